	.target	sm_90a

	.elftype	@"ET_EXEC"


//--------------------- .note.nv.tkinfo           --------------------------
	.section	.note.nv.tkinfo,"",@"SHT_NOTE"
	.sectionflags	@"SHF_NOTE_NV_TKINFO"
	.tkinfo
        /*0018*/ 	.word	0x00000002
        /*0030*/ 	.string	""
        /*0030*/ 	.string	"ptxas"
        /*0030*/ 	.string	"Cuda compilation tools, release 13.0, V13.0.88"
        /*0030*/ 	.string	"Build cuda_13.0.r13.0/compiler.36424714_0"
        /*0030*/ 	.string	"-arch sm_90a -m 64 "



//--------------------- .note.nv.cuinfo           --------------------------
	.section	.note.nv.cuinfo,"",@"SHT_NOTE"
	.sectionflags	@"SHF_NOTE_NV_CUINFO"
        /*0018*/ 	.short	0x0002
        /*001a*/ 	.short	0x005a
        /*001c*/ 	.short	0x0082
	.zero		2


//--------------------- .nv.info                  --------------------------
	.section	.nv.info,"",@"SHT_CUDA_INFO"
	.align	4


	//----- nvinfo : EIATTR_REGCOUNT
	.align		4
        /*0000*/ 	.byte	0x04, 0x2f
        /*0002*/ 	.short	(.L_20 - .L_19)
	.align		4
.L_19:
        /*0004*/ 	.word	index@(_ZN7cutlass13device_kernelIN5flash11enable_sm90INS1_16FlashAttnFwdSm90INS1_25CollectiveMainloopFwdSm90ILi2EN4cute5tupleIJNS5_1CILi1EEES8_S8_EEENS6_IJNS7_ILi128EEENS7_ILi96EEENS7_ILi192EEEEEELi128ENS_10bfloat16_tEfNS_4arch4Sm90ELb1ELb0ELb0ELb1ELb1ELb1ELb0ELb1ELb1ELb1ELb1ELb0EEENS1_21CollectiveEpilogueFwdINS6_IJSA_SA_SB_EEES9_SE_SG_Li256ELb1ELb1ELb1ELb0EEENS1_36VarlenDynamicPersistentTileSchedulerILi128ELi96ELi256ELi128ELb1ELb1ELb1ELb1ELb1ELb1EEEEEEEEEvNT_6ParamsE)
        /*0008*/ 	.word	0x000000a8


	//----- nvinfo : EIATTR_FRAME_SIZE
	.align		4
.L_20:
        /*000c*/ 	.byte	0x04, 0x11
        /*000e*/ 	.short	(.L_22 - .L_21)
	.align		4
.L_21:
        /*0010*/ 	.word	index@(_ZN7cutlass13device_kernelIN5flash11enable_sm90INS1_16FlashAttnFwdSm90INS1_25CollectiveMainloopFwdSm90ILi2EN4cute5tupleIJNS5_1CILi1EEES8_S8_EEENS6_IJNS7_ILi128EEENS7_ILi96EEENS7_ILi192EEEEEELi128ENS_10bfloat16_tEfNS_4arch4Sm90ELb1ELb0ELb0ELb1ELb1ELb1ELb0ELb1ELb1ELb1ELb1ELb0EEENS1_21CollectiveEpilogueFwdINS6_IJSA_SA_SB_EEES9_SE_SG_Li256ELb1ELb1ELb1ELb0EEENS1_36VarlenDynamicPersistentTileSchedulerILi128ELi96ELi256ELi128ELb1ELb1ELb1ELb1ELb1ELb1EEEEEEEEEvNT_6ParamsE)
        /*0014*/ 	.word	0x00000070


	//----- nvinfo : EIATTR_REGCOUNT
	.align		4
.L_22:
        /*0018*/ 	.byte	0x04, 0x2f
        /*001a*/ 	.short	(.L_24 - .L_23)
	.align		4
.L_23:
        /*001c*/ 	.word	index@(_ZN7cutlass13device_kernelIN5flash11enable_sm90INS1_16FlashAttnFwdSm90INS1_25CollectiveMainloopFwdSm90ILi2EN4cute5tupleIJNS5_1CILi1EEES8_S8_EEENS6_IJNS7_ILi128EEENS7_ILi96EEENS7_ILi192EEEEEELi128ENS_10bfloat16_tEfNS_4arch4Sm90ELb1ELb0ELb0ELb1ELb1ELb0ELb0ELb1ELb1ELb1ELb1ELb0EEENS1_21CollectiveEpilogueFwdINS6_IJSA_SA_SB_EEES9_SE_SG_Li256ELb1ELb1ELb1ELb0EEENS1_36VarlenDynamicPersistentTileSchedulerILi128ELi96ELi256ELi128ELb1ELb1ELb1ELb1ELb1ELb1EEEEEEEEEvNT_6ParamsE)
        /*0020*/ 	.word	0x000000a8


	//----- nvinfo : EIATTR_FRAME_SIZE
	.align		4
.L_24:
        /*0024*/ 	.byte	0x04, 0x11
        /*0026*/ 	.short	(.L_26 - .L_25)
	.align		4
.L_25:
        /*0028*/ 	.word	index@(_ZN7cutlass13device_kernelIN5flash11enable_sm90INS1_16FlashAttnFwdSm90INS1_25CollectiveMainloopFwdSm90ILi2EN4cute5tupleIJNS5_1CILi1EEES8_S8_EEENS6_IJNS7_ILi128EEENS7_ILi96EEENS7_ILi192EEEEEELi128ENS_10bfloat16_tEfNS_4arch4Sm90ELb1ELb0ELb0ELb1ELb1ELb0ELb0ELb1ELb1ELb1ELb1ELb0EEENS1_21CollectiveEpilogueFwdINS6_IJSA_SA_SB_EEES9_SE_SG_Li256ELb1ELb1ELb1ELb0EEENS1_36VarlenDynamicPersistentTileSchedulerILi128ELi96ELi256ELi128ELb1ELb1ELb1ELb1ELb1ELb1EEEEEEEEEvNT_6ParamsE)
        /*002c*/ 	.word	0x00000020


	//----- nvinfo : EIATTR_REGCOUNT
	.align		4
.L_26:
        /*0030*/ 	.byte	0x04, 0x2f
        /*0032*/ 	.short	(.L_28 - .L_27)
	.align		4
.L_27:
        /*0034*/ 	.word	index@(_ZN7cutlass13device_kernelIN5flash11enable_sm90INS1_16FlashAttnFwdSm90INS1_25CollectiveMainloopFwdSm90ILi2EN4cute5tupleIJNS5_1CILi1EEES8_S8_EEENS6_IJNS7_ILi128EEENS7_ILi96EEENS7_ILi192EEEEEELi128ENS_10bfloat16_tEfNS_4arch4Sm90ELb1ELb0ELb0ELb0ELb1ELb0ELb0ELb1ELb1ELb1ELb1ELb0EEENS1_21CollectiveEpilogueFwdINS6_IJSA_SA_SB_EEES9_SE_SG_Li256ELb0ELb1ELb1ELb0EEENS1_19SingleTileSchedulerILb0ELb1ELb1ELi128EEEEEEEEEvNT_6ParamsE)
        /*0038*/ 	.word	0x000000a8


	//----- nvinfo : EIATTR_FRAME_SIZE
	.align		4
.L_28:
        /*003c*/ 	.byte	0x04, 0x11
        /*003e*/ 	.short	(.L_30 - .L_29)
	.align		4
.L_29:
        /*0040*/ 	.word	index@(_ZN7cutlass13device_kernelIN5flash11enable_sm90INS1_16FlashAttnFwdSm90INS1_25CollectiveMainloopFwdSm90ILi2EN4cute5tupleIJNS5_1CILi1EEES8_S8_EEENS6_IJNS7_ILi128EEENS7_ILi96EEENS7_ILi192EEEEEELi128ENS_10bfloat16_tEfNS_4arch4Sm90ELb1ELb0ELb0ELb0ELb1ELb0ELb0ELb1ELb1ELb1ELb1ELb0EEENS1_21CollectiveEpilogueFwdINS6_IJSA_SA_SB_EEES9_SE_SG_Li256ELb0ELb1ELb1ELb0EEENS1_19SingleTileSchedulerILb0ELb1ELb1ELi128EEEEEEEEEvNT_6ParamsE)
        /*0044*/ 	.word	0x00000000


	//----- nvinfo : EIATTR_REGCOUNT
	.align		4
.L_30:
        /*0048*/ 	.byte	0x04, 0x2f
        /*004a*/ 	.short	(.L_32 - .L_31)
	.align		4
.L_31:
        /*004c*/ 	.word	index@(_ZN7cutlass13device_kernelIN5flash11enable_sm90INS1_16FlashAttnFwdSm90INS1_25CollectiveMainloopFwdSm90ILi2EN4cute5tupleIJNS5_1CILi1EEES8_S8_EEENS6_IJNS7_ILi128EEENS7_ILi96EEENS7_ILi192EEEEEELi128ENS_10bfloat16_tEfNS_4arch4Sm90ELb0ELb1ELb0ELb1ELb1ELb1ELb0ELb1ELb1ELb1ELb1ELb0EEENS1_21CollectiveEpilogueFwdINS6_IJSA_SA_SB_EEES9_SE_SG_Li256ELb1ELb1ELb1ELb0EEENS1_36VarlenDynamicPersistentTileSchedulerILi128ELi96ELi256ELi128ELb1ELb1ELb1ELb1ELb0ELb1EEEEEEEEEvNT_6ParamsE)
        /*0050*/ 	.word	0x000000a8


	//----- nvinfo : EIATTR_FRAME_SIZE
	.align		4
.L_32:
        /*0054*/ 	.byte	0x04, 0x11
        /*0056*/ 	.short	(.L_34 - .L_33)
	.align		4
.L_33:
        /*0058*/ 	.word	index@(_ZN7cutlass13device_kernelIN5flash11enable_sm90INS1_16FlashAttnFwdSm90INS1_25CollectiveMainloopFwdSm90ILi2EN4cute5tupleIJNS5_1CILi1EEES8_S8_EEENS6_IJNS7_ILi128EEENS7_ILi96EEENS7_ILi192EEEEEELi128ENS_10bfloat16_tEfNS_4arch4Sm90ELb0ELb1ELb0ELb1ELb1ELb1ELb0ELb1ELb1ELb1ELb1ELb0EEENS1_21CollectiveEpilogueFwdINS6_IJSA_SA_SB_EEES9_SE_SG_Li256ELb1ELb1ELb1ELb0EEENS1_36VarlenDynamicPersistentTileSchedulerILi128ELi96ELi256ELi128ELb1ELb1ELb1ELb1ELb0ELb1EEEEEEEEEvNT_6ParamsE)
        /*005c*/ 	.word	0x00000060


	//----- nvinfo : EIATTR_REGCOUNT
	.align		4
.L_34:
        /*0060*/ 	.byte	0x04, 0x2f
        /*0062*/ 	.short	(.L_36 - .L_35)
	.align		4
.L_35:
        /*0064*/ 	.word	index@(_ZN7cutlass13device_kernelIN5flash11enable_sm90INS1_16FlashAttnFwdSm90INS1_25CollectiveMainloopFwdSm90ILi2EN4cute5tupleIJNS5_1CILi1EEES8_S8_EEENS6_IJNS7_ILi128EEENS7_ILi96EEENS7_ILi192EEEEEELi128ENS_10bfloat16_tEfNS_4arch4Sm90ELb0ELb1ELb0ELb1ELb1ELb0ELb0ELb1ELb1ELb1ELb1ELb0EEENS1_21CollectiveEpilogueFwdINS6_IJSA_SA_SB_EEES9_SE_SG_Li256ELb1ELb1ELb1ELb0EEENS1_36VarlenDynamicPersistentTileSchedulerILi128ELi96ELi256ELi128ELb1ELb1ELb1ELb1ELb0ELb1EEEEEEEEEvNT_6ParamsE)
        /*0068*/ 	.word	0x000000a8


	//----- nvinfo : EIATTR_FRAME_SIZE
	.align		4
.L_36:
        /*006c*/ 	.byte	0x04, 0x11
        /*006e*/ 	.short	(.L_38 - .L_37)
	.align		4
.L_37:
        /*0070*/ 	.word	index@(_ZN7cutlass13device_kernelIN5flash11enable_sm90INS1_16FlashAttnFwdSm90INS1_25CollectiveMainloopFwdSm90ILi2EN4cute5tupleIJNS5_1CILi1EEES8_S8_EEENS6_IJNS7_ILi128EEENS7_ILi96EEENS7_ILi192EEEEEELi128ENS_10bfloat16_tEfNS_4arch4Sm90ELb0ELb1ELb0ELb1ELb1ELb0ELb0ELb1ELb1ELb1ELb1ELb0EEENS1_21CollectiveEpilogueFwdINS6_IJSA_SA_SB_EEES9_SE_SG_Li256ELb1ELb1ELb1ELb0EEENS1_36VarlenDynamicPersistentTileSchedulerILi128ELi96ELi256ELi128ELb1ELb1ELb1ELb1ELb0ELb1EEEEEEEEEvNT_6ParamsE)
        /*0074*/ 	.word	0x00000018


	//----- nvinfo : EIATTR_REGCOUNT
	.align		4
.L_38:
        /*0078*/ 	.byte	0x04, 0x2f
        /*007a*/ 	.short	(.L_40 - .L_39)
	.align		4
.L_39:
        /*007c*/ 	.word	index@(_ZN7cutlass13device_kernelIN5flash11enable_sm90INS1_16FlashAttnFwdSm90INS1_25CollectiveMainloopFwdSm90ILi2EN4cute5tupleIJNS5_1CILi1EEES8_S8_EEENS6_IJNS7_ILi128EEENS7_ILi96EEENS7_ILi192EEEEEELi128ENS_10bfloat16_tEfNS_4arch4Sm90ELb0ELb1ELb0ELb0ELb1ELb0ELb0ELb1ELb1ELb1ELb1ELb0EEENS1_21CollectiveEpilogueFwdINS6_IJSA_SA_SB_EEES9_SE_SG_Li256ELb0ELb1ELb1ELb0EEENS1_19SingleTileSchedulerILb0ELb1ELb1ELi128EEEEEEEEEvNT_6ParamsE)
        /*0080*/ 	.word	0x000000a8


	//----- nvinfo : EIATTR_FRAME_SIZE
	.align		4
.L_40:
        /*0084*/ 	.byte	0x04, 0x11
        /*0086*/ 	.short	(.L_42 - .L_41)
	.align		4
.L_41:
        /*0088*/ 	.word	index@(_ZN7cutlass13device_kernelIN5flash11enable_sm90INS1_16FlashAttnFwdSm90INS1_25CollectiveMainloopFwdSm90ILi2EN4cute5tupleIJNS5_1CILi1EEES8_S8_EEENS6_IJNS7_ILi128EEENS7_ILi96EEENS7_ILi192EEEEEELi128ENS_10bfloat16_tEfNS_4arch4Sm90ELb0ELb1ELb0ELb0ELb1ELb0ELb0ELb1ELb1ELb1ELb1ELb0EEENS1_21CollectiveEpilogueFwdINS6_IJSA_SA_SB_EEES9_SE_SG_Li256ELb0ELb1ELb1ELb0EEENS1_19SingleTileSchedulerILb0ELb1ELb1ELi128EEEEEEEEEvNT_6ParamsE)
        /*008c*/ 	.word	0x00000008


	//----- nvinfo : EIATTR_REGCOUNT
	.align		4
.L_42:
        /*0090*/ 	.byte	0x04, 0x2f
        /*0092*/ 	.short	(.L_44 - .L_43)
	.align		4
.L_43:
        /*0094*/ 	.word	index@(_ZN7cutlass13device_kernelIN5flash11enable_sm90INS1_16FlashAttnFwdSm90INS1_25CollectiveMainloopFwdSm90ILi2EN4cute5tupleIJNS5_1CILi1EEES8_S8_EEENS6_IJNS7_ILi128EEENS7_ILi96EEENS7_ILi192EEEEEELi128ENS_10bfloat16_tEfNS_4arch4Sm90ELb0ELb0ELb0ELb1ELb1ELb1ELb0ELb1ELb1ELb1ELb1ELb0EEENS1_21CollectiveEpilogueFwdINS6_IJSA_SA_SB_EEES9_SE_SG_Li256ELb1ELb1ELb1ELb0EEENS1_36VarlenDynamicPersistentTileSchedulerILi128ELi96ELi256ELi128ELb1ELb1ELb1ELb0ELb1ELb1EEEEEEEEEvNT_6ParamsE)
        /*0098*/ 	.word	0x000000a8


	//----- nvinfo : EIATTR_FRAME_SIZE
	.align		4
.L_44:
        /*009c*/ 	.byte	0x04, 0x11
        /*009e*/ 	.short	(.L_46 - .L_45)
	.align		4
.L_45:
        /*00a0*/ 	.word	index@(_ZN7cutlass13device_kernelIN5flash11enable_sm90INS1_16FlashAttnFwdSm90INS1_25CollectiveMainloopFwdSm90ILi2EN4cute5tupleIJNS5_1CILi1EEES8_S8_EEENS6_IJNS7_ILi128EEENS7_ILi96EEENS7_ILi192EEEEEELi128ENS_10bfloat16_tEfNS_4arch4Sm90ELb0ELb0ELb0ELb1ELb1ELb1ELb0ELb1ELb1ELb1ELb1ELb0EEENS1_21CollectiveEpilogueFwdINS6_IJSA_SA_SB_EEES9_SE_SG_Li256ELb1ELb1ELb1ELb0EEENS1_36VarlenDynamicPersistentTileSchedulerILi128ELi96ELi256ELi128ELb1ELb1ELb1ELb0ELb1ELb1EEEEEEEEEvNT_6ParamsE)
        /*00a4*/ 	.word	0x00000088


	//----- nvinfo : EIATTR_REGCOUNT
	.align		4
.L_46:
        /*00a8*/ 	.byte	0x04, 0x2f
        /*00aa*/ 	.short	(.L_48 - .L_47)
	.align		4
.L_47:
        /*00ac*/ 	.word	index@(_ZN7cutlass13device_kernelIN5flash11enable_sm90INS1_16FlashAttnFwdSm90INS1_25CollectiveMainloopFwdSm90ILi2EN4cute5tupleIJNS5_1CILi1EEES8_S8_EEENS6_IJNS7_ILi128EEENS7_ILi96EEENS7_ILi192EEEEEELi128ENS_10bfloat16_tEfNS_4arch4Sm90ELb0ELb0ELb0ELb1ELb1ELb0ELb0ELb1ELb1ELb1ELb1ELb0EEENS1_21CollectiveEpilogueFwdINS6_IJSA_SA_SB_EEES9_SE_SG_Li256ELb1ELb1ELb1ELb0EEENS1_36VarlenDynamicPersistentTileSchedulerILi128ELi96ELi256ELi128ELb1ELb1ELb1ELb0ELb1ELb1EEEEEEEEEvNT_6ParamsE)
        /*00b0*/ 	.word	0x000000a8


	//----- nvinfo : EIATTR_FRAME_SIZE
	.align		4
.L_48:
        /*00b4*/ 	.byte	0x04, 0x11
        /*00b6*/ 	.short	(.L_50 - .L_49)
	.align		4
.L_49:
        /*00b8*/ 	.word	index@(_ZN7cutlass13device_kernelIN5flash11enable_sm90INS1_16FlashAttnFwdSm90INS1_25CollectiveMainloopFwdSm90ILi2EN4cute5tupleIJNS5_1CILi1EEES8_S8_EEENS6_IJNS7_ILi128EEENS7_ILi96EEENS7_ILi192EEEEEELi128ENS_10bfloat16_tEfNS_4arch4Sm90ELb0ELb0ELb0ELb1ELb1ELb0ELb0ELb1ELb1ELb1ELb1ELb0EEENS1_21CollectiveEpilogueFwdINS6_IJSA_SA_SB_EEES9_SE_SG_Li256ELb1ELb1ELb1ELb0EEENS1_36VarlenDynamicPersistentTileSchedulerILi128ELi96ELi256ELi128ELb1ELb1ELb1ELb0ELb1ELb1EEEEEEEEEvNT_6ParamsE)
        /*00bc*/ 	.word	0x00000020


	//----- nvinfo : EIATTR_REGCOUNT
	.align		4
.L_50:
        /*00c0*/ 	.byte	0x04, 0x2f
        /*00c2*/ 	.short	(.L_52 - .L_51)
	.align		4
.L_51:
        /*00c4*/ 	.word	index@(_ZN7cutlass13device_kernelIN5flash11enable_sm90INS1_16FlashAttnFwdSm90INS1_25CollectiveMainloopFwdSm90ILi2EN4cute5tupleIJNS5_1CILi1EEES8_S8_EEENS6_IJNS7_ILi128EEENS7_ILi96EEENS7_ILi192EEEEEELi128ENS_10bfloat16_tEfNS_4arch4Sm90ELb0ELb0ELb0ELb0ELb1ELb0ELb0ELb1ELb1ELb1ELb1ELb0EEENS1_21CollectiveEpilogueFwdINS6_IJSA_SA_SB_EEES9_SE_SG_Li256ELb0ELb1ELb1ELb0EEENS1_19SingleTileSchedulerILb0ELb1ELb1ELi128EEEEEEEEEvNT_6ParamsE)
        /*00c8*/ 	.word	0x000000a8


	//----- nvinfo : EIATTR_FRAME_SIZE
	.align		4
.L_52:
        /*00cc*/ 	.byte	0x04, 0x11
        /*00ce*/ 	.short	(.L_54 - .L_53)
	.align		4
.L_53:
        /*00d0*/ 	.word	index@(_ZN7cutlass13device_kernelIN5flash11enable_sm90INS1_16FlashAttnFwdSm90INS1_25CollectiveMainloopFwdSm90ILi2EN4cute5tupleIJNS5_1CILi1EEES8_S8_EEENS6_IJNS7_ILi128EEENS7_ILi96EEENS7_ILi192EEEEEELi128ENS_10bfloat16_tEfNS_4arch4Sm90ELb0ELb0ELb0ELb0ELb1ELb0ELb0ELb1ELb1ELb1ELb1ELb0EEENS1_21CollectiveEpilogueFwdINS6_IJSA_SA_SB_EEES9_SE_SG_Li256ELb0ELb1ELb1ELb0EEENS1_19SingleTileSchedulerILb0ELb1ELb1ELi128EEEEEEEEEvNT_6ParamsE)
        /*00d4*/ 	.word	0x00000000


	//----- nvinfo : EIATTR_MIN_STACK_SIZE
	.align		4
.L_54:
        /*00d8*/ 	.byte	0x04, 0x12
        /*00da*/ 	.short	(.L_56 - .L_55)
	.align		4
.L_55:
        /*00dc*/ 	.word	index@(_ZN7cutlass13device_kernelIN5flash11enable_sm90INS1_16FlashAttnFwdSm90INS1_25CollectiveMainloopFwdSm90ILi2EN4cute5tupleIJNS5_1CILi1EEES8_S8_EEENS6_IJNS7_ILi128EEENS7_ILi96EEENS7_ILi192EEEEEELi128ENS_10bfloat16_tEfNS_4arch4Sm90ELb0ELb0ELb0ELb0ELb1ELb0ELb0ELb1ELb1ELb1ELb1ELb0EEENS1_21CollectiveEpilogueFwdINS6_IJSA_SA_SB_EEES9_SE_SG_Li256ELb0ELb1ELb1ELb0EEENS1_19SingleTileSchedulerILb0ELb1ELb1ELi128EEEEEEEEEvNT_6ParamsE)
        /*00e0*/ 	.word	0x00000000


	//----- nvinfo : EIATTR_MIN_STACK_SIZE
	.align		4
.L_56:
        /*00e4*/ 	.byte	0x04, 0x12
        /*00e6*/ 	.short	(.L_58 - .L_57)
	.align		4
.L_57:
        /*00e8*/ 	.word	index@(_ZN7cutlass13device_kernelIN5flash11enable_sm90INS1_16FlashAttnFwdSm90INS1_25CollectiveMainloopFwdSm90ILi2EN4cute5tupleIJNS5_1CILi1EEES8_S8_EEENS6_IJNS7_ILi128EEENS7_ILi96EEENS7_ILi192EEEEEELi128ENS_10bfloat16_tEfNS_4arch4Sm90ELb0ELb0ELb0ELb1ELb1ELb0ELb0ELb1ELb1ELb1ELb1ELb0EEENS1_21CollectiveEpilogueFwdINS6_IJSA_SA_SB_EEES9_SE_SG_Li256ELb1ELb1ELb1ELb0EEENS1_36VarlenDynamicPersistentTileSchedulerILi128ELi96ELi256ELi128ELb1ELb1ELb1ELb0ELb1ELb1EEEEEEEEEvNT_6ParamsE)
        /*00ec*/ 	.word	0x00000020


	//----- nvinfo : EIATTR_MIN_STACK_SIZE
	.align		4
.L_58:
        /*00f0*/ 	.byte	0x04, 0x12
        /*00f2*/ 	.short	(.L_60 - .L_59)
	.align		4
.L_59:
        /*00f4*/ 	.word	index@(_ZN7cutlass13device_kernelIN5flash11enable_sm90INS1_16FlashAttnFwdSm90INS1_25CollectiveMainloopFwdSm90ILi2EN4cute5tupleIJNS5_1CILi1EEES8_S8_EEENS6_IJNS7_ILi128EEENS7_ILi96EEENS7_ILi192EEEEEELi128ENS_10bfloat16_tEfNS_4arch4Sm90ELb0ELb0ELb0ELb1ELb1ELb1ELb0ELb1ELb1ELb1ELb1ELb0EEENS1_21CollectiveEpilogueFwdINS6_IJSA_SA_SB_EEES9_SE_SG_Li256ELb1ELb1ELb1ELb0EEENS1_36VarlenDynamicPersistentTileSchedulerILi128ELi96ELi256ELi128ELb1ELb1ELb1ELb0ELb1ELb1EEEEEEEEEvNT_6ParamsE)
        /*00f8*/ 	.word	0x00000088


	//----- nvinfo : EIATTR_MIN_STACK_SIZE
	.align		4
.L_60:
        /*00fc*/ 	.byte	0x04, 0x12
        /*00fe*/ 	.short	(.L_62 - .L_61)
	.align		4
.L_61:
        /*0100*/ 	.word	index@(_ZN7cutlass13device_kernelIN5flash11enable_sm90INS1_16FlashAttnFwdSm90INS1_25CollectiveMainloopFwdSm90ILi2EN4cute5tupleIJNS5_1CILi1EEES8_S8_EEENS6_IJNS7_ILi128EEENS7_ILi96EEENS7_ILi192EEEEEELi128ENS_10bfloat16_tEfNS_4arch4Sm90ELb0ELb1ELb0ELb0ELb1ELb0ELb0ELb1ELb1ELb1ELb1ELb0EEENS1_21CollectiveEpilogueFwdINS6_IJSA_SA_SB_EEES9_SE_SG_Li256ELb0ELb1ELb1ELb0EEENS1_19SingleTileSchedulerILb0ELb1ELb1ELi128EEEEEEEEEvNT_6ParamsE)
        /*0104*/ 	.word	0x00000008


	//----- nvinfo : EIATTR_MIN_STACK_SIZE
	.align		4
.L_62:
        /*0108*/ 	.byte	0x04, 0x12
        /*010a*/ 	.short	(.L_64 - .L_63)
	.align		4
.L_63:
        /*010c*/ 	.word	index@(_ZN7cutlass13device_kernelIN5flash11enable_sm90INS1_16FlashAttnFwdSm90INS1_25CollectiveMainloopFwdSm90ILi2EN4cute5tupleIJNS5_1CILi1EEES8_S8_EEENS6_IJNS7_ILi128EEENS7_ILi96EEENS7_ILi192EEEEEELi128ENS_10bfloat16_tEfNS_4arch4Sm90ELb0ELb1ELb0ELb1ELb1ELb0ELb0ELb1ELb1ELb1ELb1ELb0EEENS1_21CollectiveEpilogueFwdINS6_IJSA_SA_SB_EEES9_SE_SG_Li256ELb1ELb1ELb1ELb0EEENS1_36VarlenDynamicPersistentTileSchedulerILi128ELi96ELi256ELi128ELb1ELb1ELb1ELb1ELb0ELb1EEEEEEEEEvNT_6ParamsE)
        /*0110*/ 	.word	0x00000018


	//----- nvinfo : EIATTR_MIN_STACK_SIZE
	.align		4
.L_64:
        /*0114*/ 	.byte	0x04, 0x12
        /*0116*/ 	.short	(.L_66 - .L_65)
	.align		4
.L_65:
        /*0118*/ 	.word	index@(_ZN7cutlass13device_kernelIN5flash11enable_sm90INS1_16FlashAttnFwdSm90INS1_25CollectiveMainloopFwdSm90ILi2EN4cute5tupleIJNS5_1CILi1EEES8_S8_EEENS6_IJNS7_ILi128EEENS7_ILi96EEENS7_ILi192EEEEEELi128ENS_10bfloat16_tEfNS_4arch4Sm90ELb0ELb1ELb0ELb1ELb1ELb1ELb0ELb1ELb1ELb1ELb1ELb0EEENS1_21CollectiveEpilogueFwdINS6_IJSA_SA_SB_EEES9_SE_SG_Li256ELb1ELb1ELb1ELb0EEENS1_36VarlenDynamicPersistentTileSchedulerILi128ELi96ELi256ELi128ELb1ELb1ELb1ELb1ELb0ELb1EEEEEEEEEvNT_6ParamsE)
        /*011c*/ 	.word	0x00000060


	//----- nvinfo : EIATTR_MIN_STACK_SIZE
	.align		4
.L_66:
        /*0120*/ 	.byte	0x04, 0x12
        /*0122*/ 	.short	(.L_68 - .L_67)
	.align		4
.L_67:
        /*0124*/ 	.word	index@(_ZN7cutlass13device_kernelIN5flash11enable_sm90INS1_16FlashAttnFwdSm90INS1_25CollectiveMainloopFwdSm90ILi2EN4cute5tupleIJNS5_1CILi1EEES8_S8_EEENS6_IJNS7_ILi128EEENS7_ILi96EEENS7_ILi192EEEEEELi128ENS_10bfloat16_tEfNS_4arch4Sm90ELb1ELb0ELb0ELb0ELb1ELb0ELb0ELb1ELb1ELb1ELb1ELb0EEENS1_21CollectiveEpilogueFwdINS6_IJSA_SA_SB_EEES9_SE_SG_Li256ELb0ELb1ELb1ELb0EEENS1_19SingleTileSchedulerILb0ELb1ELb1ELi128EEEEEEEEEvNT_6ParamsE)
        /*0128*/ 	.word	0x00000000


	//----- nvinfo : EIATTR_MIN_STACK_SIZE
	.align		4
.L_68:
        /*012c*/ 	.byte	0x04, 0x12
        /*012e*/ 	.short	(.L_70 - .L_69)
	.align		4
.L_69:
        /*0130*/ 	.word	index@(_ZN7cutlass13device_kernelIN5flash11enable_sm90INS1_16FlashAttnFwdSm90INS1_25CollectiveMainloopFwdSm90ILi2EN4cute5tupleIJNS5_1CILi1EEES8_S8_EEENS6_IJNS7_ILi128EEENS7_ILi96EEENS7_ILi192EEEEEELi128ENS_10bfloat16_tEfNS_4arch4Sm90ELb1ELb0ELb0ELb1ELb1ELb0ELb0ELb1ELb1ELb1ELb1ELb0EEENS1_21CollectiveEpilogueFwdINS6_IJSA_SA_SB_EEES9_SE_SG_Li256ELb1ELb1ELb1ELb0EEENS1_36VarlenDynamicPersistentTileSchedulerILi128ELi96ELi256ELi128ELb1ELb1ELb1ELb1ELb1ELb1EEEEEEEEEvNT_6ParamsE)
        /*0134*/ 	.word	0x00000020


	//----- nvinfo : EIATTR_MIN_STACK_SIZE
	.align		4
.L_70:
        /*0138*/ 	.byte	0x04, 0x12
        /*013a*/ 	.short	(.L_72 - .L_71)
	.align		4
.L_71:
        /*013c*/ 	.word	index@(_ZN7cutlass13device_kernelIN5flash11enable_sm90INS1_16FlashAttnFwdSm90INS1_25CollectiveMainloopFwdSm90ILi2EN4cute5tupleIJNS5_1CILi1EEES8_S8_EEENS6_IJNS7_ILi128EEENS7_ILi96EEENS7_ILi192EEEEEELi128ENS_10bfloat16_tEfNS_4arch4Sm90ELb1ELb0ELb0ELb1ELb1ELb1ELb0ELb1ELb1ELb1ELb1ELb0EEENS1_21CollectiveEpilogueFwdINS6_IJSA_SA_SB_EEES9_SE_SG_Li256ELb1ELb1ELb1ELb0EEENS1_36VarlenDynamicPersistentTileSchedulerILi128ELi96ELi256ELi128ELb1ELb1ELb1ELb1ELb1ELb1EEEEEEEEEvNT_6ParamsE)
        /*0140*/ 	.word	0x00000070
.L_72:


//--------------------- .nv.compat                --------------------------
	.section	.nv.compat,"",@"SHT_CUDA_COMPAT_INFO"
	.align	4
        /*0000*/ 	.byte	0x02, 0x09, 0x01, 0x00, 0x02, 0x02, 0x04, 0x00, 0x02, 0x05, 0x05, 0x00, 0x03, 0x07, 0x01, 0x01
        /*0010*/ 	.byte	0x02, 0x03, 0x01, 0x00, 0x02, 0x06, 0x01, 0x00, 0x04, 0x0b, 0x08, 0x00, 0x00, 0x00, 0x00, 0x00
        /*0020*/ 	.byte	0x00, 0x00, 0x00, 0x00


//--------------------- .nv.info._ZN7cutlass13device_kernelIN5flash11enable_sm90INS1_16FlashAttnFwdSm90INS1_25CollectiveMainloopFwdSm90ILi2EN4cute5tupleIJNS5_1CILi1EEES8_S8_EEENS6_IJNS7_ILi128EEENS7_ILi96EEENS7_ILi192EEEEEELi128ENS_10bfloat16_tEfNS_4arch4Sm90ELb0ELb0ELb0ELb0ELb1ELb0ELb0ELb1ELb1ELb1ELb1ELb0EEENS1_21CollectiveEpilogueFwdINS6_IJSA_SA_SB_EEES9_SE_SG_Li256ELb0ELb1ELb1ELb0EEENS1_19SingleTileSchedulerILb0ELb1ELb1ELi128EEEEEEEEEvNT_6ParamsE --------------------------
	.section	.nv.info._ZN7cutlass13device_kernelIN5flash11enable_sm90INS1_16FlashAttnFwdSm90INS1_25CollectiveMainloopFwdSm90ILi2EN4cute5tupleIJNS5_1CILi1EEES8_S8_EEENS6_IJNS7_ILi128EEENS7_ILi96EEENS7_ILi192EEEEEELi128ENS_10bfloat16_tEfNS_4arch4Sm90ELb0ELb0ELb0ELb0ELb1ELb0ELb0ELb1ELb1ELb1ELb1ELb0EEENS1_21CollectiveEpilogueFwdINS6_IJSA_SA_SB_EEES9_SE_SG_Li256ELb0ELb1ELb1ELb0EEENS1_19SingleTileSchedulerILb0ELb1ELb1ELi128EEEEEEEEEvNT_6ParamsE,"",@"SHT_CUDA_INFO"
	.sectionflags	@""
	.align	4


	//----- nvinfo : EIATTR_CUDA_API_VERSION
	.align		4
        /*0000*/ 	.byte	0x04, 0x37
        /*0002*/ 	.short	(.L_74 - .L_73)
.L_73:
        /*0004*/ 	.word	0x00000082


	//----- nvinfo : EIATTR_KPARAM_INFO
	.align		4
.L_74:
        /*0008*/ 	.byte	0x04, 0x17
        /*000a*/ 	.short	(.L_76 - .L_75)
.L_75:
        /*000c*/ 	.word	0x00000000
        /*0010*/ 	.short	0x0000
        /*0012*/ 	.short	0x0070
        /*0014*/ 	.byte	0x00, 0xf0, 0x01, 0x28


	//----- nvinfo : EIATTR_SPARSE_MMA_MASK
	.align		4
.L_76:
        /*0018*/ 	.byte	0x03, 0x50
        /*001a*/ 	.short	0x0000


	//----- nvinfo : EIATTR_MAXREG_COUNT
	.align		4
        /*001c*/ 	.byte	0x03, 0x1b
        /*001e*/ 	.short	0x00a8


	//----- nvinfo : EIATTR_NUM_BARRIERS
	.align		4
        /*0020*/ 	.byte	0x02, 0x4c
        /*0022*/ 	.byte	0x09
	.zero		1


	//----- nvinfo : EIATTR_EXTERNS
	.align		4
        /*0024*/ 	.byte	0x04, 0x0f
        /*0026*/ 	.short	(.L_78 - .L_77)


	//   ....[0]....
	.align		4
.L_77:
        /*0028*/ 	.word	index@(__assertfail)


	//----- nvinfo : EIATTR_MERCURY_ISA_VERSION
	.align		4
.L_78:
        /*002c*/ 	.byte	0x03, 0x5f
        /*002e*/ 	.short	0x0101


	//----- nvinfo : EIATTR_INT_WARP_WIDE_INSTR_OFFSETS
	.align		4
        /*0030*/ 	.byte	0x04, 0x31
        /*0032*/ 	.short	(.L_80 - .L_79)


	//   ....[0]....
.L_79:
        /*0034*/ 	.word	0x000000b0


	//   ....[1]....
        /*0038*/ 	.word	0x000000c0


	//   ....[2]....
        /*003c*/ 	.word	0x00000160


	//----- nvinfo : EIATTR_COOP_GROUP_MASK_REGIDS
	.align		4
.L_80:
        /*0040*/ 	.byte	0x04, 0x29
        /*0042*/ 	.short	(.L_82 - .L_81)


	//   ....[0]....
.L_81:
        /*0044*/ 	.word	0xffffffff


	//   ....[1]....
        /*0048*/ 	.word	0xffffffff


	//   ....[2]....
        /*004c*/ 	.word	0xffffffff


	//   ....[3]....
        /*0050*/ 	.word	0xffffffff


	//   ....[4]....
        /*0054*/ 	.word	0xffffffff


	//   ....[5]....
        /*0058*/ 	.word	0xffffffff


	//   ....[6]....
        /*005c*/ 	.word	0xffffffff


	//   ....[7]....
        /*0060*/ 	.word	0xffffffff


	//   ....[8]....
        /*0064*/ 	.word	0xffffffff


	//   ....[9]....
        /*0068*/ 	.word	0xffffffff


	//   ....[10]....
        /*006c*/ 	.word	0xffffffff


	//   ....[11]....
        /*0070*/ 	.word	0xffffffff


	//   ....[12]....
        /*0074*/ 	.word	0xffffffff


	//   ....[13]....
        /*0078*/ 	.word	0xffffffff


	//   ....[14]....
        /*007c*/ 	.word	0xffffffff


	//   ....[15]....
        /*0080*/ 	.word	0xffffffff


	//   ....[16]....
        /*0084*/ 	.word	0xffffffff


	//   ....[17]....
        /*0088*/ 	.word	0xffffffff


	//   ....[18]....
        /*008c*/ 	.word	0xffffffff


	//   ....[19]....
        /*0090*/ 	.word	0xffffffff


	//   ....[20]....
        /*0094*/ 	.word	0xffffffff


	//   ....[21]....
        /*0098*/ 	.word	0xffffffff


	//   ....[22]....
        /*009c*/ 	.word	0xffffffff


	//   ....[23]....
        /*00a0*/ 	.word	0xffffffff


	//   ....[24]....
        /*00a4*/ 	.word	0xffffffff


	//   ....[25]....
        /*00a8*/ 	.word	0xffffffff


	//   ....[26]....
        /*00ac*/ 	.word	0xffffffff


	//   ....[27]....
        /*00b0*/ 	.word	0xffffffff


	//   ....[28]....
        /*00b4*/ 	.word	0xffffffff


	//   ....[29]....
        /*00b8*/ 	.word	0xffffffff


	//   ....[30]....
        /*00bc*/ 	.word	0xffffffff


	//   ....[31]....
        /*00c0*/ 	.word	0xffffffff


	//   ....[32]....
        /*00c4*/ 	.word	0xffffffff


	//   ....[33]....
        /*00c8*/ 	.word	0xffffffff


	//   ....[34]....
        /*00cc*/ 	.word	0xffffffff


	//   ....[35]....
        /*00d0*/ 	.word	0xffffffff


	//   ....[36]....
        /*00d4*/ 	.word	0xffffffff


	//   ....[37]....
        /*00d8*/ 	.word	0xffffffff


	//   ....[38]....
        /*00dc*/ 	.word	0xffffffff


	//   ....[39]....
        /*00e0*/ 	.word	0xffffffff


	//   ....[40]....
        /*00e4*/ 	.word	0xffffffff


	//   ....[41]....
        /*00e8*/ 	.word	0xffffffff


	//   ....[42]....
        /*00ec*/ 	.word	0xffffffff


	//   ....[43]....
        /*00f0*/ 	.word	0xffffffff


	//   ....[44]....
        /*00f4*/ 	.word	0xffffffff


	//   ....[45]....
        /*00f8*/ 	.word	0xffffffff


	//   ....[46]....
        /*00fc*/ 	.word	0xffffffff


	//   ....[47]....
        /*0100*/ 	.word	0xffffffff


	//   ....[48]....
        /*0104*/ 	.word	0xffffffff


	//   ....[49]....
        /*0108*/ 	.word	0xffffffff


	//   ....[50]....
        /*010c*/ 	.word	0xffffffff


	//   ....[51]....
        /*0110*/ 	.word	0xffffffff


	//   ....[52]....
        /*0114*/ 	.word	0xffffffff


	//   ....[53]....
        /*0118*/ 	.word	0xffffffff


	//   ....[54]....
        /*011c*/ 	.word	0xffffffff


	//   ....[55]....
        /*0120*/ 	.word	0xffffffff


	//   ....[56]....
        /*0124*/ 	.word	0xffffffff


	//   ....[57]....
        /*0128*/ 	.word	0xffffffff


	//   ....[58]....
        /*012c*/ 	.word	0xffffffff


	//   ....[59]....
        /*0130*/ 	.word	0xffffffff


	//   ....[60]....
        /*0134*/ 	.word	0xffffffff


	//   ....[61]....
        /*0138*/ 	.word	0xffffffff


	//   ....[62]....
        /*013c*/ 	.word	0xffffffff


	//   ....[63]....
        /*0140*/ 	.word	0xffffffff


	//   ....[64]....
        /*0144*/ 	.word	0xffffffff


	//   ....[65]....
        /*0148*/ 	.word	0xffffffff


	//   ....[66]....
        /*014c*/ 	.word	0xffffffff


	//   ....[67]....
        /*0150*/ 	.word	0xffffffff


	//   ....[68]....
        /*0154*/ 	.word	0xffffffff


	//   ....[69]....
        /*0158*/ 	.word	0xffffffff


	//   ....[70]....
        /*015c*/ 	.word	0xffffffff


	//   ....[71]....
        /*0160*/ 	.word	0xffffffff


	//   ....[72]....
        /*0164*/ 	.word	0xffffffff


	//   ....[73]....
        /*0168*/ 	.word	0xffffffff


	//   ....[74]....
        /*016c*/ 	.word	0xffffffff


	//   ....[75]....
        /*0170*/ 	.word	0xffffffff


	//   ....[76]....
        /*0174*/ 	.word	0xffffffff


	//   ....[77]....
        /*0178*/ 	.word	0xffffffff


	//   ....[78]....
        /*017c*/ 	.word	0xffffffff


	//   ....[79]....
        /*0180*/ 	.word	0xffffffff


	//   ....[80]....
        /*0184*/ 	.word	0xffffffff


	//   ....[81]....
        /*0188*/ 	.word	0xffffffff


	//   ....[82]....
        /*018c*/ 	.word	0xffffffff


	//   ....[83]....
        /*0190*/ 	.word	0xffffffff


	//   ....[84]....
        /*0194*/ 	.word	0xffffffff


	//   ....[85]....
        /*0198*/ 	.word	0xffffffff


	//   ....[86]....
        /*019c*/ 	.word	0xffffffff


	//   ....[87]....
        /*01a0*/ 	.word	0xffffffff


	//   ....[88]....
        /*01a4*/ 	.word	0xffffffff


	//   ....[89]....
        /*01a8*/ 	.word	0xffffffff


	//   ....[90]....
        /*01ac*/ 	.word	0xffffffff


	//   ....[91]....
        /*01b0*/ 	.word	0xffffffff


	//   ....[92]....
        /*01b4*/ 	.word	0xffffffff


	//   ....[93]....
        /*01b8*/ 	.word	0x0500000f


	//   ....[94]....
        /*01bc*/ 	.word	0x0500000f


	//   ....[95]....
        /*01c0*/ 	.word	0x0500000f


	//   ....[96]....
        /*01c4*/ 	.word	0x0500000f


	//   ....[97]....
        /*01c8*/ 	.word	0x0500000f


	//   ....[98]....
        /*01cc*/ 	.word	0x0500000f


	//   ....[99]....
        /*01d0*/ 	.word	0x0500000f


	//   ....[100]....
        /*01d4*/ 	.word	0x0500000f


	//   ....[101]....
        /*01d8*/ 	.word	0x0500000f


	//   ....[102]....
        /*01dc*/ 	.word	0x0500000f


	//   ....[103]....
        /*01e0*/ 	.word	0x0500000f


	//   ....[104]....
        /*01e4*/ 	.word	0x0500000f


	//   ....[105]....
        /*01e8*/ 	.word	0x0500000f


	//   ....[106]....
        /*01ec*/ 	.word	0x0500000f


	//   ....[107]....
        /*01f0*/ 	.word	0x0500000f


	//   ....[108]....
        /*01f4*/ 	.word	0x0500000f


	//   ....[109]....
        /*01f8*/ 	.word	0x0500000f


	//   ....[110]....
        /*01fc*/ 	.word	0x0500000f


	//   ....[111]....
        /*0200*/ 	.word	0x0500000f


	//   ....[112]....
        /*0204*/ 	.word	0x0500000f


	//   ....[113]....
        /*0208*/ 	.word	0x0500000f


	//   ....[114]....
        /*020c*/ 	.word	0x0500000f


	//   ....[115]....
        /*0210*/ 	.word	0x0500000f


	//   ....[116]....
        /*0214*/ 	.word	0x0500000f


	//   ....[117]....
        /*0218*/ 	.word	0x0500000f


	//   ....[118]....
        /*021c*/ 	.word	0x0500000f


	//   ....[119]....
        /*0220*/ 	.word	0x0500000f


	//   ....[120]....
        /*0224*/ 	.word	0x0500000f


	//   ....[121]....
        /*0228*/ 	.word	0x0500000f


	//   ....[122]....
        /*022c*/ 	.word	0x0500000f


	//   ....[123]....
        /*0230*/ 	.word	0x0500000f


	//   ....[124]....
        /*0234*/ 	.word	0x0500000f


	//   ....[125]....
        /*0238*/ 	.word	0x0500000f


	//   ....[126]....
        /*023c*/ 	.word	0x0500000f


	//   ....[127]....
        /*0240*/ 	.word	0x0500000f


	//   ....[128]....
        /*0244*/ 	.word	0x0500000f


	//   ....[129]....
        /*0248*/ 	.word	0x0500000f


	//   ....[130]....
        /*024c*/ 	.word	0x0500000f


	//   ....[131]....
        /*0250*/ 	.word	0x0500000f


	//   ....[132]....
        /*0254*/ 	.word	0x0500000f


	//   ....[133]....
        /*0258*/ 	.word	0x0500000f


	//   ....[134]....
        /*025c*/ 	.word	0x0500000f


	//   ....[135]....
        /*0260*/ 	.word	0x0500000f


	//   ....[136]....
        /*0264*/ 	.word	0x0500000f


	//   ....[137]....
        /*0268*/ 	.word	0x0500000f


	//   ....[138]....
        /*026c*/ 	.word	0x0500000f


	//   ....[139]....
        /*0270*/ 	.word	0x0500000f


	//   ....[140]....
        /*0274*/ 	.word	0x0500000f


	//   ....[141]....
        /*0278*/ 	.word	0x0500000f


	//   ....[142]....
        /*027c*/ 	.word	0x0500000f


	//   ....[143]....
        /*0280*/ 	.word	0x0500000f


	//   ....[144]....
        /*0284*/ 	.word	0x0500000f


	//   ....[145]....
        /*0288*/ 	.word	0x0500000f


	//   ....[146]....
        /*028c*/ 	.word	0x0500000f


	//   ....[147]....
        /*0290*/ 	.word	0x0500000f


	//   ....[148]....
        /*0294*/ 	.word	0x0500000f


	//   ....[149]....
        /*0298*/ 	.word	0x0500000f


	//   ....[150]....
        /*029c*/ 	.word	0x0500000f


	//   ....[151]....
        /*02a0*/ 	.word	0x0500000f


	//   ....[152]....
        /*02a4*/ 	.word	0x0500000f


	//   ....[153]....
        /*02a8*/ 	.word	0x0500000f


	//   ....[154]....
        /*02ac*/ 	.word	0x0500000f


	//   ....[155]....
        /*02b0*/ 	.word	0x0500000f


	//   ....[156]....
        /*02b4*/ 	.word	0x0500000f


	//   ....[157]....
        /*02b8*/ 	.word	0x0500000f


	//   ....[158]....
        /*02bc*/ 	.word	0x0500000f


	//----- nvinfo : EIATTR_COOP_GROUP_INSTR_OFFSETS
	.align		4
.L_82:
        /*02c0*/ 	.byte	0x04, 0x28
        /*02c2*/ 	.short	(.L_84 - .L_83)


	//   ....[0]....
.L_83:
        /*02c4*/ 	.word	0x00000060


	//   ....[1]....
        /*02c8*/ 	.word	0x000000a0


	//   ....[2]....
        /*02cc*/ 	.word	0x000002c0


	//   ....[3]....
        /*02d0*/ 	.word	0x00000420


	//   ....[4]....
        /*02d4*/ 	.word	0x00000540


	//   ....[5]....
        /*02d8*/ 	.word	0x000006a0


	//   ....[6]....
        /*02dc*/ 	.word	0x00000f60


	//   ....[7]....
        /*02e0*/ 	.word	0x00001f80


	//   ....[8]....
        /*02e4*/ 	.word	0x00002090


	//   ....[9]....
        /*02e8*/ 	.word	0x00002510


	//   ....[10]....
        /*02ec*/ 	.word	0x00002580


	//   ....[11]....
        /*02f0*/ 	.word	0x000041e0


	//   ....[12]....
        /*02f4*/ 	.word	0x000041f0


	//   ....[13]....
        /*02f8*/ 	.word	0x00004220


	//   ....[14]....
        /*02fc*/ 	.word	0x00004240


	//   ....[15]....
        /*0300*/ 	.word	0x00005340


	//   ....[16]....
        /*0304*/ 	.word	0x00005370


	//   ....[17]....
        /*0308*/ 	.word	0x00005410


	//   ....[18]....
        /*030c*/ 	.word	0x00005420


	//   ....[19]....
        /*0310*/ 	.word	0x000062b0


	//   ....[20]....
        /*0314*/ 	.word	0x000062f0


	//   ....[21]....
        /*0318*/ 	.word	0x00006330


	//   ....[22]....
        /*031c*/ 	.word	0x00006360


	//   ....[23]....
        /*0320*/ 	.word	0x00006380


	//   ....[24]....
        /*0324*/ 	.word	0x000063a0


	//   ....[25]....
        /*0328*/ 	.word	0x000069e0


	//   ....[26]....
        /*032c*/ 	.word	0x000069f0


	//   ....[27]....
        /*0330*/ 	.word	0x00007400


	//   ....[28]....
        /*0334*/ 	.word	0x00008620


	//   ....[29]....
        /*0338*/ 	.word	0x00008640


	//   ....[30]....
        /*033c*/ 	.word	0x00008650


	//   ....[31]....
        /*0340*/ 	.word	0x00008660


	//   ....[32]....
        /*0344*/ 	.word	0x00008670


	//   ....[33]....
        /*0348*/ 	.word	0x00008680


	//   ....[34]....
        /*034c*/ 	.word	0x00008690


	//   ....[35]....
        /*0350*/ 	.word	0x000086f0


	//   ....[36]....
        /*0354*/ 	.word	0x00008730


	//   ....[37]....
        /*0358*/ 	.word	0x00008790


	//   ....[38]....
        /*035c*/ 	.word	0x000087a0


	//   ....[39]....
        /*0360*/ 	.word	0x00008860


	//   ....[40]....
        /*0364*/ 	.word	0x00008e90


	//   ....[41]....
        /*0368*/ 	.word	0x00008ed0


	//   ....[42]....
        /*036c*/ 	.word	0x00008f00


	//   ....[43]....
        /*0370*/ 	.word	0x00008f10


	//   ....[44]....
        /*0374*/ 	.word	0x00008f20


	//   ....[45]....
        /*0378*/ 	.word	0x00008fa0


	//   ....[46]....
        /*037c*/ 	.word	0x00008fe0


	//   ....[47]....
        /*0380*/ 	.word	0x00009030


	//   ....[48]....
        /*0384*/ 	.word	0x00009060


	//   ....[49]....
        /*0388*/ 	.word	0x000090c0


	//   ....[50]....
        /*038c*/ 	.word	0x00009100


	//   ....[51]....
        /*0390*/ 	.word	0x00009150


	//   ....[52]....
        /*0394*/ 	.word	0x00009180


	//   ....[53]....
        /*0398*/ 	.word	0x000091d0


	//   ....[54]....
        /*039c*/ 	.word	0x00009210


	//   ....[55]....
        /*03a0*/ 	.word	0x00009260


	//   ....[56]....
        /*03a4*/ 	.word	0x000099b0


	//   ....[57]....
        /*03a8*/ 	.word	0x000099d0


	//   ....[58]....
        /*03ac*/ 	.word	0x000099e0


	//   ....[59]....
        /*03b0*/ 	.word	0x000099f0


	//   ....[60]....
        /*03b4*/ 	.word	0x00009a00


	//   ....[61]....
        /*03b8*/ 	.word	0x00009a20


	//   ....[62]....
        /*03bc*/ 	.word	0x00009a80


	//   ....[63]....
        /*03c0*/ 	.word	0x00009ab0


	//   ....[64]....
        /*03c4*/ 	.word	0x00009b20


	//   ....[65]....
        /*03c8*/ 	.word	0x00009b50


	//   ....[66]....
        /*03cc*/ 	.word	0x00009b60


	//   ....[67]....
        /*03d0*/ 	.word	0x00009b70


	//   ....[68]....
        /*03d4*/ 	.word	0x00009e20


	//   ....[69]....
        /*03d8*/ 	.word	0x00009e40


	//   ....[70]....
        /*03dc*/ 	.word	0x00009e50


	//   ....[71]....
        /*03e0*/ 	.word	0x00009e70


	//   ....[72]....
        /*03e4*/ 	.word	0x00009ef0


	//   ....[73]....
        /*03e8*/ 	.word	0x00009f20


	//   ....[74]....
        /*03ec*/ 	.word	0x00009f70


	//   ....[75]....
        /*03f0*/ 	.word	0x00009fa0


	//   ....[76]....
        /*03f4*/ 	.word	0x00009ff0


	//   ....[77]....
        /*03f8*/ 	.word	0x0000a020


	//   ....[78]....
        /*03fc*/ 	.word	0x0000a070


	//   ....[79]....
        /*0400*/ 	.word	0x0000a0a0


	//   ....[80]....
        /*0404*/ 	.word	0x0000a500


	//   ....[81]....
        /*0408*/ 	.word	0x0000a530


	//   ....[82]....
        /*040c*/ 	.word	0x0000a560


	//   ....[83]....
        /*0410*/ 	.word	0x0000a590


	//   ....[84]....
        /*0414*/ 	.word	0x0000a5c0


	//   ....[85]....
        /*0418*/ 	.word	0x0000a5d0


	//   ....[86]....
        /*041c*/ 	.word	0x0000a5e0


	//   ....[87]....
        /*0420*/ 	.word	0x0000a600


	//   ....[88]....
        /*0424*/ 	.word	0x0000a630


	//   ....[89]....
        /*0428*/ 	.word	0x0000a660


	//   ....[90]....
        /*042c*/ 	.word	0x0000a670


	//   ....[91]....
        /*0430*/ 	.word	0x0000a6a0


	//   ....[92]....
        /*0434*/ 	.word	0x0000aa90


	//   ....[93]....
        /*0438*/ 	.word	0x0000af30


	//   ....[94]....
        /*043c*/ 	.word	0x0000b020


	//   ....[95]....
        /*0440*/ 	.word	0x0000b0c0


	//   ....[96]....
        /*0444*/ 	.word	0x0000b120


	//   ....[97]....
        /*0448*/ 	.word	0x0000b1f0


	//   ....[98]....
        /*044c*/ 	.word	0x0000b260


	//   ....[99]....
        /*0450*/ 	.word	0x0000b330


	//   ....[100]....
        /*0454*/ 	.word	0x0000b3b0


	//   ....[101]....
        /*0458*/ 	.word	0x0000b480


	//   ....[102]....
        /*045c*/ 	.word	0x0000b500


	//   ....[103]....
        /*0460*/ 	.word	0x0000b5e0


	//   ....[104]....
        /*0464*/ 	.word	0x0000b660


	//   ....[105]....
        /*0468*/ 	.word	0x0000b720


	//   ....[106]....
        /*046c*/ 	.word	0x0000b7b0


	//   ....[107]....
        /*0470*/ 	.word	0x0000b810


	//   ....[108]....
        /*0474*/ 	.word	0x0000b8b0


	//   ....[109]....
        /*0478*/ 	.word	0x0000b980


	//   ....[110]....
        /*047c*/ 	.word	0x0000ba00


	//   ....[111]....
        /*0480*/ 	.word	0x0000bad0


	//   ....[112]....
        /*0484*/ 	.word	0x0000bb50


	//   ....[113]....
        /*0488*/ 	.word	0x0000bc20


	//   ....[114]....
        /*048c*/ 	.word	0x0000bca0


	//   ....[115]....
        /*0490*/ 	.word	0x0000bd70


	//   ....[116]....
        /*0494*/ 	.word	0x0000bdf0


	//   ....[117]....
        /*0498*/ 	.word	0x0000bec0


	//   ....[118]....
        /*049c*/ 	.word	0x0000bf40


	//   ....[119]....
        /*04a0*/ 	.word	0x0000c010


	//   ....[120]....
        /*04a4*/ 	.word	0x0000c080


	//   ....[121]....
        /*04a8*/ 	.word	0x0000c140


	//   ....[122]....
        /*04ac*/ 	.word	0x0000c280


	//   ....[123]....
        /*04b0*/ 	.word	0x0000c320


	//   ....[124]....
        /*04b4*/ 	.word	0x0000c380


	//   ....[125]....
        /*04b8*/ 	.word	0x0000c440


	//   ....[126]....
        /*04bc*/ 	.word	0x0000c4a0


	//   ....[127]....
        /*04c0*/ 	.word	0x0000c560


	//   ....[128]....
        /*04c4*/ 	.word	0x0000c5e0


	//   ....[129]....
        /*04c8*/ 	.word	0x0000c690


	//   ....[130]....
        /*04cc*/ 	.word	0x0000c6f0


	//   ....[131]....
        /*04d0*/ 	.word	0x0000c7b0


	//   ....[132]....
        /*04d4*/ 	.word	0x0000c830


	//   ....[133]....
        /*04d8*/ 	.word	0x0000c8e0


	//   ....[134]....
        /*04dc*/ 	.word	0x0000c9c0


	//   ....[135]....
        /*04e0*/ 	.word	0x0000ca60


	//   ....[136]....
        /*04e4*/ 	.word	0x0000cac0


	//   ....[137]....
        /*04e8*/ 	.word	0x0000cb90


	//   ....[138]....
        /*04ec*/ 	.word	0x0000cc30


	//   ....[139]....
        /*04f0*/ 	.word	0x0000ccf0


	//   ....[140]....
        /*04f4*/ 	.word	0x0000cd90


	//   ....[141]....
        /*04f8*/ 	.word	0x0000ce50


	//   ....[142]....
        /*04fc*/ 	.word	0x0000cef0


	//   ....[143]....
        /*0500*/ 	.word	0x0000cfb0


	//   ....[144]....
        /*0504*/ 	.word	0x0000d050


	//   ....[145]....
        /*0508*/ 	.word	0x0000d110


	//   ....[146]....
        /*050c*/ 	.word	0x0000d230


	//   ....[147]....
        /*0510*/ 	.word	0x0000d2f0


	//   ....[148]....
        /*0514*/ 	.word	0x0000d380


	//   ....[149]....
        /*0518*/ 	.word	0x0000d450


	//   ....[150]....
        /*051c*/ 	.word	0x0000d4c0


	//   ....[151]....
        /*0520*/ 	.word	0x0000d590


	//   ....[152]....
        /*0524*/ 	.word	0x0000d610


	//   ....[153]....
        /*0528*/ 	.word	0x0000d6f0


	//   ....[154]....
        /*052c*/ 	.word	0x0000d760


	//   ....[155]....
        /*0530*/ 	.word	0x0000d840


	//   ....[156]....
        /*0534*/ 	.word	0x0000d8b0


	//   ....[157]....
        /*0538*/ 	.word	0x0000d970


	//   ....[158]....
        /*053c*/ 	.word	0x0000da80


	//----- nvinfo : EIATTR_REG_RECONFIG
	.align		4
.L_84:
        /*0540*/ 	.byte	0x01, 0x54
	.zero		2


	//----- nvinfo : EIATTR_SYSCALL_OFFSETS
	.align		4
        /*0544*/ 	.byte	0x04, 0x46
        /*0546*/ 	.short	(.L_86 - .L_85)


	//   ....[0]....
.L_85:
        /*0548*/ 	.word	0x00001120


	//   ....[1]....
        /*054c*/ 	.word	0x00007b40


	//   ....[2]....
        /*0550*/ 	.word	0x00007c80


	//   ....[3]....
        /*0554*/ 	.word	0x00007d70


	//   ....[4]....
        /*0558*/ 	.word	0x00008c00


	//----- nvinfo : EIATTR_MBARRIER_INSTR_OFFSETS
	.align		4
.L_86:
        /*055c*/ 	.byte	0x04, 0x39
        /*055e*/ 	.short	(.L_88 - .L_87)


	//   ....[0]....
.L_87:
        /*0560*/ 	.word	0x00000170
        /*0564*/ 	.word	0x000000ff
        /*0568*/ 	.word	0x0002a800
        /*056c*/ 	.short	0x0100
        /*056e*/ 	.byte	0x08
	.zero		1


	//   ....[1]....
        /*0570*/ 	.word	0x00000180
        /*0574*/ 	.word	0x000000ff
        /*0578*/ 	.word	0x0002a820
        /*057c*/ 	.short	0x0100
        /*057e*/ 	.byte	0x08
	.zero		1


	//   ....[2]....
        /*0580*/ 	.word	0x00000270
        /*0584*/ 	.word	0x000000ff
        /*0588*/ 	.word	0x0002a830
        /*058c*/ 	.short	0x0100
        /*058e*/ 	.byte	0x08
	.zero		1


	//   ....[3]....
        /*0590*/ 	.word	0x00000280
        /*0594*/ 	.word	0x000000ff
        /*0598*/ 	.word	0x0002a840
        /*059c*/ 	.short	0x0100
        /*059e*/ 	.byte	0x08
	.zero		1


	//   ....[4]....
        /*05a0*/ 	.word	0x00000290
        /*05a4*/ 	.word	0x000000ff
        /*05a8*/ 	.word	0x0002a838
        /*05ac*/ 	.short	0x0100
        /*05ae*/ 	.byte	0x08
	.zero		1


	//   ....[5]....
        /*05b0*/ 	.word	0x000002a0
        /*05b4*/ 	.word	0x000000ff
        /*05b8*/ 	.word	0x0002a848
        /*05bc*/ 	.short	0x0100
        /*05be*/ 	.byte	0x08
	.zero		1


	//   ....[6]....
        /*05c0*/ 	.word	0x000003d0
        /*05c4*/ 	.word	0x000000ff
        /*05c8*/ 	.word	0x0002a850
        /*05cc*/ 	.short	0x0100
        /*05ce*/ 	.byte	0x08
	.zero		1


	//   ....[7]....
        /*05d0*/ 	.word	0x000003e0
        /*05d4*/ 	.word	0x000000ff
        /*05d8*/ 	.word	0x0002a860
        /*05dc*/ 	.short	0x0100
        /*05de*/ 	.byte	0x08
	.zero		1


	//   ....[8]....
        /*05e0*/ 	.word	0x000003f0
        /*05e4*/ 	.word	0x000000ff
        /*05e8*/ 	.word	0x0002a858
        /*05ec*/ 	.short	0x0100
        /*05ee*/ 	.byte	0x08
	.zero		1


	//   ....[9]....
        /*05f0*/ 	.word	0x00000400
        /*05f4*/ 	.word	0x000000ff
        /*05f8*/ 	.word	0x0002a868
        /*05fc*/ 	.short	0x0100
        /*05fe*/ 	.byte	0x08
	.zero		1


	//   ....[10]....
        /*0600*/ 	.word	0x000004f0
        /*0604*/ 	.word	0x000000ff
        /*0608*/ 	.word	0x0002a870
        /*060c*/ 	.short	0x0100
        /*060e*/ 	.byte	0x06
	.zero		1


	//   ....[11]....
        /*0610*/ 	.word	0x00000500
        /*0614*/ 	.word	0x000000ff
        /*0618*/ 	.word	0x0002a880
        /*061c*/ 	.short	0x0100
        /*061e*/ 	.byte	0x06
	.zero		1


	//   ....[12]....
        /*0620*/ 	.word	0x00000510
        /*0624*/ 	.word	0x000000ff
        /*0628*/ 	.word	0x0002a878
        /*062c*/ 	.short	0x0100
        /*062e*/ 	.byte	0x06
	.zero		1


	//   ....[13]....
        /*0630*/ 	.word	0x00000520
        /*0634*/ 	.word	0x000000ff
        /*0638*/ 	.word	0x0002a888
        /*063c*/ 	.short	0x0100
        /*063e*/ 	.byte	0x06
	.zero		1


	//   ....[14]....
        /*0640*/ 	.word	0x00000650
        /*0644*/ 	.word	0x000000ff
        /*0648*/ 	.word	0x0002a890
        /*064c*/ 	.short	0x0100
        /*064e*/ 	.byte	0x08
	.zero		1


	//   ....[15]....
        /*0650*/ 	.word	0x00000660
        /*0654*/ 	.word	0x000000ff
        /*0658*/ 	.word	0x0002a8a0
        /*065c*/ 	.short	0x0100
        /*065e*/ 	.byte	0x08
	.zero		1


	//   ....[16]....
        /*0660*/ 	.word	0x00000670
        /*0664*/ 	.word	0x000000ff
        /*0668*/ 	.word	0x0002a898
        /*066c*/ 	.short	0x0100
        /*066e*/ 	.byte	0x08
	.zero		1


	//   ....[17]....
        /*0670*/ 	.word	0x00000680
        /*0674*/ 	.word	0x000000ff
        /*0678*/ 	.word	0x0002a8a8
        /*067c*/ 	.short	0x0100
        /*067e*/ 	.byte	0x08
	.zero		1


	//   ....[18]....
        /*0680*/ 	.word	0x000007c0
        /*0684*/ 	.word	0x000000ff
        /*0688*/ 	.word	0x0002a8b0
        /*068c*/ 	.short	0x0100
        /*068e*/ 	.byte	0x08
	.zero		1


	//   ....[19]....
        /*0690*/ 	.word	0x000007d0
        /*0694*/ 	.word	0x000000ff
        /*0698*/ 	.word	0x0002a8c0
        /*069c*/ 	.short	0x0100
        /*069e*/ 	.byte	0x08
	.zero		1


	//   ....[20]....
        /*06a0*/ 	.word	0x000007e0
        /*06a4*/ 	.word	0x000000ff
        /*06a8*/ 	.word	0x0002a8b8
        /*06ac*/ 	.short	0x0100
        /*06ae*/ 	.byte	0x08
	.zero		1


	//   ....[21]....
        /*06b0*/ 	.word	0x000007f0
        /*06b4*/ 	.word	0x000000ff
        /*06b8*/ 	.word	0x0002a8c8
        /*06bc*/ 	.short	0x0100
        /*06be*/ 	.byte	0x08
	.zero		1


	//   ....[22]....
        /*06c0*/ 	.word	0x00001140
        /*06c4*/ 	.word	0x000000ff
        /*06c8*/ 	.word	0x0002a800
        /*06cc*/ 	.short	0x010a
        /*06ce*/ 	.byte	0x25
	.zero		1


	//   ....[23]....
        /*06d0*/ 	.word	0x000011b0
        /*06d4*/ 	.word	0x000000ff
        /*06d8*/ 	.word	0x0002a830
        /*06dc*/ 	.short	0x010a
        /*06de*/ 	.byte	0x25
	.zero		1


	//   ....[24]....
        /*06e0*/ 	.word	0x00001210
        /*06e4*/ 	.word	0x000000ff
        /*06e8*/ 	.word	0x0002a830
        /*06ec*/ 	.short	0x010a
        /*06ee*/ 	.byte	0x25
	.zero		1


	//   ....[25]....
        /*06f0*/ 	.word	0x00002000
        /*06f4*/ 	.word	0x000000ff
        /*06f8*/ 	.word	0x00000000
        /*06fc*/ 	.short	0x0101
        /*06fe*/ 	.byte	0x04
	.zero		1


	//   ....[26]....
        /*0700*/ 	.word	0x00003320
        /*0704*/ 	.word	0x000000ff
        /*0708*/ 	.word	0x0002a830
        /*070c*/ 	.short	0x010a
        /*070e*/ 	.byte	0x3b
	.zero		1


	//   ....[27]....
        /*0710*/ 	.word	0x00003360
        /*0714*/ 	.word	0x000000ff
        /*0718*/ 	.word	0x0002a830
        /*071c*/ 	.short	0x010a
        /*071e*/ 	.byte	0x3b
	.zero		1


	//   ....[28]....
        /*0720*/ 	.word	0x00003bb0
        /*0724*/ 	.word	0x000000ff
        /*0728*/ 	.word	0x0002a850
        /*072c*/ 	.short	0x010a
        /*072e*/ 	.byte	0x05
	.zero		1


	//   ....[29]....
        /*0730*/ 	.word	0x00003bf0
        /*0734*/ 	.word	0x000000ff
        /*0738*/ 	.word	0x0002a850
        /*073c*/ 	.short	0x010a
        /*073e*/ 	.byte	0x05
	.zero		1


	//   ....[30]....
        /*0740*/ 	.word	0x00003f50
        /*0744*/ 	.word	0x000000ff
        /*0748*/ 	.word	0x00000000
        /*074c*/ 	.short	0x0101
        /*074e*/ 	.byte	0x3b
	.zero		1


	//   ....[31]....
        /*0750*/ 	.word	0x00004cc0
        /*0754*/ 	.word	0x000000ff
        /*0758*/ 	.word	0x00000000
        /*075c*/ 	.short	0x0101
        /*075e*/ 	.byte	0x04
	.zero		1


	//   ....[32]....
        /*0760*/ 	.word	0x00005290
        /*0764*/ 	.word	0x000000ff
        /*0768*/ 	.word	0x0002a850
        /*076c*/ 	.short	0x010a
        /*076e*/ 	.byte	0x05
	.zero		1


	//   ....[33]....
        /*0770*/ 	.word	0x000052d0
        /*0774*/ 	.word	0x000000ff
        /*0778*/ 	.word	0x0002a850
        /*077c*/ 	.short	0x010a
        /*077e*/ 	.byte	0x05
	.zero		1


	//   ....[34]....
        /*0780*/ 	.word	0x000057b0
        /*0784*/ 	.word	0x000000ff
        /*0788*/ 	.word	0x00000000
        /*078c*/ 	.short	0x0101
        /*078e*/ 	.byte	0x04
	.zero		1


	//   ....[35]....
        /*0790*/ 	.word	0x00006390
        /*0794*/ 	.word	0x000000ff
        /*0798*/ 	.word	0x00000000
        /*079c*/ 	.short	0x0101
        /*079e*/ 	.byte	0x04
	.zero		1


	//   ....[36]....
        /*07a0*/ 	.word	0x000083e0
        /*07a4*/ 	.word	0x000000ff
        /*07a8*/ 	.word	0x0002a840
        /*07ac*/ 	.short	0x010a
        /*07ae*/ 	.byte	0x2d
	.zero		1


	//   ....[37]....
        /*07b0*/ 	.word	0x000089c0
        /*07b4*/ 	.word	0x000000ff
        /*07b8*/ 	.word	0x0002a830
        /*07bc*/ 	.short	0x0107
        /*07be*/ 	.byte	0x2d
	.zero		1


	//   ....[38]....
        /*07c0*/ 	.word	0x00008a30
        /*07c4*/ 	.word	0x000000ff
        /*07c8*/ 	.word	0x0002a830
        /*07cc*/ 	.short	0x0101
        /*07ce*/ 	.byte	0x2d
	.zero		1


	//   ....[39]....
        /*07d0*/ 	.word	0x000093b0
        /*07d4*/ 	.word	0x000000ff
        /*07d8*/ 	.word	0x0002a800
        /*07dc*/ 	.short	0x0107
        /*07de*/ 	.byte	0x2d
	.zero		1


	//   ....[40]....
        /*07e0*/ 	.word	0x00009410
        /*07e4*/ 	.word	0x000000ff
        /*07e8*/ 	.word	0x0002a800
        /*07ec*/ 	.short	0x0101
        /*07ee*/ 	.byte	0x2d
	.zero		1


	//   ....[41]....
        /*07f0*/ 	.word	0x00009420
        /*07f4*/ 	.word	0x000000ff
        /*07f8*/ 	.word	0x0002a820
        /*07fc*/ 	.short	0x010a
        /*07fe*/ 	.byte	0x2d
	.zero		1


	//   ....[42]....
        /*0800*/ 	.word	0x00009790
        /*0804*/ 	.word	0x00000008
        /*0808*/ 	.word	0x0002a840
        /*080c*/ 	.short	0x010a
        /*080e*/ 	.byte	0x3f
	.zero		1


	//   ....[43]....
        /*0810*/ 	.word	0x00009ca0
        /*0814*/ 	.word	0x00000008
        /*0818*/ 	.word	0x0002a830
        /*081c*/ 	.short	0x0107
        /*081e*/ 	.byte	0x3f
	.zero		1


	//   ....[44]....
        /*0820*/ 	.word	0x00009d50
        /*0824*/ 	.word	0x00000008
        /*0828*/ 	.word	0x0002a830
        /*082c*/ 	.short	0x0101
        /*082e*/ 	.byte	0x3f
	.zero		1


	//   ....[45]....
        /*0830*/ 	.word	0x00009db0
        /*0834*/ 	.word	0x00000004
        /*0838*/ 	.word	0x0002a860
        /*083c*/ 	.short	0x010a
        /*083e*/ 	.byte	0x3f
	.zero		1


	//   ....[46]....
        /*0840*/ 	.word	0x0000a1b0
        /*0844*/ 	.word	0x00000004
        /*0848*/ 	.word	0x0002a850
        /*084c*/ 	.short	0x0107
        /*084e*/ 	.byte	0x3f
	.zero		1


	//   ....[47]....
        /*0850*/ 	.word	0x0000a310
        /*0854*/ 	.word	0x00000004
        /*0858*/ 	.word	0x0002a850
        /*085c*/ 	.short	0x0101
        /*085e*/ 	.byte	0x3f
	.zero		1


	//   ....[48]....
        /*0860*/ 	.word	0x0000a490
        /*0864*/ 	.word	0x00000000
        /*0868*/ 	.word	0x0002a860
        /*086c*/ 	.short	0x010a
        /*086e*/ 	.byte	0x3f
	.zero		1


	//   ....[49]....
        /*0870*/ 	.word	0x0000a8d0
        /*0874*/ 	.word	0x00000000
        /*0878*/ 	.word	0x0002a850
        /*087c*/ 	.short	0x0107
        /*087e*/ 	.byte	0x3f
	.zero		1


	//   ....[50]....
        /*0880*/ 	.word	0x0000a990
        /*0884*/ 	.word	0x00000000
        /*0888*/ 	.word	0x0002a850
        /*088c*/ 	.short	0x0101
        /*088e*/ 	.byte	0x3f
	.zero		1


	//   ....[51]....
        /*0890*/ 	.word	0x0000aa20
        /*0894*/ 	.word	0x00000007
        /*0898*/ 	.word	0x0002a820
        /*089c*/ 	.short	0x010a
        /*089e*/ 	.byte	0x3f
	.zero		1


	//   ....[52]....
        /*08a0*/ 	.word	0x0000ab80
        /*08a4*/ 	.word	0x00000005
        /*08a8*/ 	.word	0x0002a840
        /*08ac*/ 	.short	0x010a
        /*08ae*/ 	.byte	0x3f
	.zero		1


	//   ....[53]....
        /*08b0*/ 	.word	0x0000ac20
        /*08b4*/ 	.word	0x00000003
        /*08b8*/ 	.word	0x0002a840
        /*08bc*/ 	.short	0x010a
        /*08be*/ 	.byte	0x3f
	.zero		1


	//   ....[54]....
        /*08c0*/ 	.word	0x0000ac60
        /*08c4*/ 	.word	0x00000005
        /*08c8*/ 	.word	0x0002a860
        /*08cc*/ 	.short	0x010a
        /*08ce*/ 	.byte	0x3f
	.zero		1


	//   ....[55]....
        /*08d0*/ 	.word	0x0000aca0
        /*08d4*/ 	.word	0x00000003
        /*08d8*/ 	.word	0x0002a860
        /*08dc*/ 	.short	0x010a
        /*08de*/ 	.byte	0x3f
	.zero		1


	//   ....[56]....
        /*08e0*/ 	.word	0x0000ad10
        /*08e4*/ 	.word	0x00000000
        /*08e8*/ 	.word	0x0002a800
        /*08ec*/ 	.short	0x010a
        /*08ee*/ 	.byte	0x3f
	.zero		1


	//   ....[57]....
        /*08f0*/ 	.word	0x0000ad70
        /*08f4*/ 	.word	0x00000004
        /*08f8*/ 	.word	0x0002a830
        /*08fc*/ 	.short	0x010a
        /*08fe*/ 	.byte	0x3f
	.zero		1


	//   ....[58]....
        /*0900*/ 	.word	0x0000add0
        /*0904*/ 	.word	0x00000004
        /*0908*/ 	.word	0x0002a830
        /*090c*/ 	.short	0x010a
        /*090e*/ 	.byte	0x3f
	.zero		1


	//   ....[59]....
        /*0910*/ 	.word	0x0000ae30
        /*0914*/ 	.word	0x00000004
        /*0918*/ 	.word	0x0002a850
        /*091c*/ 	.short	0x010a
        /*091e*/ 	.byte	0x3f
	.zero		1


	//   ....[60]....
        /*0920*/ 	.word	0x0000ae90
        /*0924*/ 	.word	0x00000006
        /*0928*/ 	.word	0x0002a850
        /*092c*/ 	.short	0x010a
        /*092e*/ 	.byte	0x3f
	.zero		1


	//   ....[61]....
        /*0930*/ 	.word	0x0000af70
        /*0934*/ 	.word	0x00000003
        /*0938*/ 	.word	0x0002a840
        /*093c*/ 	.short	0x010a
        /*093e*/ 	.byte	0x3f
	.zero		1


	//   ....[62]....
        /*0940*/ 	.word	0x0000c180
        /*0944*/ 	.word	0x00000003
        /*0948*/ 	.word	0x0002a820
        /*094c*/ 	.short	0x010a
        /*094e*/ 	.byte	0x3f
	.zero		1


	//   ....[63]....
        /*0950*/ 	.word	0x0000c1d0
        /*0954*/ 	.word	0x00000008
        /*0958*/ 	.word	0x0002a840
        /*095c*/ 	.short	0x010a
        /*095e*/ 	.byte	0x3f
	.zero		1


	//   ....[64]....
        /*0960*/ 	.word	0x0000c910
        /*0964*/ 	.word	0x00000004
        /*0968*/ 	.word	0x0002a860
        /*096c*/ 	.short	0x010a
        /*096e*/ 	.byte	0x3f
	.zero		1


	//   ....[65]....
        /*0970*/ 	.word	0x0000d180
        /*0974*/ 	.word	0x00000000
        /*0978*/ 	.word	0x0002a860
        /*097c*/ 	.short	0x010a
        /*097e*/ 	.byte	0x3f
	.zero		1


	//   ....[66]....
        /*0980*/ 	.word	0x0000d9a0
        /*0984*/ 	.word	0x00000007
        /*0988*/ 	.word	0x0002a820
        /*098c*/ 	.short	0x010a
        /*098e*/ 	.byte	0x3f
	.zero		1


	//   ....[67]....
        /*0990*/ 	.word	0x0000db40
        /*0994*/ 	.word	0x00000005
        /*0998*/ 	.word	0x0002a840
        /*099c*/ 	.short	0x010a
        /*099e*/ 	.byte	0x3f
	.zero		1


	//   ....[68]....
        /*09a0*/ 	.word	0x0000db90
        /*09a4*/ 	.word	0x00000003
        /*09a8*/ 	.word	0x0002a840
        /*09ac*/ 	.short	0x010a
        /*09ae*/ 	.byte	0x3f
	.zero		1


	//   ....[69]....
        /*09b0*/ 	.word	0x0000dbe0
        /*09b4*/ 	.word	0x00000005
        /*09b8*/ 	.word	0x0002a860
        /*09bc*/ 	.short	0x010a
        /*09be*/ 	.byte	0x3f
	.zero		1


	//----- nvinfo : EIATTR_NUM_MBARRIERS
	.align		4
.L_88:
        /*09c0*/ 	.byte	0x03, 0x38
        /*09c2*/ 	.short	0x0016


	//----- nvinfo : EIATTR_EXIT_INSTR_OFFSETS
	.align		4
        /*09c4*/ 	.byte	0x04, 0x1c
        /*09c6*/ 	.short	(.L_90 - .L_89)


	//   ....[0]....
.L_89:
        /*09c8*/ 	.word	0x0000acf0


	//----- nvinfo : EIATTR_MAX_THREADS
	.align		4
.L_90:
        /*09cc*/ 	.byte	0x04, 0x05
        /*09ce*/ 	.short	(.L_92 - .L_91)
.L_91:
        /*09d0*/ 	.word	0x00000180
        /*09d4*/ 	.word	0x00000001
        /*09d8*/ 	.word	0x00000001


	//----- nvinfo : EIATTR_CRS_STACK_SIZE
	.align		4
.L_92:
        /*09dc*/ 	.byte	0x04, 0x1e
        /*09de*/ 	.short	(.L_94 - .L_93)
.L_93:
        /*09e0*/ 	.word	0x00000000


	//----- nvinfo : EIATTR_CBANK_PARAM_SIZE
	.align		4
.L_94:
        /*09e4*/ 	.byte	0x03, 0x19
        /*09e6*/ 	.short	0x0a70


	//----- nvinfo : EIATTR_PARAM_CBANK
	.align		4
        /*09e8*/ 	.byte	0x04, 0x0a
        /*09ea*/ 	.short	(.L_96 - .L_95)
	.align		4
.L_95:
        /*09ec*/ 	.word	index@(.nv.constant0._ZN7cutlass13device_kernelIN5flash11enable_sm90INS1_16FlashAttnFwdSm90INS1_25CollectiveMainloopFwdSm90ILi2EN4cute5tupleIJNS5_1CILi1EEES8_S8_EEENS6_IJNS7_ILi128EEENS7_ILi96EEENS7_ILi192EEEEEELi128ENS_10bfloat16_tEfNS_4arch4Sm90ELb0ELb0ELb0ELb0ELb1ELb0ELb0ELb1ELb1ELb1ELb1ELb0EEENS1_21CollectiveEpilogueFwdINS6_IJSA_SA_SB_EEES9_SE_SG_Li256ELb0ELb1ELb1ELb0EEENS1_19SingleTileSchedulerILb0ELb1ELb1ELi128EEEEEEEEEvNT_6ParamsE)
        /*09f0*/ 	.short	0x0210
        /*09f2*/ 	.short	0x0a70


	//----- nvinfo : EIATTR_SW_WAR
	.align		4
.L_96:
        /*09f4*/ 	.byte	0x04, 0x36
        /*09f6*/ 	.short	(.L_98 - .L_97)
.L_97:
        /*09f8*/ 	.word	0x00000008
.L_98:


//--------------------- .nv.info._ZN7cutlass13device_kernelIN5flash11enable_sm90INS1_16FlashAttnFwdSm90INS1_25CollectiveMainloopFwdSm90ILi2EN4cute5tupleIJNS5_1CILi1EEES8_S8_EEENS6_IJNS7_ILi128EEENS7_ILi96EEENS7_ILi192EEEEEELi128ENS_10bfloat16_tEfNS_4arch4Sm90ELb0ELb0ELb0ELb1ELb1ELb0ELb0ELb1ELb1ELb1ELb1ELb0EEENS1_21CollectiveEpilogueFwdINS6_IJSA_SA_SB_EEES9_SE_SG_Li256ELb1ELb1ELb1ELb0EEENS1_36VarlenDynamicPersistentTileSchedulerILi128ELi96ELi256ELi128ELb1ELb1ELb1ELb0ELb1ELb1EEEEEEEEEvNT_6ParamsE --------------------------
	.section	.nv.info._ZN7cutlass13device_kernelIN5flash11enable_sm90INS1_16FlashAttnFwdSm90INS1_25CollectiveMainloopFwdSm90ILi2EN4cute5tupleIJNS5_1CILi1EEES8_S8_EEENS6_IJNS7_ILi128EEENS7_ILi96EEENS7_ILi192EEEEEELi128ENS_10bfloat16_tEfNS_4arch4Sm90ELb0ELb0ELb0ELb1ELb1ELb0ELb0ELb1ELb1ELb1ELb1ELb0EEENS1_21CollectiveEpilogueFwdINS6_IJSA_SA_SB_EEES9_SE_SG_Li256ELb1ELb1ELb1ELb0EEENS1_36VarlenDynamicPersistentTileSchedulerILi128ELi96ELi256ELi128ELb1ELb1ELb1ELb0ELb1ELb1EEEEEEEEEvNT_6ParamsE,"",@"SHT_CUDA_INFO"
	.sectionflags	@""
	.align	4


	//----- nvinfo : EIATTR_CUDA_API_VERSION
	.align		4
        /*0000*/ 	.byte	0x04, 0x37
        /*0002*/ 	.short	(.L_100 - .L_99)
.L_99:
        /*0004*/ 	.word	0x00000082


	//----- nvinfo : EIATTR_KPARAM_INFO
	.align		4
.L_100:
        /*0008*/ 	.byte	0x04, 0x17
        /*000a*/ 	.short	(.L_102 - .L_101)
.L_101:
        /*000c*/ 	.word	0x00000000
        /*0010*/ 	.short	0x0000
        /*0012*/ 	.short	0x0070
        /*0014*/ 	.byte	0x00, 0xf0, 0x01, 0x2a


	//----- nvinfo : EIATTR_SPARSE_MMA_MASK
	.align		4
.L_102:
        /*0018*/ 	.byte	0x03, 0x50
        /*001a*/ 	.short	0x0000


	//----- nvinfo : EIATTR_MAXREG_COUNT
	.align		4
        /*001c*/ 	.byte	0x03, 0x1b
        /*001e*/ 	.short	0x00a8


	//----- nvinfo : EIATTR_NUM_BARRIERS
	.align		4
        /*0020*/ 	.byte	0x02, 0x4c
        /*0022*/ 	.byte	0x09
	.zero		1


	//----- nvinfo : EIATTR_EXTERNS
	.align		4
        /*0024*/ 	.byte	0x04, 0x0f
        /*0026*/ 	.short	(.L_104 - .L_103)


	//   ....[0]....
	.align		4
.L_103:
        /*0028*/ 	.word	index@(__assertfail)


	//----- nvinfo : EIATTR_ANNOTATIONS
	.align		4
.L_104:
        /*002c*/ 	.byte	0x04, 0x55
        /*002e*/ 	.short	(.L_106 - .L_105)


	//   ....[0]....
.L_105:
        /*0030*/ 	.word	0x00000001
        /*0034*/ 	.byte	0xa0, 0x08, 0x00, 0x00, 0x01, 0x00, 0x00, 0x00, 0xa0, 0x09, 0x00, 0x00, 0x01, 0x00, 0x00, 0x00
        /* <DEDUP_REMOVED lines=10> */
        /*00e4*/ 	.byte	0x90, 0xee, 0x00, 0x00


	//----- nvinfo : EIATTR_MERCURY_ISA_VERSION
	.align		4
.L_106:
        /*00e8*/ 	.byte	0x03, 0x5f
        /*00ea*/ 	.short	0x0101


	//----- nvinfo : EIATTR_UNUSED_LOAD_BYTE_OFFSET
	.align		4
        /*00ec*/ 	.byte	0x04, 0x44
        /*00ee*/ 	.short	(.L_108 - .L_107)


	//   ....[0]....
.L_107:
        /*00f0*/ 	.word	0x00000950
        /*00f4*/ 	.word	0x0000fff0


	//   ....[1]....
        /*00f8*/ 	.word	0x00006680
        /*00fc*/ 	.word	0x0000fff0


	//----- nvinfo : EIATTR_INT_WARP_WIDE_INSTR_OFFSETS
	.align		4
.L_108:
        /*0100*/ 	.byte	0x04, 0x31
        /*0102*/ 	.short	(.L_110 - .L_109)


	//   ....[0]....
.L_109:
        /*0104*/ 	.word	0x000000c0


	//   ....[1]....
        /*0108*/ 	.word	0x000000d0


	//   ....[2]....
        /*010c*/ 	.word	0x00000170


	//   ....[3]....
        /*0110*/ 	.word	0x0000ab60


	//   ....[4]....
        /*0114*/ 	.word	0x0000abf0


	//   ....[5]....
        /*0118*/ 	.word	0x0000da10


	//   ....[6]....
        /*011c*/ 	.word	0x0000daa0


	//----- nvinfo : EIATTR_COOP_GROUP_MASK_REGIDS
	.align		4
.L_110:
        /*0120*/ 	.byte	0x04, 0x29
        /*0122*/ 	.short	(.L_112 - .L_111)


	//   ....[0]....
.L_111:
        /*0124*/ 	.word	0xffffffff


	//   ....[1]....
        /*0128*/ 	.word	0xffffffff


	//   ....[2]....
        /*012c*/ 	.word	0xffffffff


	//   ....[3]....
        /*0130*/ 	.word	0xffffffff


	//   ....[4]....
        /*0134*/ 	.word	0xffffffff


	//   ....[5]....
        /*0138*/ 	.word	0xffffffff


	//   ....[6]....
        /*013c*/ 	.word	0xffffffff


	//   ....[7]....
        /*0140*/ 	.word	0xffffffff


	//   ....[8]....
        /*0144*/ 	.word	0xffffffff


	//   ....[9]....
        /*0148*/ 	.word	0xffffffff


	//   ....[10]....
        /*014c*/ 	.word	0xffffffff


	//   ....[11]....
        /*0150*/ 	.word	0xffffffff


	//   ....[12]....
        /*0154*/ 	.word	0xffffffff


	//   ....[13]....
        /*0158*/ 	.word	0xffffffff


	//   ....[14]....
        /*015c*/ 	.word	0xffffffff


	//   ....[15]....
        /*0160*/ 	.word	0xffffffff


	//   ....[16]....
        /*0164*/ 	.word	0xffffffff


	//   ....[17]....
        /*0168*/ 	.word	0xffffffff


	//   ....[18]....
        /*016c*/ 	.word	0xffffffff


	//   ....[19]....
        /*0170*/ 	.word	0xffffffff


	//   ....[20]....
        /*0174*/ 	.word	0xffffffff


	//   ....[21]....
        /*0178*/ 	.word	0xffffffff


	//   ....[22]....
        /*017c*/ 	.word	0xffffffff


	//   ....[23]....
        /*0180*/ 	.word	0xffffffff


	//   ....[24]....
        /*0184*/ 	.word	0xffffffff


	//   ....[25]....
        /*0188*/ 	.word	0xffffffff


	//   ....[26]....
        /*018c*/ 	.word	0xffffffff


	//   ....[27]....
        /*0190*/ 	.word	0xffffffff


	//   ....[28]....
        /*0194*/ 	.word	0xffffffff


	//   ....[29]....
        /*0198*/ 	.word	0xffffffff


	//   ....[30]....
        /*019c*/ 	.word	0xffffffff


	//   ....[31]....
        /*01a0*/ 	.word	0xffffffff


	//   ....[32]....
        /*01a4*/ 	.word	0xffffffff


	//   ....[33]....
        /*01a8*/ 	.word	0xffffffff


	//   ....[34]....
        /*01ac*/ 	.word	0xffffffff


	//   ....[35]....
        /*01b0*/ 	.word	0xffffffff


	//   ....[36]....
        /*01b4*/ 	.word	0xffffffff


	//   ....[37]....
        /*01b8*/ 	.word	0xffffffff


	//   ....[38]....
        /*01bc*/ 	.word	0xffffffff


	//   ....[39]....
        /*01c0*/ 	.word	0xffffffff


	//   ....[40]....
        /*01c4*/ 	.word	0xffffffff


	//   ....[41]....
        /*01c8*/ 	.word	0xffffffff


	//   ....[42]....
        /*01cc*/ 	.word	0xffffffff


	//   ....[43]....
        /*01d0*/ 	.word	0xffffffff


	//   ....[44]....
        /*01d4*/ 	.word	0xffffffff


	//   ....[45]....
        /*01d8*/ 	.word	0xffffffff


	//   ....[46]....
        /*01dc*/ 	.word	0xffffffff


	//   ....[47]....
        /*01e0*/ 	.word	0xffffffff


	//   ....[48]....
        /*01e4*/ 	.word	0xffffffff


	//   ....[49]....
        /*01e8*/ 	.word	0xffffffff


	//   ....[50]....
        /*01ec*/ 	.word	0xffffffff


	//   ....[51]....
        /*01f0*/ 	.word	0xffffffff


	//   ....[52]....
        /*01f4*/ 	.word	0xffffffff


	//   ....[53]....
        /*01f8*/ 	.word	0xffffffff


	//   ....[54]....
        /*01fc*/ 	.word	0xffffffff


	//   ....[55]....
        /*0200*/ 	.word	0xffffffff


	//   ....[56]....
        /*0204*/ 	.word	0xffffffff


	//   ....[57]....
        /*0208*/ 	.word	0xffffffff


	//   ....[58]....
        /*020c*/ 	.word	0xffffffff


	//   ....[59]....
        /*0210*/ 	.word	0xffffffff


	//   ....[60]....
        /*0214*/ 	.word	0xffffffff


	//   ....[61]....
        /*0218*/ 	.word	0xffffffff


	//   ....[62]....
        /*021c*/ 	.word	0xffffffff


	//   ....[63]....
        /*0220*/ 	.word	0xffffffff


	//   ....[64]....
        /*0224*/ 	.word	0xffffffff


	//   ....[65]....
        /*0228*/ 	.word	0xffffffff


	//   ....[66]....
        /*022c*/ 	.word	0xffffffff


	//   ....[67]....
        /*0230*/ 	.word	0xffffffff


	//   ....[68]....
        /*0234*/ 	.word	0xffffffff


	//   ....[69]....
        /*0238*/ 	.word	0xffffffff


	//   ....[70]....
        /*023c*/ 	.word	0xffffffff


	//   ....[71]....
        /*0240*/ 	.word	0xffffffff


	//   ....[72]....
        /*0244*/ 	.word	0xffffffff


	//   ....[73]....
        /*0248*/ 	.word	0xffffffff


	//   ....[74]....
        /*024c*/ 	.word	0xffffffff


	//   ....[75]....
        /*0250*/ 	.word	0xffffffff


	//   ....[76]....
        /*0254*/ 	.word	0xffffffff


	//   ....[77]....
        /*0258*/ 	.word	0xffffffff


	//   ....[78]....
        /*025c*/ 	.word	0xffffffff


	//   ....[79]....
        /*0260*/ 	.word	0xffffffff


	//   ....[80]....
        /*0264*/ 	.word	0xffffffff


	//   ....[81]....
        /*0268*/ 	.word	0xffffffff


	//   ....[82]....
        /*026c*/ 	.word	0xffffffff


	//   ....[83]....
        /*0270*/ 	.word	0xffffffff


	//   ....[84]....
        /*0274*/ 	.word	0xffffffff


	//   ....[85]....
        /*0278*/ 	.word	0xffffffff


	//   ....[86]....
        /*027c*/ 	.word	0xffffffff


	//   ....[87]....
        /*0280*/ 	.word	0xffffffff


	//   ....[88]....
        /*0284*/ 	.word	0xffffffff


	//   ....[89]....
        /*0288*/ 	.word	0xffffffff


	//   ....[90]....
        /*028c*/ 	.word	0xffffffff


	//   ....[91]....
        /*0290*/ 	.word	0xffffffff


	//   ....[92]....
        /*0294*/ 	.word	0xffffffff


	//   ....[93]....
        /*0298*/ 	.word	0xffffffff


	//   ....[94]....
        /*029c*/ 	.word	0xffffffff


	//   ....[95]....
        /*02a0*/ 	.word	0xffffffff


	//   ....[96]....
        /*02a4*/ 	.word	0xffffffff


	//   ....[97]....
        /*02a8*/ 	.word	0xffffffff


	//   ....[98]....
        /*02ac*/ 	.word	0xffffffff


	//   ....[99]....
        /*02b0*/ 	.word	0xffffffff


	//   ....[100]....
        /*02b4*/ 	.word	0xffffffff


	//   ....[101]....
        /*02b8*/ 	.word	0xffffffff


	//   ....[102]....
        /*02bc*/ 	.word	0xffffffff


	//   ....[103]....
        /*02c0*/ 	.word	0xffffffff


	//   ....[104]....
        /*02c4*/ 	.word	0xffffffff


	//   ....[105]....
        /*02c8*/ 	.word	0xffffffff


	//   ....[106]....
        /*02cc*/ 	.word	0xffffffff


	//   ....[107]....
        /*02d0*/ 	.word	0xffffffff


	//   ....[108]....
        /*02d4*/ 	.word	0xffffffff


	//   ....[109]....
        /*02d8*/ 	.word	0xffffffff


	//   ....[110]....
        /*02dc*/ 	.word	0xffffffff


	//   ....[111]....
        /*02e0*/ 	.word	0xffffffff


	//   ....[112]....
        /*02e4*/ 	.word	0xffffffff


	//   ....[113]....
        /*02e8*/ 	.word	0xffffffff


	//   ....[114]....
        /*02ec*/ 	.word	0xffffffff


	//   ....[115]....
        /*02f0*/ 	.word	0xffffffff


	//   ....[116]....
        /*02f4*/ 	.word	0xffffffff


	//   ....[117]....
        /*02f8*/ 	.word	0xffffffff


	//   ....[118]....
        /*02fc*/ 	.word	0xffffffff


	//   ....[119]....
        /*0300*/ 	.word	0xffffffff


	//   ....[120]....
        /*0304*/ 	.word	0xffffffff


	//   ....[121]....
        /*0308*/ 	.word	0xffffffff


	//   ....[122]....
        /*030c*/ 	.word	0xffffffff


	//   ....[123]....
        /*0310*/ 	.word	0xffffffff


	//   ....[124]....
        /*0314*/ 	.word	0xffffffff


	//   ....[125]....
        /*0318*/ 	.word	0xffffffff


	//   ....[126]....
        /*031c*/ 	.word	0xffffffff


	//   ....[127]....
        /*0320*/ 	.word	0xffffffff


	//   ....[128]....
        /*0324*/ 	.word	0xffffffff


	//   ....[129]....
        /*0328*/ 	.word	0xffffffff


	//   ....[130]....
        /*032c*/ 	.word	0xffffffff


	//   ....[131]....
        /*0330*/ 	.word	0xffffffff


	//   ....[132]....
        /*0334*/ 	.word	0xffffffff


	//   ....[133]....
        /*0338*/ 	.word	0xffffffff


	//   ....[134]....
        /*033c*/ 	.word	0xffffffff


	//   ....[135]....
        /*0340*/ 	.word	0xffffffff


	//   ....[136]....
        /*0344*/ 	.word	0xffffffff


	//   ....[137]....
        /*0348*/ 	.word	0xffffffff


	//   ....[138]....
        /*034c*/ 	.word	0xffffffff


	//   ....[139]....
        /*0350*/ 	.word	0xffffffff


	//   ....[140]....
        /*0354*/ 	.word	0xffffffff


	//   ....[141]....
        /*0358*/ 	.word	0xffffffff


	//   ....[142]....
        /*035c*/ 	.word	0xffffffff


	//   ....[143]....
        /*0360*/ 	.word	0x0500000f


	//   ....[144]....
        /*0364*/ 	.word	0x0500000f


	//   ....[145]....
        /*0368*/ 	.word	0x0500000f


	//   ....[146]....
        /*036c*/ 	.word	0x0500000f


	//   ....[147]....
        /*0370*/ 	.word	0x0500000f


	//   ....[148]....
        /*0374*/ 	.word	0x0500000f


	//   ....[149]....
        /*0378*/ 	.word	0x0500000f


	//   ....[150]....
        /*037c*/ 	.word	0x0500000f


	//   ....[151]....
        /*0380*/ 	.word	0x0500000f


	//   ....[152]....
        /*0384*/ 	.word	0x0500000f


	//   ....[153]....
        /*0388*/ 	.word	0x0500000f


	//   ....[154]....
        /*038c*/ 	.word	0x0500000f


	//   ....[155]....
        /*0390*/ 	.word	0x0500000f


	//   ....[156]....
        /*0394*/ 	.word	0x0500000f


	//   ....[157]....
        /*0398*/ 	.word	0x0500000f


	//   ....[158]....
        /*039c*/ 	.word	0x0500000f


	//   ....[159]....
        /*03a0*/ 	.word	0x0500000f


	//   ....[160]....
        /*03a4*/ 	.word	0x0500000f


	//   ....[161]....
        /*03a8*/ 	.word	0x0500000f


	//   ....[162]....
        /*03ac*/ 	.word	0x0500000f


	//   ....[163]....
        /*03b0*/ 	.word	0x0500000f


	//   ....[164]....
        /*03b4*/ 	.word	0x0500000f


	//   ....[165]....
        /*03b8*/ 	.word	0x0500000f


	//   ....[166]....
        /*03bc*/ 	.word	0x0500000f


	//   ....[167]....
        /*03c0*/ 	.word	0x0500000f


	//   ....[168]....
        /*03c4*/ 	.word	0x0500000f


	//   ....[169]....
        /*03c8*/ 	.word	0x0500000f


	//   ....[170]....
        /*03cc*/ 	.word	0x0500000f


	//   ....[171]....
        /*03d0*/ 	.word	0x0500000f


	//   ....[172]....
        /*03d4*/ 	.word	0x0500000f


	//   ....[173]....
        /*03d8*/ 	.word	0x0500000f


	//   ....[174]....
        /*03dc*/ 	.word	0x0500000f


	//   ....[175]....
        /*03e0*/ 	.word	0x0500000f


	//   ....[176]....
        /*03e4*/ 	.word	0x0500000f


	//   ....[177]....
        /*03e8*/ 	.word	0x0500000f


	//   ....[178]....
        /*03ec*/ 	.word	0x0500000f


	//   ....[179]....
        /*03f0*/ 	.word	0x0500000f


	//   ....[180]....
        /*03f4*/ 	.word	0x0500000f


	//   ....[181]....
        /*03f8*/ 	.word	0x0500000f


	//   ....[182]....
        /*03fc*/ 	.word	0x0500000f


	//   ....[183]....
        /*0400*/ 	.word	0x0500000f


	//   ....[184]....
        /*0404*/ 	.word	0x0500000f


	//   ....[185]....
        /*0408*/ 	.word	0x0500000f


	//   ....[186]....
        /*040c*/ 	.word	0x0500000f


	//   ....[187]....
        /*0410*/ 	.word	0x0500000f


	//   ....[188]....
        /*0414*/ 	.word	0x0500000f


	//   ....[189]....
        /*0418*/ 	.word	0x0500000f


	//   ....[190]....
        /*041c*/ 	.word	0x0500000f


	//   ....[191]....
        /*0420*/ 	.word	0x0500000f


	//   ....[192]....
        /*0424*/ 	.word	0x0500000f


	//   ....[193]....
        /*0428*/ 	.word	0x0500000f


	//   ....[194]....
        /*042c*/ 	.word	0x0500000f


	//   ....[195]....
        /*0430*/ 	.word	0x0500000f


	//   ....[196]....
        /*0434*/ 	.word	0x0500000f


	//   ....[197]....
        /*0438*/ 	.word	0x0500000f


	//   ....[198]....
        /*043c*/ 	.word	0x0500000f


	//   ....[199]....
        /*0440*/ 	.word	0x0500000f


	//   ....[200]....
        /*0444*/ 	.word	0x0500000f


	//   ....[201]....
        /*0448*/ 	.word	0x0500000f


	//   ....[202]....
        /*044c*/ 	.word	0x0500000f


	//   ....[203]....
        /*0450*/ 	.word	0x0500000f


	//   ....[204]....
        /*0454*/ 	.word	0x0500000f


	//   ....[205]....
        /*0458*/ 	.word	0x0500000f


	//   ....[206]....
        /*045c*/ 	.word	0x0500000f


	//   ....[207]....
        /*0460*/ 	.word	0x0500000f


	//   ....[208]....
        /*0464*/ 	.word	0x0500000f


	//   ....[209]....
        /*0468*/ 	.word	0x0500000f


	//   ....[210]....
        /*046c*/ 	.word	0x0500000f


	//   ....[211]....
        /*0470*/ 	.word	0x0500000f


	//   ....[212]....
        /*0474*/ 	.word	0x0500000f


	//   ....[213]....
        /*0478*/ 	.word	0x0500000f


	//   ....[214]....
        /*047c*/ 	.word	0x0500000f


	//   ....[215]....
        /*0480*/ 	.word	0x0500000f


	//   ....[216]....
        /*0484*/ 	.word	0x0500000f


	//   ....[217]....
        /*0488*/ 	.word	0x0500000f


	//   ....[218]....
        /*048c*/ 	.word	0x0500000f


	//   ....[219]....
        /*0490*/ 	.word	0x0500000f


	//   ....[220]....
        /*0494*/ 	.word	0x0500000f


	//   ....[221]....
        /*0498*/ 	.word	0x0500000f


	//   ....[222]....
        /*049c*/ 	.word	0x0500000f


	//   ....[223]....
        /*04a0*/ 	.word	0x0500000f


	//   ....[224]....
        /*04a4*/ 	.word	0x0500000f


	//   ....[225]....
        /*04a8*/ 	.word	0x0500000f


	//   ....[226]....
        /*04ac*/ 	.word	0x0500000f


	//----- nvinfo : EIATTR_COOP_GROUP_INSTR_OFFSETS
	.align		4
.L_112:
        /*04b0*/ 	.byte	0x04, 0x28
        /*04b2*/ 	.short	(.L_114 - .L_113)


	//   ....[0]....
.L_113:
        /*04b4*/ 	.word	0x00000070


	//   ....[1]....
        /*04b8*/ 	.word	0x000000b0


	//   ....[2]....
        /*04bc*/ 	.word	0x000002d0


	//   ....[3]....
        /*04c0*/ 	.word	0x00000430


	//   ....[4]....
        /*04c4*/ 	.word	0x00000550


	//   ....[5]....
        /*04c8*/ 	.word	0x000006b0


	//   ....[6]....
        /*04cc*/ 	.word	0x00001890


	//   ....[7]....
        /*04d0*/ 	.word	0x00002980


	//   ....[8]....
        /*04d4*/ 	.word	0x00002a20


	//   ....[9]....
        /*04d8*/ 	.word	0x00002ee0


	//   ....[10]....
        /*04dc*/ 	.word	0x00002f50


	//   ....[11]....
        /*04e0*/ 	.word	0x00004c40


	//   ....[12]....
        /*04e4*/ 	.word	0x00004c50


	//   ....[13]....
        /*04e8*/ 	.word	0x00004c80


	//   ....[14]....
        /*04ec*/ 	.word	0x00004ca0


	//   ....[15]....
        /*04f0*/ 	.word	0x00005dc0


	//   ....[16]....
        /*04f4*/ 	.word	0x00005e00


	//   ....[17]....
        /*04f8*/ 	.word	0x00005eb0


	//   ....[18]....
        /*04fc*/ 	.word	0x00005ec0


	//   ....[19]....
        /*0500*/ 	.word	0x00007220


	//   ....[20]....
        /*0504*/ 	.word	0x00007250


	//   ....[21]....
        /*0508*/ 	.word	0x00007270


	//   ....[22]....
        /*050c*/ 	.word	0x00007290


	//   ....[23]....
        /*0510*/ 	.word	0x000079e0


	//   ....[24]....
        /*0514*/ 	.word	0x00007a00


	//   ....[25]....
        /*0518*/ 	.word	0x00007ad0


	//   ....[26]....
        /*051c*/ 	.word	0x00007af0


	//   ....[27]....
        /*0520*/ 	.word	0x00007bb0


	//   ....[28]....
        /*0524*/ 	.word	0x00007bd0


	//   ....[29]....
        /*0528*/ 	.word	0x00007ca0


	//   ....[30]....
        /*052c*/ 	.word	0x00007cc0


	//   ....[31]....
        /*0530*/ 	.word	0x00008090


	//   ....[32]....
        /*0534*/ 	.word	0x000080a0


	//   ....[33]....
        /*0538*/ 	.word	0x000084d0


	//   ....[34]....
        /*053c*/ 	.word	0x000084e0


	//   ....[35]....
        /*0540*/ 	.word	0x000092c0


	//   ....[36]....
        /*0544*/ 	.word	0x000092e0


	//   ....[37]....
        /*0548*/ 	.word	0x000093a0


	//   ....[38]....
        /*054c*/ 	.word	0x000093c0


	//   ....[39]....
        /*0550*/ 	.word	0x00009480


	//   ....[40]....
        /*0554*/ 	.word	0x000094a0


	//   ....[41]....
        /*0558*/ 	.word	0x00009570


	//   ....[42]....
        /*055c*/ 	.word	0x00009590


	//   ....[43]....
        /*0560*/ 	.word	0x000096d0


	//   ....[44]....
        /*0564*/ 	.word	0x000098e0


	//   ....[45]....
        /*0568*/ 	.word	0x00009910


	//   ....[46]....
        /*056c*/ 	.word	0x00009940


	//   ....[47]....
        /*0570*/ 	.word	0x00009970


	//   ....[48]....
        /*0574*/ 	.word	0x000099a0


	//   ....[49]....
        /*0578*/ 	.word	0x000099d0


	//   ....[50]....
        /*057c*/ 	.word	0x00009b40


	//   ....[51]....
        /*0580*/ 	.word	0x00009b70


	//   ....[52]....
        /*0584*/ 	.word	0x00009ba0


	//   ....[53]....
        /*0588*/ 	.word	0x00009bd0


	//   ....[54]....
        /*058c*/ 	.word	0x00009c00


	//   ....[55]....
        /*0590*/ 	.word	0x00009c30


	//   ....[56]....
        /*0594*/ 	.word	0x00009cc0


	//   ....[57]....
        /*0598*/ 	.word	0x00009cf0


	//   ....[58]....
        /*059c*/ 	.word	0x00009d00


	//   ....[59]....
        /*05a0*/ 	.word	0x00009d90


	//   ....[60]....
        /*05a4*/ 	.word	0x0000b7d0


	//   ....[61]....
        /*05a8*/ 	.word	0x0000b7f0


	//   ....[62]....
        /*05ac*/ 	.word	0x0000b8a0


	//   ....[63]....
        /*05b0*/ 	.word	0x0000b8c0


	//   ....[64]....
        /*05b4*/ 	.word	0x0000b960


	//   ....[65]....
        /*05b8*/ 	.word	0x0000b980


	//   ....[66]....
        /*05bc*/ 	.word	0x0000ba20


	//   ....[67]....
        /*05c0*/ 	.word	0x0000ba40


	//   ....[68]....
        /*05c4*/ 	.word	0x0000bae0


	//   ....[69]....
        /*05c8*/ 	.word	0x0000bb00


	//   ....[70]....
        /*05cc*/ 	.word	0x0000bb10


	//   ....[71]....
        /*05d0*/ 	.word	0x0000bba0


	//   ....[72]....
        /*05d4*/ 	.word	0x0000c300


	//   ....[73]....
        /*05d8*/ 	.word	0x0000c330


	//   ....[74]....
        /*05dc*/ 	.word	0x0000c390


	//   ....[75]....
        /*05e0*/ 	.word	0x0000c3e0


	//   ....[76]....
        /*05e4*/ 	.word	0x0000c420


	//   ....[77]....
        /*05e8*/ 	.word	0x0000c490


	//   ....[78]....
        /*05ec*/ 	.word	0x0000c4e0


	//   ....[79]....
        /*05f0*/ 	.word	0x0000c540


	//   ....[80]....
        /*05f4*/ 	.word	0x0000c590


	//   ....[81]....
        /*05f8*/ 	.word	0x0000c5f0


	//   ....[82]....
        /*05fc*/ 	.word	0x0000c640


	//   ....[83]....
        /*0600*/ 	.word	0x0000c6a0


	//   ....[84]....
        /*0604*/ 	.word	0x0000c6f0


	//   ....[85]....
        /*0608*/ 	.word	0x0000c750


	//   ....[86]....
        /*060c*/ 	.word	0x0000c770


	//   ....[87]....
        /*0610*/ 	.word	0x0000c7a0


	//   ....[88]....
        /*0614*/ 	.word	0x0000cf30


	//   ....[89]....
        /*0618*/ 	.word	0x0000cf40


	//   ....[90]....
        /*061c*/ 	.word	0x0000cf60


	//   ....[91]....
        /*0620*/ 	.word	0x0000cfe0


	//   ....[92]....
        /*0624*/ 	.word	0x0000cff0


	//   ....[93]....
        /*0628*/ 	.word	0x0000d050


	//   ....[94]....
        /*062c*/ 	.word	0x0000d080


	//   ....[95]....
        /*0630*/ 	.word	0x0000d0c0


	//   ....[96]....
        /*0634*/ 	.word	0x0000d0f0


	//   ....[97]....
        /*0638*/ 	.word	0x0000d130


	//   ....[98]....
        /*063c*/ 	.word	0x0000d160


	//   ....[99]....
        /*0640*/ 	.word	0x0000d1a0


	//   ....[100]....
        /*0644*/ 	.word	0x0000d410


	//   ....[101]....
        /*0648*/ 	.word	0x0000d430


	//   ....[102]....
        /*064c*/ 	.word	0x0000d440


	//   ....[103]....
        /*0650*/ 	.word	0x0000d4c0


	//   ....[104]....
        /*0654*/ 	.word	0x0000d4d0


	//   ....[105]....
        /*0658*/ 	.word	0x0000d540


	//   ....[106]....
        /*065c*/ 	.word	0x0000d550


	//   ....[107]....
        /*0660*/ 	.word	0x0000d5c0


	//   ....[108]....
        /*0664*/ 	.word	0x0000d5d0


	//   ....[109]....
        /*0668*/ 	.word	0x0000d640


	//   ....[110]....
        /*066c*/ 	.word	0x0000d650


	//   ....[111]....
        /*0670*/ 	.word	0x0000d660


	//   ....[112]....
        /*0674*/ 	.word	0x0000dc10


	//   ....[113]....
        /*0678*/ 	.word	0x0000dc30


	//   ....[114]....
        /*067c*/ 	.word	0x0000dc40


	//   ....[115]....
        /*0680*/ 	.word	0x0000dc50


	//   ....[116]....
        /*0684*/ 	.word	0x0000dcc0


	//   ....[117]....
        /*0688*/ 	.word	0x0000dce0


	//   ....[118]....
        /*068c*/ 	.word	0x0000dd50


	//   ....[119]....
        /*0690*/ 	.word	0x0000dd70


	//   ....[120]....
        /*0694*/ 	.word	0x0000ddd0


	//   ....[121]....
        /*0698*/ 	.word	0x0000ddf0


	//   ....[122]....
        /*069c*/ 	.word	0x0000de40


	//   ....[123]....
        /*06a0*/ 	.word	0x0000de60


	//   ....[124]....
        /*06a4*/ 	.word	0x0000e2b0


	//   ....[125]....
        /*06a8*/ 	.word	0x0000e2c0


	//   ....[126]....
        /*06ac*/ 	.word	0x0000e300


	//   ....[127]....
        /*06b0*/ 	.word	0x0000e340


	//   ....[128]....
        /*06b4*/ 	.word	0x0000e370


	//   ....[129]....
        /*06b8*/ 	.word	0x0000e3a0


	//   ....[130]....
        /*06bc*/ 	.word	0x0000e3d0


	//   ....[131]....
        /*06c0*/ 	.word	0x0000e400


	//   ....[132]....
        /*06c4*/ 	.word	0x0000e5b0


	//   ....[133]....
        /*06c8*/ 	.word	0x0000e5e0


	//   ....[134]....
        /*06cc*/ 	.word	0x0000e610


	//   ....[135]....
        /*06d0*/ 	.word	0x0000e640


	//   ....[136]....
        /*06d4*/ 	.word	0x0000e670


	//   ....[137]....
        /*06d8*/ 	.word	0x0000e6a0


	//   ....[138]....
        /*06dc*/ 	.word	0x0000e760


	//   ....[139]....
        /*06e0*/ 	.word	0x0000e780


	//   ....[140]....
        /*06e4*/ 	.word	0x0000e790


	//   ....[141]....
        /*06e8*/ 	.word	0x0000e7f0


	//   ....[142]....
        /*06ec*/ 	.word	0x0000ee10


	//   ....[143]....
        /*06f0*/ 	.word	0x0000f300


	//   ....[144]....
        /*06f4*/ 	.word	0x0000f3f0


	//   ....[145]....
        /*06f8*/ 	.word	0x0000f490


	//   ....[146]....
        /*06fc*/ 	.word	0x0000f4f0


	//   ....[147]....
        /*0700*/ 	.word	0x0000f610


	//   ....[148]....
        /*0704*/ 	.word	0x0000f670


	//   ....[149]....
        /*0708*/ 	.word	0x0000f780


	//   ....[150]....
        /*070c*/ 	.word	0x0000f7f0


	//   ....[151]....
        /*0710*/ 	.word	0x0000f900


	//   ....[152]....
        /*0714*/ 	.word	0x0000f970


	//   ....[153]....
        /*0718*/ 	.word	0x0000fa80


	//   ....[154]....
        /*071c*/ 	.word	0x0000faf0


	//   ....[155]....
        /*0720*/ 	.word	0x0000fbd0


	//   ....[156]....
        /*0724*/ 	.word	0x0000fcd0


	//   ....[157]....
        /*0728*/ 	.word	0x0000fd40


	//   ....[158]....
        /*072c*/ 	.word	0x0000fdc0


	//   ....[159]....
        /*0730*/ 	.word	0x0000fe80


	//   ....[160]....
        /*0734*/ 	.word	0x0000ff00


	//   ....[161]....
        /*0738*/ 	.word	0x0000ffe0


	//   ....[162]....
        /*073c*/ 	.word	0x00010060


	//   ....[163]....
        /*0740*/ 	.word	0x00010140


	//   ....[164]....
        /*0744*/ 	.word	0x000101c0


	//   ....[165]....
        /*0748*/ 	.word	0x000102a0


	//   ....[166]....
        /*074c*/ 	.word	0x00010320


	//   ....[167]....
        /*0750*/ 	.word	0x00010400


	//   ....[168]....
        /*0754*/ 	.word	0x00010480


	//   ....[169]....
        /*0758*/ 	.word	0x00010560


	//   ....[170]....
        /*075c*/ 	.word	0x000105e0


	//   ....[171]....
        /*0760*/ 	.word	0x000106a0


	//   ....[172]....
        /*0764*/ 	.word	0x000107d0


	//   ....[173]....
        /*0768*/ 	.word	0x00010880


	//   ....[174]....
        /*076c*/ 	.word	0x00010900


	//   ....[175]....
        /*0770*/ 	.word	0x000109e0


	//   ....[176]....
        /*0774*/ 	.word	0x00010a40


	//   ....[177]....
        /*0778*/ 	.word	0x00010b10


	//   ....[178]....
        /*077c*/ 	.word	0x00010b70


	//   ....[179]....
        /*0780*/ 	.word	0x00010c40


	//   ....[180]....
        /*0784*/ 	.word	0x00010ca0


	//   ....[181]....
        /*0788*/ 	.word	0x00010d70


	//   ....[182]....
        /*078c*/ 	.word	0x00010dd0


	//   ....[183]....
        /*0790*/ 	.word	0x00010ea0


	//   ....[184]....
        /*0794*/ 	.word	0x00010f90


	//   ....[185]....
        /*0798*/ 	.word	0x00011030


	//   ....[186]....
        /*079c*/ 	.word	0x00011090


	//   ....[187]....
        /*07a0*/ 	.word	0x00011180


	//   ....[188]....
        /*07a4*/ 	.word	0x000111e0


	//   ....[189]....
        /*07a8*/ 	.word	0x000112c0


	//   ....[190]....
        /*07ac*/ 	.word	0x00011320


	//   ....[191]....
        /*07b0*/ 	.word	0x00011400


	//   ....[192]....
        /*07b4*/ 	.word	0x00011460


	//   ....[193]....
        /*07b8*/ 	.word	0x00011540


	//   ....[194]....
        /*07bc*/ 	.word	0x000115a0


	//   ....[195]....
        /*07c0*/ 	.word	0x00011670


	//   ....[196]....
        /*07c4*/ 	.word	0x00011790


	//   ....[197]....
        /*07c8*/ 	.word	0x00011880


	//   ....[198]....
        /*07cc*/ 	.word	0x00011920


	//   ....[199]....
        /*07d0*/ 	.word	0x000119f0


	//   ....[200]....
        /*07d4*/ 	.word	0x00011a50


	//   ....[201]....
        /*07d8*/ 	.word	0x00011b20


	//   ....[202]....
        /*07dc*/ 	.word	0x00011b80


	//   ....[203]....
        /*07e0*/ 	.word	0x00011c60


	//   ....[204]....
        /*07e4*/ 	.word	0x00011cc0


	//   ....[205]....
        /*07e8*/ 	.word	0x00011d90


	//   ....[206]....
        /*07ec*/ 	.word	0x00011df0


	//   ....[207]....
        /*07f0*/ 	.word	0x00011eb0


	//   ....[208]....
        /*07f4*/ 	.word	0x00011f40


	//   ....[209]....
        /*07f8*/ 	.word	0x00011fe0


	//   ....[210]....
        /*07fc*/ 	.word	0x00012140


	//   ....[211]....
        /*0800*/ 	.word	0x000121b0


	//   ....[212]....
        /*0804*/ 	.word	0x00012230


	//   ....[213]....
        /*0808*/ 	.word	0x000122a0


	//   ....[214]....
        /*080c*/ 	.word	0x00012310


	//   ....[215]....
        /*0810*/ 	.word	0x00012390


	//   ....[216]....
        /*0814*/ 	.word	0x00012410


	//   ....[217]....
        /*0818*/ 	.word	0x000124a0


	//   ....[218]....
        /*081c*/ 	.word	0x00012510


	//   ....[219]....
        /*0820*/ 	.word	0x00012580


	//   ....[220]....
        /*0824*/ 	.word	0x000125f0


	//   ....[221]....
        /*0828*/ 	.word	0x00012670


	//   ....[222]....
        /*082c*/ 	.word	0x000126e0


	//   ....[223]....
        /*0830*/ 	.word	0x00012780


	//   ....[224]....
        /*0834*/ 	.word	0x000127d0


	//   ....[225]....
        /*0838*/ 	.word	0x00012860


	//   ....[226]....
        /*083c*/ 	.word	0x00012990


	//----- nvinfo : EIATTR_REG_RECONFIG
	.align		4
.L_114:
        /*0840*/ 	.byte	0x01, 0x54
	.zero		2


	//----- nvinfo : EIATTR_SYSCALL_OFFSETS
	.align		4
        /*0844*/ 	.byte	0x04, 0x46
        /*0846*/ 	.short	(.L_116 - .L_115)


	//   ....[0]....
.L_115:
        /*0848*/ 	.word	0x00001a70


	//   ....[1]....
        /*084c*/ 	.word	0x0000ad50


	//   ....[2]....
        /*0850*/ 	.word	0x0000aea0


	//   ....[3]....
        /*0854*/ 	.word	0x0000af90


	//   ....[4]....
        /*0858*/ 	.word	0x0000bf30


	//----- nvinfo : EIATTR_MBARRIER_INSTR_OFFSETS
	.align		4
.L_116:
        /*085c*/ 	.byte	0x04, 0x39
        /*085e*/ 	.short	(.L_118 - .L_117)


	//   ....[0]....
.L_117:
        /*0860*/ 	.word	0x00000180
        /*0864*/ 	.word	0x000000ff
        /*0868*/ 	.word	0x0002a800
        /*086c*/ 	.short	0x0100
        /*086e*/ 	.byte	0x08
	.zero		1


	//   ....[1]....
        /*0870*/ 	.word	0x00000190
        /*0874*/ 	.word	0x000000ff
        /*0878*/ 	.word	0x0002a820
        /*087c*/ 	.short	0x0100
        /*087e*/ 	.byte	0x08
	.zero		1


	//   ....[2]....
        /*0880*/ 	.word	0x00000280
        /*0884*/ 	.word	0x000000ff
        /*0888*/ 	.word	0x0002a830
        /*088c*/ 	.short	0x0100
        /*088e*/ 	.byte	0x08
	.zero		1


	//   ....[3]....
        /*0890*/ 	.word	0x00000290
        /*0894*/ 	.word	0x000000ff
        /*0898*/ 	.word	0x0002a840
        /*089c*/ 	.short	0x0100
        /*089e*/ 	.byte	0x08
	.zero		1


	//   ....[4]....
        /*08a0*/ 	.word	0x000002a0
        /*08a4*/ 	.word	0x000000ff
        /*08a8*/ 	.word	0x0002a838
        /*08ac*/ 	.short	0x0100
        /*08ae*/ 	.byte	0x08
	.zero		1


	//   ....[5]....
        /*08b0*/ 	.word	0x000002b0
        /*08b4*/ 	.word	0x000000ff
        /*08b8*/ 	.word	0x0002a848
        /*08bc*/ 	.short	0x0100
        /*08be*/ 	.byte	0x08
	.zero		1


	//   ....[6]....
        /*08c0*/ 	.word	0x000003e0
        /*08c4*/ 	.word	0x000000ff
        /*08c8*/ 	.word	0x0002a850
        /*08cc*/ 	.short	0x0100
        /*08ce*/ 	.byte	0x08
	.zero		1


	//   ....[7]....
        /*08d0*/ 	.word	0x000003f0
        /*08d4*/ 	.word	0x000000ff
        /*08d8*/ 	.word	0x0002a860
        /*08dc*/ 	.short	0x0100
        /*08de*/ 	.byte	0x08
	.zero		1


	//   ....[8]....
        /*08e0*/ 	.word	0x00000400
        /*08e4*/ 	.word	0x000000ff
        /*08e8*/ 	.word	0x0002a858
        /*08ec*/ 	.short	0x0100
        /*08ee*/ 	.byte	0x08
	.zero		1


	//   ....[9]....
        /*08f0*/ 	.word	0x00000410
        /*08f4*/ 	.word	0x000000ff
        /*08f8*/ 	.word	0x0002a868
        /*08fc*/ 	.short	0x0100
        /*08fe*/ 	.byte	0x08
	.zero		1


	//   ....[10]....
        /*0900*/ 	.word	0x00000500
        /*0904*/ 	.word	0x000000ff
        /*0908*/ 	.word	0x0002a870
        /*090c*/ 	.short	0x0100
        /*090e*/ 	.byte	0x06
	.zero		1


	//   ....[11]....
        /*0910*/ 	.word	0x00000510
        /*0914*/ 	.word	0x000000ff
        /*0918*/ 	.word	0x0002a880
        /*091c*/ 	.short	0x0100
        /*091e*/ 	.byte	0x06
	.zero		1


	//   ....[12]....
        /*0920*/ 	.word	0x00000520
        /*0924*/ 	.word	0x000000ff
        /*0928*/ 	.word	0x0002a878
        /*092c*/ 	.short	0x0100
        /*092e*/ 	.byte	0x06
	.zero		1


	//   ....[13]....
        /*0930*/ 	.word	0x00000530
        /*0934*/ 	.word	0x000000ff
        /*0938*/ 	.word	0x0002a888
        /*093c*/ 	.short	0x0100
        /*093e*/ 	.byte	0x06
	.zero		1


	//   ....[14]....
        /*0940*/ 	.word	0x00000660
        /*0944*/ 	.word	0x000000ff
        /*0948*/ 	.word	0x0002a890
        /*094c*/ 	.short	0x0100
        /*094e*/ 	.byte	0x08
	.zero		1


	//   ....[15]....
        /*0950*/ 	.word	0x00000670
        /*0954*/ 	.word	0x000000ff
        /*0958*/ 	.word	0x0002a8a0
        /*095c*/ 	.short	0x0100
        /*095e*/ 	.byte	0x08
	.zero		1


	//   ....[16]....
        /*0960*/ 	.word	0x00000680
        /*0964*/ 	.word	0x000000ff
        /*0968*/ 	.word	0x0002a898
        /*096c*/ 	.short	0x0100
        /*096e*/ 	.byte	0x08
	.zero		1


	//   ....[17]....
        /*0970*/ 	.word	0x00000690
        /*0974*/ 	.word	0x000000ff
        /*0978*/ 	.word	0x0002a8a8
        /*097c*/ 	.short	0x0100
        /*097e*/ 	.byte	0x08
	.zero		1


	//   ....[18]....
        /*0980*/ 	.word	0x000007d0
        /*0984*/ 	.word	0x000000ff
        /*0988*/ 	.word	0x0002a8b0
        /*098c*/ 	.short	0x0100
        /*098e*/ 	.byte	0x08
	.zero		1


	//   ....[19]....
        /*0990*/ 	.word	0x000007e0
        /*0994*/ 	.word	0x000000ff
        /*0998*/ 	.word	0x0002a8c0
        /*099c*/ 	.short	0x0100
        /*099e*/ 	.byte	0x08
	.zero		1


	//   ....[20]....
        /*09a0*/ 	.word	0x000007f0
        /*09a4*/ 	.word	0x000000ff
        /*09a8*/ 	.word	0x0002a8b8
        /*09ac*/ 	.short	0x0100
        /*09ae*/ 	.byte	0x08
	.zero		1


	//   ....[21]....
        /*09b0*/ 	.word	0x00000800
        /*09b4*/ 	.word	0x000000ff
        /*09b8*/ 	.word	0x0002a8c8
        /*09bc*/ 	.short	0x0100
        /*09be*/ 	.byte	0x08
	.zero		1


	//   ....[22]....
        /*09c0*/ 	.word	0x00001b10
        /*09c4*/ 	.word	0x000000ff
        /*09c8*/ 	.word	0x0002a800
        /*09cc*/ 	.short	0x010a
        /*09ce*/ 	.byte	0x2b
	.zero		1


	//   ....[23]....
        /*09d0*/ 	.word	0x00001b90
        /*09d4*/ 	.word	0x00000008
        /*09d8*/ 	.word	0x0002a830
        /*09dc*/ 	.short	0x010a
        /*09de*/ 	.byte	0x3f
	.zero		1


	//   ....[24]....
        /*09e0*/ 	.word	0x00001be0
        /*09e4*/ 	.word	0x00000008
        /*09e8*/ 	.word	0x0002a830
        /*09ec*/ 	.short	0x010a
        /*09ee*/ 	.byte	0x3f
	.zero		1


	//   ....[25]....
        /*09f0*/ 	.word	0x00002a30
        /*09f4*/ 	.word	0x000000ff
        /*09f8*/ 	.word	0x00000000
        /*09fc*/ 	.short	0x0101
        /*09fe*/ 	.byte	0x04
	.zero		1


	//   ....[26]....
        /*0a00*/ 	.word	0x00003d20
        /*0a04*/ 	.word	0x000000ff
        /*0a08*/ 	.word	0x0002a830
        /*0a0c*/ 	.short	0x010a
        /*0a0e*/ 	.byte	0x08
	.zero		1


	//   ....[27]....
        /*0a10*/ 	.word	0x00003d60
        /*0a14*/ 	.word	0x000000ff
        /*0a18*/ 	.word	0x0002a830
        /*0a1c*/ 	.short	0x010a
        /*0a1e*/ 	.byte	0x08
	.zero		1


	//   ....[28]....
        /*0a20*/ 	.word	0x00004660
        /*0a24*/ 	.word	0x000000ff
        /*0a28*/ 	.word	0x0002a850
        /*0a2c*/ 	.short	0x010a
        /*0a2e*/ 	.byte	0x09
	.zero		1


	//   ....[29]....
        /*0a30*/ 	.word	0x000046a0
        /*0a34*/ 	.word	0x000000ff
        /*0a38*/ 	.word	0x0002a850
        /*0a3c*/ 	.short	0x010a
        /*0a3e*/ 	.byte	0x09
	.zero		1


	//   ....[30]....
        /*0a40*/ 	.word	0x000049b0
        /*0a44*/ 	.word	0x000000ff
        /*0a48*/ 	.word	0x00000000
        /*0a4c*/ 	.short	0x0101
        /*0a4e*/ 	.byte	0x08
	.zero		1


	//   ....[31]....
        /*0a50*/ 	.word	0x00005760
        /*0a54*/ 	.word	0x000000ff
        /*0a58*/ 	.word	0x00000000
        /*0a5c*/ 	.short	0x0101
        /*0a5e*/ 	.byte	0x09
	.zero		1


	//   ....[32]....
        /*0a60*/ 	.word	0x00005d30
        /*0a64*/ 	.word	0x000000ff
        /*0a68*/ 	.word	0x0002a850
        /*0a6c*/ 	.short	0x010a
        /*0a6e*/ 	.byte	0x05
	.zero		1


	//   ....[33]....
        /*0a70*/ 	.word	0x00005d70
        /*0a74*/ 	.word	0x000000ff
        /*0a78*/ 	.word	0x0002a850
        /*0a7c*/ 	.short	0x010a
        /*0a7e*/ 	.byte	0x05
	.zero		1


	//   ....[34]....
        /*0a80*/ 	.word	0x00006250
        /*0a84*/ 	.word	0x000000ff
        /*0a88*/ 	.word	0x00000000
        /*0a8c*/ 	.short	0x0101
        /*0a8e*/ 	.byte	0x04
	.zero		1


	//   ....[35]....
        /*0a90*/ 	.word	0x000079d0
        /*0a94*/ 	.word	0x00000000
        /*0a98*/ 	.word	0x00000000
        /*0a9c*/ 	.short	0x0101
        /*0a9e*/ 	.byte	0x3f
	.zero		1


	//   ....[36]....
        /*0aa0*/ 	.word	0x00008080
        /*0aa4*/ 	.word	0x00000006
        /*0aa8*/ 	.word	0x00000000
        /*0aac*/ 	.short	0x0101
        /*0aae*/ 	.byte	0x3f
	.zero		1


	//   ....[37]....
        /*0ab0*/ 	.word	0x0000b5b0
        /*0ab4*/ 	.word	0x00000007
        /*0ab8*/ 	.word	0x0002a840
        /*0abc*/ 	.short	0x010a
        /*0abe*/ 	.byte	0x3f
	.zero		1


	//   ....[38]....
        /*0ac0*/ 	.word	0x0000bc60
        /*0ac4*/ 	.word	0x00000007
        /*0ac8*/ 	.word	0x0002a830
        /*0acc*/ 	.short	0x0107
        /*0ace*/ 	.byte	0x3f
	.zero		1


	//   ....[39]....
        /*0ad0*/ 	.word	0x0000bd30
        /*0ad4*/ 	.word	0x00000007
        /*0ad8*/ 	.word	0x0002a830
        /*0adc*/ 	.short	0x0101
        /*0ade*/ 	.byte	0x3f
	.zero		1


	//   ....[40]....
        /*0ae0*/ 	.word	0x0000c8c0
        /*0ae4*/ 	.word	0x00000016
        /*0ae8*/ 	.word	0x0002a800
        /*0aec*/ 	.short	0x0107
        /*0aee*/ 	.byte	0x3f
	.zero		1


	//   ....[41]....
        /*0af0*/ 	.word	0x0000c9e0
        /*0af4*/ 	.word	0x00000016
        /*0af8*/ 	.word	0x0002a800
        /*0afc*/ 	.short	0x0101
        /*0afe*/ 	.byte	0x3f
	.zero		1


	//   ....[42]....
        /*0b00*/ 	.word	0x0000ca00
        /*0b04*/ 	.word	0x00000016
        /*0b08*/ 	.word	0x0002a820
        /*0b0c*/ 	.short	0x010a
        /*0b0e*/ 	.byte	0x3f
	.zero		1


	//   ....[43]....
        /*0b10*/ 	.word	0x0000cd60
        /*0b14*/ 	.word	0x00000006
        /*0b18*/ 	.word	0x0002a840
        /*0b1c*/ 	.short	0x010a
        /*0b1e*/ 	.byte	0x3f
	.zero		1


	//   ....[44]....
        /*0b20*/ 	.word	0x0000d240
        /*0b24*/ 	.word	0x00000006
        /*0b28*/ 	.word	0x0002a830
        /*0b2c*/ 	.short	0x0107
        /*0b2e*/ 	.byte	0x3f
	.zero		1


	//   ....[45]....
        /*0b30*/ 	.word	0x0000d2f0
        /*0b34*/ 	.word	0x00000006
        /*0b38*/ 	.word	0x0002a830
        /*0b3c*/ 	.short	0x0101
        /*0b3e*/ 	.byte	0x3f
	.zero		1


	//   ....[46]....
        /*0b40*/ 	.word	0x0000d350
        /*0b44*/ 	.word	0x00000004
        /*0b48*/ 	.word	0x0002a860
        /*0b4c*/ 	.short	0x010a
        /*0b4e*/ 	.byte	0x3f
	.zero		1


	//   ....[47]....
        /*0b50*/ 	.word	0x0000d7a0
        /*0b54*/ 	.word	0x00000004
        /*0b58*/ 	.word	0x0002a850
        /*0b5c*/ 	.short	0x0107
        /*0b5e*/ 	.byte	0x3f
	.zero		1


	//   ....[48]....
        /*0b60*/ 	.word	0x0000d8f0
        /*0b64*/ 	.word	0x00000004
        /*0b68*/ 	.word	0x0002a850
        /*0b6c*/ 	.short	0x0101
        /*0b6e*/ 	.byte	0x3f
	.zero		1


	//   ....[49]....
        /*0b70*/ 	.word	0x0000db40
        /*0b74*/ 	.word	0x00000000
        /*0b78*/ 	.word	0x0002a860
        /*0b7c*/ 	.short	0x010a
        /*0b7e*/ 	.byte	0x3f
	.zero		1


	//   ....[50]....
        /*0b80*/ 	.word	0x0000dfa0
        /*0b84*/ 	.word	0x00000000
        /*0b88*/ 	.word	0x0002a850
        /*0b8c*/ 	.short	0x0107
        /*0b8e*/ 	.byte	0x3f
	.zero		1


	//   ....[51]....
        /*0b90*/ 	.word	0x0000e050
        /*0b94*/ 	.word	0x00000000
        /*0b98*/ 	.word	0x0002a850
        /*0b9c*/ 	.short	0x0101
        /*0b9e*/ 	.byte	0x3f
	.zero		1


	//   ....[52]....
        /*0ba0*/ 	.word	0x0000ed90
        /*0ba4*/ 	.word	0x00000004
        /*0ba8*/ 	.word	0x0002a820
        /*0bac*/ 	.short	0x010a
        /*0bae*/ 	.byte	0x3f
	.zero		1


	//   ....[53]....
        /*0bb0*/ 	.word	0x0000ef30
        /*0bb4*/ 	.word	0x00000005
        /*0bb8*/ 	.word	0x0002a840
        /*0bbc*/ 	.short	0x010a
        /*0bbe*/ 	.byte	0x3f
	.zero		1


	//   ....[54]....
        /*0bc0*/ 	.word	0x0000efd0
        /*0bc4*/ 	.word	0x0000001b
        /*0bc8*/ 	.word	0x0002a840
        /*0bcc*/ 	.short	0x010a
        /*0bce*/ 	.byte	0x3f
	.zero		1


	//   ....[55]....
        /*0bd0*/ 	.word	0x0000f010
        /*0bd4*/ 	.word	0x00000005
        /*0bd8*/ 	.word	0x0002a860
        /*0bdc*/ 	.short	0x010a
        /*0bde*/ 	.byte	0x3f
	.zero		1


	//   ....[56]....
        /*0be0*/ 	.word	0x0000f050
        /*0be4*/ 	.word	0x0000001b
        /*0be8*/ 	.word	0x0002a860
        /*0bec*/ 	.short	0x010a
        /*0bee*/ 	.byte	0x3f
	.zero		1


	//   ....[57]....
        /*0bf0*/ 	.word	0x0000f0c0
        /*0bf4*/ 	.word	0x00000003
        /*0bf8*/ 	.word	0x0002a800
        /*0bfc*/ 	.short	0x010a
        /*0bfe*/ 	.byte	0x3f
	.zero		1


	//   ....[58]....
        /*0c00*/ 	.word	0x0000f110
        /*0c04*/ 	.word	0x00000008
        /*0c08*/ 	.word	0x0002a830
        /*0c0c*/ 	.short	0x010a
        /*0c0e*/ 	.byte	0x3f
	.zero		1


	//   ....[59]....
        /*0c10*/ 	.word	0x0000f170
        /*0c14*/ 	.word	0x00000003
        /*0c18*/ 	.word	0x0002a830
        /*0c1c*/ 	.short	0x010a
        /*0c1e*/ 	.byte	0x3f
	.zero		1


	//   ....[60]....
        /*0c20*/ 	.word	0x0000f1d0
        /*0c24*/ 	.word	0x00000003
        /*0c28*/ 	.word	0x0002a850
        /*0c2c*/ 	.short	0x010a
        /*0c2e*/ 	.byte	0x3f
	.zero		1


	//   ....[61]....
        /*0c30*/ 	.word	0x0000f230
        /*0c34*/ 	.word	0x00000005
        /*0c38*/ 	.word	0x0002a850
        /*0c3c*/ 	.short	0x010a
        /*0c3e*/ 	.byte	0x3f
	.zero		1


	//   ....[62]....
        /*0c40*/ 	.word	0x0000f340
        /*0c44*/ 	.word	0x00000007
        /*0c48*/ 	.word	0x0002a840
        /*0c4c*/ 	.short	0x010a
        /*0c4e*/ 	.byte	0x3f
	.zero		1


	//   ....[63]....
        /*0c50*/ 	.word	0x000106d0
        /*0c54*/ 	.word	0x00000016
        /*0c58*/ 	.word	0x0002a820
        /*0c5c*/ 	.short	0x010a
        /*0c5e*/ 	.byte	0x3f
	.zero		1


	//   ....[64]....
        /*0c60*/ 	.word	0x00010720
        /*0c64*/ 	.word	0x00000006
        /*0c68*/ 	.word	0x0002a840
        /*0c6c*/ 	.short	0x010a
        /*0c6e*/ 	.byte	0x3f
	.zero		1


	//   ....[65]....
        /*0c70*/ 	.word	0x00010ee0
        /*0c74*/ 	.word	0x00000004
        /*0c78*/ 	.word	0x0002a860
        /*0c7c*/ 	.short	0x010a
        /*0c7e*/ 	.byte	0x3f
	.zero		1


	//   ....[66]....
        /*0c80*/ 	.word	0x000116e0
        /*0c84*/ 	.word	0x00000000
        /*0c88*/ 	.word	0x0002a860
        /*0c8c*/ 	.short	0x010a
        /*0c8e*/ 	.byte	0x3f
	.zero		1


	//   ....[67]....
        /*0c90*/ 	.word	0x000128b0
        /*0c94*/ 	.word	0x00000004
        /*0c98*/ 	.word	0x0002a820
        /*0c9c*/ 	.short	0x010a
        /*0c9e*/ 	.byte	0x3f
	.zero		1


	//   ....[68]....
        /*0ca0*/ 	.word	0x00012a50
        /*0ca4*/ 	.word	0x00000005
        /*0ca8*/ 	.word	0x0002a840
        /*0cac*/ 	.short	0x010a
        /*0cae*/ 	.byte	0x3f
	.zero		1


	//   ....[69]....
        /*0cb0*/ 	.word	0x00012aa0
        /*0cb4*/ 	.word	0x0000001b
        /*0cb8*/ 	.word	0x0002a840
        /*0cbc*/ 	.short	0x010a
        /*0cbe*/ 	.byte	0x3f
	.zero		1


	//   ....[70]....
        /*0cc0*/ 	.word	0x00012af0
        /*0cc4*/ 	.word	0x00000005
        /*0cc8*/ 	.word	0x0002a860
        /*0ccc*/ 	.short	0x010a
        /*0cce*/ 	.byte	0x3f
	.zero		1


	//----- nvinfo : EIATTR_NUM_MBARRIERS
	.align		4
.L_118:
        /*0cd0*/ 	.byte	0x03, 0x38
        /*0cd2*/ 	.short	0x0016


	//----- nvinfo : EIATTR_EXIT_INSTR_OFFSETS
	.align		4
        /*0cd4*/ 	.byte	0x04, 0x1c
        /*0cd6*/ 	.short	(.L_120 - .L_119)


	//   ....[0]....
.L_119:
        /*0cd8*/ 	.word	0x00000990


	//   ....[1]....
        /*0cdc*/ 	.word	0x00009680


	//   ....[2]....
        /*0ce0*/ 	.word	0x0000f0a0


	//----- nvinfo : EIATTR_MAX_THREADS
	.align		4
.L_120:
        /*0ce4*/ 	.byte	0x04, 0x05
        /*0ce6*/ 	.short	(.L_122 - .L_121)
.L_121:
        /*0ce8*/ 	.word	0x00000180
        /*0cec*/ 	.word	0x00000001
        /*0cf0*/ 	.word	0x00000001


	//----- nvinfo : EIATTR_CRS_STACK_SIZE
	.align		4
.L_122:
        /*0cf4*/ 	.byte	0x04, 0x1e
        /*0cf6*/ 	.short	(.L_124 - .L_123)
.L_123:
        /*0cf8*/ 	.word	0x00000000


	//----- nvinfo : EIATTR_CBANK_PARAM_SIZE
	.align		4
.L_124:
        /*0cfc*/ 	.byte	0x03, 0x19
        /*0cfe*/ 	.short	0x0af0


	//----- nvinfo : EIATTR_PARAM_CBANK
	.align		4
        /*0d00*/ 	.byte	0x04, 0x0a
        /*0d02*/ 	.short	(.L_126 - .L_125)
	.align		4
.L_125:
        /*0d04*/ 	.word	index@(.nv.constant0._ZN7cutlass13device_kernelIN5flash11enable_sm90INS1_16FlashAttnFwdSm90INS1_25CollectiveMainloopFwdSm90ILi2EN4cute5tupleIJNS5_1CILi1EEES8_S8_EEENS6_IJNS7_ILi128EEENS7_ILi96EEENS7_ILi192EEEEEELi128ENS_10bfloat16_tEfNS_4arch4Sm90ELb0ELb0ELb0ELb1ELb1ELb0ELb0ELb1ELb1ELb1ELb1ELb0EEENS1_21CollectiveEpilogueFwdINS6_IJSA_SA_SB_EEES9_SE_SG_Li256ELb1ELb1ELb1ELb0EEENS1_36VarlenDynamicPersistentTileSchedulerILi128ELi96ELi256ELi128ELb1ELb1ELb1ELb0ELb1ELb1EEEEEEEEEvNT_6ParamsE)
        /*0d08*/ 	.short	0x0210
        /*0d0a*/ 	.short	0x0af0


	//----- nvinfo : EIATTR_SW_WAR
	.align		4
.L_126:
        /*0d0c*/ 	.byte	0x04, 0x36
        /*0d0e*/ 	.short	(.L_128 - .L_127)
.L_127:
        /*0d10*/ 	.word	0x00000008
.L_128:


//--------------------- .nv.info._ZN7cutlass13device_kernelIN5flash11enable_sm90INS1_16FlashAttnFwdSm90INS1_25CollectiveMainloopFwdSm90ILi2EN4cute5tupleIJNS5_1CILi1EEES8_S8_EEENS6_IJNS7_ILi128EEENS7_ILi96EEENS7_ILi192EEEEEELi128ENS_10bfloat16_tEfNS_4arch4Sm90ELb0ELb0ELb0ELb1ELb1ELb1ELb0ELb1ELb1ELb1ELb1ELb0EEENS1_21CollectiveEpilogueFwdINS6_IJSA_SA_SB_EEES9_SE_SG_Li256ELb1ELb1ELb1ELb0EEENS1_36VarlenDynamicPersistentTileSchedulerILi128ELi96ELi256ELi128ELb1ELb1ELb1ELb0ELb1ELb1EEEEEEEEEvNT_6ParamsE --------------------------
	.section	.nv.info._ZN7cutlass13device_kernelIN5flash11enable_sm90INS1_16FlashAttnFwdSm90INS1_25CollectiveMainloopFwdSm90ILi2EN4cute5tupleIJNS5_1CILi1EEES8_S8_EEENS6_IJNS7_ILi128EEENS7_ILi96EEENS7_ILi192EEEEEELi128ENS_10bfloat16_tEfNS_4arch4Sm90ELb0ELb0ELb0ELb1ELb1ELb1ELb0ELb1ELb1ELb1ELb1ELb0EEENS1_21CollectiveEpilogueFwdINS6_IJSA_SA_SB_EEES9_SE_SG_Li256ELb1ELb1ELb1ELb0EEENS1_36VarlenDynamicPersistentTileSchedulerILi128ELi96ELi256ELi128ELb1ELb1ELb1ELb0ELb1ELb1EEEEEEEEEvNT_6ParamsE,"",@"SHT_CUDA_INFO"
	.sectionflags	@""
	.align	4


	//----- nvinfo : EIATTR_CUDA_API_VERSION
	.align		4
        /*0000*/ 	.byte	0x04, 0x37
        /*0002*/ 	.short	(.L_130 - .L_129)
.L_129:
        /*0004*/ 	.word	0x00000082


	//----- nvinfo : EIATTR_KPARAM_INFO
	.align		4
.L_130:
        /*0008*/ 	.byte	0x04, 0x17
        /*000a*/ 	.short	(.L_132 - .L_131)
.L_131:
        /*000c*/ 	.word	0x00000000
        /*0010*/ 	.short	0x0000
        /*0012*/ 	.short	0x0070
        /*0014*/ 	.byte	0x00, 0xf0, 0x01, 0x2a


	//----- nvinfo : EIATTR_SPARSE_MMA_MASK
	.align		4
.L_132:
        /*0018*/ 	.byte	0x03, 0x50
        /*001a*/ 	.short	0x0000


	//----- nvinfo : EIATTR_MAXREG_COUNT
	.align		4
        /*001c*/ 	.byte	0x03, 0x1b
        /*001e*/ 	.short	0x00a8


	//----- nvinfo : EIATTR_NUM_BARRIERS
	.align		4
        /*0020*/ 	.byte	0x02, 0x4c
        /*0022*/ 	.byte	0x10
	.zero		1


	//----- nvinfo : EIATTR_EXTERNS
	.align		4
        /*0024*/ 	.byte	0x04, 0x0f
        /*0026*/ 	.short	(.L_134 - .L_133)


	//   ....[0]....
	.align		4
.L_133:
        /*0028*/ 	.word	index@(__assertfail)


	//----- nvinfo : EIATTR_ANNOTATIONS
	.align		4
.L_134:
        /*002c*/ 	.byte	0x04, 0x55
        /*002e*/ 	.short	(.L_136 - .L_135)


	//   ....[0]....
.L_135:
        /* <DEDUP_REMOVED lines=51> */


	//----- nvinfo : EIATTR_MERCURY_ISA_VERSION
	.align		4
.L_136:
        /*0348*/ 	.byte	0x03, 0x5f
        /*034a*/ 	.short	0x0101


	//----- nvinfo : EIATTR_UNUSED_LOAD_BYTE_OFFSET
	.align		4
        /*034c*/ 	.byte	0x04, 0x44
        /*034e*/ 	.short	(.L_138 - .L_137)


	//   ....[0]....
.L_137:
        /*0350*/ 	.word	0x00000a30
        /*0354*/ 	.word	0x0000fff0


	//   ....[1]....
        /*0358*/ 	.word	0x00016900
        /*035c*/ 	.word	0x0000fff0


	//----- nvinfo : EIATTR_INT_WARP_WIDE_INSTR_OFFSETS
	.align		4
.L_138:
        /*0360*/ 	.byte	0x04, 0x31
        /*0362*/ 	.short	(.L_140 - .L_139)


	//   ....[0]....
.L_139:
        /*0364*/ 	.word	0x00000130


	//   ....[1]....
        /*0368*/ 	.word	0x00000170


	//   ....[2]....
        /*036c*/ 	.word	0x000001e0


	//   ....[3]....
        /*0370*/ 	.word	0x0001c210


	//   ....[4]....
        /*0374*/ 	.word	0x0001c2a0


	//   ....[5]....
        /*0378*/ 	.word	0x0001f170


	//   ....[6]....
        /*037c*/ 	.word	0x0001f200


	//----- nvinfo : EIATTR_COOP_GROUP_MASK_REGIDS
	.align		4
.L_140:
        /*0380*/ 	.byte	0x04, 0x29
        /*0382*/ 	.short	(.L_142 - .L_141)


	//   ....[0]....
.L_141:
        /*0384*/ 	.word	0xffffffff


	//   ....[1]....
        /*0388*/ 	.word	0xffffffff


	//   ....[2]....
        /*038c*/ 	.word	0xffffffff


	//   ....[3]....
        /*0390*/ 	.word	0xffffffff


	//   ....[4]....
        /*0394*/ 	.word	0xffffffff


	//   ....[5]....
        /*0398*/ 	.word	0xffffffff


	//   ....[6]....
        /*039c*/ 	.word	0xffffffff


	//   ....[7]....
        /*03a0*/ 	.word	0xffffffff


	//   ....[8]....
        /*03a4*/ 	.word	0xffffffff


	//   ....[9]....
        /*03a8*/ 	.word	0xffffffff


	//   ....[10]....
        /*03ac*/ 	.word	0xffffffff


	//   ....[11]....
        /*03b0*/ 	.word	0xffffffff


	//   ....[12]....
        /*03b4*/ 	.word	0xffffffff


	//   ....[13]....
        /*03b8*/ 	.word	0xffffffff


	//   ....[14]....
        /*03bc*/ 	.word	0xffffffff


	//   ....[15]....
        /*03c0*/ 	.word	0xffffffff


	//   ....[16]....
        /*03c4*/ 	.word	0xffffffff


	//   ....[17]....
        /*03c8*/ 	.word	0xffffffff


	//   ....[18]....
        /*03cc*/ 	.word	0xffffffff


	//   ....[19]....
        /*03d0*/ 	.word	0xffffffff


	//   ....[20]....
        /*03d4*/ 	.word	0xffffffff


	//   ....[21]....
        /*03d8*/ 	.word	0xffffffff


	//   ....[22]....
        /*03dc*/ 	.word	0xffffffff


	//   ....[23]....
        /*03e0*/ 	.word	0xffffffff


	//   ....[24]....
        /*03e4*/ 	.word	0xffffffff


	//   ....[25]....
        /*03e8*/ 	.word	0xffffffff


	//   ....[26]....
        /*03ec*/ 	.word	0xffffffff


	//   ....[27]....
        /*03f0*/ 	.word	0xffffffff


	//   ....[28]....
        /*03f4*/ 	.word	0xffffffff


	//   ....[29]....
        /*03f8*/ 	.word	0xffffffff


	//   ....[30]....
        /*03fc*/ 	.word	0xffffffff


	//   ....[31]....
        /*0400*/ 	.word	0xffffffff


	//   ....[32]....
        /*0404*/ 	.word	0xffffffff


	//   ....[33]....
        /*0408*/ 	.word	0xffffffff


	//   ....[34]....
        /*040c*/ 	.word	0xffffffff


	//   ....[35]....
        /*0410*/ 	.word	0xffffffff


	//   ....[36]....
        /*0414*/ 	.word	0xffffffff


	//   ....[37]....
        /*0418*/ 	.word	0xffffffff


	//   ....[38]....
        /*041c*/ 	.word	0xffffffff


	//   ....[39]....
        /*0420*/ 	.word	0xffffffff


	//   ....[40]....
        /*0424*/ 	.word	0xffffffff


	//   ....[41]....
        /*0428*/ 	.word	0xffffffff


	//   ....[42]....
        /*042c*/ 	.word	0xffffffff


	//   ....[43]....
        /*0430*/ 	.word	0xffffffff


	//   ....[44]....
        /*0434*/ 	.word	0xffffffff


	//   ....[45]....
        /*0438*/ 	.word	0xffffffff


	//   ....[46]....
        /*043c*/ 	.word	0xffffffff


	//   ....[47]....
        /*0440*/ 	.word	0xffffffff


	//   ....[48]....
        /*0444*/ 	.word	0xffffffff


	//   ....[49]....
        /*0448*/ 	.word	0xffffffff


	//   ....[50]....
        /*044c*/ 	.word	0xffffffff


	//   ....[51]....
        /*0450*/ 	.word	0xffffffff


	//   ....[52]....
        /*0454*/ 	.word	0xffffffff


	//   ....[53]....
        /*0458*/ 	.word	0xffffffff


	//   ....[54]....
        /*045c*/ 	.word	0xffffffff


	//   ....[55]....
        /*0460*/ 	.word	0xffffffff


	//   ....[56]....
        /*0464*/ 	.word	0xffffffff


	//   ....[57]....
        /*0468*/ 	.word	0xffffffff


	//   ....[58]....
        /*046c*/ 	.word	0xffffffff


	//   ....[59]....
        /*0470*/ 	.word	0xffffffff


	//   ....[60]....
        /*0474*/ 	.word	0xffffffff


	//   ....[61]....
        /*0478*/ 	.word	0xffffffff


	//   ....[62]....
        /*047c*/ 	.word	0xffffffff


	//   ....[63]....
        /*0480*/ 	.word	0xffffffff


	//   ....[64]....
        /*0484*/ 	.word	0xffffffff


	//   ....[65]....
        /*0488*/ 	.word	0xffffffff


	//   ....[66]....
        /*048c*/ 	.word	0xffffffff


	//   ....[67]....
        /*0490*/ 	.word	0xffffffff


	//   ....[68]....
        /*0494*/ 	.word	0xffffffff


	//   ....[69]....
        /*0498*/ 	.word	0xffffffff


	//   ....[70]....
        /*049c*/ 	.word	0xffffffff


	//   ....[71]....
        /*04a0*/ 	.word	0xffffffff


	//   ....[72]....
        /*04a4*/ 	.word	0xffffffff


	//   ....[73]....
        /*04a8*/ 	.word	0xffffffff


	//   ....[74]....
        /*04ac*/ 	.word	0xffffffff


	//   ....[75]....
        /*04b0*/ 	.word	0xffffffff


	//   ....[76]....
        /*04b4*/ 	.word	0xffffffff


	//   ....[77]....
        /*04b8*/ 	.word	0xffffffff


	//   ....[78]....
        /*04bc*/ 	.word	0xffffffff


	//   ....[79]....
        /*04c0*/ 	.word	0xffffffff


	//   ....[80]....
        /*04c4*/ 	.word	0xffffffff


	//   ....[81]....
        /*04c8*/ 	.word	0xffffffff


	//   ....[82]....
        /*04cc*/ 	.word	0xffffffff


	//   ....[83]....
        /*04d0*/ 	.word	0xffffffff


	//   ....[84]....
        /*04d4*/ 	.word	0xffffffff


	//   ....[85]....
        /*04d8*/ 	.word	0xffffffff


	//   ....[86]....
        /*04dc*/ 	.word	0xffffffff


	//   ....[87]....
        /*04e0*/ 	.word	0xffffffff


	//   ....[88]....
        /*04e4*/ 	.word	0xffffffff


	//   ....[89]....
        /*04e8*/ 	.word	0xffffffff


	//   ....[90]....
        /*04ec*/ 	.word	0xffffffff


	//   ....[91]....
        /*04f0*/ 	.word	0xffffffff


	//   ....[92]....
        /*04f4*/ 	.word	0xffffffff


	//   ....[93]....
        /*04f8*/ 	.word	0xffffffff


	//   ....[94]....
        /*04fc*/ 	.word	0xffffffff


	//   ....[95]....
        /*0500*/ 	.word	0xffffffff


	//   ....[96]....
        /*0504*/ 	.word	0xffffffff


	//   ....[97]....
        /*0508*/ 	.word	0xffffffff


	//   ....[98]....
        /*050c*/ 	.word	0xffffffff


	//   ....[99]....
        /*0510*/ 	.word	0xffffffff


	//   ....[100]....
        /*0514*/ 	.word	0xffffffff


	//   ....[101]....
        /*0518*/ 	.word	0xffffffff


	//   ....[102]....
        /*051c*/ 	.word	0xffffffff


	//   ....[103]....
        /*0520*/ 	.word	0xffffffff


	//   ....[104]....
        /*0524*/ 	.word	0xffffffff


	//   ....[105]....
        /*0528*/ 	.word	0xffffffff


	//   ....[106]....
        /*052c*/ 	.word	0xffffffff


	//   ....[107]....
        /*0530*/ 	.word	0xffffffff


	//   ....[108]....
        /*0534*/ 	.word	0xffffffff


	//   ....[109]....
        /*0538*/ 	.word	0xffffffff


	//   ....[110]....
        /*053c*/ 	.word	0xffffffff


	//   ....[111]....
        /*0540*/ 	.word	0xffffffff


	//   ....[112]....
        /*0544*/ 	.word	0xffffffff


	//   ....[113]....
        /*0548*/ 	.word	0xffffffff


	//   ....[114]....
        /*054c*/ 	.word	0xffffffff


	//   ....[115]....
        /*0550*/ 	.word	0xffffffff


	//   ....[116]....
        /*0554*/ 	.word	0xffffffff


	//   ....[117]....
        /*0558*/ 	.word	0xffffffff


	//   ....[118]....
        /*055c*/ 	.word	0xffffffff


	//   ....[119]....
        /*0560*/ 	.word	0xffffffff


	//   ....[120]....
        /*0564*/ 	.word	0xffffffff


	//   ....[121]....
        /*0568*/ 	.word	0xffffffff


	//   ....[122]....
        /*056c*/ 	.word	0xffffffff


	//   ....[123]....
        /*0570*/ 	.word	0xffffffff


	//   ....[124]....
        /*0574*/ 	.word	0xffffffff


	//   ....[125]....
        /*0578*/ 	.word	0xffffffff


	//   ....[126]....
        /*057c*/ 	.word	0xffffffff


	//   ....[127]....
        /*0580*/ 	.word	0xffffffff


	//   ....[128]....
        /*0584*/ 	.word	0xffffffff


	//   ....[129]....
        /*0588*/ 	.word	0xffffffff


	//   ....[130]....
        /*058c*/ 	.word	0xffffffff


	//   ....[131]....
        /*0590*/ 	.word	0xffffffff


	//   ....[132]....
        /*0594*/ 	.word	0xffffffff


	//   ....[133]....
        /*0598*/ 	.word	0xffffffff


	//   ....[134]....
        /*059c*/ 	.word	0xffffffff


	//   ....[135]....
        /*05a0*/ 	.word	0xffffffff


	//   ....[136]....
        /*05a4*/ 	.word	0xffffffff


	//   ....[137]....
        /*05a8*/ 	.word	0xffffffff


	//   ....[138]....
        /*05ac*/ 	.word	0xffffffff


	//   ....[139]....
        /*05b0*/ 	.word	0xffffffff


	//   ....[140]....
        /*05b4*/ 	.word	0xffffffff


	//   ....[141]....
        /*05b8*/ 	.word	0xffffffff


	//   ....[142]....
        /*05bc*/ 	.word	0xffffffff


	//   ....[143]....
        /*05c0*/ 	.word	0xffffffff


	//   ....[144]....
        /*05c4*/ 	.word	0xffffffff


	//   ....[145]....
        /*05c8*/ 	.word	0xffffffff


	//   ....[146]....
        /*05cc*/ 	.word	0xffffffff


	//   ....[147]....
        /*05d0*/ 	.word	0xffffffff


	//   ....[148]....
        /*05d4*/ 	.word	0xffffffff


	//   ....[149]....
        /*05d8*/ 	.word	0xffffffff


	//   ....[150]....
        /*05dc*/ 	.word	0xffffffff


	//   ....[151]....
        /*05e0*/ 	.word	0xffffffff


	//   ....[152]....
        /*05e4*/ 	.word	0xffffffff


	//   ....[153]....
        /*05e8*/ 	.word	0xffffffff


	//   ....[154]....
        /*05ec*/ 	.word	0xffffffff


	//   ....[155]....
        /*05f0*/ 	.word	0xffffffff


	//   ....[156]....
        /*05f4*/ 	.word	0xffffffff


	//   ....[157]....
        /*05f8*/ 	.word	0xffffffff


	//   ....[158]....
        /*05fc*/ 	.word	0xffffffff


	//   ....[159]....
        /*0600*/ 	.word	0xffffffff


	//   ....[160]....
        /*0604*/ 	.word	0xffffffff


	//   ....[161]....
        /*0608*/ 	.word	0xffffffff


	//   ....[162]....
        /*060c*/ 	.word	0xffffffff


	//   ....[163]....
        /*0610*/ 	.word	0xffffffff


	//   ....[164]....
        /*0614*/ 	.word	0xffffffff


	//   ....[165]....
        /*0618*/ 	.word	0xffffffff


	//   ....[166]....
        /*061c*/ 	.word	0xffffffff


	//   ....[167]....
        /*0620*/ 	.word	0xffffffff


	//   ....[168]....
        /*0624*/ 	.word	0xffffffff


	//   ....[169]....
        /*0628*/ 	.word	0x0500000f


	//   ....[170]....
        /*062c*/ 	.word	0x0500000f


	//   ....[171]....
        /*0630*/ 	.word	0x0500000f


	//   ....[172]....
        /*0634*/ 	.word	0x0500000f


	//   ....[173]....
        /*0638*/ 	.word	0x0500000f


	//   ....[174]....
        /*063c*/ 	.word	0x0500000f


	//   ....[175]....
        /*0640*/ 	.word	0x0500000f


	//   ....[176]....
        /*0644*/ 	.word	0x0500000f


	//   ....[177]....
        /*0648*/ 	.word	0x0500000f


	//   ....[178]....
        /*064c*/ 	.word	0x0500000f


	//   ....[179]....
        /*0650*/ 	.word	0x0500000f


	//   ....[180]....
        /*0654*/ 	.word	0x0500000f


	//   ....[181]....
        /*0658*/ 	.word	0x0500000f


	//   ....[182]....
        /*065c*/ 	.word	0x0500000f


	//   ....[183]....
        /*0660*/ 	.word	0x0500000f


	//   ....[184]....
        /*0664*/ 	.word	0x0500000f


	//   ....[185]....
        /*0668*/ 	.word	0x0500000f


	//   ....[186]....
        /*066c*/ 	.word	0x0500000f


	//   ....[187]....
        /*0670*/ 	.word	0x0500000f


	//   ....[188]....
        /*0674*/ 	.word	0x0500000f


	//   ....[189]....
        /*0678*/ 	.word	0x0500000f


	//   ....[190]....
        /*067c*/ 	.word	0x0500000f


	//   ....[191]....
        /*0680*/ 	.word	0x0500000f


	//   ....[192]....
        /*0684*/ 	.word	0x0500000f


	//   ....[193]....
        /*0688*/ 	.word	0x0500000f


	//   ....[194]....
        /*068c*/ 	.word	0x0500000f


	//   ....[195]....
        /*0690*/ 	.word	0x0500000f


	//   ....[196]....
        /*0694*/ 	.word	0x0500000f


	//   ....[197]....
        /*0698*/ 	.word	0x0500000f


	//   ....[198]....
        /*069c*/ 	.word	0x0500000f


	//   ....[199]....
        /*06a0*/ 	.word	0x0500000f


	//   ....[200]....
        /*06a4*/ 	.word	0x0500000f


	//   ....[201]....
        /*06a8*/ 	.word	0x0500000f


	//   ....[202]....
        /*06ac*/ 	.word	0x0500000f


	//   ....[203]....
        /*06b0*/ 	.word	0x0500000f


	//   ....[204]....
        /*06b4*/ 	.word	0x0500000f


	//   ....[205]....
        /*06b8*/ 	.word	0x0500000f


	//   ....[206]....
        /*06bc*/ 	.word	0x0500000f


	//   ....[207]....
        /*06c0*/ 	.word	0x0500000f


	//   ....[208]....
        /*06c4*/ 	.word	0x0500000f


	//   ....[209]....
        /*06c8*/ 	.word	0x0500000f


	//   ....[210]....
        /*06cc*/ 	.word	0x0500000f


	//   ....[211]....
        /*06d0*/ 	.word	0x0500000f


	//   ....[212]....
        /*06d4*/ 	.word	0x0500000f


	//   ....[213]....
        /*06d8*/ 	.word	0x0500000f


	//   ....[214]....
        /*06dc*/ 	.word	0x0500000f


	//   ....[215]....
        /*06e0*/ 	.word	0x0500000f


	//   ....[216]....
        /*06e4*/ 	.word	0x0500000f


	//   ....[217]....
        /*06e8*/ 	.word	0x0500000f


	//   ....[218]....
        /*06ec*/ 	.word	0x0500000f


	//   ....[219]....
        /*06f0*/ 	.word	0x0500000f


	//   ....[220]....
        /*06f4*/ 	.word	0x0500000f


	//   ....[221]....
        /*06f8*/ 	.word	0x0500000f


	//   ....[222]....
        /*06fc*/ 	.word	0x0500000f


	//   ....[223]....
        /*0700*/ 	.word	0x0500000f


	//   ....[224]....
        /*0704*/ 	.word	0x0500000f


	//   ....[225]....
        /*0708*/ 	.word	0x0500000f


	//   ....[226]....
        /*070c*/ 	.word	0x0500000f


	//   ....[227]....
        /*0710*/ 	.word	0x0500000f


	//   ....[228]....
        /*0714*/ 	.word	0x0500000f


	//   ....[229]....
        /*0718*/ 	.word	0x0500000f


	//   ....[230]....
        /*071c*/ 	.word	0x0500000f


	//   ....[231]....
        /*0720*/ 	.word	0x0500000f


	//   ....[232]....
        /*0724*/ 	.word	0x0500000f


	//   ....[233]....
        /*0728*/ 	.word	0x0500000f


	//   ....[234]....
        /*072c*/ 	.word	0x0500000f


	//   ....[235]....
        /*0730*/ 	.word	0x0500000f


	//   ....[236]....
        /*0734*/ 	.word	0x0500000f


	//   ....[237]....
        /*0738*/ 	.word	0x0500000f


	//   ....[238]....
        /*073c*/ 	.word	0x0500000f


	//   ....[239]....
        /*0740*/ 	.word	0x0500000f


	//   ....[240]....
        /*0744*/ 	.word	0x0500000f


	//   ....[241]....
        /*0748*/ 	.word	0x0500000f


	//   ....[242]....
        /*074c*/ 	.word	0x0500000f


	//   ....[243]....
        /*0750*/ 	.word	0x0500000f


	//   ....[244]....
        /*0754*/ 	.word	0x0500000f


	//   ....[245]....
        /*0758*/ 	.word	0x0500000f


	//   ....[246]....
        /*075c*/ 	.word	0x0500000f


	//   ....[247]....
        /*0760*/ 	.word	0x0500000f


	//   ....[248]....
        /*0764*/ 	.word	0x0500000f


	//   ....[249]....
        /*0768*/ 	.word	0x0500000f


	//   ....[250]....
        /*076c*/ 	.word	0x0500000f


	//   ....[251]....
        /*0770*/ 	.word	0x0500000f


	//   ....[252]....
        /*0774*/ 	.word	0x0500000f


	//   ....[253]....
        /*0778*/ 	.word	0x0500000f


	//   ....[254]....
        /*077c*/ 	.word	0x0500000f


	//   ....[255]....
        /*0780*/ 	.word	0x0500000f


	//   ....[0]....
        /*0784*/ 	.word	0x0500000f


	//   ....[1]....
        /*0788*/ 	.word	0x0500000f


	//   ....[2]....
        /*078c*/ 	.word	0x0500000f


	//   ....[3]....
        /*0790*/ 	.word	0x0500000f


	//   ....[4]....
        /*0794*/ 	.word	0x0500000f


	//   ....[5]....
        /*0798*/ 	.word	0x0500000f


	//   ....[6]....
        /*079c*/ 	.word	0x0500000f


	//   ....[7]....
        /*07a0*/ 	.word	0x0500000f


	//   ....[8]....
        /*07a4*/ 	.word	0x0500000f


	//   ....[9]....
        /*07a8*/ 	.word	0x0500000f


	//   ....[10]....
        /*07ac*/ 	.word	0x0500000f


	//   ....[11]....
        /*07b0*/ 	.word	0x0500000f


	//   ....[12]....
        /*07b4*/ 	.word	0x0500000f


	//   ....[13]....
        /*07b8*/ 	.word	0x0500000f


	//   ....[14]....
        /*07bc*/ 	.word	0x0500000f


	//   ....[15]....
        /*07c0*/ 	.word	0x0500000f


	//   ....[16]....
        /*07c4*/ 	.word	0x0500000f


	//   ....[17]....
        /*07c8*/ 	.word	0x0500000f


	//----- nvinfo : EIATTR_COOP_GROUP_INSTR_OFFSETS
	.align		4
.L_142:
        /*07cc*/ 	.byte	0x04, 0x28
        /*07ce*/ 	.short	(.L_144 - .L_143)


	//   ....[0]....
.L_143:
        /*07d0*/ 	.word	0x00000060


	//   ....[1]....
        /*07d4*/ 	.word	0x00000140


	//   ....[2]....
        /*07d8*/ 	.word	0x00000190


	//   ....[3]....
        /*07dc*/ 	.word	0x000003c0


	//   ....[4]....
        /*07e0*/ 	.word	0x00000520


	//   ....[5]....
        /*07e4*/ 	.word	0x00000640


	//   ....[6]....
        /*07e8*/ 	.word	0x000007a0


	//   ....[7]....
        /*07ec*/ 	.word	0x00003c70


	//   ....[8]....
        /*07f0*/ 	.word	0x00003c80


	//   ....[9]....
        /*07f4*/ 	.word	0x00005320


	//   ....[10]....
        /*07f8*/ 	.word	0x00005330


	//   ....[11]....
        /*07fc*/ 	.word	0x00007560


	//   ....[12]....
        /*0800*/ 	.word	0x00007570


	//   ....[13]....
        /*0804*/ 	.word	0x00008e00


	//   ....[14]....
        /*0808*/ 	.word	0x00008e10


	//   ....[15]....
        /*080c*/ 	.word	0x0000a850


	//   ....[16]....
        /*0810*/ 	.word	0x0000a860


	//   ....[17]....
        /*0814*/ 	.word	0x0000aaf0


	//   ....[18]....
        /*0818*/ 	.word	0x0000ab00


	//   ....[19]....
        /*081c*/ 	.word	0x0000b020


	//   ....[20]....
        /*0820*/ 	.word	0x0000b050


	//   ....[21]....
        /*0824*/ 	.word	0x0000b1d0


	//   ....[22]....
        /*0828*/ 	.word	0x0000b1f0


	//   ....[23]....
        /*082c*/ 	.word	0x0000b9a0


	//   ....[24]....
        /*0830*/ 	.word	0x0000bef0


	//   ....[25]....
        /*0834*/ 	.word	0x0000bf00


	//   ....[26]....
        /*0838*/ 	.word	0x0000bf10


	//   ....[27]....
        /*083c*/ 	.word	0x0000bf20


	//   ....[28]....
        /*0840*/ 	.word	0x0000e990


	//   ....[29]....
        /*0844*/ 	.word	0x0000e9a0


	//   ....[30]....
        /*0848*/ 	.word	0x0000e9b0


	//   ....[31]....
        /*084c*/ 	.word	0x0000e9c0


	//   ....[32]....
        /*0850*/ 	.word	0x00012740


	//   ....[33]....
        /*0854*/ 	.word	0x00012760


	//   ....[34]....
        /*0858*/ 	.word	0x00012bd0


	//   ....[35]....
        /*085c*/ 	.word	0x00012c20


	//   ....[36]....
        /*0860*/ 	.word	0x00014e10


	//   ....[37]....
        /*0864*/ 	.word	0x00014e20


	//   ....[38]....
        /*0868*/ 	.word	0x00014e50


	//   ....[39]....
        /*086c*/ 	.word	0x00014e60


	//   ....[40]....
        /*0870*/ 	.word	0x000161f0


	//   ....[41]....
        /*0874*/ 	.word	0x00016270


	//   ....[42]....
        /*0878*/ 	.word	0x000162a0


	//   ....[43]....
        /*087c*/ 	.word	0x000162b0


	//   ....[44]....
        /*0880*/ 	.word	0x000173b0


	//   ....[45]....
        /*0884*/ 	.word	0x000173c0


	//   ....[46]....
        /*0888*/ 	.word	0x000173d0


	//   ....[47]....
        /*088c*/ 	.word	0x000173e0


	//   ....[48]....
        /*0890*/ 	.word	0x00017ac0


	//   ....[49]....
        /*0894*/ 	.word	0x00017af0


	//   ....[50]....
        /*0898*/ 	.word	0x00017bb0


	//   ....[51]....
        /*089c*/ 	.word	0x00017bd0


	//   ....[52]....
        /*08a0*/ 	.word	0x00017c90


	//   ....[53]....
        /*08a4*/ 	.word	0x00017cb0


	//   ....[54]....
        /*08a8*/ 	.word	0x00017d80


	//   ....[55]....
        /*08ac*/ 	.word	0x00017da0


	//   ....[56]....
        /*08b0*/ 	.word	0x00018240


	//   ....[57]....
        /*08b4*/ 	.word	0x00018250


	//   ....[58]....
        /*08b8*/ 	.word	0x00018690


	//   ....[59]....
        /*08bc*/ 	.word	0x000186a0


	//   ....[60]....
        /*08c0*/ 	.word	0x00019310


	//   ....[61]....
        /*08c4*/ 	.word	0x00019320


	//   ....[62]....
        /*08c8*/ 	.word	0x000193e0


	//   ....[63]....
        /*08cc*/ 	.word	0x00019400


	//   ....[64]....
        /*08d0*/ 	.word	0x000194c0


	//   ....[65]....
        /*08d4*/ 	.word	0x000194e0


	//   ....[66]....
        /*08d8*/ 	.word	0x000195b0


	//   ....[67]....
        /*08dc*/ 	.word	0x000195d0


	//   ....[68]....
        /*08e0*/ 	.word	0x00019720


	//   ....[69]....
        /*08e4*/ 	.word	0x00019930


	//   ....[70]....
        /*08e8*/ 	.word	0x00019960


	//   ....[71]....
        /*08ec*/ 	.word	0x00019990


	//   ....[72]....
        /*08f0*/ 	.word	0x000199c0


	//   ....[73]....
        /*08f4*/ 	.word	0x000199f0


	//   ....[74]....
        /*08f8*/ 	.word	0x00019a20


	//   ....[75]....
        /*08fc*/ 	.word	0x00019bb0


	//   ....[76]....
        /*0900*/ 	.word	0x00019be0


	//   ....[77]....
        /*0904*/ 	.word	0x00019c10


	//   ....[78]....
        /*0908*/ 	.word	0x00019c40


	//   ....[79]....
        /*090c*/ 	.word	0x00019c70


	//   ....[80]....
        /*0910*/ 	.word	0x00019ca0


	//   ....[81]....
        /*0914*/ 	.word	0x00019d30


	//   ....[82]....
        /*0918*/ 	.word	0x00019d60


	//   ....[83]....
        /*091c*/ 	.word	0x00019d70


	//   ....[84]....
        /*0920*/ 	.word	0x00019e00


	//   ....[85]....
        /*0924*/ 	.word	0x0001ad70


	//   ....[86]....
        /*0928*/ 	.word	0x0001cea0


	//   ....[87]....
        /*092c*/ 	.word	0x0001cec0


	//   ....[88]....
        /*0930*/ 	.word	0x0001cf70


	//   ....[89]....
        /*0934*/ 	.word	0x0001cf90


	//   ....[90]....
        /*0938*/ 	.word	0x0001d030


	//   ....[91]....
        /*093c*/ 	.word	0x0001d050


	//   ....[92]....
        /*0940*/ 	.word	0x0001d0f0


	//   ....[93]....
        /*0944*/ 	.word	0x0001d110


	//   ....[94]....
        /*0948*/ 	.word	0x0001d1b0


	//   ....[95]....
        /*094c*/ 	.word	0x0001d1d0


	//   ....[96]....
        /*0950*/ 	.word	0x0001d1e0


	//   ....[97]....
        /*0954*/ 	.word	0x0001d270


	//   ....[98]....
        /*0958*/ 	.word	0x0001da20


	//   ....[99]....
        /*095c*/ 	.word	0x0001da50


	//   ....[100]....
        /*0960*/ 	.word	0x0001da70


	//   ....[101]....
        /*0964*/ 	.word	0x0001db00


	//   ....[102]....
        /*0968*/ 	.word	0x0001db10


	//   ....[103]....
        /*096c*/ 	.word	0x0001dbb0


	//   ....[104]....
        /*0970*/ 	.word	0x0001dbc0


	//   ....[105]....
        /*0974*/ 	.word	0x0001dc60


	//   ....[106]....
        /*0978*/ 	.word	0x0001dc70


	//   ....[107]....
        /*097c*/ 	.word	0x0001dd10


	//   ....[108]....
        /*0980*/ 	.word	0x0001dd20


	//   ....[109]....
        /*0984*/ 	.word	0x0001ddc0


	//   ....[110]....
        /*0988*/ 	.word	0x0001ddd0


	//   ....[111]....
        /*098c*/ 	.word	0x0001de70


	//   ....[112]....
        /*0990*/ 	.word	0x0001de80


	//   ....[113]....
        /*0994*/ 	.word	0x0001de90


	//   ....[114]....
        /*0998*/ 	.word	0x0001e660


	//   ....[115]....
        /*099c*/ 	.word	0x0001e670


	//   ....[116]....
        /*09a0*/ 	.word	0x0001e680


	//   ....[117]....
        /*09a4*/ 	.word	0x0001e710


	//   ....[118]....
        /*09a8*/ 	.word	0x0001e720


	//   ....[119]....
        /*09ac*/ 	.word	0x0001e780


	//   ....[120]....
        /*09b0*/ 	.word	0x0001e7b0


	//   ....[121]....
        /*09b4*/ 	.word	0x0001e7f0


	//   ....[122]....
        /*09b8*/ 	.word	0x0001e820


	//   ....[123]....
        /*09bc*/ 	.word	0x0001e860


	//   ....[124]....
        /*09c0*/ 	.word	0x0001e890


	//   ....[125]....
        /*09c4*/ 	.word	0x0001e8d0


	//   ....[126]....
        /*09c8*/ 	.word	0x0001eb50


	//   ....[127]....
        /*09cc*/ 	.word	0x0001eb70


	//   ....[128]....
        /*09d0*/ 	.word	0x0001ec00


	//   ....[129]....
        /*09d4*/ 	.word	0x0001ec10


	//   ....[130]....
        /*09d8*/ 	.word	0x0001ec80


	//   ....[131]....
        /*09dc*/ 	.word	0x0001ec90


	//   ....[132]....
        /*09e0*/ 	.word	0x0001ed00


	//   ....[133]....
        /*09e4*/ 	.word	0x0001ed10


	//   ....[134]....
        /*09e8*/ 	.word	0x0001ed80


	//   ....[135]....
        /*09ec*/ 	.word	0x0001ed90


	//   ....[136]....
        /*09f0*/ 	.word	0x0001eda0


	//   ....[137]....
        /*09f4*/ 	.word	0x0001ee10


	//   ....[138]....
        /*09f8*/ 	.word	0x0001f390


	//   ....[139]....
        /*09fc*/ 	.word	0x0001f3c0


	//   ....[140]....
        /*0a00*/ 	.word	0x0001f3e0


	//   ....[141]....
        /*0a04*/ 	.word	0x0001f3f0


	//   ....[142]....
        /*0a08*/ 	.word	0x0001f430


	//   ....[143]....
        /*0a0c*/ 	.word	0x0001f450


	//   ....[144]....
        /*0a10*/ 	.word	0x0001f4c0


	//   ....[145]....
        /*0a14*/ 	.word	0x0001f4e0


	//   ....[146]....
        /*0a18*/ 	.word	0x0001f540


	//   ....[147]....
        /*0a1c*/ 	.word	0x0001f560


	//   ....[148]....
        /*0a20*/ 	.word	0x0001f5b0


	//   ....[149]....
        /*0a24*/ 	.word	0x0001f5d0


	//   ....[150]....
        /*0a28*/ 	.word	0x0001fa20


	//   ....[151]....
        /*0a2c*/ 	.word	0x0001fa50


	//   ....[152]....
        /*0a30*/ 	.word	0x0001fab0


	//   ....[153]....
        /*0a34*/ 	.word	0x0001fae0


	//   ....[154]....
        /*0a38*/ 	.word	0x0001fb10


	//   ....[155]....
        /*0a3c*/ 	.word	0x0001fb40


	//   ....[156]....
        /*0a40*/ 	.word	0x0001fb70


	//   ....[157]....
        /*0a44*/ 	.word	0x0001fba0


	//   ....[158]....
        /*0a48*/ 	.word	0x0001fd40


	//   ....[159]....
        /*0a4c*/ 	.word	0x0001fd70


	//   ....[160]....
        /*0a50*/ 	.word	0x0001fda0


	//   ....[161]....
        /*0a54*/ 	.word	0x0001fdd0


	//   ....[162]....
        /*0a58*/ 	.word	0x0001fe00


	//   ....[163]....
        /*0a5c*/ 	.word	0x0001fe30


	//   ....[164]....
        /*0a60*/ 	.word	0x0001fef0


	//   ....[165]....
        /*0a64*/ 	.word	0x0001ff10


	//   ....[166]....
        /*0a68*/ 	.word	0x0001ff20


	//   ....[167]....
        /*0a6c*/ 	.word	0x0001ff80


	//   ....[168]....
        /*0a70*/ 	.word	0x000205a0


	//   ....[169]....
        /*0a74*/ 	.word	0x000208c0


	//   ....[170]....
        /*0a78*/ 	.word	0x00020950


	//   ....[171]....
        /*0a7c*/ 	.word	0x000209f0


	//   ....[172]....
        /*0a80*/ 	.word	0x00020a80


	//   ....[173]....
        /*0a84*/ 	.word	0x00020b70


	//   ....[174]....
        /*0a88*/ 	.word	0x00020c00


	//   ....[175]....
        /*0a8c*/ 	.word	0x00020ca0


	//   ....[176]....
        /*0a90*/ 	.word	0x00020d30


	//   ....[177]....
        /*0a94*/ 	.word	0x00020e20


	//   ....[178]....
        /*0a98*/ 	.word	0x00020eb0


	//   ....[179]....
        /*0a9c*/ 	.word	0x00020f50


	//   ....[180]....
        /*0aa0*/ 	.word	0x00020fe0


	//   ....[181]....
        /*0aa4*/ 	.word	0x000210d0


	//   ....[182]....
        /*0aa8*/ 	.word	0x00021160


	//   ....[183]....
        /*0aac*/ 	.word	0x000211b0


	//   ....[184]....
        /*0ab0*/ 	.word	0x00021200


	//   ....[185]....
        /*0ab4*/ 	.word	0x000212f0


	//   ....[186]....
        /*0ab8*/ 	.word	0x00021380


	//   ....[187]....
        /*0abc*/ 	.word	0x000213d0


	//   ....[188]....
        /*0ac0*/ 	.word	0x00021420


	//   ....[189]....
        /*0ac4*/ 	.word	0x00021680


	//   ....[190]....
        /*0ac8*/ 	.word	0x00021960


	//   ....[191]....
        /*0acc*/ 	.word	0x00021a50


	//   ....[192]....
        /*0ad0*/ 	.word	0x00021af0


	//   ....[193]....
        /*0ad4*/ 	.word	0x00021b50


	//   ....[194]....
        /*0ad8*/ 	.word	0x00021c60


	//   ....[195]....
        /*0adc*/ 	.word	0x00021cd0


	//   ....[196]....
        /*0ae0*/ 	.word	0x00021de0


	//   ....[197]....
        /*0ae4*/ 	.word	0x00021e50


	//   ....[198]....
        /*0ae8*/ 	.word	0x00021f60


	//   ....[199]....
        /*0aec*/ 	.word	0x00021fd0


	//   ....[200]....
        /*0af0*/ 	.word	0x000220e0


	//   ....[201]....
        /*0af4*/ 	.word	0x00022150


	//   ....[202]....
        /*0af8*/ 	.word	0x000221f0


	//   ....[203]....
        /*0afc*/ 	.word	0x00022300


	//   ....[204]....
        /*0b00*/ 	.word	0x00022360


	//   ....[205]....
        /*0b04*/ 	.word	0x000223c0


	//   ....[206]....
        /*0b08*/ 	.word	0x000224c0


	//   ....[207]....
        /*0b0c*/ 	.word	0x00022520


	//   ....[208]....
        /*0b10*/ 	.word	0x00022630


	//   ....[209]....
        /*0b14*/ 	.word	0x00022690


	//   ....[210]....
        /*0b18*/ 	.word	0x000227a0


	//   ....[211]....
        /*0b1c*/ 	.word	0x00022800


	//   ....[212]....
        /*0b20*/ 	.word	0x00022910


	//   ....[213]....
        /*0b24*/ 	.word	0x00022970


	//   ....[214]....
        /*0b28*/ 	.word	0x00022a80


	//   ....[215]....
        /*0b2c*/ 	.word	0x00022ae0


	//   ....[216]....
        /*0b30*/ 	.word	0x00022bf0


	//   ....[217]....
        /*0b34*/ 	.word	0x00022c50


	//   ....[218]....
        /*0b38*/ 	.word	0x00022d40


	//   ....[219]....
        /*0b3c*/ 	.word	0x00022e70


	//   ....[220]....
        /*0b40*/ 	.word	0x00022f20


	//   ....[221]....
        /*0b44*/ 	.word	0x00022fa0


	//   ....[222]....
        /*0b48*/ 	.word	0x00023080


	//   ....[223]....
        /*0b4c*/ 	.word	0x000230e0


	//   ....[224]....
        /*0b50*/ 	.word	0x000231b0


	//   ....[225]....
        /*0b54*/ 	.word	0x00023210


	//   ....[226]....
        /*0b58*/ 	.word	0x000232e0


	//   ....[227]....
        /*0b5c*/ 	.word	0x00023340


	//   ....[228]....
        /*0b60*/ 	.word	0x00023410


	//   ....[229]....
        /*0b64*/ 	.word	0x00023470


	//   ....[230]....
        /*0b68*/ 	.word	0x00023540


	//   ....[231]....
        /*0b6c*/ 	.word	0x00023630


	//   ....[232]....
        /*0b70*/ 	.word	0x000236d0


	//   ....[233]....
        /*0b74*/ 	.word	0x00023730


	//   ....[234]....
        /*0b78*/ 	.word	0x00023820


	//   ....[235]....
        /*0b7c*/ 	.word	0x00023880


	//   ....[236]....
        /*0b80*/ 	.word	0x00023960


	//   ....[237]....
        /*0b84*/ 	.word	0x000239c0


	//   ....[238]....
        /*0b88*/ 	.word	0x00023aa0


	//   ....[239]....
        /*0b8c*/ 	.word	0x00023b00


	//   ....[240]....
        /*0b90*/ 	.word	0x00023be0


	//   ....[241]....
        /*0b94*/ 	.word	0x00023c40


	//   ....[242]....
        /*0b98*/ 	.word	0x00023d10


	//   ....[243]....
        /*0b9c*/ 	.word	0x00023e40


	//   ....[244]....
        /*0ba0*/ 	.word	0x00023f40


	//   ....[245]....
        /*0ba4*/ 	.word	0x00023fd0


	//   ....[246]....
        /*0ba8*/ 	.word	0x000240a0


	//   ....[247]....
        /*0bac*/ 	.word	0x00024100


	//   ....[248]....
        /*0bb0*/ 	.word	0x000241d0


	//   ....[249]....
        /*0bb4*/ 	.word	0x00024230


	//   ....[250]....
        /*0bb8*/ 	.word	0x00024310


	//   ....[251]....
        /*0bbc*/ 	.word	0x00024370


	//   ....[252]....
        /*0bc0*/ 	.word	0x00024440


	//   ....[253]....
        /*0bc4*/ 	.word	0x000244a0


	//   ....[254]....
        /*0bc8*/ 	.word	0x00024560


	//   ....[255]....
        /*0bcc*/ 	.word	0x000245f0


	//   ....[0]....
        /*0bd0*/ 	.word	0x00024690


	//   ....[1]....
        /*0bd4*/ 	.word	0x00024810


	//   ....[2]....
        /*0bd8*/ 	.word	0x00024880


	//   ....[3]....
        /*0bdc*/ 	.word	0x000248f0


	//   ....[4]....
        /*0be0*/ 	.word	0x00024960


	//   ....[5]....
        /*0be4*/ 	.word	0x000249d0


	//   ....[6]....
        /*0be8*/ 	.word	0x00024a50


	//   ....[7]....
        /*0bec*/ 	.word	0x00024ad0


	//   ....[8]....
        /*0bf0*/ 	.word	0x00024b60


	//   ....[9]....
        /*0bf4*/ 	.word	0x00024bd0


	//   ....[10]....
        /*0bf8*/ 	.word	0x00024c40


	//   ....[11]....
        /*0bfc*/ 	.word	0x00024cb0


	//   ....[12]....
        /*0c00*/ 	.word	0x00024d30


	//   ....[13]....
        /*0c04*/ 	.word	0x00024da0


	//   ....[14]....
        /*0c08*/ 	.word	0x00024e40


	//   ....[15]....
        /*0c0c*/ 	.word	0x00024e90


	//   ....[16]....
        /*0c10*/ 	.word	0x00024f20


	//   ....[17]....
        /*0c14*/ 	.word	0x00025050


	//----- nvinfo : EIATTR_REG_RECONFIG
	.align		4
.L_144:
        /*0c18*/ 	.byte	0x01, 0x54
	.zero		2


	//----- nvinfo : EIATTR_SYSCALL_OFFSETS
	.align		4
        /*0c1c*/ 	.byte	0x04, 0x46
        /*0c1e*/ 	.short	(.L_146 - .L_145)


	//   ....[0]....
.L_145:
        /*0c20*/ 	.word	0x00001f70


	//   ....[1]....
        /*0c24*/ 	.word	0x000020c0


	//   ....[2]....
        /*0c28*/ 	.word	0x0000bb10


	//   ....[3]....
        /*0c2c*/ 	.word	0x0000be70


	//   ....[4]....
        /*0c30*/ 	.word	0x0001c400


	//   ....[5]....
        /*0c34*/ 	.word	0x0001c550


	//   ....[6]....
        /*0c38*/ 	.word	0x0001c640


	//   ....[7]....
        /*0c3c*/ 	.word	0x0001d630


	//----- nvinfo : EIATTR_MBARRIER_INSTR_OFFSETS
	.align		4
.L_146:
        /*0c40*/ 	.byte	0x04, 0x39
        /*0c42*/ 	.short	(.L_148 - .L_147)


	//   ....[0]....
.L_147:
        /*0c44*/ 	.word	0x00000270
        /*0c48*/ 	.word	0x000000ff
        /*0c4c*/ 	.word	0x0002a800
        /*0c50*/ 	.short	0x0100
        /*0c52*/ 	.byte	0x08
	.zero		1


	//   ....[1]....
        /*0c54*/ 	.word	0x00000280
        /*0c58*/ 	.word	0x000000ff
        /*0c5c*/ 	.word	0x0002a820
        /*0c60*/ 	.short	0x0100
        /*0c62*/ 	.byte	0x08
	.zero		1


	//   ....[2]....
        /*0c64*/ 	.word	0x00000370
        /*0c68*/ 	.word	0x000000ff
        /*0c6c*/ 	.word	0x0002a830
        /*0c70*/ 	.short	0x0100
        /*0c72*/ 	.byte	0x08
	.zero		1


	//   ....[3]....
        /*0c74*/ 	.word	0x00000380
        /*0c78*/ 	.word	0x000000ff
        /*0c7c*/ 	.word	0x0002a840
        /*0c80*/ 	.short	0x0100
        /*0c82*/ 	.byte	0x08
	.zero		1


	//   ....[4]....
        /*0c84*/ 	.word	0x00000390
        /*0c88*/ 	.word	0x000000ff
        /*0c8c*/ 	.word	0x0002a838
        /*0c90*/ 	.short	0x0100
        /*0c92*/ 	.byte	0x08
	.zero		1


	//   ....[5]....
        /*0c94*/ 	.word	0x000003a0
        /*0c98*/ 	.word	0x000000ff
        /*0c9c*/ 	.word	0x0002a848
        /*0ca0*/ 	.short	0x0100
        /*0ca2*/ 	.byte	0x08
	.zero		1


	//   ....[6]....
        /*0ca4*/ 	.word	0x000004d0
        /*0ca8*/ 	.word	0x000000ff
        /*0cac*/ 	.word	0x0002a850
        /*0cb0*/ 	.short	0x0100
        /*0cb2*/ 	.byte	0x08
	.zero		1


	//   ....[7]....
        /*0cb4*/ 	.word	0x000004e0
        /*0cb8*/ 	.word	0x000000ff
        /*0cbc*/ 	.word	0x0002a860
        /*0cc0*/ 	.short	0x0100
        /*0cc2*/ 	.byte	0x08
	.zero		1


	//   ....[8]....
        /*0cc4*/ 	.word	0x000004f0
        /*0cc8*/ 	.word	0x000000ff
        /*0ccc*/ 	.word	0x0002a858
        /*0cd0*/ 	.short	0x0100
        /*0cd2*/ 	.byte	0x08
	.zero		1


	//   ....[9]....
        /*0cd4*/ 	.word	0x00000500
        /*0cd8*/ 	.word	0x000000ff
        /*0cdc*/ 	.word	0x0002a868
        /*0ce0*/ 	.short	0x0100
        /*0ce2*/ 	.byte	0x08
	.zero		1


	//   ....[10]....
        /*0ce4*/ 	.word	0x000005f0
        /*0ce8*/ 	.word	0x000000ff
        /*0cec*/ 	.word	0x0002a870
        /*0cf0*/ 	.short	0x0100
        /*0cf2*/ 	.byte	0x06
	.zero		1


	//   ....[11]....
        /*0cf4*/ 	.word	0x00000600
        /*0cf8*/ 	.word	0x000000ff
        /*0cfc*/ 	.word	0x0002a880
        /*0d00*/ 	.short	0x0100
        /*0d02*/ 	.byte	0x06
	.zero		1


	//   ....[12]....
        /*0d04*/ 	.word	0x00000610
        /*0d08*/ 	.word	0x000000ff
        /*0d0c*/ 	.word	0x0002a878
        /*0d10*/ 	.short	0x0100
        /*0d12*/ 	.byte	0x06
	.zero		1


	//   ....[13]....
        /*0d14*/ 	.word	0x00000620
        /*0d18*/ 	.word	0x000000ff
        /*0d1c*/ 	.word	0x0002a888
        /*0d20*/ 	.short	0x0100
        /*0d22*/ 	.byte	0x06
	.zero		1


	//   ....[14]....
        /*0d24*/ 	.word	0x00000750
        /*0d28*/ 	.word	0x000000ff
        /*0d2c*/ 	.word	0x0002a890
        /*0d30*/ 	.short	0x0100
        /*0d32*/ 	.byte	0x08
	.zero		1


	//   ....[15]....
        /*0d34*/ 	.word	0x00000760
        /*0d38*/ 	.word	0x000000ff
        /*0d3c*/ 	.word	0x0002a8a0
        /*0d40*/ 	.short	0x0100
        /*0d42*/ 	.byte	0x08
	.zero		1


	//   ....[16]....
        /*0d44*/ 	.word	0x00000770
        /*0d48*/ 	.word	0x000000ff
        /*0d4c*/ 	.word	0x0002a898
        /*0d50*/ 	.short	0x0100
        /*0d52*/ 	.byte	0x08
	.zero		1


	//   ....[17]....
        /*0d54*/ 	.word	0x00000780
        /*0d58*/ 	.word	0x000000ff
        /*0d5c*/ 	.word	0x0002a8a8
        /*0d60*/ 	.short	0x0100
        /*0d62*/ 	.byte	0x08
	.zero		1


	//   ....[18]....
        /*0d64*/ 	.word	0x000008b0
        /*0d68*/ 	.word	0x000000ff
        /*0d6c*/ 	.word	0x0002a8b0
        /*0d70*/ 	.short	0x0100
        /*0d72*/ 	.byte	0x08
	.zero		1


	//   ....[19]....
        /*0d74*/ 	.word	0x000008c0
        /*0d78*/ 	.word	0x000000ff
        /*0d7c*/ 	.word	0x0002a8c0
        /*0d80*/ 	.short	0x0100
        /*0d82*/ 	.byte	0x08
	.zero		1


	//   ....[20]....
        /*0d84*/ 	.word	0x000008d0
        /*0d88*/ 	.word	0x000000ff
        /*0d8c*/ 	.word	0x0002a8b8
        /*0d90*/ 	.short	0x0100
        /*0d92*/ 	.byte	0x08
	.zero		1


	//   ....[21]....
        /*0d94*/ 	.word	0x000008e0
        /*0d98*/ 	.word	0x000000ff
        /*0d9c*/ 	.word	0x0002a8c8
        /*0da0*/ 	.short	0x0100
        /*0da2*/ 	.byte	0x08
	.zero		1


	//   ....[22]....
        /*0da4*/ 	.word	0x00003c20
        /*0da8*/ 	.word	0x00000055
        /*0dac*/ 	.word	0x0002a890
        /*0db0*/ 	.short	0x010a
        /*0db2*/ 	.byte	0x3f
	.zero		1


	//   ....[23]....
        /*0db4*/ 	.word	0x000074f0
        /*0db8*/ 	.word	0x00000055
        /*0dbc*/ 	.word	0x0002a890
        /*0dc0*/ 	.short	0x010a
        /*0dc2*/ 	.byte	0x3f
	.zero		1


	//   ....[24]....
        /*0dc4*/ 	.word	0x0000a6b0
        /*0dc8*/ 	.word	0x00000055
        /*0dcc*/ 	.word	0x0002a890
        /*0dd0*/ 	.short	0x010a
        /*0dd2*/ 	.byte	0x3f
	.zero		1


	//   ....[25]....
        /*0dd4*/ 	.word	0x0000ae50
        /*0dd8*/ 	.word	0x0000000b
        /*0ddc*/ 	.word	0x00000000
        /*0de0*/ 	.short	0x0101
        /*0de2*/ 	.byte	0x3f
	.zero		1


	//   ....[26]....
        /*0de4*/ 	.word	0x0000ae90
        /*0de8*/ 	.word	0x00000055
        /*0dec*/ 	.word	0x0002a8b0
        /*0df0*/ 	.short	0x010a
        /*0df2*/ 	.byte	0x3f
	.zero		1


	//   ....[27]....
        /*0df4*/ 	.word	0x0000b420
        /*0df8*/ 	.word	0x00000055
        /*0dfc*/ 	.word	0x00000000
        /*0e00*/ 	.short	0x0101
        /*0e02*/ 	.byte	0x3f
	.zero		1


	//   ....[28]....
        /*0e04*/ 	.word	0x0000bb90
        /*0e08*/ 	.word	0x00000002
        /*0e0c*/ 	.word	0x0002a800
        /*0e10*/ 	.short	0x010a
        /*0e12*/ 	.byte	0x3f
	.zero		1


	//   ....[29]....
        /*0e14*/ 	.word	0x0000bbe0
        /*0e18*/ 	.word	0x00000002
        /*0e1c*/ 	.word	0x0002a800
        /*0e20*/ 	.short	0x010a
        /*0e22*/ 	.byte	0x3f
	.zero		1


	//   ....[30]....
        /*0e24*/ 	.word	0x0000c5e0
        /*0e28*/ 	.word	0x00000002
        /*0e2c*/ 	.word	0x0002a800
        /*0e30*/ 	.short	0x010a
        /*0e32*/ 	.byte	0x3f
	.zero		1


	//   ....[31]....
        /*0e34*/ 	.word	0x0000eea0
        /*0e38*/ 	.word	0x00000002
        /*0e3c*/ 	.word	0x0002a800
        /*0e40*/ 	.short	0x010a
        /*0e42*/ 	.byte	0x3f
	.zero		1


	//   ....[32]....
        /*0e44*/ 	.word	0x00011670
        /*0e48*/ 	.word	0x00000009
        /*0e4c*/ 	.word	0x0002a830
        /*0e50*/ 	.short	0x010a
        /*0e52*/ 	.byte	0x3f
	.zero		1


	//   ....[33]....
        /*0e54*/ 	.word	0x000116c0
        /*0e58*/ 	.word	0x00000009
        /*0e5c*/ 	.word	0x0002a830
        /*0e60*/ 	.short	0x010a
        /*0e62*/ 	.byte	0x3f
	.zero		1


	//   ....[34]....
        /*0e64*/ 	.word	0x00013150
        /*0e68*/ 	.word	0x00000007
        /*0e6c*/ 	.word	0x00000000
        /*0e70*/ 	.short	0x0101
        /*0e72*/ 	.byte	0x3f
	.zero		1


	//   ....[35]....
        /*0e74*/ 	.word	0x00013a60
        /*0e78*/ 	.word	0x0000000f
        /*0e7c*/ 	.word	0x0002a830
        /*0e80*/ 	.short	0x010a
        /*0e82*/ 	.byte	0x3f
	.zero		1


	//   ....[36]....
        /*0e84*/ 	.word	0x00013ae0
        /*0e88*/ 	.word	0x0000000f
        /*0e8c*/ 	.word	0x0002a830
        /*0e90*/ 	.short	0x010a
        /*0e92*/ 	.byte	0x3f
	.zero		1


	//   ....[37]....
        /*0e94*/ 	.word	0x00014790
        /*0e98*/ 	.word	0x00000014
        /*0e9c*/ 	.word	0x0002a850
        /*0ea0*/ 	.short	0x010a
        /*0ea2*/ 	.byte	0x3f
	.zero		1


	//   ....[38]....
        /*0ea4*/ 	.word	0x000147e0
        /*0ea8*/ 	.word	0x00000014
        /*0eac*/ 	.word	0x0002a850
        /*0eb0*/ 	.short	0x010a
        /*0eb2*/ 	.byte	0x3f
	.zero		1


	//   ....[39]....
        /*0eb4*/ 	.word	0x00015260
        /*0eb8*/ 	.word	0x00000063
        /*0ebc*/ 	.word	0x00000000
        /*0ec0*/ 	.short	0x0101
        /*0ec2*/ 	.byte	0x3f
	.zero		1


	//   ....[40]....
        /*0ec4*/ 	.word	0x000158f0
        /*0ec8*/ 	.word	0x00000014
        /*0ecc*/ 	.word	0x00000000
        /*0ed0*/ 	.short	0x0101
        /*0ed2*/ 	.byte	0x3f
	.zero		1


	//   ....[41]....
        /*0ed4*/ 	.word	0x00015ef0
        /*0ed8*/ 	.word	0x00000004
        /*0edc*/ 	.word	0x0002a850
        /*0ee0*/ 	.short	0x010a
        /*0ee2*/ 	.byte	0x3f
	.zero		1


	//   ....[42]....
        /*0ee4*/ 	.word	0x00015f90
        /*0ee8*/ 	.word	0x00000004
        /*0eec*/ 	.word	0x0002a850
        /*0ef0*/ 	.short	0x010a
        /*0ef2*/ 	.byte	0x3f
	.zero		1


	//   ....[43]....
        /*0ef4*/ 	.word	0x00016490
        /*0ef8*/ 	.word	0x00000004
        /*0efc*/ 	.word	0x00000000
        /*0f00*/ 	.short	0x0101
        /*0f02*/ 	.byte	0x3f
	.zero		1


	//   ....[44]....
        /*0f04*/ 	.word	0x00017ab0
        /*0f08*/ 	.word	0x00000000
        /*0f0c*/ 	.word	0x00000000
        /*0f10*/ 	.short	0x0101
        /*0f12*/ 	.byte	0x3f
	.zero		1


	//   ....[45]....
        /*0f14*/ 	.word	0x00018140
        /*0f18*/ 	.word	0x00000006
        /*0f1c*/ 	.word	0x00000000
        /*0f20*/ 	.short	0x0101
        /*0f22*/ 	.byte	0x3f
	.zero		1


	//   ....[46]....
        /*0f24*/ 	.word	0x0001ae50
        /*0f28*/ 	.word	0x00000016
        /*0f2c*/ 	.word	0x0002a820
        /*0f30*/ 	.short	0x010a
        /*0f32*/ 	.byte	0x3f
	.zero		1


	//   ....[47]....
        /*0f34*/ 	.word	0x0001aee0
        /*0f38*/ 	.word	0x0000000b
        /*0f3c*/ 	.word	0x0002a8a0
        /*0f40*/ 	.short	0x010a
        /*0f42*/ 	.byte	0x3f
	.zero		1


	//   ....[48]....
        /*0f44*/ 	.word	0x0001b320
        /*0f48*/ 	.word	0x0000000b
        /*0f4c*/ 	.word	0x0002a8c0
        /*0f50*/ 	.short	0x010a
        /*0f52*/ 	.byte	0x3f
	.zero		1


	//   ....[49]....
        /*0f54*/ 	.word	0x0001b750
        /*0f58*/ 	.word	0x0000000a
        /*0f5c*/ 	.word	0x0002a8a0
        /*0f60*/ 	.short	0x010a
        /*0f62*/ 	.byte	0x3f
	.zero		1


	//   ....[50]....
        /*0f64*/ 	.word	0x0001bb80
        /*0f68*/ 	.word	0x0000000a
        /*0f6c*/ 	.word	0x0002a8c0
        /*0f70*/ 	.short	0x010a
        /*0f72*/ 	.byte	0x3f
	.zero		1


	//   ....[51]....
        /*0f74*/ 	.word	0x0001cc70
        /*0f78*/ 	.word	0x00000007
        /*0f7c*/ 	.word	0x0002a840
        /*0f80*/ 	.short	0x010a
        /*0f82*/ 	.byte	0x3f
	.zero		1


	//   ....[52]....
        /*0f84*/ 	.word	0x0001d330
        /*0f88*/ 	.word	0x00000007
        /*0f8c*/ 	.word	0x0002a830
        /*0f90*/ 	.short	0x0107
        /*0f92*/ 	.byte	0x3f
	.zero		1


	//   ....[53]....
        /*0f94*/ 	.word	0x0001d400
        /*0f98*/ 	.word	0x00000007
        /*0f9c*/ 	.word	0x0002a830
        /*0fa0*/ 	.short	0x0101
        /*0fa2*/ 	.byte	0x3f
	.zero		1


	//   ....[54]....
        /*0fa4*/ 	.word	0x0001dfe0
        /*0fa8*/ 	.word	0x00000016
        /*0fac*/ 	.word	0x0002a800
        /*0fb0*/ 	.short	0x0107
        /*0fb2*/ 	.byte	0x3f
	.zero		1


	//   ....[55]....
        /*0fb4*/ 	.word	0x0001e0f0
        /*0fb8*/ 	.word	0x00000016
        /*0fbc*/ 	.word	0x0002a800
        /*0fc0*/ 	.short	0x0101
        /*0fc2*/ 	.byte	0x3f
	.zero		1


	//   ....[56]....
        /*0fc4*/ 	.word	0x0001e110
        /*0fc8*/ 	.word	0x00000016
        /*0fcc*/ 	.word	0x0002a820
        /*0fd0*/ 	.short	0x010a
        /*0fd2*/ 	.byte	0x3f
	.zero		1


	//   ....[57]....
        /*0fd4*/ 	.word	0x0001e480
        /*0fd8*/ 	.word	0x00000006
        /*0fdc*/ 	.word	0x0002a840
        /*0fe0*/ 	.short	0x010a
        /*0fe2*/ 	.byte	0x3f
	.zero		1


	//   ....[58]....
        /*0fe4*/ 	.word	0x0001e970
        /*0fe8*/ 	.word	0x00000006
        /*0fec*/ 	.word	0x0002a830
        /*0ff0*/ 	.short	0x0107
        /*0ff2*/ 	.byte	0x3f
	.zero		1


	//   ....[59]....
        /*0ff4*/ 	.word	0x0001ea30
        /*0ff8*/ 	.word	0x00000006
        /*0ffc*/ 	.word	0x0002a830
        /*1000*/ 	.short	0x0101
        /*1002*/ 	.byte	0x3f
	.zero		1


	//   ....[60]....
        /*1004*/ 	.word	0x0001ea90
        /*1008*/ 	.word	0x00000005
        /*100c*/ 	.word	0x0002a860
        /*1010*/ 	.short	0x010a
        /*1012*/ 	.byte	0x3f
	.zero		1


	//   ....[61]....
        /*1014*/ 	.word	0x0001eef0
        /*1018*/ 	.word	0x00000005
        /*101c*/ 	.word	0x0002a850
        /*1020*/ 	.short	0x0107
        /*1022*/ 	.byte	0x3f
	.zero		1


	//   ....[62]....
        /*1024*/ 	.word	0x0001f050
        /*1028*/ 	.word	0x00000005
        /*102c*/ 	.word	0x0002a850
        /*1030*/ 	.short	0x0101
        /*1032*/ 	.byte	0x3f
	.zero		1


	//   ....[63]....
        /*1034*/ 	.word	0x0001f2b0
        /*1038*/ 	.word	0x00000000
        /*103c*/ 	.word	0x0002a860
        /*1040*/ 	.short	0x010a
        /*1042*/ 	.byte	0x3f
	.zero		1


	//   ....[64]....
        /*1044*/ 	.word	0x0001f710
        /*1048*/ 	.word	0x00000000
        /*104c*/ 	.word	0x0002a850
        /*1050*/ 	.short	0x0107
        /*1052*/ 	.byte	0x3f
	.zero		1


	//   ....[65]....
        /*1054*/ 	.word	0x0001f7d0
        /*1058*/ 	.word	0x00000000
        /*105c*/ 	.word	0x0002a850
        /*1060*/ 	.short	0x0101
        /*1062*/ 	.byte	0x3f
	.zero		1


	//   ....[66]....
        /*1064*/ 	.word	0x00020520
        /*1068*/ 	.word	0x00000004
        /*106c*/ 	.word	0x0002a820
        /*1070*/ 	.short	0x010a
        /*1072*/ 	.byte	0x3f
	.zero		1


	//   ....[67]....
        /*1074*/ 	.word	0x00020690
        /*1078*/ 	.word	0x00000005
        /*107c*/ 	.word	0x0002a840
        /*1080*/ 	.short	0x010a
        /*1082*/ 	.byte	0x3f
	.zero		1


	//   ....[68]....
        /*1084*/ 	.word	0x00020730
        /*1088*/ 	.word	0x0000001b
        /*108c*/ 	.word	0x0002a840
        /*1090*/ 	.short	0x010a
        /*1092*/ 	.byte	0x3f
	.zero		1


	//   ....[69]....
        /*1094*/ 	.word	0x00020770
        /*1098*/ 	.word	0x00000005
        /*109c*/ 	.word	0x0002a860
        /*10a0*/ 	.short	0x010a
        /*10a2*/ 	.byte	0x3f
	.zero		1


	//   ....[70]....
        /*10a4*/ 	.word	0x000207b0
        /*10a8*/ 	.word	0x0000001b
        /*10ac*/ 	.word	0x0002a860
        /*10b0*/ 	.short	0x010a
        /*10b2*/ 	.byte	0x3f
	.zero		1


	//   ....[71]....
        /*10b4*/ 	.word	0x00020810
        /*10b8*/ 	.word	0x00000055
        /*10bc*/ 	.word	0x0002a890
        /*10c0*/ 	.short	0x010a
        /*10c2*/ 	.byte	0x3f
	.zero		1


	//   ....[72]....
        /*10c4*/ 	.word	0x00020ac0
        /*10c8*/ 	.word	0x00000055
        /*10cc*/ 	.word	0x0002a890
        /*10d0*/ 	.short	0x010a
        /*10d2*/ 	.byte	0x3f
	.zero		1


	//   ....[73]....
        /*10d4*/ 	.word	0x00020d70
        /*10d8*/ 	.word	0x00000055
        /*10dc*/ 	.word	0x0002a890
        /*10e0*/ 	.short	0x010a
        /*10e2*/ 	.byte	0x3f
	.zero		1


	//   ....[74]....
        /*10e4*/ 	.word	0x00021020
        /*10e8*/ 	.word	0x00000055
        /*10ec*/ 	.word	0x0002a8b0
        /*10f0*/ 	.short	0x010a
        /*10f2*/ 	.byte	0x3f
	.zero		1


	//   ....[75]....
        /*10f4*/ 	.word	0x00021240
        /*10f8*/ 	.word	0x00000002
        /*10fc*/ 	.word	0x0002a800
        /*1100*/ 	.short	0x010a
        /*1102*/ 	.byte	0x3f
	.zero		1


	//   ....[76]....
        /*1104*/ 	.word	0x00021460
        /*1108*/ 	.word	0x00000002
        /*110c*/ 	.word	0x0002a800
        /*1110*/ 	.short	0x010a
        /*1112*/ 	.byte	0x3f
	.zero		1


	//   ....[77]....
        /*1114*/ 	.word	0x000214b0
        /*1118*/ 	.word	0x00000009
        /*111c*/ 	.word	0x0002a830
        /*1120*/ 	.short	0x010a
        /*1122*/ 	.byte	0x3f
	.zero		1


	//   ....[78]....
        /*1124*/ 	.word	0x00021500
        /*1128*/ 	.word	0x0000000f
        /*112c*/ 	.word	0x0002a830
        /*1130*/ 	.short	0x010a
        /*1132*/ 	.byte	0x3f
	.zero		1


	//   ....[79]....
        /*1134*/ 	.word	0x00021550
        /*1138*/ 	.word	0x00000014
        /*113c*/ 	.word	0x0002a850
        /*1140*/ 	.short	0x010a
        /*1142*/ 	.byte	0x3f
	.zero		1


	//   ....[80]....
        /*1144*/ 	.word	0x000215a0
        /*1148*/ 	.word	0x00000004
        /*114c*/ 	.word	0x0002a850
        /*1150*/ 	.short	0x010a
        /*1152*/ 	.byte	0x3f
	.zero		1


	//   ....[81]....
        /*1154*/ 	.word	0x00021740
        /*1158*/ 	.word	0x00000016
        /*115c*/ 	.word	0x0002a820
        /*1160*/ 	.short	0x010a
        /*1162*/ 	.byte	0x3f
	.zero		1


	//   ....[82]....
        /*1164*/ 	.word	0x00021790
        /*1168*/ 	.word	0x0000000b
        /*116c*/ 	.word	0x0002a8a0
        /*1170*/ 	.short	0x010a
        /*1172*/ 	.byte	0x3f
	.zero		1


	//   ....[83]....
        /*1174*/ 	.word	0x000217e0
        /*1178*/ 	.word	0x0000000b
        /*117c*/ 	.word	0x0002a8c0
        /*1180*/ 	.short	0x010a
        /*1182*/ 	.byte	0x3f
	.zero		1


	//   ....[84]....
        /*1184*/ 	.word	0x00021830
        /*1188*/ 	.word	0x0000000a
        /*118c*/ 	.word	0x0002a8a0
        /*1190*/ 	.short	0x010a
        /*1192*/ 	.byte	0x3f
	.zero		1


	//   ....[85]....
        /*1194*/ 	.word	0x00021880
        /*1198*/ 	.word	0x0000000a
        /*119c*/ 	.word	0x0002a8c0
        /*11a0*/ 	.short	0x010a
        /*11a2*/ 	.byte	0x3f
	.zero		1


	//   ....[86]....
        /*11a4*/ 	.word	0x000219a0
        /*11a8*/ 	.word	0x00000007
        /*11ac*/ 	.word	0x0002a840
        /*11b0*/ 	.short	0x010a
        /*11b2*/ 	.byte	0x3f
	.zero		1


	//   ....[87]....
        /*11b4*/ 	.word	0x00022d70
        /*11b8*/ 	.word	0x00000016
        /*11bc*/ 	.word	0x0002a820
        /*11c0*/ 	.short	0x010a
        /*11c2*/ 	.byte	0x3f
	.zero		1


	//   ....[88]....
        /*11c4*/ 	.word	0x00022dc0
        /*11c8*/ 	.word	0x00000006
        /*11cc*/ 	.word	0x0002a840
        /*11d0*/ 	.short	0x010a
        /*11d2*/ 	.byte	0x3f
	.zero		1


	//   ....[89]....
        /*11d4*/ 	.word	0x00023580
        /*11d8*/ 	.word	0x00000005
        /*11dc*/ 	.word	0x0002a860
        /*11e0*/ 	.short	0x010a
        /*11e2*/ 	.byte	0x3f
	.zero		1


	//   ....[90]....
        /*11e4*/ 	.word	0x00023d90
        /*11e8*/ 	.word	0x00000000
        /*11ec*/ 	.word	0x0002a860
        /*11f0*/ 	.short	0x010a
        /*11f2*/ 	.byte	0x3f
	.zero		1


	//   ....[91]....
        /*11f4*/ 	.word	0x00024f70
        /*11f8*/ 	.word	0x00000004
        /*11fc*/ 	.word	0x0002a820
        /*1200*/ 	.short	0x010a
        /*1202*/ 	.byte	0x3f
	.zero		1


	//   ....[92]....
        /*1204*/ 	.word	0x00025110
        /*1208*/ 	.word	0x00000005
        /*120c*/ 	.word	0x0002a840
        /*1210*/ 	.short	0x010a
        /*1212*/ 	.byte	0x3f
	.zero		1


	//   ....[93]....
        /*1214*/ 	.word	0x00025160
        /*1218*/ 	.word	0x0000001b
        /*121c*/ 	.word	0x0002a840
        /*1220*/ 	.short	0x010a
        /*1222*/ 	.byte	0x3f
	.zero		1


	//   ....[94]....
        /*1224*/ 	.word	0x000251b0
        /*1228*/ 	.word	0x00000005
        /*122c*/ 	.word	0x0002a860
        /*1230*/ 	.short	0x010a
        /*1232*/ 	.byte	0x3f
	.zero		1


	//----- nvinfo : EIATTR_NUM_MBARRIERS
	.align		4
.L_148:
        /*1234*/ 	.byte	0x03, 0x38
        /*1236*/ 	.short	0x0016


	//----- nvinfo : EIATTR_EXIT_INSTR_OFFSETS
	.align		4
        /*1238*/ 	.byte	0x04, 0x1c
        /*123a*/ 	.short	(.L_150 - .L_149)


	//   ....[0]....
.L_149:
        /*123c*/ 	.word	0x00020800


	//----- nvinfo : EIATTR_MAX_THREADS
	.align		4
.L_150:
        /*1240*/ 	.byte	0x04, 0x05
        /*1242*/ 	.short	(.L_152 - .L_151)
.L_151:
        /*1244*/ 	.word	0x00000180
        /*1248*/ 	.word	0x00000001
        /*124c*/ 	.word	0x00000001


	//----- nvinfo : EIATTR_CRS_STACK_SIZE
	.align		4
.L_152:
        /*1250*/ 	.byte	0x04, 0x1e
        /*1252*/ 	.short	(.L_154 - .L_153)
.L_153:
        /*1254*/ 	.word	0x00000000


	//----- nvinfo : EIATTR_CBANK_PARAM_SIZE
	.align		4
.L_154:
        /*1258*/ 	.byte	0x03, 0x19
        /*125a*/ 	.short	0x0af0


	//----- nvinfo : EIATTR_PARAM_CBANK
	.align		4
        /*125c*/ 	.byte	0x04, 0x0a
        /*125e*/ 	.short	(.L_156 - .L_155)
	.align		4
.L_155:
        /*1260*/ 	.word	index@(.nv.constant0._ZN7cutlass13device_kernelIN5flash11enable_sm90INS1_16FlashAttnFwdSm90INS1_25CollectiveMainloopFwdSm90ILi2EN4cute5tupleIJNS5_1CILi1EEES8_S8_EEENS6_IJNS7_ILi128EEENS7_ILi96EEENS7_ILi192EEEEEELi128ENS_10bfloat16_tEfNS_4arch4Sm90ELb0ELb0ELb0ELb1ELb1ELb1ELb0ELb1ELb1ELb1ELb1ELb0EEENS1_21CollectiveEpilogueFwdINS6_IJSA_SA_SB_EEES9_SE_SG_Li256ELb1ELb1ELb1ELb0EEENS1_36VarlenDynamicPersistentTileSchedulerILi128ELi96ELi256ELi128ELb1ELb1ELb1ELb0ELb1ELb1EEEEEEEEEvNT_6ParamsE)
        /*1264*/ 	.short	0x0210
        /*1266*/ 	.short	0x0af0


	//----- nvinfo : EIATTR_SW_WAR
	.align		4
.L_156:
        /*1268*/ 	.byte	0x04, 0x36
        /*126a*/ 	.short	(.L_158 - .L_157)
.L_157:
        /*126c*/ 	.word	0x00000008
.L_158:


//--------------------- .nv.info._ZN7cutlass13device_kernelIN5flash11enable_sm90INS1_16FlashAttnFwdSm90INS1_25CollectiveMainloopFwdSm90ILi2EN4cute5tupleIJNS5_1CILi1EEES8_S8_EEENS6_IJNS7_ILi128EEENS7_ILi96EEENS7_ILi192EEEEEELi128ENS_10bfloat16_tEfNS_4arch4Sm90ELb0ELb1ELb0ELb0ELb1ELb0ELb0ELb1ELb1ELb1ELb1ELb0EEENS1_21CollectiveEpilogueFwdINS6_IJSA_SA_SB_EEES9_SE_SG_Li256ELb0ELb1ELb1ELb0EEENS1_19SingleTileSchedulerILb0ELb1ELb1ELi128EEEEEEEEEvNT_6ParamsE --------------------------
	.section	.nv.info._ZN7cutlass13device_kernelIN5flash11enable_sm90INS1_16FlashAttnFwdSm90INS1_25CollectiveMainloopFwdSm90ILi2EN4cute5tupleIJNS5_1CILi1EEES8_S8_EEENS6_IJNS7_ILi128EEENS7_ILi96EEENS7_ILi192EEEEEELi128ENS_10bfloat16_tEfNS_4arch4Sm90ELb0ELb1ELb0ELb0ELb1ELb0ELb0ELb1ELb1ELb1ELb1ELb0EEENS1_21CollectiveEpilogueFwdINS6_IJSA_SA_SB_EEES9_SE_SG_Li256ELb0ELb1ELb1ELb0EEENS1_19SingleTileSchedulerILb0ELb1ELb1ELi128EEEEEEEEEvNT_6ParamsE,"",@"SHT_CUDA_INFO"
	.sectionflags	@""
	.align	4


	//----- nvinfo : EIATTR_CUDA_API_VERSION
	.align		4
        /*0000*/ 	.byte	0x04, 0x37
        /*0002*/ 	.short	(.L_160 - .L_159)
.L_159:
        /*0004*/ 	.word	0x00000082


	//----- nvinfo : EIATTR_KPARAM_INFO
	.align		4
.L_160:
        /*0008*/ 	.byte	0x04, 0x17
        /*000a*/ 	.short	(.L_162 - .L_161)
.L_161:
        /*000c*/ 	.word	0x00000000
        /*0010*/ 	.short	0x0000
        /*0012*/ 	.short	0x0070
        /*0014*/ 	.byte	0x00, 0xf0, 0x01, 0x28


	//----- nvinfo : EIATTR_SPARSE_MMA_MASK
	.align		4
.L_162:
        /*0018*/ 	.byte	0x03, 0x50
        /*001a*/ 	.short	0x0000


	//----- nvinfo : EIATTR_MAXREG_COUNT
	.align		4
        /*001c*/ 	.byte	0x03, 0x1b
        /*001e*/ 	.short	0x00a8


	//----- nvinfo : EIATTR_NUM_BARRIERS
	.align		4
        /*0020*/ 	.byte	0x02, 0x4c
        /*0022*/ 	.byte	0x09
	.zero		1


	//----- nvinfo : EIATTR_EXTERNS
	.align		4
        /*0024*/ 	.byte	0x04, 0x0f
        /*0026*/ 	.short	(.L_164 - .L_163)


	//   ....[0]....
	.align		4
.L_163:
        /*0028*/ 	.word	index@(__assertfail)


	//----- nvinfo : EIATTR_ANNOTATIONS
	.align		4
.L_164:
        /*002c*/ 	.byte	0x04, 0x55
        /*002e*/ 	.short	(.L_166 - .L_165)


	//   ....[0]....
.L_165:
        /*0030*/ 	.word	0x00000001
        /*0034*/ 	.byte	0xb0, 0x08, 0x00, 0x00, 0x01, 0x00, 0x00, 0x00, 0x20, 0x16, 0x00, 0x00, 0x01, 0x00, 0x00, 0x00
        /*0044*/ 	.byte	0xc0, 0xf3, 0x00, 0x00, 0x01, 0x00, 0x00, 0x00, 0xc0, 0x1d, 0x01, 0x00


	//----- nvinfo : EIATTR_MERCURY_ISA_VERSION
	.align		4
.L_166:
        /*0050*/ 	.byte	0x03, 0x5f
        /*0052*/ 	.short	0x0101


	//----- nvinfo : EIATTR_INT_WARP_WIDE_INSTR_OFFSETS
	.align		4
        /*0054*/ 	.byte	0x04, 0x31
        /*0056*/ 	.short	(.L_168 - .L_167)


	//   ....[0]....
.L_167:
        /*0058*/ 	.word	0x000000c0


	//   ....[1]....
        /*005c*/ 	.word	0x000000d0


	//   ....[2]....
        /*0060*/ 	.word	0x00000170


	//----- nvinfo : EIATTR_COOP_GROUP_MASK_REGIDS
	.align		4
.L_168:
        /*0064*/ 	.byte	0x04, 0x29
        /*0066*/ 	.short	(.L_170 - .L_169)


	//   ....[0]....
.L_169:
        /*0068*/ 	.word	0xffffffff


	//   ....[1]....
        /*006c*/ 	.word	0xffffffff


	//   ....[2]....
        /*0070*/ 	.word	0xffffffff


	//   ....[3]....
        /*0074*/ 	.word	0xffffffff


	//   ....[4]....
        /*0078*/ 	.word	0xffffffff


	//   ....[5]....
        /*007c*/ 	.word	0xffffffff


	//   ....[6]....
        /*0080*/ 	.word	0xffffffff


	//   ....[7]....
        /*0084*/ 	.word	0xffffffff


	//   ....[8]....
        /*0088*/ 	.word	0xffffffff


	//   ....[9]....
        /*008c*/ 	.word	0xffffffff


	//   ....[10]....
        /*0090*/ 	.word	0xffffffff


	//   ....[11]....
        /*0094*/ 	.word	0xffffffff


	//   ....[12]....
        /*0098*/ 	.word	0xffffffff


	//   ....[13]....
        /*009c*/ 	.word	0xffffffff


	//   ....[14]....
        /*00a0*/ 	.word	0xffffffff


	//   ....[15]....
        /*00a4*/ 	.word	0xffffffff


	//   ....[16]....
        /*00a8*/ 	.word	0xffffffff


	//   ....[17]....
        /*00ac*/ 	.word	0xffffffff


	//   ....[18]....
        /*00b0*/ 	.word	0xffffffff


	//   ....[19]....
        /*00b4*/ 	.word	0xffffffff


	//   ....[20]....
        /*00b8*/ 	.word	0xffffffff


	//   ....[21]....
        /*00bc*/ 	.word	0xffffffff


	//   ....[22]....
        /*00c0*/ 	.word	0xffffffff


	//   ....[23]....
        /*00c4*/ 	.word	0xffffffff


	//   ....[24]....
        /*00c8*/ 	.word	0xffffffff


	//   ....[25]....
        /*00cc*/ 	.word	0xffffffff


	//   ....[26]....
        /*00d0*/ 	.word	0xffffffff


	//   ....[27]....
        /*00d4*/ 	.word	0xffffffff


	//   ....[28]....
        /*00d8*/ 	.word	0xffffffff


	//   ....[29]....
        /*00dc*/ 	.word	0xffffffff


	//   ....[30]....
        /*00e0*/ 	.word	0xffffffff


	//   ....[31]....
        /*00e4*/ 	.word	0xffffffff


	//   ....[32]....
        /*00e8*/ 	.word	0xffffffff


	//   ....[33]....
        /*00ec*/ 	.word	0xffffffff


	//   ....[34]....
        /*00f0*/ 	.word	0xffffffff


	//   ....[35]....
        /*00f4*/ 	.word	0xffffffff


	//   ....[36]....
        /*00f8*/ 	.word	0xffffffff


	//   ....[37]....
        /*00fc*/ 	.word	0xffffffff


	//   ....[38]....
        /*0100*/ 	.word	0xffffffff


	//   ....[39]....
        /*0104*/ 	.word	0xffffffff


	//   ....[40]....
        /*0108*/ 	.word	0xffffffff


	//   ....[41]....
        /*010c*/ 	.word	0xffffffff


	//   ....[42]....
        /*0110*/ 	.word	0xffffffff


	//   ....[43]....
        /*0114*/ 	.word	0xffffffff


	//   ....[44]....
        /*0118*/ 	.word	0xffffffff


	//   ....[45]....
        /*011c*/ 	.word	0xffffffff


	//   ....[46]....
        /*0120*/ 	.word	0xffffffff


	//   ....[47]....
        /*0124*/ 	.word	0xffffffff


	//   ....[48]....
        /*0128*/ 	.word	0xffffffff


	//   ....[49]....
        /*012c*/ 	.word	0xffffffff


	//   ....[50]....
        /*0130*/ 	.word	0xffffffff


	//   ....[51]....
        /*0134*/ 	.word	0xffffffff


	//   ....[52]....
        /*0138*/ 	.word	0xffffffff


	//   ....[53]....
        /*013c*/ 	.word	0xffffffff


	//   ....[54]....
        /*0140*/ 	.word	0xffffffff


	//   ....[55]....
        /*0144*/ 	.word	0xffffffff


	//   ....[56]....
        /*0148*/ 	.word	0xffffffff


	//   ....[57]....
        /*014c*/ 	.word	0xffffffff


	//   ....[58]....
        /*0150*/ 	.word	0xffffffff


	//   ....[59]....
        /*0154*/ 	.word	0xffffffff


	//   ....[60]....
        /*0158*/ 	.word	0xffffffff


	//   ....[61]....
        /*015c*/ 	.word	0xffffffff


	//   ....[62]....
        /*0160*/ 	.word	0xffffffff


	//   ....[63]....
        /*0164*/ 	.word	0xffffffff


	//   ....[64]....
        /*0168*/ 	.word	0xffffffff


	//   ....[65]....
        /*016c*/ 	.word	0xffffffff


	//   ....[66]....
        /*0170*/ 	.word	0xffffffff


	//   ....[67]....
        /*0174*/ 	.word	0xffffffff


	//   ....[68]....
        /*0178*/ 	.word	0xffffffff


	//   ....[69]....
        /*017c*/ 	.word	0xffffffff


	//   ....[70]....
        /*0180*/ 	.word	0xffffffff


	//   ....[71]....
        /*0184*/ 	.word	0xffffffff


	//   ....[72]....
        /*0188*/ 	.word	0xffffffff


	//   ....[73]....
        /*018c*/ 	.word	0xffffffff


	//   ....[74]....
        /*0190*/ 	.word	0xffffffff


	//   ....[75]....
        /*0194*/ 	.word	0xffffffff


	//   ....[76]....
        /*0198*/ 	.word	0xffffffff


	//   ....[77]....
        /*019c*/ 	.word	0xffffffff


	//   ....[78]....
        /*01a0*/ 	.word	0xffffffff


	//   ....[79]....
        /*01a4*/ 	.word	0xffffffff


	//   ....[80]....
        /*01a8*/ 	.word	0xffffffff


	//   ....[81]....
        /*01ac*/ 	.word	0xffffffff


	//   ....[82]....
        /*01b0*/ 	.word	0xffffffff


	//   ....[83]....
        /*01b4*/ 	.word	0xffffffff


	//   ....[84]....
        /*01b8*/ 	.word	0xffffffff


	//   ....[85]....
        /*01bc*/ 	.word	0xffffffff


	//   ....[86]....
        /*01c0*/ 	.word	0xffffffff


	//   ....[87]....
        /*01c4*/ 	.word	0xffffffff


	//   ....[88]....
        /*01c8*/ 	.word	0xffffffff


	//   ....[89]....
        /*01cc*/ 	.word	0xffffffff


	//   ....[90]....
        /*01d0*/ 	.word	0xffffffff


	//   ....[91]....
        /*01d4*/ 	.word	0xffffffff


	//   ....[92]....
        /*01d8*/ 	.word	0xffffffff


	//   ....[93]....
        /*01dc*/ 	.word	0xffffffff


	//   ....[94]....
        /*01e0*/ 	.word	0xffffffff


	//   ....[95]....
        /*01e4*/ 	.word	0xffffffff


	//   ....[96]....
        /*01e8*/ 	.word	0xffffffff


	//   ....[97]....
        /*01ec*/ 	.word	0xffffffff


	//   ....[98]....
        /*01f0*/ 	.word	0xffffffff


	//   ....[99]....
        /*01f4*/ 	.word	0xffffffff


	//   ....[100]....
        /*01f8*/ 	.word	0xffffffff


	//   ....[101]....
        /*01fc*/ 	.word	0xffffffff


	//   ....[102]....
        /*0200*/ 	.word	0xffffffff


	//   ....[103]....
        /*0204*/ 	.word	0xffffffff


	//   ....[104]....
        /*0208*/ 	.word	0xffffffff


	//   ....[105]....
        /*020c*/ 	.word	0xffffffff


	//   ....[106]....
        /*0210*/ 	.word	0xffffffff


	//   ....[107]....
        /*0214*/ 	.word	0x0500000f


	//   ....[108]....
        /*0218*/ 	.word	0x0500000f


	//   ....[109]....
        /*021c*/ 	.word	0x0500000f


	//   ....[110]....
        /*0220*/ 	.word	0x0500000f


	//   ....[111]....
        /*0224*/ 	.word	0x0500000f


	//   ....[112]....
        /*0228*/ 	.word	0x0500000f


	//   ....[113]....
        /*022c*/ 	.word	0x0500000f


	//   ....[114]....
        /*0230*/ 	.word	0x0500000f


	//   ....[115]....
        /*0234*/ 	.word	0x0500000f


	//   ....[116]....
        /*0238*/ 	.word	0x0500000f


	//   ....[117]....
        /*023c*/ 	.word	0x0500000f


	//   ....[118]....
        /*0240*/ 	.word	0x0500000f


	//   ....[119]....
        /*0244*/ 	.word	0x0500000f


	//   ....[120]....
        /*0248*/ 	.word	0x0500000f


	//   ....[121]....
        /*024c*/ 	.word	0x0500000f


	//   ....[122]....
        /*0250*/ 	.word	0x0500000f


	//   ....[123]....
        /*0254*/ 	.word	0x0500000f


	//   ....[124]....
        /*0258*/ 	.word	0x0500000f


	//   ....[125]....
        /*025c*/ 	.word	0x0500000f


	//   ....[126]....
        /*0260*/ 	.word	0x0500000f


	//   ....[127]....
        /*0264*/ 	.word	0x0500000f


	//   ....[128]....
        /*0268*/ 	.word	0x0500000f


	//   ....[129]....
        /*026c*/ 	.word	0x0500000f


	//   ....[130]....
        /*0270*/ 	.word	0x0500000f


	//   ....[131]....
        /*0274*/ 	.word	0x0500000f


	//   ....[132]....
        /*0278*/ 	.word	0x0500000f


	//   ....[133]....
        /*027c*/ 	.word	0x0500000f


	//   ....[134]....
        /*0280*/ 	.word	0x0500000f


	//   ....[135]....
        /*0284*/ 	.word	0x0500000f


	//   ....[136]....
        /*0288*/ 	.word	0x0500000f


	//   ....[137]....
        /*028c*/ 	.word	0x0500000f


	//   ....[138]....
        /*0290*/ 	.word	0x0500000f


	//   ....[139]....
        /*0294*/ 	.word	0x0500000f


	//   ....[140]....
        /*0298*/ 	.word	0x0500000f


	//   ....[141]....
        /*029c*/ 	.word	0x0500000f


	//   ....[142]....
        /*02a0*/ 	.word	0x0500000f


	//   ....[143]....
        /*02a4*/ 	.word	0x0500000f


	//   ....[144]....
        /*02a8*/ 	.word	0x0500000f


	//   ....[145]....
        /*02ac*/ 	.word	0x0500000f


	//   ....[146]....
        /*02b0*/ 	.word	0x0500000f


	//   ....[147]....
        /*02b4*/ 	.word	0x0500000f


	//   ....[148]....
        /*02b8*/ 	.word	0x0500000f


	//   ....[149]....
        /*02bc*/ 	.word	0x0500000f


	//   ....[150]....
        /*02c0*/ 	.word	0x0500000f


	//   ....[151]....
        /*02c4*/ 	.word	0x0500000f


	//   ....[152]....
        /*02c8*/ 	.word	0x0500000f


	//   ....[153]....
        /*02cc*/ 	.word	0x0500000f


	//   ....[154]....
        /*02d0*/ 	.word	0x0500000f


	//   ....[155]....
        /*02d4*/ 	.word	0x0500000f


	//   ....[156]....
        /*02d8*/ 	.word	0x0500000f


	//   ....[157]....
        /*02dc*/ 	.word	0x0500000f


	//   ....[158]....
        /*02e0*/ 	.word	0x0500000f


	//   ....[159]....
        /*02e4*/ 	.word	0x0500000f


	//   ....[160]....
        /*02e8*/ 	.word	0x0500000f


	//   ....[161]....
        /*02ec*/ 	.word	0x0500000f


	//   ....[162]....
        /*02f0*/ 	.word	0x0500000f


	//   ....[163]....
        /*02f4*/ 	.word	0x0500000f


	//   ....[164]....
        /*02f8*/ 	.word	0x0500000f


	//   ....[165]....
        /*02fc*/ 	.word	0x0500000f


	//   ....[166]....
        /*0300*/ 	.word	0x0500000f


	//   ....[167]....
        /*0304*/ 	.word	0x0500000f


	//   ....[168]....
        /*0308*/ 	.word	0x0500000f


	//   ....[169]....
        /*030c*/ 	.word	0x0500000f


	//   ....[170]....
        /*0310*/ 	.word	0x0500000f


	//   ....[171]....
        /*0314*/ 	.word	0x0500000f


	//   ....[172]....
        /*0318*/ 	.word	0x0500000f


	//----- nvinfo : EIATTR_COOP_GROUP_INSTR_OFFSETS
	.align		4
.L_170:
        /*031c*/ 	.byte	0x04, 0x28
        /*031e*/ 	.short	(.L_172 - .L_171)


	//   ....[0]....
.L_171:
        /*0320*/ 	.word	0x00000070


	//   ....[1]....
        /*0324*/ 	.word	0x000000b0


	//   ....[2]....
        /*0328*/ 	.word	0x000002d0


	//   ....[3]....
        /*032c*/ 	.word	0x00000430


	//   ....[4]....
        /*0330*/ 	.word	0x00000550


	//   ....[5]....
        /*0334*/ 	.word	0x000006b0


	//   ....[6]....
        /*0338*/ 	.word	0x00001420


	//   ....[7]....
        /*033c*/ 	.word	0x00001fa0


	//   ....[8]....
        /*0340*/ 	.word	0x00002200


	//   ....[9]....
        /*0344*/ 	.word	0x00002f30


	//   ....[10]....
        /*0348*/ 	.word	0x00003040


	//   ....[11]....
        /*034c*/ 	.word	0x00003570


	//   ....[12]....
        /*0350*/ 	.word	0x00003630


	//   ....[13]....
        /*0354*/ 	.word	0x00005080


	//   ....[14]....
        /*0358*/ 	.word	0x00005290


	//   ....[15]....
        /*035c*/ 	.word	0x00005ff0


	//   ....[16]....
        /*0360*/ 	.word	0x00006240


	//   ....[17]....
        /*0364*/ 	.word	0x000066a0


	//   ....[18]....
        /*0368*/ 	.word	0x00006700


	//   ....[19]....
        /*036c*/ 	.word	0x000082a0


	//   ....[20]....
        /*0370*/ 	.word	0x000082b0


	//   ....[21]....
        /*0374*/ 	.word	0x000082e0


	//   ....[22]....
        /*0378*/ 	.word	0x000082f0


	//   ....[23]....
        /*037c*/ 	.word	0x00009c20


	//   ....[24]....
        /*0380*/ 	.word	0x00009e40


	//   ....[25]....
        /*0384*/ 	.word	0x0000abc0


	//   ....[26]....
        /*0388*/ 	.word	0x0000ae10


	//   ....[27]....
        /*038c*/ 	.word	0x0000b260


	//   ....[28]....
        /*0390*/ 	.word	0x0000b2d0


	//   ....[29]....
        /*0394*/ 	.word	0x0000c170


	//   ....[30]....
        /*0398*/ 	.word	0x0000c1a0


	//   ....[31]....
        /*039c*/ 	.word	0x0000c260


	//   ....[32]....
        /*03a0*/ 	.word	0x0000c270


	//   ....[33]....
        /*03a4*/ 	.word	0x0000d0d0


	//   ....[34]....
        /*03a8*/ 	.word	0x0000d110


	//   ....[35]....
        /*03ac*/ 	.word	0x0000d140


	//   ....[36]....
        /*03b0*/ 	.word	0x0000d170


	//   ....[37]....
        /*03b4*/ 	.word	0x0000d180


	//   ....[38]....
        /*03b8*/ 	.word	0x0000d1b0


	//   ....[39]....
        /*03bc*/ 	.word	0x0000d810


	//   ....[40]....
        /*03c0*/ 	.word	0x0000d820


	//   ....[41]....
        /*03c4*/ 	.word	0x0000e220


	//   ....[42]....
        /*03c8*/ 	.word	0x0000f8c0


	//   ....[43]....
        /*03cc*/ 	.word	0x0000f8e0


	//   ....[44]....
        /*03d0*/ 	.word	0x0000f8f0


	//   ....[45]....
        /*03d4*/ 	.word	0x0000f900


	//   ....[46]....
        /*03d8*/ 	.word	0x0000f910


	//   ....[47]....
        /*03dc*/ 	.word	0x0000f920


	//   ....[48]....
        /*03e0*/ 	.word	0x0000f930


	//   ....[49]....
        /*03e4*/ 	.word	0x0000f990


	//   ....[50]....
        /*03e8*/ 	.word	0x0000f9d0


	//   ....[51]....
        /*03ec*/ 	.word	0x0000fa30


	//   ....[52]....
        /*03f0*/ 	.word	0x0000fa40


	//   ....[53]....
        /*03f4*/ 	.word	0x0000fb00


	//   ....[54]....
        /*03f8*/ 	.word	0x00010150


	//   ....[55]....
        /*03fc*/ 	.word	0x00010180


	//   ....[56]....
        /*0400*/ 	.word	0x000101b0


	//   ....[57]....
        /*0404*/ 	.word	0x000101d0


	//   ....[58]....
        /*0408*/ 	.word	0x000101e0


	//   ....[59]....
        /*040c*/ 	.word	0x00010260


	//   ....[60]....
        /*0410*/ 	.word	0x000102a0


	//   ....[61]....
        /*0414*/ 	.word	0x000102f0


	//   ....[62]....
        /*0418*/ 	.word	0x00010320


	//   ....[63]....
        /*041c*/ 	.word	0x00010380


	//   ....[64]....
        /*0420*/ 	.word	0x000103c0


	//   ....[65]....
        /*0424*/ 	.word	0x00010410


	//   ....[66]....
        /*0428*/ 	.word	0x00010440


	//   ....[67]....
        /*042c*/ 	.word	0x00010490


	//   ....[68]....
        /*0430*/ 	.word	0x000104d0


	//   ....[69]....
        /*0434*/ 	.word	0x00010520


	//   ....[70]....
        /*0438*/ 	.word	0x00010c70


	//   ....[71]....
        /*043c*/ 	.word	0x00010c90


	//   ....[72]....
        /*0440*/ 	.word	0x00010ca0


	//   ....[73]....
        /*0444*/ 	.word	0x00010cb0


	//   ....[74]....
        /*0448*/ 	.word	0x00010cc0


	//   ....[75]....
        /*044c*/ 	.word	0x00010ce0


	//   ....[76]....
        /*0450*/ 	.word	0x00010d40


	//   ....[77]....
        /*0454*/ 	.word	0x00010d70


	//   ....[78]....
        /*0458*/ 	.word	0x00010de0


	//   ....[79]....
        /*045c*/ 	.word	0x00010e10


	//   ....[80]....
        /*0460*/ 	.word	0x00010e20


	//   ....[81]....
        /*0464*/ 	.word	0x00010e30


	//   ....[82]....
        /*0468*/ 	.word	0x000110e0


	//   ....[83]....
        /*046c*/ 	.word	0x00011100


	//   ....[84]....
        /*0470*/ 	.word	0x00011110


	//   ....[85]....
        /*0474*/ 	.word	0x00011130


	//   ....[86]....
        /*0478*/ 	.word	0x000111b0


	//   ....[87]....
        /*047c*/ 	.word	0x000111e0


	//   ....[88]....
        /*0480*/ 	.word	0x00011230


	//   ....[89]....
        /*0484*/ 	.word	0x00011260


	//   ....[90]....
        /*0488*/ 	.word	0x000112b0


	//   ....[91]....
        /*048c*/ 	.word	0x000112e0


	//   ....[92]....
        /*0490*/ 	.word	0x00011330


	//   ....[93]....
        /*0494*/ 	.word	0x00011360


	//   ....[94]....
        /*0498*/ 	.word	0x000117c0


	//   ....[95]....
        /*049c*/ 	.word	0x000117f0


	//   ....[96]....
        /*04a0*/ 	.word	0x00011820


	//   ....[97]....
        /*04a4*/ 	.word	0x00011850


	//   ....[98]....
        /*04a8*/ 	.word	0x00011880


	//   ....[99]....
        /*04ac*/ 	.word	0x00011890


	//   ....[100]....
        /*04b0*/ 	.word	0x000118a0


	//   ....[101]....
        /*04b4*/ 	.word	0x000118b0


	//   ....[102]....
        /*04b8*/ 	.word	0x000118d0


	//   ....[103]....
        /*04bc*/ 	.word	0x000118e0


	//   ....[104]....
        /*04c0*/ 	.word	0x00011930


	//   ....[105]....
        /*04c4*/ 	.word	0x00011960


	//   ....[106]....
        /*04c8*/ 	.word	0x00011d50


	//   ....[107]....
        /*04cc*/ 	.word	0x00012390


	//   ....[108]....
        /*04d0*/ 	.word	0x00012480


	//   ....[109]....
        /*04d4*/ 	.word	0x00012520


	//   ....[110]....
        /*04d8*/ 	.word	0x00012580


	//   ....[111]....
        /*04dc*/ 	.word	0x00012650


	//   ....[112]....
        /*04e0*/ 	.word	0x000126c0


	//   ....[113]....
        /*04e4*/ 	.word	0x00012790


	//   ....[114]....
        /*04e8*/ 	.word	0x00012810


	//   ....[115]....
        /*04ec*/ 	.word	0x000128e0


	//   ....[116]....
        /*04f0*/ 	.word	0x00012960


	//   ....[117]....
        /*04f4*/ 	.word	0x00012a40


	//   ....[118]....
        /*04f8*/ 	.word	0x00012ac0


	//   ....[119]....
        /*04fc*/ 	.word	0x00012b80


	//   ....[120]....
        /*0500*/ 	.word	0x00012c10


	//   ....[121]....
        /*0504*/ 	.word	0x00012c70


	//   ....[122]....
        /*0508*/ 	.word	0x00012d10


	//   ....[123]....
        /*050c*/ 	.word	0x00012de0


	//   ....[124]....
        /*0510*/ 	.word	0x00012e60


	//   ....[125]....
        /*0514*/ 	.word	0x00012f30


	//   ....[126]....
        /*0518*/ 	.word	0x00012fb0


	//   ....[127]....
        /*051c*/ 	.word	0x00013080


	//   ....[128]....
        /*0520*/ 	.word	0x00013100


	//   ....[129]....
        /*0524*/ 	.word	0x000131d0


	//   ....[130]....
        /*0528*/ 	.word	0x00013250


	//   ....[131]....
        /*052c*/ 	.word	0x00013320


	//   ....[132]....
        /*0530*/ 	.word	0x000133a0


	//   ....[133]....
        /*0534*/ 	.word	0x00013470


	//   ....[134]....
        /*0538*/ 	.word	0x000134e0


	//   ....[135]....
        /*053c*/ 	.word	0x000135a0


	//   ....[136]....
        /*0540*/ 	.word	0x000136e0


	//   ....[137]....
        /*0544*/ 	.word	0x00013780


	//   ....[138]....
        /*0548*/ 	.word	0x000137e0


	//   ....[139]....
        /*054c*/ 	.word	0x000138a0


	//   ....[140]....
        /*0550*/ 	.word	0x00013900


	//   ....[141]....
        /*0554*/ 	.word	0x000139c0


	//   ....[142]....
        /*0558*/ 	.word	0x00013a40


	//   ....[143]....
        /*055c*/ 	.word	0x00013af0


	//   ....[144]....
        /*0560*/ 	.word	0x00013b50


	//   ....[145]....
        /*0564*/ 	.word	0x00013c10


	//   ....[146]....
        /*0568*/ 	.word	0x00013c90


	//   ....[147]....
        /*056c*/ 	.word	0x00013d40


	//   ....[148]....
        /*0570*/ 	.word	0x00013e20


	//   ....[149]....
        /*0574*/ 	.word	0x00013ec0


	//   ....[150]....
        /*0578*/ 	.word	0x00013f20


	//   ....[151]....
        /*057c*/ 	.word	0x00013ff0


	//   ....[152]....
        /*0580*/ 	.word	0x00014090


	//   ....[153]....
        /*0584*/ 	.word	0x00014150


	//   ....[154]....
        /*0588*/ 	.word	0x000141f0


	//   ....[155]....
        /*058c*/ 	.word	0x000142b0


	//   ....[156]....
        /*0590*/ 	.word	0x00014350


	//   ....[157]....
        /*0594*/ 	.word	0x00014410


	//   ....[158]....
        /*0598*/ 	.word	0x000144b0


	//   ....[159]....
        /*059c*/ 	.word	0x00014570


	//   ....[160]....
        /*05a0*/ 	.word	0x00014690


	//   ....[161]....
        /*05a4*/ 	.word	0x00014770


	//   ....[162]....
        /*05a8*/ 	.word	0x000147e0


	//   ....[163]....
        /*05ac*/ 	.word	0x000148b0


	//   ....[164]....
        /*05b0*/ 	.word	0x00014920


	//   ....[165]....
        /*05b4*/ 	.word	0x000149f0


	//   ....[166]....
        /*05b8*/ 	.word	0x00014a60


	//   ....[167]....
        /*05bc*/ 	.word	0x00014b40


	//   ....[168]....
        /*05c0*/ 	.word	0x00014bb0


	//   ....[169]....
        /*05c4*/ 	.word	0x00014c90


	//   ....[170]....
        /*05c8*/ 	.word	0x00014d10


	//   ....[171]....
        /*05cc*/ 	.word	0x00014dd0


	//   ....[172]....
        /*05d0*/ 	.word	0x00014ee0


	//----- nvinfo : EIATTR_REG_RECONFIG
	.align		4
.L_172:
        /*05d4*/ 	.byte	0x01, 0x54
	.zero		2


	//----- nvinfo : EIATTR_SYSCALL_OFFSETS
	.align		4
        /*05d8*/ 	.byte	0x04, 0x46
        /*05da*/ 	.short	(.L_174 - .L_173)


	//   ....[0]....
.L_173:
        /*05dc*/ 	.word	0x000015e0


	//   ....[1]....
        /*05e0*/ 	.word	0x0000ede0


	//   ....[2]....
        /*05e4*/ 	.word	0x0000ef20


	//   ....[3]....
        /*05e8*/ 	.word	0x0000f010


	//   ....[4]....
        /*05ec*/ 	.word	0x0000fea0


	//----- nvinfo : EIATTR_MBARRIER_INSTR_OFFSETS
	.align		4
.L_174:
        /*05f0*/ 	.byte	0x04, 0x39
        /*05f2*/ 	.short	(.L_176 - .L_175)


	//   ....[0]....
.L_175:
        /*05f4*/ 	.word	0x00000180
        /*05f8*/ 	.word	0x000000ff
        /*05fc*/ 	.word	0x0002a800
        /*0600*/ 	.short	0x0100
        /*0602*/ 	.byte	0x08
	.zero		1


	//   ....[1]....
        /*0604*/ 	.word	0x00000190
        /*0608*/ 	.word	0x000000ff
        /*060c*/ 	.word	0x0002a820
        /*0610*/ 	.short	0x0100
        /*0612*/ 	.byte	0x08
	.zero		1


	//   ....[2]....
        /*0614*/ 	.word	0x00000280
        /*0618*/ 	.word	0x000000ff
        /*061c*/ 	.word	0x0002a830
        /*0620*/ 	.short	0x0100
        /*0622*/ 	.byte	0x08
	.zero		1


	//   ....[3]....
        /*0624*/ 	.word	0x00000290
        /*0628*/ 	.word	0x000000ff
        /*062c*/ 	.word	0x0002a840
        /*0630*/ 	.short	0x0100
        /*0632*/ 	.byte	0x08
	.zero		1


	//   ....[4]....
        /*0634*/ 	.word	0x000002a0
        /*0638*/ 	.word	0x000000ff
        /*063c*/ 	.word	0x0002a838
        /*0640*/ 	.short	0x0100
        /*0642*/ 	.byte	0x08
	.zero		1


	//   ....[5]....
        /*0644*/ 	.word	0x000002b0
        /*0648*/ 	.word	0x000000ff
        /*064c*/ 	.word	0x0002a848
        /*0650*/ 	.short	0x0100
        /*0652*/ 	.byte	0x08
	.zero		1


	//   ....[6]....
        /*0654*/ 	.word	0x000003e0
        /*0658*/ 	.word	0x000000ff
        /*065c*/ 	.word	0x0002a850
        /*0660*/ 	.short	0x0100
        /*0662*/ 	.byte	0x08
	.zero		1


	//   ....[7]....
        /*0664*/ 	.word	0x000003f0
        /*0668*/ 	.word	0x000000ff
        /*066c*/ 	.word	0x0002a860
        /*0670*/ 	.short	0x0100
        /*0672*/ 	.byte	0x08
	.zero		1


	//   ....[8]....
        /*0674*/ 	.word	0x00000400
        /*0678*/ 	.word	0x000000ff
        /*067c*/ 	.word	0x0002a858
        /*0680*/ 	.short	0x0100
        /*0682*/ 	.byte	0x08
	.zero		1


	//   ....[9]....
        /*0684*/ 	.word	0x00000410
        /*0688*/ 	.word	0x000000ff
        /*068c*/ 	.word	0x0002a868
        /*0690*/ 	.short	0x0100
        /*0692*/ 	.byte	0x08
	.zero		1


	//   ....[10]....
        /*0694*/ 	.word	0x00000500
        /*0698*/ 	.word	0x000000ff
        /*069c*/ 	.word	0x0002a870
        /*06a0*/ 	.short	0x0100
        /*06a2*/ 	.byte	0x06
	.zero		1


	//   ....[11]....
        /*06a4*/ 	.word	0x00000510
        /*06a8*/ 	.word	0x000000ff
        /*06ac*/ 	.word	0x0002a880
        /*06b0*/ 	.short	0x0100
        /*06b2*/ 	.byte	0x06
	.zero		1


	//   ....[12]....
        /*06b4*/ 	.word	0x00000520
        /*06b8*/ 	.word	0x000000ff
        /*06bc*/ 	.word	0x0002a878
        /*06c0*/ 	.short	0x0100
        /*06c2*/ 	.byte	0x06
	.zero		1


	//   ....[13]....
        /*06c4*/ 	.word	0x00000530
        /*06c8*/ 	.word	0x000000ff
        /*06cc*/ 	.word	0x0002a888
        /*06d0*/ 	.short	0x0100
        /*06d2*/ 	.byte	0x06
	.zero		1


	//   ....[14]....
        /*06d4*/ 	.word	0x00000660
        /*06d8*/ 	.word	0x000000ff
        /*06dc*/ 	.word	0x0002a890
        /*06e0*/ 	.short	0x0100
        /*06e2*/ 	.byte	0x08
	.zero		1


	//   ....[15]....
        /*06e4*/ 	.word	0x00000670
        /*06e8*/ 	.word	0x000000ff
        /*06ec*/ 	.word	0x0002a8a0
        /*06f0*/ 	.short	0x0100
        /*06f2*/ 	.byte	0x08
	.zero		1


	//   ....[16]....
        /*06f4*/ 	.word	0x00000680
        /*06f8*/ 	.word	0x000000ff
        /*06fc*/ 	.word	0x0002a898
        /*0700*/ 	.short	0x0100
        /*0702*/ 	.byte	0x08
	.zero		1


	//   ....[17]....
        /*0704*/ 	.word	0x00000690
        /*0708*/ 	.word	0x000000ff
        /*070c*/ 	.word	0x0002a8a8
        /*0710*/ 	.short	0x0100
        /*0712*/ 	.byte	0x08
	.zero		1


	//   ....[18]....
        /*0714*/ 	.word	0x000007d0
        /*0718*/ 	.word	0x000000ff
        /*071c*/ 	.word	0x0002a8b0
        /*0720*/ 	.short	0x0100
        /*0722*/ 	.byte	0x08
	.zero		1


	//   ....[19]....
        /*0724*/ 	.word	0x000007e0
        /*0728*/ 	.word	0x000000ff
        /*072c*/ 	.word	0x0002a8c0
        /*0730*/ 	.short	0x0100
        /*0732*/ 	.byte	0x08
	.zero		1


	//   ....[20]....
        /*0734*/ 	.word	0x000007f0
        /*0738*/ 	.word	0x000000ff
        /*073c*/ 	.word	0x0002a8b8
        /*0740*/ 	.short	0x0100
        /*0742*/ 	.byte	0x08
	.zero		1


	//   ....[21]....
        /*0744*/ 	.word	0x00000800
        /*0748*/ 	.word	0x000000ff
        /*074c*/ 	.word	0x0002a8c8
        /*0750*/ 	.short	0x0100
        /*0752*/ 	.byte	0x08
	.zero		1


	//   ....[22]....
        /*0754*/ 	.word	0x00001600
        /*0758*/ 	.word	0x000000ff
        /*075c*/ 	.word	0x0002a800
        /*0760*/ 	.short	0x010a
        /*0762*/ 	.byte	0x26
	.zero		1


	//   ....[23]....
        /*0764*/ 	.word	0x00001690
        /*0768*/ 	.word	0x000000ff
        /*076c*/ 	.word	0x0002a830
        /*0770*/ 	.short	0x010a
        /*0772*/ 	.byte	0x26
	.zero		1


	//   ....[24]....
        /*0774*/ 	.word	0x000016f0
        /*0778*/ 	.word	0x000000ff
        /*077c*/ 	.word	0x0002a830
        /*0780*/ 	.short	0x010a
        /*0782*/ 	.byte	0x26
	.zero		1


	//   ....[25]....
        /*0784*/ 	.word	0x00001ea0
        /*0788*/ 	.word	0x000000ff
        /*078c*/ 	.word	0x00000000
        /*0790*/ 	.short	0x0101
        /*0792*/ 	.byte	0x04
	.zero		1


	//   ....[26]....
        /*0794*/ 	.word	0x00004450
        /*0798*/ 	.word	0x000000ff
        /*079c*/ 	.word	0x0002a830
        /*07a0*/ 	.short	0x010a
        /*07a2*/ 	.byte	0x3c
	.zero		1


	//   ....[27]....
        /*07a4*/ 	.word	0x00004490
        /*07a8*/ 	.word	0x000000ff
        /*07ac*/ 	.word	0x0002a830
        /*07b0*/ 	.short	0x010a
        /*07b2*/ 	.byte	0x3c
	.zero		1


	//   ....[28]....
        /*07b4*/ 	.word	0x00004ce0
        /*07b8*/ 	.word	0x000000ff
        /*07bc*/ 	.word	0x0002a850
        /*07c0*/ 	.short	0x010a
        /*07c2*/ 	.byte	0x0a
	.zero		1


	//   ....[29]....
        /*07c4*/ 	.word	0x00004d20
        /*07c8*/ 	.word	0x000000ff
        /*07cc*/ 	.word	0x0002a850
        /*07d0*/ 	.short	0x010a
        /*07d2*/ 	.byte	0x0a
	.zero		1


	//   ....[30]....
        /*07d4*/ 	.word	0x00005030
        /*07d8*/ 	.word	0x000000ff
        /*07dc*/ 	.word	0x00000000
        /*07e0*/ 	.short	0x0101
        /*07e2*/ 	.byte	0x3c
	.zero		1


	//   ....[31]....
        /*07e4*/ 	.word	0x00006f70
        /*07e8*/ 	.word	0x000000ff
        /*07ec*/ 	.word	0x00000000
        /*07f0*/ 	.short	0x0101
        /*07f2*/ 	.byte	0x0a
	.zero		1


	//   ....[32]....
        /*07f4*/ 	.word	0x00007400
        /*07f8*/ 	.word	0x000000ff
        /*07fc*/ 	.word	0x0002a830
        /*0800*/ 	.short	0x010a
        /*0802*/ 	.byte	0x05
	.zero		1


	//   ....[33]....
        /*0804*/ 	.word	0x00007440
        /*0808*/ 	.word	0x000000ff
        /*080c*/ 	.word	0x0002a830
        /*0810*/ 	.short	0x010a
        /*0812*/ 	.byte	0x05
	.zero		1


	//   ....[34]....
        /*0814*/ 	.word	0x00007c90
        /*0818*/ 	.word	0x000000ff
        /*081c*/ 	.word	0x0002a850
        /*0820*/ 	.short	0x010a
        /*0822*/ 	.byte	0x07
	.zero		1


	//   ....[35]....
        /*0824*/ 	.word	0x00007cd0
        /*0828*/ 	.word	0x000000ff
        /*082c*/ 	.word	0x0002a850
        /*0830*/ 	.short	0x010a
        /*0832*/ 	.byte	0x07
	.zero		1


	//   ....[36]....
        /*0834*/ 	.word	0x00008040
        /*0838*/ 	.word	0x000000ff
        /*083c*/ 	.word	0x00000000
        /*0840*/ 	.short	0x0101
        /*0842*/ 	.byte	0x05
	.zero		1


	//   ....[37]....
        /*0844*/ 	.word	0x00008d90
        /*0848*/ 	.word	0x000000ff
        /*084c*/ 	.word	0x00000000
        /*0850*/ 	.short	0x0101
        /*0852*/ 	.byte	0x05
	.zero		1


	//   ....[38]....
        /*0854*/ 	.word	0x00008fe0
        /*0858*/ 	.word	0x000000ff
        /*085c*/ 	.word	0x0002a830
        /*0860*/ 	.short	0x010a
        /*0862*/ 	.byte	0x07
	.zero		1


	//   ....[39]....
        /*0864*/ 	.word	0x00009020
        /*0868*/ 	.word	0x000000ff
        /*086c*/ 	.word	0x0002a830
        /*0870*/ 	.short	0x010a
        /*0872*/ 	.byte	0x07
	.zero		1


	//   ....[40]....
        /*0874*/ 	.word	0x00009870
        /*0878*/ 	.word	0x000000ff
        /*087c*/ 	.word	0x0002a850
        /*0880*/ 	.short	0x010a
        /*0882*/ 	.byte	0x05
	.zero		1


	//   ....[41]....
        /*0884*/ 	.word	0x000098b0
        /*0888*/ 	.word	0x000000ff
        /*088c*/ 	.word	0x0002a850
        /*0890*/ 	.short	0x010a
        /*0892*/ 	.byte	0x05
	.zero		1


	//   ....[42]....
        /*0894*/ 	.word	0x00009bd0
        /*0898*/ 	.word	0x000000ff
        /*089c*/ 	.word	0x00000000
        /*08a0*/ 	.short	0x0101
        /*08a2*/ 	.byte	0x07
	.zero		1


	//   ....[43]....
        /*08a4*/ 	.word	0x0000bb10
        /*08a8*/ 	.word	0x000000ff
        /*08ac*/ 	.word	0x00000000
        /*08b0*/ 	.short	0x0101
        /*08b2*/ 	.byte	0x05
	.zero		1


	//   ....[44]....
        /*08b4*/ 	.word	0x0000c0e0
        /*08b8*/ 	.word	0x000000ff
        /*08bc*/ 	.word	0x0002a850
        /*08c0*/ 	.short	0x010a
        /*08c2*/ 	.byte	0x05
	.zero		1


	//   ....[45]....
        /*08c4*/ 	.word	0x0000c120
        /*08c8*/ 	.word	0x000000ff
        /*08cc*/ 	.word	0x0002a850
        /*08d0*/ 	.short	0x010a
        /*08d2*/ 	.byte	0x05
	.zero		1


	//   ....[46]....
        /*08d4*/ 	.word	0x0000c5f0
        /*08d8*/ 	.word	0x000000ff
        /*08dc*/ 	.word	0x00000000
        /*08e0*/ 	.short	0x0101
        /*08e2*/ 	.byte	0x04
	.zero		1


	//   ....[47]....
        /*08e4*/ 	.word	0x0000d190
        /*08e8*/ 	.word	0x000000ff
        /*08ec*/ 	.word	0x00000000
        /*08f0*/ 	.short	0x0101
        /*08f2*/ 	.byte	0x04
	.zero		1


	//   ....[48]....
        /*08f4*/ 	.word	0x0000f680
        /*08f8*/ 	.word	0x000000ff
        /*08fc*/ 	.word	0x0002a840
        /*0900*/ 	.short	0x010a
        /*0902*/ 	.byte	0x30
	.zero		1


	//   ....[49]....
        /*0904*/ 	.word	0x0000fc60
        /*0908*/ 	.word	0x000000ff
        /*090c*/ 	.word	0x0002a830
        /*0910*/ 	.short	0x0107
        /*0912*/ 	.byte	0x30
	.zero		1


	//   ....[50]....
        /*0914*/ 	.word	0x0000fcd0
        /*0918*/ 	.word	0x000000ff
        /*091c*/ 	.word	0x0002a830
        /*0920*/ 	.short	0x0101
        /*0922*/ 	.byte	0x30
	.zero		1


	//   ....[51]....
        /*0924*/ 	.word	0x00010670
        /*0928*/ 	.word	0x000000ff
        /*092c*/ 	.word	0x0002a800
        /*0930*/ 	.short	0x0107
        /*0932*/ 	.byte	0x30
	.zero		1


	//   ....[52]....
        /*0934*/ 	.word	0x000106d0
        /*0938*/ 	.word	0x000000ff
        /*093c*/ 	.word	0x0002a800
        /*0940*/ 	.short	0x0101
        /*0942*/ 	.byte	0x30
	.zero		1


	//   ....[53]....
        /*0944*/ 	.word	0x000106f0
        /*0948*/ 	.word	0x000000ff
        /*094c*/ 	.word	0x0002a820
        /*0950*/ 	.short	0x010a
        /*0952*/ 	.byte	0x30
	.zero		1


	//   ....[54]....
        /*0954*/ 	.word	0x00010a50
        /*0958*/ 	.word	0x00000008
        /*095c*/ 	.word	0x0002a840
        /*0960*/ 	.short	0x010a
        /*0962*/ 	.byte	0x3f
	.zero		1


	//   ....[55]....
        /*0964*/ 	.word	0x00010f60
        /*0968*/ 	.word	0x00000008
        /*096c*/ 	.word	0x0002a830
        /*0970*/ 	.short	0x0107
        /*0972*/ 	.byte	0x3f
	.zero		1


	//   ....[56]....
        /*0974*/ 	.word	0x00011010
        /*0978*/ 	.word	0x00000008
        /*097c*/ 	.word	0x0002a830
        /*0980*/ 	.short	0x0101
        /*0982*/ 	.byte	0x3f
	.zero		1


	//   ....[57]....
        /*0984*/ 	.word	0x00011070
        /*0988*/ 	.word	0x00000004
        /*098c*/ 	.word	0x0002a860
        /*0990*/ 	.short	0x010a
        /*0992*/ 	.byte	0x3f
	.zero		1


	//   ....[58]....
        /*0994*/ 	.word	0x00011470
        /*0998*/ 	.word	0x00000004
        /*099c*/ 	.word	0x0002a850
        /*09a0*/ 	.short	0x0107
        /*09a2*/ 	.byte	0x3f
	.zero		1


	//   ....[59]....
        /*09a4*/ 	.word	0x000115c0
        /*09a8*/ 	.word	0x00000004
        /*09ac*/ 	.word	0x0002a850
        /*09b0*/ 	.short	0x0101
        /*09b2*/ 	.byte	0x3f
	.zero		1


	//   ....[60]....
        /*09b4*/ 	.word	0x00011750
        /*09b8*/ 	.word	0x00000000
        /*09bc*/ 	.word	0x0002a860
        /*09c0*/ 	.short	0x010a
        /*09c2*/ 	.byte	0x3f
	.zero		1


	//   ....[61]....
        /*09c4*/ 	.word	0x00011b90
        /*09c8*/ 	.word	0x00000000
        /*09cc*/ 	.word	0x0002a850
        /*09d0*/ 	.short	0x0107
        /*09d2*/ 	.byte	0x3f
	.zero		1


	//   ....[62]....
        /*09d4*/ 	.word	0x00011c40
        /*09d8*/ 	.word	0x00000000
        /*09dc*/ 	.word	0x0002a850
        /*09e0*/ 	.short	0x0101
        /*09e2*/ 	.byte	0x3f
	.zero		1


	//   ....[63]....
        /*09e4*/ 	.word	0x00011ce0
        /*09e8*/ 	.word	0x00000007
        /*09ec*/ 	.word	0x0002a820
        /*09f0*/ 	.short	0x010a
        /*09f2*/ 	.byte	0x3f
	.zero		1


	//   ....[64]....
        /*09f4*/ 	.word	0x00011e60
        /*09f8*/ 	.word	0x00000005
        /*09fc*/ 	.word	0x0002a840
        /*0a00*/ 	.short	0x010a
        /*0a02*/ 	.byte	0x3f
	.zero		1


	//   ....[65]....
        /*0a04*/ 	.word	0x00011f00
        /*0a08*/ 	.word	0x00000007
        /*0a0c*/ 	.word	0x0002a840
        /*0a10*/ 	.short	0x010a
        /*0a12*/ 	.byte	0x3f
	.zero		1


	//   ....[66]....
        /*0a14*/ 	.word	0x00011f40
        /*0a18*/ 	.word	0x00000005
        /*0a1c*/ 	.word	0x0002a860
        /*0a20*/ 	.short	0x010a
        /*0a22*/ 	.byte	0x3f
	.zero		1


	//   ....[67]....
        /*0a24*/ 	.word	0x00011f80
        /*0a28*/ 	.word	0x00000007
        /*0a2c*/ 	.word	0x0002a860
        /*0a30*/ 	.short	0x010a
        /*0a32*/ 	.byte	0x3f
	.zero		1


	//   ....[68]....
        /*0a34*/ 	.word	0x00011ff0
        /*0a38*/ 	.word	0x00000003
        /*0a3c*/ 	.word	0x0002a800
        /*0a40*/ 	.short	0x010a
        /*0a42*/ 	.byte	0x3f
	.zero		1


	//   ....[69]....
        /*0a44*/ 	.word	0x00012050
        /*0a48*/ 	.word	0x00000003
        /*0a4c*/ 	.word	0x0002a830
        /*0a50*/ 	.short	0x010a
        /*0a52*/ 	.byte	0x3f
	.zero		1


	//   ....[70]....
        /*0a54*/ 	.word	0x000120b0
        /*0a58*/ 	.word	0x0000000c
        /*0a5c*/ 	.word	0x0002a830
        /*0a60*/ 	.short	0x010a
        /*0a62*/ 	.byte	0x3f
	.zero		1


	//   ....[71]....
        /*0a64*/ 	.word	0x00012110
        /*0a68*/ 	.word	0x0000000b
        /*0a6c*/ 	.word	0x0002a850
        /*0a70*/ 	.short	0x010a
        /*0a72*/ 	.byte	0x3f
	.zero		1


	//   ....[72]....
        /*0a74*/ 	.word	0x00012170
        /*0a78*/ 	.word	0x0000000c
        /*0a7c*/ 	.word	0x0002a830
        /*0a80*/ 	.short	0x010a
        /*0a82*/ 	.byte	0x3f
	.zero		1


	//   ....[73]....
        /*0a84*/ 	.word	0x000121d0
        /*0a88*/ 	.word	0x0000000b
        /*0a8c*/ 	.word	0x0002a850
        /*0a90*/ 	.short	0x010a
        /*0a92*/ 	.byte	0x3f
	.zero		1


	//   ....[74]....
        /*0a94*/ 	.word	0x00012230
        /*0a98*/ 	.word	0x0000000c
        /*0a9c*/ 	.word	0x0002a830
        /*0aa0*/ 	.short	0x010a
        /*0aa2*/ 	.byte	0x3f
	.zero		1


	//   ....[75]....
        /*0aa4*/ 	.word	0x00012290
        /*0aa8*/ 	.word	0x0000000b
        /*0aac*/ 	.word	0x0002a850
        /*0ab0*/ 	.short	0x010a
        /*0ab2*/ 	.byte	0x3f
	.zero		1


	//   ....[76]....
        /*0ab4*/ 	.word	0x000122f0
        /*0ab8*/ 	.word	0x00000000
        /*0abc*/ 	.word	0x0002a850
        /*0ac0*/ 	.short	0x010a
        /*0ac2*/ 	.byte	0x3f
	.zero		1


	//   ....[77]....
        /*0ac4*/ 	.word	0x000123d0
        /*0ac8*/ 	.word	0x00000003
        /*0acc*/ 	.word	0x0002a840
        /*0ad0*/ 	.short	0x010a
        /*0ad2*/ 	.byte	0x3f
	.zero		1


	//   ....[78]....
        /*0ad4*/ 	.word	0x000135e0
        /*0ad8*/ 	.word	0x00000003
        /*0adc*/ 	.word	0x0002a820
        /*0ae0*/ 	.short	0x010a
        /*0ae2*/ 	.byte	0x3f
	.zero		1


	//   ....[79]....
        /*0ae4*/ 	.word	0x00013630
        /*0ae8*/ 	.word	0x00000008
        /*0aec*/ 	.word	0x0002a840
        /*0af0*/ 	.short	0x010a
        /*0af2*/ 	.byte	0x3f
	.zero		1


	//   ....[80]....
        /*0af4*/ 	.word	0x00013d70
        /*0af8*/ 	.word	0x00000004
        /*0afc*/ 	.word	0x0002a860
        /*0b00*/ 	.short	0x010a
        /*0b02*/ 	.byte	0x3f
	.zero		1


	//   ....[81]....
        /*0b04*/ 	.word	0x000145e0
        /*0b08*/ 	.word	0x00000000
        /*0b0c*/ 	.word	0x0002a860
        /*0b10*/ 	.short	0x010a
        /*0b12*/ 	.byte	0x3f
	.zero		1


	//   ....[82]....
        /*0b14*/ 	.word	0x00014e00
        /*0b18*/ 	.word	0x00000007
        /*0b1c*/ 	.word	0x0002a820
        /*0b20*/ 	.short	0x010a
        /*0b22*/ 	.byte	0x3f
	.zero		1


	//   ....[83]....
        /*0b24*/ 	.word	0x00014fa0
        /*0b28*/ 	.word	0x00000005
        /*0b2c*/ 	.word	0x0002a840
        /*0b30*/ 	.short	0x010a
        /*0b32*/ 	.byte	0x3f
	.zero		1


	//   ....[84]....
        /*0b34*/ 	.word	0x00014ff0
        /*0b38*/ 	.word	0x00000007
        /*0b3c*/ 	.word	0x0002a840
        /*0b40*/ 	.short	0x010a
        /*0b42*/ 	.byte	0x3f
	.zero		1


	//   ....[85]....
        /*0b44*/ 	.word	0x00015040
        /*0b48*/ 	.word	0x00000005
        /*0b4c*/ 	.word	0x0002a860
        /*0b50*/ 	.short	0x010a
        /*0b52*/ 	.byte	0x3f
	.zero		1


	//----- nvinfo : EIATTR_NUM_MBARRIERS
	.align		4
.L_176:
        /*0b54*/ 	.byte	0x03, 0x38
        /*0b56*/ 	.short	0x0016


	//----- nvinfo : EIATTR_EXIT_INSTR_OFFSETS
	.align		4
        /*0b58*/ 	.byte	0x04, 0x1c
        /*0b5a*/ 	.short	(.L_178 - .L_177)


	//   ....[0]....
.L_177:
        /*0b5c*/ 	.word	0x00011fd0


	//----- nvinfo : EIATTR_MAX_THREADS
	.align		4
.L_178:
        /*0b60*/ 	.byte	0x04, 0x05
        /*0b62*/ 	.short	(.L_180 - .L_179)
.L_179:
        /*0b64*/ 	.word	0x00000180
        /*0b68*/ 	.word	0x00000001
        /*0b6c*/ 	.word	0x00000001


	//----- nvinfo : EIATTR_CRS_STACK_SIZE
	.align		4
.L_180:
        /*0b70*/ 	.byte	0x04, 0x1e
        /*0b72*/ 	.short	(.L_182 - .L_181)
.L_181:
        /*0b74*/ 	.word	0x00000000


	//----- nvinfo : EIATTR_CBANK_PARAM_SIZE
	.align		4
.L_182:
        /*0b78*/ 	.byte	0x03, 0x19
        /*0b7a*/ 	.short	0x0a70


	//----- nvinfo : EIATTR_PARAM_CBANK
	.align		4
        /*0b7c*/ 	.byte	0x04, 0x0a
        /*0b7e*/ 	.short	(.L_184 - .L_183)
	.align		4
.L_183:
        /*0b80*/ 	.word	index@(.nv.constant0._ZN7cutlass13device_kernelIN5flash11enable_sm90INS1_16FlashAttnFwdSm90INS1_25CollectiveMainloopFwdSm90ILi2EN4cute5tupleIJNS5_1CILi1EEES8_S8_EEENS6_IJNS7_ILi128EEENS7_ILi96EEENS7_ILi192EEEEEELi128ENS_10bfloat16_tEfNS_4arch4Sm90ELb0ELb1ELb0ELb0ELb1ELb0ELb0ELb1ELb1ELb1ELb1ELb0EEENS1_21CollectiveEpilogueFwdINS6_IJSA_SA_SB_EEES9_SE_SG_Li256ELb0ELb1ELb1ELb0EEENS1_19SingleTileSchedulerILb0ELb1ELb1ELi128EEEEEEEEEvNT_6ParamsE)
        /*0b84*/ 	.short	0x0210
        /*0b86*/ 	.short	0x0a70


	//----- nvinfo : EIATTR_SW_WAR
	.align		4
.L_184:
        /*0b88*/ 	.byte	0x04, 0x36
        /*0b8a*/ 	.short	(.L_186 - .L_185)
.L_185:
        /*0b8c*/ 	.word	0x00000008
.L_186:


//--------------------- .nv.info._ZN7cutlass13device_kernelIN5flash11enable_sm90INS1_16FlashAttnFwdSm90INS1_25CollectiveMainloopFwdSm90ILi2EN4cute5tupleIJNS5_1CILi1EEES8_S8_EEENS6_IJNS7_ILi128EEENS7_ILi96EEENS7_ILi192EEEEEELi128ENS_10bfloat16_tEfNS_4arch4Sm90ELb0ELb1ELb0ELb1ELb1ELb0ELb0ELb1ELb1ELb1ELb1ELb0EEENS1_21CollectiveEpilogueFwdINS6_IJSA_SA_SB_EEES9_SE_SG_Li256ELb1ELb1ELb1ELb0EEENS1_36VarlenDynamicPersistentTileSchedulerILi128ELi96ELi256ELi128ELb1ELb1ELb1ELb1ELb0ELb1EEEEEEEEEvNT_6ParamsE --------------------------
	.section	.nv.info._ZN7cutlass13device_kernelIN5flash11enable_sm90INS1_16FlashAttnFwdSm90INS1_25CollectiveMainloopFwdSm90ILi2EN4cute5tupleIJNS5_1CILi1EEES8_S8_EEENS6_IJNS7_ILi128EEENS7_ILi96EEENS7_ILi192EEEEEELi128ENS_10bfloat16_tEfNS_4arch4Sm90ELb0ELb1ELb0ELb1ELb1ELb0ELb0ELb1ELb1ELb1ELb1ELb0EEENS1_21CollectiveEpilogueFwdINS6_IJSA_SA_SB_EEES9_SE_SG_Li256ELb1ELb1ELb1ELb0EEENS1_36VarlenDynamicPersistentTileSchedulerILi128ELi96ELi256ELi128ELb1ELb1ELb1ELb1ELb0ELb1EEEEEEEEEvNT_6ParamsE,"",@"SHT_CUDA_INFO"
	.sectionflags	@""
	.align	4


	//----- nvinfo : EIATTR_CUDA_API_VERSION
	.align		4
        /*0000*/ 	.byte	0x04, 0x37
        /*0002*/ 	.short	(.L_188 - .L_187)
.L_187:
        /*0004*/ 	.word	0x00000082


	//----- nvinfo : EIATTR_KPARAM_INFO
	.align		4
.L_188:
        /*0008*/ 	.byte	0x04, 0x17
        /*000a*/ 	.short	(.L_190 - .L_189)
.L_189:
        /*000c*/ 	.word	0x00000000
        /*0010*/ 	.short	0x0000
        /*0012*/ 	.short	0x0070
        /*0014*/ 	.byte	0x00, 0xf0, 0x01, 0x2a


	//----- nvinfo : EIATTR_SPARSE_MMA_MASK
	.align		4
.L_190:
        /*0018*/ 	.byte	0x03, 0x50
        /*001a*/ 	.short	0x0000


	//----- nvinfo : EIATTR_MAXREG_COUNT
	.align		4
        /*001c*/ 	.byte	0x03, 0x1b
        /*001e*/ 	.short	0x00a8


	//----- nvinfo : EIATTR_NUM_BARRIERS
	.align		4
        /*0020*/ 	.byte	0x02, 0x4c
        /*0022*/ 	.byte	0x09
	.zero		1


	//----- nvinfo : EIATTR_EXTERNS
	.align		4
        /*0024*/ 	.byte	0x04, 0x0f
        /*0026*/ 	.short	(.L_192 - .L_191)


	//   ....[0]....
	.align		4
.L_191:
        /*0028*/ 	.word	index@(__assertfail)


	//----- nvinfo : EIATTR_ANNOTATIONS
	.align		4
.L_192:
        /*002c*/ 	.byte	0x04, 0x55
        /*002e*/ 	.short	(.L_194 - .L_193)


	//   ....[0]....
.L_193:
        /* <DEDUP_REMOVED lines=9> */


	//----- nvinfo : EIATTR_MERCURY_ISA_VERSION
	.align		4
.L_194:
        /*00a8*/ 	.byte	0x03, 0x5f
        /*00aa*/ 	.short	0x0101


	//----- nvinfo : EIATTR_UNUSED_LOAD_BYTE_OFFSET
	.align		4
        /*00ac*/ 	.byte	0x04, 0x44
        /*00ae*/ 	.short	(.L_196 - .L_195)


	//   ....[0]....
.L_195:
        /*00b0*/ 	.word	0x00000950
        /*00b4*/ 	.word	0x0000fff0


	//   ....[1]....
        /*00b8*/ 	.word	0x0000d600
        /*00bc*/ 	.word	0x0000fff0


	//----- nvinfo : EIATTR_INT_WARP_WIDE_INSTR_OFFSETS
	.align		4
.L_196:
        /*00c0*/ 	.byte	0x04, 0x31
        /*00c2*/ 	.short	(.L_198 - .L_197)


	//   ....[0]....
.L_197:
        /*00c4*/ 	.word	0x000000c0


	//   ....[1]....
        /*00c8*/ 	.word	0x000000d0


	//   ....[2]....
        /*00cc*/ 	.word	0x00000170


	//   ....[3]....
        /*00d0*/ 	.word	0x000122d0


	//   ....[4]....
        /*00d4*/ 	.word	0x00012360


	//   ....[5]....
        /*00d8*/ 	.word	0x00015190


	//   ....[6]....
        /*00dc*/ 	.word	0x00015220


	//----- nvinfo : EIATTR_COOP_GROUP_MASK_REGIDS
	.align		4
.L_198:
        /*00e0*/ 	.byte	0x04, 0x29
        /*00e2*/ 	.short	(.L_200 - .L_199)


	//   ....[0]....
.L_199:
        /*00e4*/ 	.word	0xffffffff


	//   ....[1]....
        /*00e8*/ 	.word	0xffffffff


	//   ....[2]....
        /*00ec*/ 	.word	0xffffffff


	//   ....[3]....
        /*00f0*/ 	.word	0xffffffff


	//   ....[4]....
        /*00f4*/ 	.word	0xffffffff


	//   ....[5]....
        /*00f8*/ 	.word	0xffffffff


	//   ....[6]....
        /*00fc*/ 	.word	0xffffffff


	//   ....[7]....
        /*0100*/ 	.word	0xffffffff


	//   ....[8]....
        /*0104*/ 	.word	0xffffffff


	//   ....[9]....
        /*0108*/ 	.word	0xffffffff


	//   ....[10]....
        /*010c*/ 	.word	0xffffffff


	//   ....[11]....
        /*0110*/ 	.word	0xffffffff


	//   ....[12]....
        /*0114*/ 	.word	0xffffffff


	//   ....[13]....
        /*0118*/ 	.word	0xffffffff


	//   ....[14]....
        /*011c*/ 	.word	0xffffffff


	//   ....[15]....
        /*0120*/ 	.word	0xffffffff


	//   ....[16]....
        /*0124*/ 	.word	0xffffffff


	//   ....[17]....
        /*0128*/ 	.word	0xffffffff


	//   ....[18]....
        /*012c*/ 	.word	0xffffffff


	//   ....[19]....
        /*0130*/ 	.word	0xffffffff


	//   ....[20]....
        /*0134*/ 	.word	0xffffffff


	//   ....[21]....
        /*0138*/ 	.word	0xffffffff


	//   ....[22]....
        /*013c*/ 	.word	0xffffffff


	//   ....[23]....
        /*0140*/ 	.word	0xffffffff


	//   ....[24]....
        /*0144*/ 	.word	0xffffffff


	//   ....[25]....
        /*0148*/ 	.word	0xffffffff


	//   ....[26]....
        /*014c*/ 	.word	0xffffffff


	//   ....[27]....
        /*0150*/ 	.word	0xffffffff


	//   ....[28]....
        /*0154*/ 	.word	0xffffffff


	//   ....[29]....
        /*0158*/ 	.word	0xffffffff


	//   ....[30]....
        /*015c*/ 	.word	0xffffffff


	//   ....[31]....
        /*0160*/ 	.word	0xffffffff


	//   ....[32]....
        /*0164*/ 	.word	0xffffffff


	//   ....[33]....
        /*0168*/ 	.word	0xffffffff


	//   ....[34]....
        /*016c*/ 	.word	0xffffffff


	//   ....[35]....
        /*0170*/ 	.word	0xffffffff


	//   ....[36]....
        /*0174*/ 	.word	0xffffffff


	//   ....[37]....
        /*0178*/ 	.word	0xffffffff


	//   ....[38]....
        /*017c*/ 	.word	0xffffffff


	//   ....[39]....
        /*0180*/ 	.word	0xffffffff


	//   ....[40]....
        /*0184*/ 	.word	0xffffffff


	//   ....[41]....
        /*0188*/ 	.word	0xffffffff


	//   ....[42]....
        /*018c*/ 	.word	0xffffffff


	//   ....[43]....
        /*0190*/ 	.word	0xffffffff


	//   ....[44]....
        /*0194*/ 	.word	0xffffffff


	//   ....[45]....
        /*0198*/ 	.word	0xffffffff


	//   ....[46]....
        /*019c*/ 	.word	0xffffffff


	//   ....[47]....
        /*01a0*/ 	.word	0xffffffff


	//   ....[48]....
        /*01a4*/ 	.word	0xffffffff


	//   ....[49]....
        /*01a8*/ 	.word	0xffffffff


	//   ....[50]....
        /*01ac*/ 	.word	0xffffffff


	//   ....[51]....
        /*01b0*/ 	.word	0xffffffff


	//   ....[52]....
        /*01b4*/ 	.word	0xffffffff


	//   ....[53]....
        /*01b8*/ 	.word	0xffffffff


	//   ....[54]....
        /*01bc*/ 	.word	0xffffffff


	//   ....[55]....
        /*01c0*/ 	.word	0xffffffff


	//   ....[56]....
        /*01c4*/ 	.word	0xffffffff


	//   ....[57]....
        /*01c8*/ 	.word	0xffffffff


	//   ....[58]....
        /*01cc*/ 	.word	0xffffffff


	//   ....[59]....
        /*01d0*/ 	.word	0xffffffff


	//   ....[60]....
        /*01d4*/ 	.word	0xffffffff


	//   ....[61]....
        /*01d8*/ 	.word	0xffffffff


	//   ....[62]....
        /*01dc*/ 	.word	0xffffffff


	//   ....[63]....
        /*01e0*/ 	.word	0xffffffff


	//   ....[64]....
        /*01e4*/ 	.word	0xffffffff


	//   ....[65]....
        /*01e8*/ 	.word	0xffffffff


	//   ....[66]....
        /*01ec*/ 	.word	0xffffffff


	//   ....[67]....
        /*01f0*/ 	.word	0xffffffff


	//   ....[68]....
        /*01f4*/ 	.word	0xffffffff


	//   ....[69]....
        /*01f8*/ 	.word	0xffffffff


	//   ....[70]....
        /*01fc*/ 	.word	0xffffffff


	//   ....[71]....
        /*0200*/ 	.word	0xffffffff


	//   ....[72]....
        /*0204*/ 	.word	0xffffffff


	//   ....[73]....
        /*0208*/ 	.word	0xffffffff


	//   ....[74]....
        /*020c*/ 	.word	0xffffffff


	//   ....[75]....
        /*0210*/ 	.word	0xffffffff


	//   ....[76]....
        /*0214*/ 	.word	0xffffffff


	//   ....[77]....
        /*0218*/ 	.word	0xffffffff


	//   ....[78]....
        /*021c*/ 	.word	0xffffffff


	//   ....[79]....
        /*0220*/ 	.word	0xffffffff


	//   ....[80]....
        /*0224*/ 	.word	0xffffffff


	//   ....[81]....
        /*0228*/ 	.word	0xffffffff


	//   ....[82]....
        /*022c*/ 	.word	0xffffffff


	//   ....[83]....
        /*0230*/ 	.word	0xffffffff


	//   ....[84]....
        /*0234*/ 	.word	0xffffffff


	//   ....[85]....
        /*0238*/ 	.word	0xffffffff


	//   ....[86]....
        /*023c*/ 	.word	0xffffffff


	//   ....[87]....
        /*0240*/ 	.word	0xffffffff


	//   ....[88]....
        /*0244*/ 	.word	0xffffffff


	//   ....[89]....
        /*0248*/ 	.word	0xffffffff


	//   ....[90]....
        /*024c*/ 	.word	0xffffffff


	//   ....[91]....
        /*0250*/ 	.word	0xffffffff


	//   ....[92]....
        /*0254*/ 	.word	0xffffffff


	//   ....[93]....
        /*0258*/ 	.word	0xffffffff


	//   ....[94]....
        /*025c*/ 	.word	0xffffffff


	//   ....[95]....
        /*0260*/ 	.word	0xffffffff


	//   ....[96]....
        /*0264*/ 	.word	0xffffffff


	//   ....[97]....
        /*0268*/ 	.word	0xffffffff


	//   ....[98]....
        /*026c*/ 	.word	0xffffffff


	//   ....[99]....
        /*0270*/ 	.word	0xffffffff


	//   ....[100]....
        /*0274*/ 	.word	0xffffffff


	//   ....[101]....
        /*0278*/ 	.word	0xffffffff


	//   ....[102]....
        /*027c*/ 	.word	0xffffffff


	//   ....[103]....
        /*0280*/ 	.word	0xffffffff


	//   ....[104]....
        /*0284*/ 	.word	0xffffffff


	//   ....[105]....
        /*0288*/ 	.word	0xffffffff


	//   ....[106]....
        /*028c*/ 	.word	0xffffffff


	//   ....[107]....
        /*0290*/ 	.word	0xffffffff


	//   ....[108]....
        /*0294*/ 	.word	0xffffffff


	//   ....[109]....
        /*0298*/ 	.word	0xffffffff


	//   ....[110]....
        /*029c*/ 	.word	0xffffffff


	//   ....[111]....
        /*02a0*/ 	.word	0xffffffff


	//   ....[112]....
        /*02a4*/ 	.word	0xffffffff


	//   ....[113]....
        /*02a8*/ 	.word	0xffffffff


	//   ....[114]....
        /*02ac*/ 	.word	0xffffffff


	//   ....[115]....
        /*02b0*/ 	.word	0xffffffff


	//   ....[116]....
        /*02b4*/ 	.word	0xffffffff


	//   ....[117]....
        /*02b8*/ 	.word	0xffffffff


	//   ....[118]....
        /*02bc*/ 	.word	0xffffffff


	//   ....[119]....
        /*02c0*/ 	.word	0xffffffff


	//   ....[120]....
        /*02c4*/ 	.word	0xffffffff


	//   ....[121]....
        /*02c8*/ 	.word	0xffffffff


	//   ....[122]....
        /*02cc*/ 	.word	0xffffffff


	//   ....[123]....
        /*02d0*/ 	.word	0xffffffff


	//   ....[124]....
        /*02d4*/ 	.word	0xffffffff


	//   ....[125]....
        /*02d8*/ 	.word	0xffffffff


	//   ....[126]....
        /*02dc*/ 	.word	0xffffffff


	//   ....[127]....
        /*02e0*/ 	.word	0xffffffff


	//   ....[128]....
        /*02e4*/ 	.word	0xffffffff


	//   ....[129]....
        /*02e8*/ 	.word	0xffffffff


	//   ....[130]....
        /*02ec*/ 	.word	0xffffffff


	//   ....[131]....
        /*02f0*/ 	.word	0xffffffff


	//   ....[132]....
        /*02f4*/ 	.word	0xffffffff


	//   ....[133]....
        /*02f8*/ 	.word	0xffffffff


	//   ....[134]....
        /*02fc*/ 	.word	0xffffffff


	//   ....[135]....
        /*0300*/ 	.word	0xffffffff


	//   ....[136]....
        /*0304*/ 	.word	0xffffffff


	//   ....[137]....
        /*0308*/ 	.word	0xffffffff


	//   ....[138]....
        /*030c*/ 	.word	0xffffffff


	//   ....[139]....
        /*0310*/ 	.word	0xffffffff


	//   ....[140]....
        /*0314*/ 	.word	0xffffffff


	//   ....[141]....
        /*0318*/ 	.word	0xffffffff


	//   ....[142]....
        /*031c*/ 	.word	0xffffffff


	//   ....[143]....
        /*0320*/ 	.word	0xffffffff


	//   ....[144]....
        /*0324*/ 	.word	0xffffffff


	//   ....[145]....
        /*0328*/ 	.word	0xffffffff


	//   ....[146]....
        /*032c*/ 	.word	0xffffffff


	//   ....[147]....
        /*0330*/ 	.word	0xffffffff


	//   ....[148]....
        /*0334*/ 	.word	0xffffffff


	//   ....[149]....
        /*0338*/ 	.word	0xffffffff


	//   ....[150]....
        /*033c*/ 	.word	0xffffffff


	//   ....[151]....
        /*0340*/ 	.word	0xffffffff


	//   ....[152]....
        /*0344*/ 	.word	0xffffffff


	//   ....[153]....
        /*0348*/ 	.word	0xffffffff


	//   ....[154]....
        /*034c*/ 	.word	0xffffffff


	//   ....[155]....
        /*0350*/ 	.word	0xffffffff


	//   ....[156]....
        /*0354*/ 	.word	0xffffffff


	//   ....[157]....
        /*0358*/ 	.word	0x0500000f


	//   ....[158]....
        /*035c*/ 	.word	0x0500000f


	//   ....[159]....
        /*0360*/ 	.word	0x0500000f


	//   ....[160]....
        /*0364*/ 	.word	0x0500000f


	//   ....[161]....
        /*0368*/ 	.word	0x0500000f


	//   ....[162]....
        /*036c*/ 	.word	0x0500000f


	//   ....[163]....
        /*0370*/ 	.word	0x0500000f


	//   ....[164]....
        /*0374*/ 	.word	0x0500000f


	//   ....[165]....
        /*0378*/ 	.word	0x0500000f


	//   ....[166]....
        /*037c*/ 	.word	0x0500000f


	//   ....[167]....
        /*0380*/ 	.word	0x0500000f


	//   ....[168]....
        /*0384*/ 	.word	0x0500000f


	//   ....[169]....
        /*0388*/ 	.word	0x0500000f


	//   ....[170]....
        /*038c*/ 	.word	0x0500000f


	//   ....[171]....
        /*0390*/ 	.word	0x0500000f


	//   ....[172]....
        /*0394*/ 	.word	0x0500000f


	//   ....[173]....
        /*0398*/ 	.word	0x0500000f


	//   ....[174]....
        /*039c*/ 	.word	0x0500000f


	//   ....[175]....
        /*03a0*/ 	.word	0x0500000f


	//   ....[176]....
        /*03a4*/ 	.word	0x0500000f


	//   ....[177]....
        /*03a8*/ 	.word	0x0500000f


	//   ....[178]....
        /*03ac*/ 	.word	0x0500000f


	//   ....[179]....
        /*03b0*/ 	.word	0x0500000f


	//   ....[180]....
        /*03b4*/ 	.word	0x0500000f


	//   ....[181]....
        /*03b8*/ 	.word	0x0500000f


	//   ....[182]....
        /*03bc*/ 	.word	0x0500000f


	//   ....[183]....
        /*03c0*/ 	.word	0x0500000f


	//   ....[184]....
        /*03c4*/ 	.word	0x0500000f


	//   ....[185]....
        /*03c8*/ 	.word	0x0500000f


	//   ....[186]....
        /*03cc*/ 	.word	0x0500000f


	//   ....[187]....
        /*03d0*/ 	.word	0x0500000f


	//   ....[188]....
        /*03d4*/ 	.word	0x0500000f


	//   ....[189]....
        /*03d8*/ 	.word	0x0500000f


	//   ....[190]....
        /*03dc*/ 	.word	0x0500000f


	//   ....[191]....
        /*03e0*/ 	.word	0x0500000f


	//   ....[192]....
        /*03e4*/ 	.word	0x0500000f


	//   ....[193]....
        /*03e8*/ 	.word	0x0500000f


	//   ....[194]....
        /*03ec*/ 	.word	0x0500000f


	//   ....[195]....
        /*03f0*/ 	.word	0x0500000f


	//   ....[196]....
        /*03f4*/ 	.word	0x0500000f


	//   ....[197]....
        /*03f8*/ 	.word	0x0500000f


	//   ....[198]....
        /*03fc*/ 	.word	0x0500000f


	//   ....[199]....
        /*0400*/ 	.word	0x0500000f


	//   ....[200]....
        /*0404*/ 	.word	0x0500000f


	//   ....[201]....
        /*0408*/ 	.word	0x0500000f


	//   ....[202]....
        /*040c*/ 	.word	0x0500000f


	//   ....[203]....
        /*0410*/ 	.word	0x0500000f


	//   ....[204]....
        /*0414*/ 	.word	0x0500000f


	//   ....[205]....
        /*0418*/ 	.word	0x0500000f


	//   ....[206]....
        /*041c*/ 	.word	0x0500000f


	//   ....[207]....
        /*0420*/ 	.word	0x0500000f


	//   ....[208]....
        /*0424*/ 	.word	0x0500000f


	//   ....[209]....
        /*0428*/ 	.word	0x0500000f


	//   ....[210]....
        /*042c*/ 	.word	0x0500000f


	//   ....[211]....
        /*0430*/ 	.word	0x0500000f


	//   ....[212]....
        /*0434*/ 	.word	0x0500000f


	//   ....[213]....
        /*0438*/ 	.word	0x0500000f


	//   ....[214]....
        /*043c*/ 	.word	0x0500000f


	//   ....[215]....
        /*0440*/ 	.word	0x0500000f


	//   ....[216]....
        /*0444*/ 	.word	0x0500000f


	//   ....[217]....
        /*0448*/ 	.word	0x0500000f


	//   ....[218]....
        /*044c*/ 	.word	0x0500000f


	//   ....[219]....
        /*0450*/ 	.word	0x0500000f


	//   ....[220]....
        /*0454*/ 	.word	0x0500000f


	//   ....[221]....
        /*0458*/ 	.word	0x0500000f


	//   ....[222]....
        /*045c*/ 	.word	0x0500000f


	//   ....[223]....
        /*0460*/ 	.word	0x0500000f


	//   ....[224]....
        /*0464*/ 	.word	0x0500000f


	//   ....[225]....
        /*0468*/ 	.word	0x0500000f


	//   ....[226]....
        /*046c*/ 	.word	0x0500000f


	//   ....[227]....
        /*0470*/ 	.word	0x0500000f


	//   ....[228]....
        /*0474*/ 	.word	0x0500000f


	//   ....[229]....
        /*0478*/ 	.word	0x0500000f


	//   ....[230]....
        /*047c*/ 	.word	0x0500000f


	//   ....[231]....
        /*0480*/ 	.word	0x0500000f


	//   ....[232]....
        /*0484*/ 	.word	0x0500000f


	//   ....[233]....
        /*0488*/ 	.word	0x0500000f


	//   ....[234]....
        /*048c*/ 	.word	0x0500000f


	//   ....[235]....
        /*0490*/ 	.word	0x0500000f


	//   ....[236]....
        /*0494*/ 	.word	0x0500000f


	//   ....[237]....
        /*0498*/ 	.word	0x0500000f


	//   ....[238]....
        /*049c*/ 	.word	0x0500000f


	//   ....[239]....
        /*04a0*/ 	.word	0x0500000f


	//   ....[240]....
        /*04a4*/ 	.word	0x0500000f


	//----- nvinfo : EIATTR_COOP_GROUP_INSTR_OFFSETS
	.align		4
.L_200:
        /*04a8*/ 	.byte	0x04, 0x28
        /*04aa*/ 	.short	(.L_202 - .L_201)


	//   ....[0]....
.L_201:
        /*04ac*/ 	.word	0x00000070


	//   ....[1]....
        /*04b0*/ 	.word	0x000000b0


	//   ....[2]....
        /*04b4*/ 	.word	0x000002d0


	//   ....[3]....
        /*04b8*/ 	.word	0x00000430


	//   ....[4]....
        /*04bc*/ 	.word	0x00000550


	//   ....[5]....
        /*04c0*/ 	.word	0x000006b0


	//   ....[6]....
        /*04c4*/ 	.word	0x00001dd0


	//   ....[7]....
        /*04c8*/ 	.word	0x000028a0


	//   ....[8]....
        /*04cc*/ 	.word	0x00002c10


	//   ....[9]....
        /*04d0*/ 	.word	0x00003830


	//   ....[10]....
        /*04d4*/ 	.word	0x00003980


	//   ....[11]....
        /*04d8*/ 	.word	0x00003fb0


	//   ....[12]....
        /*04dc*/ 	.word	0x00004010


	//   ....[13]....
        /*04e0*/ 	.word	0x00005a90


	//   ....[14]....
        /*04e4*/ 	.word	0x00005c80


	//   ....[15]....
        /*04e8*/ 	.word	0x000069e0


	//   ....[16]....
        /*04ec*/ 	.word	0x00006b00


	//   ....[17]....
        /*04f0*/ 	.word	0x00007090


	//   ....[18]....
        /*04f4*/ 	.word	0x000070f0


	//   ....[19]....
        /*04f8*/ 	.word	0x00008d80


	//   ....[20]....
        /*04fc*/ 	.word	0x00008d90


	//   ....[21]....
        /*0500*/ 	.word	0x00008dc0


	//   ....[22]....
        /*0504*/ 	.word	0x00008dd0


	//   ....[23]....
        /*0508*/ 	.word	0x0000a800


	//   ....[24]....
        /*050c*/ 	.word	0x0000a9f0


	//   ....[25]....
        /*0510*/ 	.word	0x0000b750


	//   ....[26]....
        /*0514*/ 	.word	0x0000b870


	//   ....[27]....
        /*0518*/ 	.word	0x0000be00


	//   ....[28]....
        /*051c*/ 	.word	0x0000be60


	//   ....[29]....
        /*0520*/ 	.word	0x0000cd30


	//   ....[30]....
        /*0524*/ 	.word	0x0000cd60


	//   ....[31]....
        /*0528*/ 	.word	0x0000ce20


	//   ....[32]....
        /*052c*/ 	.word	0x0000ce30


	//   ....[33]....
        /*0530*/ 	.word	0x0000e1b0


	//   ....[34]....
        /*0534*/ 	.word	0x0000e1e0


	//   ....[35]....
        /*0538*/ 	.word	0x0000e200


	//   ....[36]....
        /*053c*/ 	.word	0x0000e210


	//   ....[37]....
        /*0540*/ 	.word	0x0000e930


	//   ....[38]....
        /*0544*/ 	.word	0x0000e970


	//   ....[39]....
        /*0548*/ 	.word	0x0000ea30


	//   ....[40]....
        /*054c*/ 	.word	0x0000ea50


	//   ....[41]....
        /*0550*/ 	.word	0x0000eb10


	//   ....[42]....
        /*0554*/ 	.word	0x0000eb30


	//   ....[43]....
        /*0558*/ 	.word	0x0000ec00


	//   ....[44]....
        /*055c*/ 	.word	0x0000ec20


	//   ....[45]....
        /*0560*/ 	.word	0x0000eff0


	//   ....[46]....
        /*0564*/ 	.word	0x0000f000


	//   ....[47]....
        /*0568*/ 	.word	0x0000f430


	//   ....[48]....
        /*056c*/ 	.word	0x0000f440


	//   ....[49]....
        /*0570*/ 	.word	0x00010270


	//   ....[50]....
        /*0574*/ 	.word	0x000102a0


	//   ....[51]....
        /*0578*/ 	.word	0x00010370


	//   ....[52]....
        /*057c*/ 	.word	0x00010390


	//   ....[53]....
        /*0580*/ 	.word	0x00010450


	//   ....[54]....
        /*0584*/ 	.word	0x00010470


	//   ....[55]....
        /*0588*/ 	.word	0x00010540


	//   ....[56]....
        /*058c*/ 	.word	0x00010560


	//   ....[57]....
        /*0590*/ 	.word	0x000106c0


	//   ....[58]....
        /*0594*/ 	.word	0x000108b0


	//   ....[59]....
        /*0598*/ 	.word	0x000108e0


	//   ....[60]....
        /*059c*/ 	.word	0x00010910


	//   ....[61]....
        /*05a0*/ 	.word	0x00010940


	//   ....[62]....
        /*05a4*/ 	.word	0x00010970


	//   ....[63]....
        /*05a8*/ 	.word	0x000109a0


	//   ....[64]....
        /*05ac*/ 	.word	0x00010b10


	//   ....[65]....
        /*05b0*/ 	.word	0x00010b40


	//   ....[66]....
        /*05b4*/ 	.word	0x00010b70


	//   ....[67]....
        /*05b8*/ 	.word	0x00010ba0


	//   ....[68]....
        /*05bc*/ 	.word	0x00010bd0


	//   ....[69]....
        /*05c0*/ 	.word	0x00010c00


	//   ....[70]....
        /*05c4*/ 	.word	0x00010c90


	//   ....[71]....
        /*05c8*/ 	.word	0x00010cc0


	//   ....[72]....
        /*05cc*/ 	.word	0x00010cd0


	//   ....[73]....
        /*05d0*/ 	.word	0x00010d10


	//   ....[74]....
        /*05d4*/ 	.word	0x00012f50


	//   ....[75]....
        /*05d8*/ 	.word	0x00012f70


	//   ....[76]....
        /*05dc*/ 	.word	0x00013020


	//   ....[77]....
        /*05e0*/ 	.word	0x00013040


	//   ....[78]....
        /*05e4*/ 	.word	0x000130e0


	//   ....[79]....
        /*05e8*/ 	.word	0x00013100


	//   ....[80]....
        /*05ec*/ 	.word	0x000131a0


	//   ....[81]....
        /*05f0*/ 	.word	0x000131c0


	//   ....[82]....
        /*05f4*/ 	.word	0x00013260


	//   ....[83]....
        /*05f8*/ 	.word	0x00013280


	//   ....[84]....
        /*05fc*/ 	.word	0x00013290


	//   ....[85]....
        /*0600*/ 	.word	0x00013320


	//   ....[86]....
        /*0604*/ 	.word	0x00013a80


	//   ....[87]....
        /*0608*/ 	.word	0x00013ab0


	//   ....[88]....
        /*060c*/ 	.word	0x00013b10


	//   ....[89]....
        /*0610*/ 	.word	0x00013b60


	//   ....[90]....
        /*0614*/ 	.word	0x00013bb0


	//   ....[91]....
        /*0618*/ 	.word	0x00013c10


	//   ....[92]....
        /*061c*/ 	.word	0x00013c60


	//   ....[93]....
        /*0620*/ 	.word	0x00013cc0


	//   ....[94]....
        /*0624*/ 	.word	0x00013d10


	//   ....[95]....
        /*0628*/ 	.word	0x00013d70


	//   ....[96]....
        /*062c*/ 	.word	0x00013dc0


	//   ....[97]....
        /*0630*/ 	.word	0x00013e20


	//   ....[98]....
        /*0634*/ 	.word	0x00013e70


	//   ....[99]....
        /*0638*/ 	.word	0x00013ed0


	//   ....[100]....
        /*063c*/ 	.word	0x00013ef0


	//   ....[101]....
        /*0640*/ 	.word	0x00013f30


	//   ....[102]....
        /*0644*/ 	.word	0x000146b0


	//   ....[103]....
        /*0648*/ 	.word	0x000146c0


	//   ....[104]....
        /*064c*/ 	.word	0x000146d0


	//   ....[105]....
        /*0650*/ 	.word	0x00014760


	//   ....[106]....
        /*0654*/ 	.word	0x00014770


	//   ....[107]....
        /*0658*/ 	.word	0x000147d0


	//   ....[108]....
        /*065c*/ 	.word	0x00014800


	//   ....[109]....
        /*0660*/ 	.word	0x00014840


	//   ....[110]....
        /*0664*/ 	.word	0x00014870


	//   ....[111]....
        /*0668*/ 	.word	0x000148b0


	//   ....[112]....
        /*066c*/ 	.word	0x000148e0


	//   ....[113]....
        /*0670*/ 	.word	0x00014920


	//   ....[114]....
        /*0674*/ 	.word	0x00014b90


	//   ....[115]....
        /*0678*/ 	.word	0x00014bb0


	//   ....[116]....
        /*067c*/ 	.word	0x00014bc0


	//   ....[117]....
        /*0680*/ 	.word	0x00014c40


	//   ....[118]....
        /*0684*/ 	.word	0x00014c50


	//   ....[119]....
        /*0688*/ 	.word	0x00014cc0


	//   ....[120]....
        /*068c*/ 	.word	0x00014cd0


	//   ....[121]....
        /*0690*/ 	.word	0x00014d40


	//   ....[122]....
        /*0694*/ 	.word	0x00014d50


	//   ....[123]....
        /*0698*/ 	.word	0x00014dc0


	//   ....[124]....
        /*069c*/ 	.word	0x00014dd0


	//   ....[125]....
        /*06a0*/ 	.word	0x00014de0


	//   ....[126]....
        /*06a4*/ 	.word	0x000153a0


	//   ....[127]....
        /*06a8*/ 	.word	0x000153d0


	//   ....[128]....
        /*06ac*/ 	.word	0x000153f0


	//   ....[129]....
        /*06b0*/ 	.word	0x00015400


	//   ....[130]....
        /*06b4*/ 	.word	0x00015440


	//   ....[131]....
        /*06b8*/ 	.word	0x00015460


	//   ....[132]....
        /*06bc*/ 	.word	0x000154d0


	//   ....[133]....
        /*06c0*/ 	.word	0x000154f0


	//   ....[134]....
        /*06c4*/ 	.word	0x00015550


	//   ....[135]....
        /*06c8*/ 	.word	0x00015570


	//   ....[136]....
        /*06cc*/ 	.word	0x000155c0


	//   ....[137]....
        /*06d0*/ 	.word	0x000155e0


	//   ....[138]....
        /*06d4*/ 	.word	0x00015a30


	//   ....[139]....
        /*06d8*/ 	.word	0x00015a40


	//   ....[140]....
        /*06dc*/ 	.word	0x00015a80


	//   ....[141]....
        /*06e0*/ 	.word	0x00015ac0


	//   ....[142]....
        /*06e4*/ 	.word	0x00015af0


	//   ....[143]....
        /*06e8*/ 	.word	0x00015b20


	//   ....[144]....
        /*06ec*/ 	.word	0x00015b50


	//   ....[145]....
        /*06f0*/ 	.word	0x00015b80


	//   ....[146]....
        /*06f4*/ 	.word	0x00015d30


	//   ....[147]....
        /*06f8*/ 	.word	0x00015d60


	//   ....[148]....
        /*06fc*/ 	.word	0x00015d90


	//   ....[149]....
        /*0700*/ 	.word	0x00015dc0


	//   ....[150]....
        /*0704*/ 	.word	0x00015df0


	//   ....[151]....
        /*0708*/ 	.word	0x00015e20


	//   ....[152]....
        /*070c*/ 	.word	0x00015ee0


	//   ....[153]....
        /*0710*/ 	.word	0x00015f00


	//   ....[154]....
        /*0714*/ 	.word	0x00015f20


	//   ....[155]....
        /*0718*/ 	.word	0x00015f80


	//   ....[156]....
        /*071c*/ 	.word	0x000169a0


	//   ....[157]....
        /*0720*/ 	.word	0x00017020


	//   ....[158]....
        /*0724*/ 	.word	0x00017110


	//   ....[159]....
        /*0728*/ 	.word	0x000171b0


	//   ....[160]....
        /*072c*/ 	.word	0x00017210


	//   ....[161]....
        /*0730*/ 	.word	0x00017320


	//   ....[162]....
        /*0734*/ 	.word	0x00017390


	//   ....[163]....
        /*0738*/ 	.word	0x000174a0


	//   ....[164]....
        /*073c*/ 	.word	0x00017510


	//   ....[165]....
        /*0740*/ 	.word	0x00017620


	//   ....[166]....
        /*0744*/ 	.word	0x00017690


	//   ....[167]....
        /*0748*/ 	.word	0x000177a0


	//   ....[168]....
        /*074c*/ 	.word	0x00017810


	//   ....[169]....
        /*0750*/ 	.word	0x000178b0


	//   ....[170]....
        /*0754*/ 	.word	0x000179c0


	//   ....[171]....
        /*0758*/ 	.word	0x00017a30


	//   ....[172]....
        /*075c*/ 	.word	0x00017ab0


	//   ....[173]....
        /*0760*/ 	.word	0x00017b70


	//   ....[174]....
        /*0764*/ 	.word	0x00017bf0


	//   ....[175]....
        /*0768*/ 	.word	0x00017cd0


	//   ....[176]....
        /*076c*/ 	.word	0x00017d50


	//   ....[177]....
        /*0770*/ 	.word	0x00017e30


	//   ....[178]....
        /*0774*/ 	.word	0x00017eb0


	//   ....[179]....
        /*0778*/ 	.word	0x00017f90


	//   ....[180]....
        /*077c*/ 	.word	0x00018010


	//   ....[181]....
        /*0780*/ 	.word	0x000180f0


	//   ....[182]....
        /*0784*/ 	.word	0x00018170


	//   ....[183]....
        /*0788*/ 	.word	0x00018250


	//   ....[184]....
        /*078c*/ 	.word	0x000182d0


	//   ....[185]....
        /*0790*/ 	.word	0x00018390


	//   ....[186]....
        /*0794*/ 	.word	0x000184c0


	//   ....[187]....
        /*0798*/ 	.word	0x00018570


	//   ....[188]....
        /*079c*/ 	.word	0x000185f0


	//   ....[189]....
        /*07a0*/ 	.word	0x000186d0


	//   ....[190]....
        /*07a4*/ 	.word	0x00018730


	//   ....[191]....
        /*07a8*/ 	.word	0x00018800


	//   ....[192]....
        /*07ac*/ 	.word	0x00018860


	//   ....[193]....
        /*07b0*/ 	.word	0x00018930


	//   ....[194]....
        /*07b4*/ 	.word	0x00018990


	//   ....[195]....
        /*07b8*/ 	.word	0x00018a60


	//   ....[196]....
        /*07bc*/ 	.word	0x00018ac0


	//   ....[197]....
        /*07c0*/ 	.word	0x00018b90


	//   ....[198]....
        /*07c4*/ 	.word	0x00018c80


	//   ....[199]....
        /*07c8*/ 	.word	0x00018d20


	//   ....[200]....
        /*07cc*/ 	.word	0x00018d80


	//   ....[201]....
        /*07d0*/ 	.word	0x00018e70


	//   ....[202]....
        /*07d4*/ 	.word	0x00018ed0


	//   ....[203]....
        /*07d8*/ 	.word	0x00018fb0


	//   ....[204]....
        /*07dc*/ 	.word	0x00019010


	//   ....[205]....
        /*07e0*/ 	.word	0x000190f0


	//   ....[206]....
        /*07e4*/ 	.word	0x00019150


	//   ....[207]....
        /*07e8*/ 	.word	0x00019230


	//   ....[208]....
        /*07ec*/ 	.word	0x00019290


	//   ....[209]....
        /*07f0*/ 	.word	0x00019360


	//   ....[210]....
        /*07f4*/ 	.word	0x00019480


	//   ....[211]....
        /*07f8*/ 	.word	0x00019570


	//   ....[212]....
        /*07fc*/ 	.word	0x00019610


	//   ....[213]....
        /*0800*/ 	.word	0x000196e0


	//   ....[214]....
        /*0804*/ 	.word	0x00019740


	//   ....[215]....
        /*0808*/ 	.word	0x00019810


	//   ....[216]....
        /*080c*/ 	.word	0x00019870


	//   ....[217]....
        /*0810*/ 	.word	0x00019950


	//   ....[218]....
        /*0814*/ 	.word	0x000199b0


	//   ....[219]....
        /*0818*/ 	.word	0x00019a80


	//   ....[220]....
        /*081c*/ 	.word	0x00019ae0


	//   ....[221]....
        /*0820*/ 	.word	0x00019ba0


	//   ....[222]....
        /*0824*/ 	.word	0x00019c30


	//   ....[223]....
        /*0828*/ 	.word	0x00019cd0


	//   ....[224]....
        /*082c*/ 	.word	0x00019e40


	//   ....[225]....
        /*0830*/ 	.word	0x00019eb0


	//   ....[226]....
        /*0834*/ 	.word	0x00019f30


	//   ....[227]....
        /*0838*/ 	.word	0x00019fa0


	//   ....[228]....
        /*083c*/ 	.word	0x0001a010


	//   ....[229]....
        /*0840*/ 	.word	0x0001a090


	//   ....[230]....
        /*0844*/ 	.word	0x0001a110


	//   ....[231]....
        /*0848*/ 	.word	0x0001a1a0


	//   ....[232]....
        /*084c*/ 	.word	0x0001a210


	//   ....[233]....
        /*0850*/ 	.word	0x0001a280


	//   ....[234]....
        /*0854*/ 	.word	0x0001a2f0


	//   ....[235]....
        /*0858*/ 	.word	0x0001a370


	//   ....[236]....
        /*085c*/ 	.word	0x0001a3e0


	//   ....[237]....
        /*0860*/ 	.word	0x0001a470


	//   ....[238]....
        /*0864*/ 	.word	0x0001a4d0


	//   ....[239]....
        /*0868*/ 	.word	0x0001a560


	//   ....[240]....
        /*086c*/ 	.word	0x0001a690


	//----- nvinfo : EIATTR_REG_RECONFIG
	.align		4
.L_202:
        /*0870*/ 	.byte	0x01, 0x54
	.zero		2


	//----- nvinfo : EIATTR_SYSCALL_OFFSETS
	.align		4
        /*0874*/ 	.byte	0x04, 0x46
        /*0876*/ 	.short	(.L_204 - .L_203)


	//   ....[0]....
.L_203:
        /*0878*/ 	.word	0x00001fb0


	//   ....[1]....
        /*087c*/ 	.word	0x000124c0


	//   ....[2]....
        /*0880*/ 	.word	0x00012610


	//   ....[3]....
        /*0884*/ 	.word	0x00012700


	//   ....[4]....
        /*0888*/ 	.word	0x00013660


	//----- nvinfo : EIATTR_MBARRIER_INSTR_OFFSETS
	.align		4
.L_204:
        /*088c*/ 	.byte	0x04, 0x39
        /*088e*/ 	.short	(.L_206 - .L_205)


	//   ....[0]....
.L_205:
        /*0890*/ 	.word	0x00000180
        /*0894*/ 	.word	0x000000ff
        /*0898*/ 	.word	0x0002a800
        /*089c*/ 	.short	0x0100
        /*089e*/ 	.byte	0x08
	.zero		1


	//   ....[1]....
        /*08a0*/ 	.word	0x00000190
        /*08a4*/ 	.word	0x000000ff
        /*08a8*/ 	.word	0x0002a820
        /*08ac*/ 	.short	0x0100
        /*08ae*/ 	.byte	0x08
	.zero		1


	//   ....[2]....
        /*08b0*/ 	.word	0x00000280
        /*08b4*/ 	.word	0x000000ff
        /*08b8*/ 	.word	0x0002a830
        /*08bc*/ 	.short	0x0100
        /*08be*/ 	.byte	0x08
	.zero		1


	//   ....[3]....
        /*08c0*/ 	.word	0x00000290
        /*08c4*/ 	.word	0x000000ff
        /*08c8*/ 	.word	0x0002a840
        /*08cc*/ 	.short	0x0100
        /*08ce*/ 	.byte	0x08
	.zero		1


	//   ....[4]....
        /*08d0*/ 	.word	0x000002a0
        /*08d4*/ 	.word	0x000000ff
        /*08d8*/ 	.word	0x0002a838
        /*08dc*/ 	.short	0x0100
        /*08de*/ 	.byte	0x08
	.zero		1


	//   ....[5]....
        /*08e0*/ 	.word	0x000002b0
        /*08e4*/ 	.word	0x000000ff
        /*08e8*/ 	.word	0x0002a848
        /*08ec*/ 	.short	0x0100
        /*08ee*/ 	.byte	0x08
	.zero		1


	//   ....[6]....
        /*08f0*/ 	.word	0x000003e0
        /*08f4*/ 	.word	0x000000ff
        /*08f8*/ 	.word	0x0002a850
        /*08fc*/ 	.short	0x0100
        /*08fe*/ 	.byte	0x08
	.zero		1


	//   ....[7]....
        /*0900*/ 	.word	0x000003f0
        /*0904*/ 	.word	0x000000ff
        /*0908*/ 	.word	0x0002a860
        /*090c*/ 	.short	0x0100
        /*090e*/ 	.byte	0x08
	.zero		1


	//   ....[8]....
        /*0910*/ 	.word	0x00000400
        /*0914*/ 	.word	0x000000ff
        /*0918*/ 	.word	0x0002a858
        /*091c*/ 	.short	0x0100
        /*091e*/ 	.byte	0x08
	.zero		1


	//   ....[9]....
        /*0920*/ 	.word	0x00000410
        /*0924*/ 	.word	0x000000ff
        /*0928*/ 	.word	0x0002a868
        /*092c*/ 	.short	0x0100
        /*092e*/ 	.byte	0x08
	.zero		1


	//   ....[10]....
        /*0930*/ 	.word	0x00000500
        /*0934*/ 	.word	0x000000ff
        /*0938*/ 	.word	0x0002a870
        /*093c*/ 	.short	0x0100
        /*093e*/ 	.byte	0x06
	.zero		1


	//   ....[11]....
        /*0940*/ 	.word	0x00000510
        /*0944*/ 	.word	0x000000ff
        /*0948*/ 	.word	0x0002a880
        /*094c*/ 	.short	0x0100
        /*094e*/ 	.byte	0x06
	.zero		1


	//   ....[12]....
        /*0950*/ 	.word	0x00000520
        /*0954*/ 	.word	0x000000ff
        /*0958*/ 	.word	0x0002a878
        /*095c*/ 	.short	0x0100
        /*095e*/ 	.byte	0x06
	.zero		1


	//   ....[13]....
        /*0960*/ 	.word	0x00000530
        /*0964*/ 	.word	0x000000ff
        /*0968*/ 	.word	0x0002a888
        /*096c*/ 	.short	0x0100
        /*096e*/ 	.byte	0x06
	.zero		1


	//   ....[14]....
        /*0970*/ 	.word	0x00000660
        /*0974*/ 	.word	0x000000ff
        /*0978*/ 	.word	0x0002a890
        /*097c*/ 	.short	0x0100
        /*097e*/ 	.byte	0x08
	.zero		1


	//   ....[15]....
        /*0980*/ 	.word	0x00000670
        /*0984*/ 	.word	0x000000ff
        /*0988*/ 	.word	0x0002a8a0
        /*098c*/ 	.short	0x0100
        /*098e*/ 	.byte	0x08
	.zero		1


	//   ....[16]....
        /*0990*/ 	.word	0x00000680
        /*0994*/ 	.word	0x000000ff
        /*0998*/ 	.word	0x0002a898
        /*099c*/ 	.short	0x0100
        /*099e*/ 	.byte	0x08
	.zero		1


	//   ....[17]....
        /*09a0*/ 	.word	0x00000690
        /*09a4*/ 	.word	0x000000ff
        /*09a8*/ 	.word	0x0002a8a8
        /*09ac*/ 	.short	0x0100
        /*09ae*/ 	.byte	0x08
	.zero		1


	//   ....[18]....
        /*09b0*/ 	.word	0x000007d0
        /*09b4*/ 	.word	0x000000ff
        /*09b8*/ 	.word	0x0002a8b0
        /*09bc*/ 	.short	0x0100
        /*09be*/ 	.byte	0x08
	.zero		1


	//   ....[19]....
        /*09c0*/ 	.word	0x000007e0
        /*09c4*/ 	.word	0x000000ff
        /*09c8*/ 	.word	0x0002a8c0
        /*09cc*/ 	.short	0x0100
        /*09ce*/ 	.byte	0x08
	.zero		1


	//   ....[20]....
        /*09d0*/ 	.word	0x000007f0
        /*09d4*/ 	.word	0x000000ff
        /*09d8*/ 	.word	0x0002a8b8
        /*09dc*/ 	.short	0x0100
        /*09de*/ 	.byte	0x08
	.zero		1


	//   ....[21]....
        /*09e0*/ 	.word	0x00000800
        /*09e4*/ 	.word	0x000000ff
        /*09e8*/ 	.word	0x0002a8c8
        /*09ec*/ 	.short	0x0100
        /*09ee*/ 	.byte	0x08
	.zero		1


	//   ....[22]....
        /*09f0*/ 	.word	0x00002050
        /*09f4*/ 	.word	0x000000ff
        /*09f8*/ 	.word	0x0002a800
        /*09fc*/ 	.short	0x010a
        /*09fe*/ 	.byte	0x3c
	.zero		1


	//   ....[23]....
        /*0a00*/ 	.word	0x000020d0
        /*0a04*/ 	.word	0x00000003
        /*0a08*/ 	.word	0x0002a830
        /*0a0c*/ 	.short	0x010a
        /*0a0e*/ 	.byte	0x3f
	.zero		1


	//   ....[24]....
        /*0a10*/ 	.word	0x00002110
        /*0a14*/ 	.word	0x00000003
        /*0a18*/ 	.word	0x0002a830
        /*0a1c*/ 	.short	0x010a
        /*0a1e*/ 	.byte	0x3f
	.zero		1


	//   ....[25]....
        /*0a20*/ 	.word	0x00002880
        /*0a24*/ 	.word	0x000000ff
        /*0a28*/ 	.word	0x00000000
        /*0a2c*/ 	.short	0x0101
        /*0a2e*/ 	.byte	0x04
	.zero		1


	//   ....[26]....
        /*0a30*/ 	.word	0x00004da0
        /*0a34*/ 	.word	0x000000ff
        /*0a38*/ 	.word	0x0002a830
        /*0a3c*/ 	.short	0x010a
        /*0a3e*/ 	.byte	0x05
	.zero		1


	//   ....[27]....
        /*0a40*/ 	.word	0x00004de0
        /*0a44*/ 	.word	0x000000ff
        /*0a48*/ 	.word	0x0002a830
        /*0a4c*/ 	.short	0x010a
        /*0a4e*/ 	.byte	0x05
	.zero		1


	//   ....[28]....
        /*0a50*/ 	.word	0x000056b0
        /*0a54*/ 	.word	0x000000ff
        /*0a58*/ 	.word	0x0002a850
        /*0a5c*/ 	.short	0x010a
        /*0a5e*/ 	.byte	0x0a
	.zero		1


	//   ....[29]....
        /*0a60*/ 	.word	0x000056f0
        /*0a64*/ 	.word	0x000000ff
        /*0a68*/ 	.word	0x0002a850
        /*0a6c*/ 	.short	0x010a
        /*0a6e*/ 	.byte	0x0a
	.zero		1


	//   ....[30]....
        /*0a70*/ 	.word	0x00005ab0
        /*0a74*/ 	.word	0x000000ff
        /*0a78*/ 	.word	0x00000000
        /*0a7c*/ 	.short	0x0101
        /*0a7e*/ 	.byte	0x05
	.zero		1


	//   ....[31]....
        /*0a80*/ 	.word	0x00007a00
        /*0a84*/ 	.word	0x000000ff
        /*0a88*/ 	.word	0x00000000
        /*0a8c*/ 	.short	0x0101
        /*0a8e*/ 	.byte	0x0a
	.zero		1


	//   ....[32]....
        /*0a90*/ 	.word	0x00007e70
        /*0a94*/ 	.word	0x000000ff
        /*0a98*/ 	.word	0x0002a830
        /*0a9c*/ 	.short	0x010a
        /*0a9e*/ 	.byte	0x05
	.zero		1


	//   ....[33]....
        /*0aa0*/ 	.word	0x00007eb0
        /*0aa4*/ 	.word	0x000000ff
        /*0aa8*/ 	.word	0x0002a830
        /*0aac*/ 	.short	0x010a
        /*0aae*/ 	.byte	0x05
	.zero		1


	//   ....[34]....
        /*0ab0*/ 	.word	0x00008780
        /*0ab4*/ 	.word	0x000000ff
        /*0ab8*/ 	.word	0x0002a850
        /*0abc*/ 	.short	0x010a
        /*0abe*/ 	.byte	0x0a
	.zero		1


	//   ....[35]....
        /*0ac0*/ 	.word	0x000087c0
        /*0ac4*/ 	.word	0x000000ff
        /*0ac8*/ 	.word	0x0002a850
        /*0acc*/ 	.short	0x010a
        /*0ace*/ 	.byte	0x0a
	.zero		1


	//   ....[36]....
        /*0ad0*/ 	.word	0x00008bd0
        /*0ad4*/ 	.word	0x000000ff
        /*0ad8*/ 	.word	0x00000000
        /*0adc*/ 	.short	0x0101
        /*0ade*/ 	.byte	0x05
	.zero		1


	//   ....[37]....
        /*0ae0*/ 	.word	0x00009910
        /*0ae4*/ 	.word	0x000000ff
        /*0ae8*/ 	.word	0x00000000
        /*0aec*/ 	.short	0x0101
        /*0aee*/ 	.byte	0x0a
	.zero		1


	//   ....[38]....
        /*0af0*/ 	.word	0x00009b20
        /*0af4*/ 	.word	0x000000ff
        /*0af8*/ 	.word	0x0002a830
        /*0afc*/ 	.short	0x010a
        /*0afe*/ 	.byte	0x05
	.zero		1


	//   ....[39]....
        /*0b00*/ 	.word	0x00009b60
        /*0b04*/ 	.word	0x000000ff
        /*0b08*/ 	.word	0x0002a830
        /*0b0c*/ 	.short	0x010a
        /*0b0e*/ 	.byte	0x05
	.zero		1


	//   ....[40]....
        /*0b10*/ 	.word	0x0000a430
        /*0b14*/ 	.word	0x000000ff
        /*0b18*/ 	.word	0x0002a850
        /*0b1c*/ 	.short	0x010a
        /*0b1e*/ 	.byte	0x0a
	.zero		1


	//   ....[41]....
        /*0b20*/ 	.word	0x0000a470
        /*0b24*/ 	.word	0x000000ff
        /*0b28*/ 	.word	0x0002a850
        /*0b2c*/ 	.short	0x010a
        /*0b2e*/ 	.byte	0x0a
	.zero		1


	//   ....[42]....
        /*0b30*/ 	.word	0x0000a820
        /*0b34*/ 	.word	0x000000ff
        /*0b38*/ 	.word	0x00000000
        /*0b3c*/ 	.short	0x0101
        /*0b3e*/ 	.byte	0x05
	.zero		1


	//   ....[43]....
        /*0b40*/ 	.word	0x0000c780
        /*0b44*/ 	.word	0x000000ff
        /*0b48*/ 	.word	0x00000000
        /*0b4c*/ 	.short	0x0101
        /*0b4e*/ 	.byte	0x0a
	.zero		1


	//   ....[44]....
        /*0b50*/ 	.word	0x0000cca0
        /*0b54*/ 	.word	0x000000ff
        /*0b58*/ 	.word	0x0002a850
        /*0b5c*/ 	.short	0x010a
        /*0b5e*/ 	.byte	0x05
	.zero		1


	//   ....[45]....
        /*0b60*/ 	.word	0x0000cce0
        /*0b64*/ 	.word	0x000000ff
        /*0b68*/ 	.word	0x0002a850
        /*0b6c*/ 	.short	0x010a
        /*0b6e*/ 	.byte	0x05
	.zero		1


	//   ....[46]....
        /*0b70*/ 	.word	0x0000d470
        /*0b74*/ 	.word	0x000000ff
        /*0b78*/ 	.word	0x00000000
        /*0b7c*/ 	.short	0x0101
        /*0b7e*/ 	.byte	0x04
	.zero		1


	//   ....[47]....
        /*0b80*/ 	.word	0x0000e960
        /*0b84*/ 	.word	0x00000013
        /*0b88*/ 	.word	0x00000000
        /*0b8c*/ 	.short	0x0101
        /*0b8e*/ 	.byte	0x3f
	.zero		1


	//   ....[48]....
        /*0b90*/ 	.word	0x0000ee00
        /*0b94*/ 	.word	0x00000013
        /*0b98*/ 	.word	0x00000000
        /*0b9c*/ 	.short	0x0101
        /*0b9e*/ 	.byte	0x3f
	.zero		1


	//   ....[49]....
        /*0ba0*/ 	.word	0x00012d30
        /*0ba4*/ 	.word	0x00000007
        /*0ba8*/ 	.word	0x0002a840
        /*0bac*/ 	.short	0x010a
        /*0bae*/ 	.byte	0x3f
	.zero		1


	//   ....[50]....
        /*0bb0*/ 	.word	0x000133e0
        /*0bb4*/ 	.word	0x00000007
        /*0bb8*/ 	.word	0x0002a830
        /*0bbc*/ 	.short	0x0107
        /*0bbe*/ 	.byte	0x3f
	.zero		1


	//   ....[51]....
        /*0bc0*/ 	.word	0x00013490
        /*0bc4*/ 	.word	0x00000007
        /*0bc8*/ 	.word	0x0002a830
        /*0bcc*/ 	.short	0x0101
        /*0bce*/ 	.byte	0x3f
	.zero		1


	//   ....[52]....
        /*0bd0*/ 	.word	0x00014040
        /*0bd4*/ 	.word	0x00000016
        /*0bd8*/ 	.word	0x0002a800
        /*0bdc*/ 	.short	0x0107
        /*0bde*/ 	.byte	0x3f
	.zero		1


	//   ....[53]....
        /*0be0*/ 	.word	0x00014160
        /*0be4*/ 	.word	0x00000016
        /*0be8*/ 	.word	0x0002a800
        /*0bec*/ 	.short	0x0101
        /*0bee*/ 	.byte	0x3f
	.zero		1


	//   ....[54]....
        /*0bf0*/ 	.word	0x00014180
        /*0bf4*/ 	.word	0x00000016
        /*0bf8*/ 	.word	0x0002a820
        /*0bfc*/ 	.short	0x010a
        /*0bfe*/ 	.byte	0x3f
	.zero		1


	//   ....[55]....
        /*0c00*/ 	.word	0x000144e0
        /*0c04*/ 	.word	0x00000006
        /*0c08*/ 	.word	0x0002a840
        /*0c0c*/ 	.short	0x010a
        /*0c0e*/ 	.byte	0x3f
	.zero		1


	//   ....[56]....
        /*0c10*/ 	.word	0x000149c0
        /*0c14*/ 	.word	0x00000006
        /*0c18*/ 	.word	0x0002a830
        /*0c1c*/ 	.short	0x0107
        /*0c1e*/ 	.byte	0x3f
	.zero		1


	//   ....[57]....
        /*0c20*/ 	.word	0x00014a70
        /*0c24*/ 	.word	0x00000006
        /*0c28*/ 	.word	0x0002a830
        /*0c2c*/ 	.short	0x0101
        /*0c2e*/ 	.byte	0x3f
	.zero		1


	//   ....[58]....
        /*0c30*/ 	.word	0x00014ad0
        /*0c34*/ 	.word	0x00000004
        /*0c38*/ 	.word	0x0002a860
        /*0c3c*/ 	.short	0x010a
        /*0c3e*/ 	.byte	0x3f
	.zero		1


	//   ....[59]....
        /*0c40*/ 	.word	0x00014f20
        /*0c44*/ 	.word	0x00000004
        /*0c48*/ 	.word	0x0002a850
        /*0c4c*/ 	.short	0x0107
        /*0c4e*/ 	.byte	0x3f
	.zero		1


	//   ....[60]....
        /*0c50*/ 	.word	0x00015070
        /*0c54*/ 	.word	0x00000004
        /*0c58*/ 	.word	0x0002a850
        /*0c5c*/ 	.short	0x0101
        /*0c5e*/ 	.byte	0x3f
	.zero		1


	//   ....[61]....
        /*0c60*/ 	.word	0x000152c0
        /*0c64*/ 	.word	0x00000000
        /*0c68*/ 	.word	0x0002a860
        /*0c6c*/ 	.short	0x010a
        /*0c6e*/ 	.byte	0x3f
	.zero		1


	//   ....[62]....
        /*0c70*/ 	.word	0x00015720
        /*0c74*/ 	.word	0x00000000
        /*0c78*/ 	.word	0x0002a850
        /*0c7c*/ 	.short	0x0107
        /*0c7e*/ 	.byte	0x3f
	.zero		1


	//   ....[63]....
        /*0c80*/ 	.word	0x000157d0
        /*0c84*/ 	.word	0x00000000
        /*0c88*/ 	.word	0x0002a850
        /*0c8c*/ 	.short	0x0101
        /*0c8e*/ 	.byte	0x3f
	.zero		1


	//   ....[64]....
        /*0c90*/ 	.word	0x00016920
        /*0c94*/ 	.word	0x00000007
        /*0c98*/ 	.word	0x0002a820
        /*0c9c*/ 	.short	0x010a
        /*0c9e*/ 	.byte	0x3f
	.zero		1


	//   ....[65]....
        /*0ca0*/ 	.word	0x00016ac0
        /*0ca4*/ 	.word	0x00000005
        /*0ca8*/ 	.word	0x0002a840
        /*0cac*/ 	.short	0x010a
        /*0cae*/ 	.byte	0x3f
	.zero		1


	//   ....[66]....
        /*0cb0*/ 	.word	0x00016b60
        /*0cb4*/ 	.word	0x00000003
        /*0cb8*/ 	.word	0x0002a840
        /*0cbc*/ 	.short	0x010a
        /*0cbe*/ 	.byte	0x3f
	.zero		1


	//   ....[67]....
        /*0cc0*/ 	.word	0x00016ba0
        /*0cc4*/ 	.word	0x00000005
        /*0cc8*/ 	.word	0x0002a860
        /*0ccc*/ 	.short	0x010a
        /*0cce*/ 	.byte	0x3f
	.zero		1


	//   ....[68]....
        /*0cd0*/ 	.word	0x00016be0
        /*0cd4*/ 	.word	0x00000003
        /*0cd8*/ 	.word	0x0002a860
        /*0cdc*/ 	.short	0x010a
        /*0cde*/ 	.byte	0x3f
	.zero		1


	//   ....[69]....
        /*0ce0*/ 	.word	0x00016c50
        /*0ce4*/ 	.word	0x00000003
        /*0ce8*/ 	.word	0x0002a800
        /*0cec*/ 	.short	0x010a
        /*0cee*/ 	.byte	0x3f
	.zero		1


	//   ....[70]....
        /*0cf0*/ 	.word	0x00016ca0
        /*0cf4*/ 	.word	0x00000003
        /*0cf8*/ 	.word	0x0002a830
        /*0cfc*/ 	.short	0x010a
        /*0cfe*/ 	.byte	0x3f
	.zero		1


	//   ....[71]....
        /*0d00*/ 	.word	0x00016d00
        /*0d04*/ 	.word	0x00000008
        /*0d08*/ 	.word	0x0002a830
        /*0d0c*/ 	.short	0x010a
        /*0d0e*/ 	.byte	0x3f
	.zero		1


	//   ....[72]....
        /*0d10*/ 	.word	0x00016d60
        /*0d14*/ 	.word	0x00000007
        /*0d18*/ 	.word	0x0002a850
        /*0d1c*/ 	.short	0x010a
        /*0d1e*/ 	.byte	0x3f
	.zero		1


	//   ....[73]....
        /*0d20*/ 	.word	0x00016dc0
        /*0d24*/ 	.word	0x00000008
        /*0d28*/ 	.word	0x0002a830
        /*0d2c*/ 	.short	0x010a
        /*0d2e*/ 	.byte	0x3f
	.zero		1


	//   ....[74]....
        /*0d30*/ 	.word	0x00016e20
        /*0d34*/ 	.word	0x00000007
        /*0d38*/ 	.word	0x0002a850
        /*0d3c*/ 	.short	0x010a
        /*0d3e*/ 	.byte	0x3f
	.zero		1


	//   ....[75]....
        /*0d40*/ 	.word	0x00016e80
        /*0d44*/ 	.word	0x00000008
        /*0d48*/ 	.word	0x0002a830
        /*0d4c*/ 	.short	0x010a
        /*0d4e*/ 	.byte	0x3f
	.zero		1


	//   ....[76]....
        /*0d50*/ 	.word	0x00016ee0
        /*0d54*/ 	.word	0x00000007
        /*0d58*/ 	.word	0x0002a850
        /*0d5c*/ 	.short	0x010a
        /*0d5e*/ 	.byte	0x3f
	.zero		1


	//   ....[77]....
        /*0d60*/ 	.word	0x00016f40
        /*0d64*/ 	.word	0x00000005
        /*0d68*/ 	.word	0x0002a850
        /*0d6c*/ 	.short	0x010a
        /*0d6e*/ 	.byte	0x3f
	.zero		1


	//   ....[78]....
        /*0d70*/ 	.word	0x00017060
        /*0d74*/ 	.word	0x00000007
        /*0d78*/ 	.word	0x0002a840
        /*0d7c*/ 	.short	0x010a
        /*0d7e*/ 	.byte	0x3f
	.zero		1


	//   ....[79]....
        /*0d80*/ 	.word	0x000183c0
        /*0d84*/ 	.word	0x00000016
        /*0d88*/ 	.word	0x0002a820
        /*0d8c*/ 	.short	0x010a
        /*0d8e*/ 	.byte	0x3f
	.zero		1


	//   ....[80]....
        /*0d90*/ 	.word	0x00018410
        /*0d94*/ 	.word	0x00000006
        /*0d98*/ 	.word	0x0002a840
        /*0d9c*/ 	.short	0x010a
        /*0d9e*/ 	.byte	0x3f
	.zero		1


	//   ....[81]....
        /*0da0*/ 	.word	0x00018bd0
        /*0da4*/ 	.word	0x00000004
        /*0da8*/ 	.word	0x0002a860
        /*0dac*/ 	.short	0x010a
        /*0dae*/ 	.byte	0x3f
	.zero		1


	//   ....[82]....
        /*0db0*/ 	.word	0x000193d0
        /*0db4*/ 	.word	0x00000000
        /*0db8*/ 	.word	0x0002a860
        /*0dbc*/ 	.short	0x010a
        /*0dbe*/ 	.byte	0x3f
	.zero		1


	//   ....[83]....
        /*0dc0*/ 	.word	0x0001a5b0
        /*0dc4*/ 	.word	0x00000007
        /*0dc8*/ 	.word	0x0002a820
        /*0dcc*/ 	.short	0x010a
        /*0dce*/ 	.byte	0x3f
	.zero		1


	//   ....[84]....
        /*0dd0*/ 	.word	0x0001a750
        /*0dd4*/ 	.word	0x00000005
        /*0dd8*/ 	.word	0x0002a840
        /*0ddc*/ 	.short	0x010a
        /*0dde*/ 	.byte	0x3f
	.zero		1


	//   ....[85]....
        /*0de0*/ 	.word	0x0001a7a0
        /*0de4*/ 	.word	0x00000003
        /*0de8*/ 	.word	0x0002a840
        /*0dec*/ 	.short	0x010a
        /*0dee*/ 	.byte	0x3f
	.zero		1


	//   ....[86]....
        /*0df0*/ 	.word	0x0001a7f0
        /*0df4*/ 	.word	0x00000005
        /*0df8*/ 	.word	0x0002a860
        /*0dfc*/ 	.short	0x010a
        /*0dfe*/ 	.byte	0x3f
	.zero		1


	//----- nvinfo : EIATTR_NUM_MBARRIERS
	.align		4
.L_206:
        /*0e00*/ 	.byte	0x03, 0x38
        /*0e02*/ 	.short	0x0016


	//----- nvinfo : EIATTR_EXIT_INSTR_OFFSETS
	.align		4
        /*0e04*/ 	.byte	0x04, 0x1c
        /*0e06*/ 	.short	(.L_208 - .L_207)


	//   ....[0]....
.L_207:
        /*0e08*/ 	.word	0x00000990


	//   ....[1]....
        /*0e0c*/ 	.word	0x00010660


	//   ....[2]....
        /*0e10*/ 	.word	0x00016c30


	//----- nvinfo : EIATTR_MAX_THREADS
	.align		4
.L_208:
        /*0e14*/ 	.byte	0x04, 0x05
        /*0e16*/ 	.short	(.L_210 - .L_209)
.L_209:
        /*0e18*/ 	.word	0x00000180
        /*0e1c*/ 	.word	0x00000001
        /*0e20*/ 	.word	0x00000001


	//----- nvinfo : EIATTR_CRS_STACK_SIZE
	.align		4
.L_210:
        /*0e24*/ 	.byte	0x04, 0x1e
        /*0e26*/ 	.short	(.L_212 - .L_211)
.L_211:
        /*0e28*/ 	.word	0x00000000


	//----- nvinfo : EIATTR_CBANK_PARAM_SIZE
	.align		4
.L_212:
        /*0e2c*/ 	.byte	0x03, 0x19
        /*0e2e*/ 	.short	0x0af0


	//----- nvinfo : EIATTR_PARAM_CBANK
	.align		4
        /*0e30*/ 	.byte	0x04, 0x0a
        /*0e32*/ 	.short	(.L_214 - .L_213)
	.align		4
.L_213:
        /*0e34*/ 	.word	index@(.nv.constant0._ZN7cutlass13device_kernelIN5flash11enable_sm90INS1_16FlashAttnFwdSm90INS1_25CollectiveMainloopFwdSm90ILi2EN4cute5tupleIJNS5_1CILi1EEES8_S8_EEENS6_IJNS7_ILi128EEENS7_ILi96EEENS7_ILi192EEEEEELi128ENS_10bfloat16_tEfNS_4arch4Sm90ELb0ELb1ELb0ELb1ELb1ELb0ELb0ELb1ELb1ELb1ELb1ELb0EEENS1_21CollectiveEpilogueFwdINS6_IJSA_SA_SB_EEES9_SE_SG_Li256ELb1ELb1ELb1ELb0EEENS1_36VarlenDynamicPersistentTileSchedulerILi128ELi96ELi256ELi128ELb1ELb1ELb1ELb1ELb0ELb1EEEEEEEEEvNT_6ParamsE)
        /*0e38*/ 	.short	0x0210
        /*0e3a*/ 	.short	0x0af0


	//----- nvinfo : EIATTR_SW_WAR
	.align		4
.L_214:
        /*0e3c*/ 	.byte	0x04, 0x36
        /*0e3e*/ 	.short	(.L_216 - .L_215)
.L_215:
        /*0e40*/ 	.word	0x00000008
.L_216:


//--------------------- .nv.info._ZN7cutlass13device_kernelIN5flash11enable_sm90INS1_16FlashAttnFwdSm90INS1_25CollectiveMainloopFwdSm90ILi2EN4cute5tupleIJNS5_1CILi1EEES8_S8_EEENS6_IJNS7_ILi128EEENS7_ILi96EEENS7_ILi192EEEEEELi128ENS_10bfloat16_tEfNS_4arch4Sm90ELb0ELb1ELb0ELb1ELb1ELb1ELb0ELb1ELb1ELb1ELb1ELb0EEENS1_21CollectiveEpilogueFwdINS6_IJSA_SA_SB_EEES9_SE_SG_Li256ELb1ELb1ELb1ELb0EEENS1_36VarlenDynamicPersistentTileSchedulerILi128ELi96ELi256ELi128ELb1ELb1ELb1ELb1ELb0ELb1EEEEEEEEEvNT_6ParamsE --------------------------
	.section	.nv.info._ZN7cutlass13device_kernelIN5flash11enable_sm90INS1_16FlashAttnFwdSm90INS1_25CollectiveMainloopFwdSm90ILi2EN4cute5tupleIJNS5_1CILi1EEES8_S8_EEENS6_IJNS7_ILi128EEENS7_ILi96EEENS7_ILi192EEEEEELi128ENS_10bfloat16_tEfNS_4arch4Sm90ELb0ELb1ELb0ELb1ELb1ELb1ELb0ELb1ELb1ELb1ELb1ELb0EEENS1_21CollectiveEpilogueFwdINS6_IJSA_SA_SB_EEES9_SE_SG_Li256ELb1ELb1ELb1ELb0EEENS1_36VarlenDynamicPersistentTileSchedulerILi128ELi96ELi256ELi128ELb1ELb1ELb1ELb1ELb0ELb1EEEEEEEEEvNT_6ParamsE,"",@"SHT_CUDA_INFO"
	.sectionflags	@""
	.align	4


	//----- nvinfo : EIATTR_CUDA_API_VERSION
	.align		4
        /*0000*/ 	.byte	0x04, 0x37
        /*0002*/ 	.short	(.L_218 - .L_217)
.L_217:
        /*0004*/ 	.word	0x00000082


	//----- nvinfo : EIATTR_KPARAM_INFO
	.align		4
.L_218:
        /*0008*/ 	.byte	0x04, 0x17
        /*000a*/ 	.short	(.L_220 - .L_219)
.L_219:
        /*000c*/ 	.word	0x00000000
        /*0010*/ 	.short	0x0000
        /*0012*/ 	.short	0x0070
        /*0014*/ 	.byte	0x00, 0xf0, 0x01, 0x2a


	//----- nvinfo : EIATTR_SPARSE_MMA_MASK
	.align		4
.L_220:
        /*0018*/ 	.byte	0x03, 0x50
        /*001a*/ 	.short	0x0000


	//----- nvinfo : EIATTR_MAXREG_COUNT
	.align		4
        /*001c*/ 	.byte	0x03, 0x1b
        /*001e*/ 	.short	0x00a8


	//----- nvinfo : EIATTR_NUM_BARRIERS
	.align		4
        /*0020*/ 	.byte	0x02, 0x4c
        /*0022*/ 	.byte	0x10
	.zero		1


	//----- nvinfo : EIATTR_EXTERNS
	.align		4
        /*0024*/ 	.byte	0x04, 0x0f
        /*0026*/ 	.short	(.L_222 - .L_221)


	//   ....[0]....
	.align		4
.L_221:
        /*0028*/ 	.word	index@(__assertfail)


	//----- nvinfo : EIATTR_ANNOTATIONS
	.align		4
.L_222:
        /*002c*/ 	.byte	0x04, 0x55
        /*002e*/ 	.short	(.L_224 - .L_223)


	//   ....[0]....
.L_223:
        /* <DEDUP_REMOVED lines=37> */
        /*0274*/ 	.byte	0x40, 0xab, 0x02, 0x00, 0x01, 0x00, 0x00, 0x00, 0xd0, 0xac, 0x02, 0x00


	//----- nvinfo : EIATTR_MERCURY_ISA_VERSION
	.align		4
.L_224:
        /*0280*/ 	.byte	0x03, 0x5f
        /*0282*/ 	.short	0x0101


	//----- nvinfo : EIATTR_UNUSED_LOAD_BYTE_OFFSET
	.align		4
        /*0284*/ 	.byte	0x04, 0x44
        /*0286*/ 	.short	(.L_226 - .L_225)


	//   ....[0]....
.L_225:
        /*0288*/ 	.word	0x00000a50
        /*028c*/ 	.word	0x0000fff0


	//   ....[1]....
        /*0290*/ 	.word	0x00020080
        /*0294*/ 	.word	0x0000fff0


	//----- nvinfo : EIATTR_INT_WARP_WIDE_INSTR_OFFSETS
	.align		4
.L_226:
        /*0298*/ 	.byte	0x04, 0x31
        /*029a*/ 	.short	(.L_228 - .L_227)


	//   ....[0]....
.L_227:
        /*029c*/ 	.word	0x00000130


	//   ....[1]....
        /*02a0*/ 	.word	0x00000170


	//   ....[2]....
        /*02a4*/ 	.word	0x000001e0


	//   ....[3]....
        /*02a8*/ 	.word	0x00026550


	//   ....[4]....
        /*02ac*/ 	.word	0x000265e0


	//   ....[5]....
        /*02b0*/ 	.word	0x00029450


	//   ....[6]....
        /*02b4*/ 	.word	0x000294e0


	//----- nvinfo : EIATTR_COOP_GROUP_MASK_REGIDS
	.align		4
.L_228:
        /*02b8*/ 	.byte	0x04, 0x29
        /*02ba*/ 	.short	(.L_230 - .L_229)


	//   ....[0]....
.L_229:
        /*02bc*/ 	.word	0xffffffff


	//   ....[1]....
        /*02c0*/ 	.word	0xffffffff


	//   ....[2]....
        /*02c4*/ 	.word	0xffffffff


	//   ....[3]....
        /*02c8*/ 	.word	0xffffffff


	//   ....[4]....
        /*02cc*/ 	.word	0xffffffff


	//   ....[5]....
        /*02d0*/ 	.word	0xffffffff


	//   ....[6]....
        /*02d4*/ 	.word	0xffffffff


	//   ....[7]....
        /*02d8*/ 	.word	0xffffffff


	//   ....[8]....
        /*02dc*/ 	.word	0xffffffff


	//   ....[9]....
        /*02e0*/ 	.word	0xffffffff


	//   ....[10]....
        /*02e4*/ 	.word	0xffffffff


	//   ....[11]....
        /*02e8*/ 	.word	0xffffffff


	//   ....[12]....
        /*02ec*/ 	.word	0xffffffff


	//   ....[13]....
        /*02f0*/ 	.word	0xffffffff


	//   ....[14]....
        /*02f4*/ 	.word	0xffffffff


	//   ....[15]....
        /*02f8*/ 	.word	0xffffffff


	//   ....[16]....
        /*02fc*/ 	.word	0xffffffff


	//   ....[17]....
        /*0300*/ 	.word	0xffffffff


	//   ....[18]....
        /*0304*/ 	.word	0xffffffff


	//   ....[19]....
        /*0308*/ 	.word	0xffffffff


	//   ....[20]....
        /*030c*/ 	.word	0xffffffff


	//   ....[21]....
        /*0310*/ 	.word	0xffffffff


	//   ....[22]....
        /*0314*/ 	.word	0xffffffff


	//   ....[23]....
        /*0318*/ 	.word	0xffffffff


	//   ....[24]....
        /*031c*/ 	.word	0xffffffff


	//   ....[25]....
        /*0320*/ 	.word	0xffffffff


	//   ....[26]....
        /*0324*/ 	.word	0xffffffff


	//   ....[27]....
        /*0328*/ 	.word	0xffffffff


	//   ....[28]....
        /*032c*/ 	.word	0xffffffff


	//   ....[29]....
        /*0330*/ 	.word	0xffffffff


	//   ....[30]....
        /*0334*/ 	.word	0xffffffff


	//   ....[31]....
        /*0338*/ 	.word	0xffffffff


	//   ....[32]....
        /*033c*/ 	.word	0xffffffff


	//   ....[33]....
        /*0340*/ 	.word	0xffffffff


	//   ....[34]....
        /*0344*/ 	.word	0xffffffff


	//   ....[35]....
        /*0348*/ 	.word	0xffffffff


	//   ....[36]....
        /*034c*/ 	.word	0xffffffff


	//   ....[37]....
        /*0350*/ 	.word	0xffffffff


	//   ....[38]....
        /*0354*/ 	.word	0xffffffff


	//   ....[39]....
        /*0358*/ 	.word	0xffffffff


	//   ....[40]....
        /*035c*/ 	.word	0xffffffff


	//   ....[41]....
        /*0360*/ 	.word	0xffffffff


	//   ....[42]....
        /*0364*/ 	.word	0xffffffff


	//   ....[43]....
        /*0368*/ 	.word	0xffffffff


	//   ....[44]....
        /*036c*/ 	.word	0xffffffff


	//   ....[45]....
        /*0370*/ 	.word	0xffffffff


	//   ....[46]....
        /*0374*/ 	.word	0xffffffff


	//   ....[47]....
        /*0378*/ 	.word	0xffffffff


	//   ....[48]....
        /*037c*/ 	.word	0xffffffff


	//   ....[49]....
        /*0380*/ 	.word	0xffffffff


	//   ....[50]....
        /*0384*/ 	.word	0xffffffff


	//   ....[51]....
        /*0388*/ 	.word	0xffffffff


	//   ....[52]....
        /*038c*/ 	.word	0xffffffff


	//   ....[53]....
        /*0390*/ 	.word	0xffffffff


	//   ....[54]....
        /*0394*/ 	.word	0xffffffff


	//   ....[55]....
        /*0398*/ 	.word	0xffffffff


	//   ....[56]....
        /*039c*/ 	.word	0xffffffff


	//   ....[57]....
        /*03a0*/ 	.word	0xffffffff


	//   ....[58]....
        /*03a4*/ 	.word	0xffffffff


	//   ....[59]....
        /*03a8*/ 	.word	0xffffffff


	//   ....[60]....
        /*03ac*/ 	.word	0xffffffff


	//   ....[61]....
        /*03b0*/ 	.word	0xffffffff


	//   ....[62]....
        /*03b4*/ 	.word	0xffffffff


	//   ....[63]....
        /*03b8*/ 	.word	0xffffffff


	//   ....[64]....
        /*03bc*/ 	.word	0xffffffff


	//   ....[65]....
        /*03c0*/ 	.word	0xffffffff


	//   ....[66]....
        /*03c4*/ 	.word	0xffffffff


	//   ....[67]....
        /*03c8*/ 	.word	0xffffffff


	//   ....[68]....
        /*03cc*/ 	.word	0xffffffff


	//   ....[69]....
        /*03d0*/ 	.word	0xffffffff


	//   ....[70]....
        /*03d4*/ 	.word	0xffffffff


	//   ....[71]....
        /*03d8*/ 	.word	0xffffffff


	//   ....[72]....
        /*03dc*/ 	.word	0xffffffff


	//   ....[73]....
        /*03e0*/ 	.word	0xffffffff


	//   ....[74]....
        /*03e4*/ 	.word	0xffffffff


	//   ....[75]....
        /*03e8*/ 	.word	0xffffffff


	//   ....[76]....
        /*03ec*/ 	.word	0xffffffff


	//   ....[77]....
        /*03f0*/ 	.word	0xffffffff


	//   ....[78]....
        /*03f4*/ 	.word	0xffffffff


	//   ....[79]....
        /*03f8*/ 	.word	0xffffffff


	//   ....[80]....
        /*03fc*/ 	.word	0xffffffff


	//   ....[81]....
        /*0400*/ 	.word	0xffffffff


	//   ....[82]....
        /*0404*/ 	.word	0xffffffff


	//   ....[83]....
        /*0408*/ 	.word	0xffffffff


	//   ....[84]....
        /*040c*/ 	.word	0xffffffff


	//   ....[85]....
        /*0410*/ 	.word	0xffffffff


	//   ....[86]....
        /*0414*/ 	.word	0xffffffff


	//   ....[87]....
        /*0418*/ 	.word	0xffffffff


	//   ....[88]....
        /*041c*/ 	.word	0xffffffff


	//   ....[89]....
        /*0420*/ 	.word	0xffffffff


	//   ....[90]....
        /*0424*/ 	.word	0xffffffff


	//   ....[91]....
        /*0428*/ 	.word	0xffffffff


	//   ....[92]....
        /*042c*/ 	.word	0xffffffff


	//   ....[93]....
        /*0430*/ 	.word	0xffffffff


	//   ....[94]....
        /*0434*/ 	.word	0xffffffff


	//   ....[95]....
        /*0438*/ 	.word	0xffffffff


	//   ....[96]....
        /*043c*/ 	.word	0xffffffff


	//   ....[97]....
        /*0440*/ 	.word	0xffffffff


	//   ....[98]....
        /*0444*/ 	.word	0xffffffff


	//   ....[99]....
        /*0448*/ 	.word	0xffffffff


	//   ....[100]....
        /*044c*/ 	.word	0xffffffff


	//   ....[101]....
        /*0450*/ 	.word	0xffffffff


	//   ....[102]....
        /*0454*/ 	.word	0xffffffff


	//   ....[103]....
        /*0458*/ 	.word	0xffffffff


	//   ....[104]....
        /*045c*/ 	.word	0xffffffff


	//   ....[105]....
        /*0460*/ 	.word	0xffffffff


	//   ....[106]....
        /*0464*/ 	.word	0xffffffff


	//   ....[107]....
        /*0468*/ 	.word	0xffffffff


	//   ....[108]....
        /*046c*/ 	.word	0xffffffff


	//   ....[109]....
        /*0470*/ 	.word	0xffffffff


	//   ....[110]....
        /*0474*/ 	.word	0xffffffff


	//   ....[111]....
        /*0478*/ 	.word	0xffffffff


	//   ....[112]....
        /*047c*/ 	.word	0xffffffff


	//   ....[113]....
        /*0480*/ 	.word	0xffffffff


	//   ....[114]....
        /*0484*/ 	.word	0xffffffff


	//   ....[115]....
        /*0488*/ 	.word	0xffffffff


	//   ....[116]....
        /*048c*/ 	.word	0xffffffff


	//   ....[117]....
        /*0490*/ 	.word	0xffffffff


	//   ....[118]....
        /*0494*/ 	.word	0xffffffff


	//   ....[119]....
        /*0498*/ 	.word	0xffffffff


	//   ....[120]....
        /*049c*/ 	.word	0xffffffff


	//   ....[121]....
        /*04a0*/ 	.word	0xffffffff


	//   ....[122]....
        /*04a4*/ 	.word	0xffffffff


	//   ....[123]....
        /*04a8*/ 	.word	0xffffffff


	//   ....[124]....
        /*04ac*/ 	.word	0xffffffff


	//   ....[125]....
        /*04b0*/ 	.word	0xffffffff


	//   ....[126]....
        /*04b4*/ 	.word	0xffffffff


	//   ....[127]....
        /*04b8*/ 	.word	0xffffffff


	//   ....[128]....
        /*04bc*/ 	.word	0xffffffff


	//   ....[129]....
        /*04c0*/ 	.word	0xffffffff


	//   ....[130]....
        /*04c4*/ 	.word	0xffffffff


	//   ....[131]....
        /*04c8*/ 	.word	0xffffffff


	//   ....[132]....
        /*04cc*/ 	.word	0xffffffff


	//   ....[133]....
        /*04d0*/ 	.word	0xffffffff


	//   ....[134]....
        /*04d4*/ 	.word	0xffffffff


	//   ....[135]....
        /*04d8*/ 	.word	0xffffffff


	//   ....[136]....
        /*04dc*/ 	.word	0xffffffff


	//   ....[137]....
        /*04e0*/ 	.word	0xffffffff


	//   ....[138]....
        /*04e4*/ 	.word	0xffffffff


	//   ....[139]....
        /*04e8*/ 	.word	0xffffffff


	//   ....[140]....
        /*04ec*/ 	.word	0xffffffff


	//   ....[141]....
        /*04f0*/ 	.word	0xffffffff


	//   ....[142]....
        /*04f4*/ 	.word	0xffffffff


	//   ....[143]....
        /*04f8*/ 	.word	0xffffffff


	//   ....[144]....
        /*04fc*/ 	.word	0xffffffff


	//   ....[145]....
        /*0500*/ 	.word	0xffffffff


	//   ....[146]....
        /*0504*/ 	.word	0xffffffff


	//   ....[147]....
        /*0508*/ 	.word	0xffffffff


	//   ....[148]....
        /*050c*/ 	.word	0xffffffff


	//   ....[149]....
        /*0510*/ 	.word	0xffffffff


	//   ....[150]....
        /*0514*/ 	.word	0xffffffff


	//   ....[151]....
        /*0518*/ 	.word	0xffffffff


	//   ....[152]....
        /*051c*/ 	.word	0xffffffff


	//   ....[153]....
        /*0520*/ 	.word	0xffffffff


	//   ....[154]....
        /*0524*/ 	.word	0xffffffff


	//   ....[155]....
        /*0528*/ 	.word	0xffffffff


	//   ....[156]....
        /*052c*/ 	.word	0xffffffff


	//   ....[157]....
        /*0530*/ 	.word	0xffffffff


	//   ....[158]....
        /*0534*/ 	.word	0xffffffff


	//   ....[159]....
        /*0538*/ 	.word	0xffffffff


	//   ....[160]....
        /*053c*/ 	.word	0xffffffff


	//   ....[161]....
        /*0540*/ 	.word	0xffffffff


	//   ....[162]....
        /*0544*/ 	.word	0xffffffff


	//   ....[163]....
        /*0548*/ 	.word	0xffffffff


	//   ....[164]....
        /*054c*/ 	.word	0xffffffff


	//   ....[165]....
        /*0550*/ 	.word	0xffffffff


	//   ....[166]....
        /*0554*/ 	.word	0xffffffff


	//   ....[167]....
        /*0558*/ 	.word	0xffffffff


	//   ....[168]....
        /*055c*/ 	.word	0xffffffff


	//   ....[169]....
        /*0560*/ 	.word	0xffffffff


	//   ....[170]....
        /*0564*/ 	.word	0xffffffff


	//   ....[171]....
        /*0568*/ 	.word	0xffffffff


	//   ....[172]....
        /*056c*/ 	.word	0xffffffff


	//   ....[173]....
        /*0570*/ 	.word	0xffffffff


	//   ....[174]....
        /*0574*/ 	.word	0xffffffff


	//   ....[175]....
        /*0578*/ 	.word	0xffffffff


	//   ....[176]....
        /*057c*/ 	.word	0xffffffff


	//   ....[177]....
        /*0580*/ 	.word	0xffffffff


	//   ....[178]....
        /*0584*/ 	.word	0xffffffff


	//   ....[179]....
        /*0588*/ 	.word	0xffffffff


	//   ....[180]....
        /*058c*/ 	.word	0xffffffff


	//   ....[181]....
        /*0590*/ 	.word	0xffffffff


	//   ....[182]....
        /*0594*/ 	.word	0xffffffff


	//   ....[183]....
        /*0598*/ 	.word	0xffffffff


	//   ....[184]....
        /*059c*/ 	.word	0xffffffff


	//   ....[185]....
        /*05a0*/ 	.word	0xffffffff


	//   ....[186]....
        /*05a4*/ 	.word	0xffffffff


	//   ....[187]....
        /*05a8*/ 	.word	0xffffffff


	//   ....[188]....
        /*05ac*/ 	.word	0xffffffff


	//   ....[189]....
        /*05b0*/ 	.word	0xffffffff


	//   ....[190]....
        /*05b4*/ 	.word	0xffffffff


	//   ....[191]....
        /*05b8*/ 	.word	0x0500000f


	//   ....[192]....
        /*05bc*/ 	.word	0x0500000f


	//   ....[193]....
        /*05c0*/ 	.word	0x0500000f


	//   ....[194]....
        /*05c4*/ 	.word	0x0500000f


	//   ....[195]....
        /*05c8*/ 	.word	0x0500000f


	//   ....[196]....
        /*05cc*/ 	.word	0x0500000f


	//   ....[197]....
        /*05d0*/ 	.word	0x0500000f


	//   ....[198]....
        /*05d4*/ 	.word	0x0500000f


	//   ....[199]....
        /*05d8*/ 	.word	0x0500000f


	//   ....[200]....
        /*05dc*/ 	.word	0x0500000f


	//   ....[201]....
        /*05e0*/ 	.word	0x0500000f


	//   ....[202]....
        /*05e4*/ 	.word	0x0500000f


	//   ....[203]....
        /*05e8*/ 	.word	0x0500000f


	//   ....[204]....
        /*05ec*/ 	.word	0x0500000f


	//   ....[205]....
        /*05f0*/ 	.word	0x0500000f


	//   ....[206]....
        /*05f4*/ 	.word	0x0500000f


	//   ....[207]....
        /*05f8*/ 	.word	0x0500000f


	//   ....[208]....
        /*05fc*/ 	.word	0x0500000f


	//   ....[209]....
        /*0600*/ 	.word	0x0500000f


	//   ....[210]....
        /*0604*/ 	.word	0x0500000f


	//   ....[211]....
        /*0608*/ 	.word	0x0500000f


	//   ....[212]....
        /*060c*/ 	.word	0x0500000f


	//   ....[213]....
        /*0610*/ 	.word	0x0500000f


	//   ....[214]....
        /*0614*/ 	.word	0x0500000f


	//   ....[215]....
        /*0618*/ 	.word	0x0500000f


	//   ....[216]....
        /*061c*/ 	.word	0x0500000f


	//   ....[217]....
        /*0620*/ 	.word	0x0500000f


	//   ....[218]....
        /*0624*/ 	.word	0x0500000f


	//   ....[219]....
        /*0628*/ 	.word	0x0500000f


	//   ....[220]....
        /*062c*/ 	.word	0x0500000f


	//   ....[221]....
        /*0630*/ 	.word	0x0500000f


	//   ....[222]....
        /*0634*/ 	.word	0x0500000f


	//   ....[223]....
        /*0638*/ 	.word	0x0500000f


	//   ....[224]....
        /*063c*/ 	.word	0x0500000f


	//   ....[225]....
        /*0640*/ 	.word	0x0500000f


	//   ....[226]....
        /*0644*/ 	.word	0x0500000f


	//   ....[227]....
        /*0648*/ 	.word	0x0500000f


	//   ....[228]....
        /*064c*/ 	.word	0x0500000f


	//   ....[229]....
        /*0650*/ 	.word	0x0500000f


	//   ....[230]....
        /*0654*/ 	.word	0x0500000f


	//   ....[231]....
        /*0658*/ 	.word	0x0500000f


	//   ....[232]....
        /*065c*/ 	.word	0x0500000f


	//   ....[233]....
        /*0660*/ 	.word	0x0500000f


	//   ....[234]....
        /*0664*/ 	.word	0x0500000f


	//   ....[235]....
        /*0668*/ 	.word	0x0500000f


	//   ....[236]....
        /*066c*/ 	.word	0x0500000f


	//   ....[237]....
        /*0670*/ 	.word	0x0500000f


	//   ....[238]....
        /*0674*/ 	.word	0x0500000f


	//   ....[239]....
        /*0678*/ 	.word	0x0500000f


	//   ....[240]....
        /*067c*/ 	.word	0x0500000f


	//   ....[241]....
        /*0680*/ 	.word	0x0500000f


	//   ....[242]....
        /*0684*/ 	.word	0x0500000f


	//   ....[243]....
        /*0688*/ 	.word	0x0500000f


	//   ....[244]....
        /*068c*/ 	.word	0x0500000f


	//   ....[245]....
        /*0690*/ 	.word	0x0500000f


	//   ....[246]....
        /*0694*/ 	.word	0x0500000f


	//   ....[247]....
        /*0698*/ 	.word	0x0500000f


	//   ....[248]....
        /*069c*/ 	.word	0x0500000f


	//   ....[249]....
        /*06a0*/ 	.word	0x0500000f


	//   ....[250]....
        /*06a4*/ 	.word	0x0500000f


	//   ....[251]....
        /*06a8*/ 	.word	0x0500000f


	//   ....[252]....
        /*06ac*/ 	.word	0x0500000f


	//   ....[253]....
        /*06b0*/ 	.word	0x0500000f


	//   ....[254]....
        /*06b4*/ 	.word	0x0500000f


	//   ....[255]....
        /*06b8*/ 	.word	0x0500000f


	//   ....[0]....
        /*06bc*/ 	.word	0x0500000f


	//   ....[1]....
        /*06c0*/ 	.word	0x0500000f


	//   ....[2]....
        /*06c4*/ 	.word	0x0500000f


	//   ....[3]....
        /*06c8*/ 	.word	0x0500000f


	//   ....[4]....
        /*06cc*/ 	.word	0x0500000f


	//   ....[5]....
        /*06d0*/ 	.word	0x0500000f


	//   ....[6]....
        /*06d4*/ 	.word	0x0500000f


	//   ....[7]....
        /*06d8*/ 	.word	0x0500000f


	//   ....[8]....
        /*06dc*/ 	.word	0x0500000f


	//   ....[9]....
        /*06e0*/ 	.word	0x0500000f


	//   ....[10]....
        /*06e4*/ 	.word	0x0500000f


	//   ....[11]....
        /*06e8*/ 	.word	0x0500000f


	//   ....[12]....
        /*06ec*/ 	.word	0x0500000f


	//   ....[13]....
        /*06f0*/ 	.word	0x0500000f


	//   ....[14]....
        /*06f4*/ 	.word	0x0500000f


	//   ....[15]....
        /*06f8*/ 	.word	0x0500000f


	//   ....[16]....
        /*06fc*/ 	.word	0x0500000f


	//   ....[17]....
        /*0700*/ 	.word	0x0500000f


	//   ....[18]....
        /*0704*/ 	.word	0x0500000f


	//   ....[19]....
        /*0708*/ 	.word	0x0500000f


	//   ....[20]....
        /*070c*/ 	.word	0x0500000f


	//   ....[21]....
        /*0710*/ 	.word	0x0500000f


	//   ....[22]....
        /*0714*/ 	.word	0x0500000f


	//   ....[23]....
        /*0718*/ 	.word	0x0500000f


	//   ....[24]....
        /*071c*/ 	.word	0x0500000f


	//   ....[25]....
        /*0720*/ 	.word	0x0500000f


	//   ....[26]....
        /*0724*/ 	.word	0x0500000f


	//   ....[27]....
        /*0728*/ 	.word	0x0500000f


	//   ....[28]....
        /*072c*/ 	.word	0x0500000f


	//   ....[29]....
        /*0730*/ 	.word	0x0500000f


	//   ....[30]....
        /*0734*/ 	.word	0x0500000f


	//   ....[31]....
        /*0738*/ 	.word	0x0500000f


	//   ....[32]....
        /*073c*/ 	.word	0x0500000f


	//   ....[33]....
        /*0740*/ 	.word	0x0500000f


	//   ....[34]....
        /*0744*/ 	.word	0x0500000f


	//   ....[35]....
        /*0748*/ 	.word	0x0500000f


	//   ....[36]....
        /*074c*/ 	.word	0x0500000f


	//   ....[37]....
        /*0750*/ 	.word	0x0500000f


	//   ....[38]....
        /*0754*/ 	.word	0x0500000f


	//   ....[39]....
        /*0758*/ 	.word	0x0500000f


	//   ....[40]....
        /*075c*/ 	.word	0x0500000f


	//   ....[41]....
        /*0760*/ 	.word	0x0500000f


	//   ....[42]....
        /*0764*/ 	.word	0x0500000f


	//   ....[43]....
        /*0768*/ 	.word	0x0500000f


	//   ....[44]....
        /*076c*/ 	.word	0x0500000f


	//   ....[45]....
        /*0770*/ 	.word	0x0500000f


	//   ....[46]....
        /*0774*/ 	.word	0x0500000f


	//   ....[47]....
        /*0778*/ 	.word	0x0500000f


	//----- nvinfo : EIATTR_COOP_GROUP_INSTR_OFFSETS
	.align		4
.L_230:
        /*077c*/ 	.byte	0x04, 0x28
        /*077e*/ 	.short	(.L_232 - .L_231)


	//   ....[0]....
.L_231:
        /*0780*/ 	.word	0x00000060


	//   ....[1]....
        /*0784*/ 	.word	0x00000140


	//   ....[2]....
        /*0788*/ 	.word	0x00000190


	//   ....[3]....
        /*078c*/ 	.word	0x000003c0


	//   ....[4]....
        /*0790*/ 	.word	0x00000520


	//   ....[5]....
        /*0794*/ 	.word	0x00000640


	//   ....[6]....
        /*0798*/ 	.word	0x000007a0


	//   ....[7]....
        /*079c*/ 	.word	0x00003f30


	//   ....[8]....
        /*07a0*/ 	.word	0x00003f40


	//   ....[9]....
        /*07a4*/ 	.word	0x000055f0


	//   ....[10]....
        /*07a8*/ 	.word	0x00005600


	//   ....[11]....
        /*07ac*/ 	.word	0x00007770


	//   ....[12]....
        /*07b0*/ 	.word	0x00007780


	//   ....[13]....
        /*07b4*/ 	.word	0x00008f60


	//   ....[14]....
        /*07b8*/ 	.word	0x00008f70


	//   ....[15]....
        /*07bc*/ 	.word	0x0000a990


	//   ....[16]....
        /*07c0*/ 	.word	0x0000a9a0


	//   ....[17]....
        /*07c4*/ 	.word	0x0000ac30


	//   ....[18]....
        /*07c8*/ 	.word	0x0000ac40


	//   ....[19]....
        /*07cc*/ 	.word	0x0000b170


	//   ....[20]....
        /*07d0*/ 	.word	0x0000b190


	//   ....[21]....
        /*07d4*/ 	.word	0x0000b310


	//   ....[22]....
        /*07d8*/ 	.word	0x0000b330


	//   ....[23]....
        /*07dc*/ 	.word	0x0000bef0


	//   ....[24]....
        /*07e0*/ 	.word	0x0000c640


	//   ....[25]....
        /*07e4*/ 	.word	0x0000c650


	//   ....[26]....
        /*07e8*/ 	.word	0x0000c660


	//   ....[27]....
        /*07ec*/ 	.word	0x0000c670


	//   ....[28]....
        /*07f0*/ 	.word	0x0000cee0


	//   ....[29]....
        /*07f4*/ 	.word	0x0000cef0


	//   ....[30]....
        /*07f8*/ 	.word	0x0000cf00


	//   ....[31]....
        /*07fc*/ 	.word	0x0000cf10


	//   ....[32]....
        /*0800*/ 	.word	0x00010010


	//   ....[33]....
        /*0804*/ 	.word	0x00010020


	//   ....[34]....
        /*0808*/ 	.word	0x00010030


	//   ....[35]....
        /*080c*/ 	.word	0x00010040


	//   ....[36]....
        /*0810*/ 	.word	0x000106f0


	//   ....[37]....
        /*0814*/ 	.word	0x00010700


	//   ....[38]....
        /*0818*/ 	.word	0x00010710


	//   ....[39]....
        /*081c*/ 	.word	0x00010720


	//   ....[40]....
        /*0820*/ 	.word	0x00014230


	//   ....[41]....
        /*0824*/ 	.word	0x00014440


	//   ....[42]....
        /*0828*/ 	.word	0x00015150


	//   ....[43]....
        /*082c*/ 	.word	0x00015260


	//   ....[44]....
        /*0830*/ 	.word	0x000157e0


	//   ....[45]....
        /*0834*/ 	.word	0x00015840


	//   ....[46]....
        /*0838*/ 	.word	0x00017890


	//   ....[47]....
        /*083c*/ 	.word	0x00017a30


	//   ....[48]....
        /*0840*/ 	.word	0x000188d0


	//   ....[49]....
        /*0844*/ 	.word	0x000189f0


	//   ....[50]....
        /*0848*/ 	.word	0x00018f40


	//   ....[51]....
        /*084c*/ 	.word	0x00018fa0


	//   ....[52]....
        /*0850*/ 	.word	0x0001b170


	//   ....[53]....
        /*0854*/ 	.word	0x0001b180


	//   ....[54]....
        /*0858*/ 	.word	0x0001b1b0


	//   ....[55]....
        /*085c*/ 	.word	0x0001b1c0


	//   ....[56]....
        /*0860*/ 	.word	0x0001d100


	//   ....[57]....
        /*0864*/ 	.word	0x0001d2c0


	//   ....[58]....
        /*0868*/ 	.word	0x0001e140


	//   ....[59]....
        /*086c*/ 	.word	0x0001e260


	//   ....[60]....
        /*0870*/ 	.word	0x0001e7e0


	//   ....[61]....
        /*0874*/ 	.word	0x0001e840


	//   ....[62]....
        /*0878*/ 	.word	0x0001f970


	//   ....[63]....
        /*087c*/ 	.word	0x0001f9f0


	//   ....[64]....
        /*0880*/ 	.word	0x0001fa20


	//   ....[65]....
        /*0884*/ 	.word	0x0001fa30


	//   ....[66]....
        /*0888*/ 	.word	0x00020b30


	//   ....[67]....
        /*088c*/ 	.word	0x00020b40


	//   ....[68]....
        /*0890*/ 	.word	0x00020b50


	//   ....[69]....
        /*0894*/ 	.word	0x00020b60


	//   ....[70]....
        /*0898*/ 	.word	0x00021210


	//   ....[71]....
        /*089c*/ 	.word	0x00021250


	//   ....[72]....
        /*08a0*/ 	.word	0x00021330


	//   ....[73]....
        /*08a4*/ 	.word	0x00021350


	//   ....[74]....
        /*08a8*/ 	.word	0x00021410


	//   ....[75]....
        /*08ac*/ 	.word	0x00021430


	//   ....[76]....
        /*08b0*/ 	.word	0x00021500


	//   ....[77]....
        /*08b4*/ 	.word	0x00021520


	//   ....[78]....
        /*08b8*/ 	.word	0x000219c0


	//   ....[79]....
        /*08bc*/ 	.word	0x000219d0


	//   ....[80]....
        /*08c0*/ 	.word	0x00021e10


	//   ....[81]....
        /*08c4*/ 	.word	0x00021e20


	//   ....[82]....
        /*08c8*/ 	.word	0x00022a90


	//   ....[83]....
        /*08cc*/ 	.word	0x00022aa0


	//   ....[84]....
        /*08d0*/ 	.word	0x00022b60


	//   ....[85]....
        /*08d4*/ 	.word	0x00022b80


	//   ....[86]....
        /*08d8*/ 	.word	0x00022c40


	//   ....[87]....
        /*08dc*/ 	.word	0x00022c60


	//   ....[88]....
        /*08e0*/ 	.word	0x00022d30


	//   ....[89]....
        /*08e4*/ 	.word	0x00022d50


	//   ....[90]....
        /*08e8*/ 	.word	0x00022ea0


	//   ....[91]....
        /*08ec*/ 	.word	0x00023090


	//   ....[92]....
        /*08f0*/ 	.word	0x000230c0


	//   ....[93]....
        /*08f4*/ 	.word	0x000230f0


	//   ....[94]....
        /*08f8*/ 	.word	0x00023120


	//   ....[95]....
        /*08fc*/ 	.word	0x00023150


	//   ....[96]....
        /*0900*/ 	.word	0x00023180


	//   ....[97]....
        /*0904*/ 	.word	0x00023310


	//   ....[98]....
        /*0908*/ 	.word	0x00023340


	//   ....[99]....
        /*090c*/ 	.word	0x00023370


	//   ....[100]....
        /*0910*/ 	.word	0x000233a0


	//   ....[101]....
        /*0914*/ 	.word	0x000233d0


	//   ....[102]....
        /*0918*/ 	.word	0x00023400


	//   ....[103]....
        /*091c*/ 	.word	0x00023490


	//   ....[104]....
        /*0920*/ 	.word	0x000234c0


	//   ....[105]....
        /*0924*/ 	.word	0x000234d0


	//   ....[106]....
        /*0928*/ 	.word	0x00023510


	//   ....[107]....
        /*092c*/ 	.word	0x00024c80


	//   ....[108]....
        /*0930*/ 	.word	0x000271b0


	//   ....[109]....
        /*0934*/ 	.word	0x000271d0


	//   ....[110]....
        /*0938*/ 	.word	0x00027280


	//   ....[111]....
        /*093c*/ 	.word	0x000272a0


	//   ....[112]....
        /*0940*/ 	.word	0x00027340


	//   ....[113]....
        /*0944*/ 	.word	0x00027360


	//   ....[114]....
        /*0948*/ 	.word	0x00027400


	//   ....[115]....
        /*094c*/ 	.word	0x00027420


	//   ....[116]....
        /*0950*/ 	.word	0x000274c0


	//   ....[117]....
        /*0954*/ 	.word	0x000274e0


	//   ....[118]....
        /*0958*/ 	.word	0x000274f0


	//   ....[119]....
        /*095c*/ 	.word	0x00027580


	//   ....[120]....
        /*0960*/ 	.word	0x00027d20


	//   ....[121]....
        /*0964*/ 	.word	0x00027d50


	//   ....[122]....
        /*0968*/ 	.word	0x00027d70


	//   ....[123]....
        /*096c*/ 	.word	0x00027e00


	//   ....[124]....
        /*0970*/ 	.word	0x00027e10


	//   ....[125]....
        /*0974*/ 	.word	0x00027eb0


	//   ....[126]....
        /*0978*/ 	.word	0x00027ec0


	//   ....[127]....
        /*097c*/ 	.word	0x00027f60


	//   ....[128]....
        /*0980*/ 	.word	0x00027f70


	//   ....[129]....
        /*0984*/ 	.word	0x00028010


	//   ....[130]....
        /*0988*/ 	.word	0x00028020


	//   ....[131]....
        /*098c*/ 	.word	0x000280c0


	//   ....[132]....
        /*0990*/ 	.word	0x000280d0


	//   ....[133]....
        /*0994*/ 	.word	0x00028170


	//   ....[134]....
        /*0998*/ 	.word	0x00028180


	//   ....[135]....
        /*099c*/ 	.word	0x00028190


	//   ....[136]....
        /*09a0*/ 	.word	0x00028950


	//   ....[137]....
        /*09a4*/ 	.word	0x00028960


	//   ....[138]....
        /*09a8*/ 	.word	0x00028970


	//   ....[139]....
        /*09ac*/ 	.word	0x00028a00


	//   ....[140]....
        /*09b0*/ 	.word	0x00028a10


	//   ....[141]....
        /*09b4*/ 	.word	0x00028a70


	//   ....[142]....
        /*09b8*/ 	.word	0x00028aa0


	//   ....[143]....
        /*09bc*/ 	.word	0x00028ae0


	//   ....[144]....
        /*09c0*/ 	.word	0x00028b10


	//   ....[145]....
        /*09c4*/ 	.word	0x00028b50


	//   ....[146]....
        /*09c8*/ 	.word	0x00028b80


	//   ....[147]....
        /*09cc*/ 	.word	0x00028bc0


	//   ....[148]....
        /*09d0*/ 	.word	0x00028e30


	//   ....[149]....
        /*09d4*/ 	.word	0x00028e50


	//   ....[150]....
        /*09d8*/ 	.word	0x00028ee0


	//   ....[151]....
        /*09dc*/ 	.word	0x00028ef0


	//   ....[152]....
        /*09e0*/ 	.word	0x00028f60


	//   ....[153]....
        /*09e4*/ 	.word	0x00028f70


	//   ....[154]....
        /*09e8*/ 	.word	0x00028fe0


	//   ....[155]....
        /*09ec*/ 	.word	0x00028ff0


	//   ....[156]....
        /*09f0*/ 	.word	0x00029060


	//   ....[157]....
        /*09f4*/ 	.word	0x00029070


	//   ....[158]....
        /*09f8*/ 	.word	0x00029080


	//   ....[159]....
        /*09fc*/ 	.word	0x000290f0


	//   ....[160]....
        /*0a00*/ 	.word	0x00029660


	//   ....[161]....
        /*0a04*/ 	.word	0x00029690


	//   ....[162]....
        /*0a08*/ 	.word	0x000296b0


	//   ....[163]....
        /*0a0c*/ 	.word	0x000296c0


	//   ....[164]....
        /*0a10*/ 	.word	0x00029700


	//   ....[165]....
        /*0a14*/ 	.word	0x00029720


	//   ....[166]....
        /*0a18*/ 	.word	0x00029790


	//   ....[167]....
        /*0a1c*/ 	.word	0x000297b0


	//   ....[168]....
        /*0a20*/ 	.word	0x00029810


	//   ....[169]....
        /*0a24*/ 	.word	0x00029830


	//   ....[170]....
        /*0a28*/ 	.word	0x00029880


	//   ....[171]....
        /*0a2c*/ 	.word	0x000298a0


	//   ....[172]....
        /*0a30*/ 	.word	0x00029cd0


	//   ....[173]....
        /*0a34*/ 	.word	0x00029d00


	//   ....[174]....
        /*0a38*/ 	.word	0x00029d60


	//   ....[175]....
        /*0a3c*/ 	.word	0x00029d90


	//   ....[176]....
        /*0a40*/ 	.word	0x00029dc0


	//   ....[177]....
        /*0a44*/ 	.word	0x00029df0


	//   ....[178]....
        /*0a48*/ 	.word	0x00029e20


	//   ....[179]....
        /*0a4c*/ 	.word	0x00029e50


	//   ....[180]....
        /*0a50*/ 	.word	0x00029ff0


	//   ....[181]....
        /*0a54*/ 	.word	0x0002a020


	//   ....[182]....
        /*0a58*/ 	.word	0x0002a050


	//   ....[183]....
        /*0a5c*/ 	.word	0x0002a080


	//   ....[184]....
        /*0a60*/ 	.word	0x0002a0b0


	//   ....[185]....
        /*0a64*/ 	.word	0x0002a0e0


	//   ....[186]....
        /*0a68*/ 	.word	0x0002a1a0


	//   ....[187]....
        /*0a6c*/ 	.word	0x0002a1c0


	//   ....[188]....
        /*0a70*/ 	.word	0x0002a1e0


	//   ....[189]....
        /*0a74*/ 	.word	0x0002a240


	//   ....[190]....
        /*0a78*/ 	.word	0x0002ac60


	//   ....[191]....
        /*0a7c*/ 	.word	0x0002afa0


	//   ....[192]....
        /*0a80*/ 	.word	0x0002b030


	//   ....[193]....
        /*0a84*/ 	.word	0x0002b0d0


	//   ....[194]....
        /*0a88*/ 	.word	0x0002b160


	//   ....[195]....
        /*0a8c*/ 	.word	0x0002b250


	//   ....[196]....
        /*0a90*/ 	.word	0x0002b2e0


	//   ....[197]....
        /*0a94*/ 	.word	0x0002b380


	//   ....[198]....
        /*0a98*/ 	.word	0x0002b410


	//   ....[199]....
        /*0a9c*/ 	.word	0x0002b500


	//   ....[200]....
        /*0aa0*/ 	.word	0x0002b590


	//   ....[201]....
        /*0aa4*/ 	.word	0x0002b630


	//   ....[202]....
        /*0aa8*/ 	.word	0x0002b6c0


	//   ....[203]....
        /*0aac*/ 	.word	0x0002b7b0


	//   ....[204]....
        /*0ab0*/ 	.word	0x0002b840


	//   ....[205]....
        /*0ab4*/ 	.word	0x0002b890


	//   ....[206]....
        /*0ab8*/ 	.word	0x0002b8e0


	//   ....[207]....
        /*0abc*/ 	.word	0x0002b980


	//   ....[208]....
        /*0ac0*/ 	.word	0x0002ba10


	//   ....[209]....
        /*0ac4*/ 	.word	0x0002ba60


	//   ....[210]....
        /*0ac8*/ 	.word	0x0002bab0


	//   ....[211]....
        /*0acc*/ 	.word	0x0002bba0


	//   ....[212]....
        /*0ad0*/ 	.word	0x0002bc30


	//   ....[213]....
        /*0ad4*/ 	.word	0x0002bc80


	//   ....[214]....
        /*0ad8*/ 	.word	0x0002bcd0


	//   ....[215]....
        /*0adc*/ 	.word	0x0002bd60


	//   ....[216]....
        /*0ae0*/ 	.word	0x0002bdf0


	//   ....[217]....
        /*0ae4*/ 	.word	0x0002be40


	//   ....[218]....
        /*0ae8*/ 	.word	0x0002be90


	//   ....[219]....
        /*0aec*/ 	.word	0x0002c230


	//   ....[220]....
        /*0af0*/ 	.word	0x0002c510


	//   ....[221]....
        /*0af4*/ 	.word	0x0002c600


	//   ....[222]....
        /*0af8*/ 	.word	0x0002c6a0


	//   ....[223]....
        /*0afc*/ 	.word	0x0002c700


	//   ....[224]....
        /*0b00*/ 	.word	0x0002c810


	//   ....[225]....
        /*0b04*/ 	.word	0x0002c880


	//   ....[226]....
        /*0b08*/ 	.word	0x0002c990


	//   ....[227]....
        /*0b0c*/ 	.word	0x0002ca00


	//   ....[228]....
        /*0b10*/ 	.word	0x0002cb10


	//   ....[229]....
        /*0b14*/ 	.word	0x0002cb80


	//   ....[230]....
        /*0b18*/ 	.word	0x0002cc90


	//   ....[231]....
        /*0b1c*/ 	.word	0x0002cd00


	//   ....[232]....
        /*0b20*/ 	.word	0x0002cda0


	//   ....[233]....
        /*0b24*/ 	.word	0x0002ceb0


	//   ....[234]....
        /*0b28*/ 	.word	0x0002cf10


	//   ....[235]....
        /*0b2c*/ 	.word	0x0002cf70


	//   ....[236]....
        /*0b30*/ 	.word	0x0002d070


	//   ....[237]....
        /*0b34*/ 	.word	0x0002d0d0


	//   ....[238]....
        /*0b38*/ 	.word	0x0002d1e0


	//   ....[239]....
        /*0b3c*/ 	.word	0x0002d240


	//   ....[240]....
        /*0b40*/ 	.word	0x0002d350


	//   ....[241]....
        /*0b44*/ 	.word	0x0002d3b0


	//   ....[242]....
        /*0b48*/ 	.word	0x0002d4c0


	//   ....[243]....
        /*0b4c*/ 	.word	0x0002d520


	//   ....[244]....
        /*0b50*/ 	.word	0x0002d630


	//   ....[245]....
        /*0b54*/ 	.word	0x0002d690


	//   ....[246]....
        /*0b58*/ 	.word	0x0002d7a0


	//   ....[247]....
        /*0b5c*/ 	.word	0x0002d800


	//   ....[248]....
        /*0b60*/ 	.word	0x0002d8f0


	//   ....[249]....
        /*0b64*/ 	.word	0x0002da20


	//   ....[250]....
        /*0b68*/ 	.word	0x0002dad0


	//   ....[251]....
        /*0b6c*/ 	.word	0x0002db50


	//   ....[252]....
        /*0b70*/ 	.word	0x0002dc30


	//   ....[253]....
        /*0b74*/ 	.word	0x0002dc90


	//   ....[254]....
        /*0b78*/ 	.word	0x0002dd60


	//   ....[255]....
        /*0b7c*/ 	.word	0x0002ddc0


	//   ....[0]....
        /*0b80*/ 	.word	0x0002de90


	//   ....[1]....
        /*0b84*/ 	.word	0x0002def0


	//   ....[2]....
        /*0b88*/ 	.word	0x0002dfc0


	//   ....[3]....
        /*0b8c*/ 	.word	0x0002e020


	//   ....[4]....
        /*0b90*/ 	.word	0x0002e0f0


	//   ....[5]....
        /*0b94*/ 	.word	0x0002e1e0


	//   ....[6]....
        /*0b98*/ 	.word	0x0002e280


	//   ....[7]....
        /*0b9c*/ 	.word	0x0002e2e0


	//   ....[8]....
        /*0ba0*/ 	.word	0x0002e3d0


	//   ....[9]....
        /*0ba4*/ 	.word	0x0002e430


	//   ....[10]....
        /*0ba8*/ 	.word	0x0002e510


	//   ....[11]....
        /*0bac*/ 	.word	0x0002e570


	//   ....[12]....
        /*0bb0*/ 	.word	0x0002e650


	//   ....[13]....
        /*0bb4*/ 	.word	0x0002e6b0


	//   ....[14]....
        /*0bb8*/ 	.word	0x0002e790


	//   ....[15]....
        /*0bbc*/ 	.word	0x0002e7f0


	//   ....[16]....
        /*0bc0*/ 	.word	0x0002e8c0


	//   ....[17]....
        /*0bc4*/ 	.word	0x0002e9f0


	//   ....[18]....
        /*0bc8*/ 	.word	0x0002eaf0


	//   ....[19]....
        /*0bcc*/ 	.word	0x0002eb80


	//   ....[20]....
        /*0bd0*/ 	.word	0x0002ec50


	//   ....[21]....
        /*0bd4*/ 	.word	0x0002ecb0


	//   ....[22]....
        /*0bd8*/ 	.word	0x0002ed80


	//   ....[23]....
        /*0bdc*/ 	.word	0x0002ede0


	//   ....[24]....
        /*0be0*/ 	.word	0x0002eec0


	//   ....[25]....
        /*0be4*/ 	.word	0x0002ef20


	//   ....[26]....
        /*0be8*/ 	.word	0x0002eff0


	//   ....[27]....
        /*0bec*/ 	.word	0x0002f050


	//   ....[28]....
        /*0bf0*/ 	.word	0x0002f110


	//   ....[29]....
        /*0bf4*/ 	.word	0x0002f1a0


	//   ....[30]....
        /*0bf8*/ 	.word	0x0002f240


	//   ....[31]....
        /*0bfc*/ 	.word	0x0002f3c0


	//   ....[32]....
        /*0c00*/ 	.word	0x0002f430


	//   ....[33]....
        /*0c04*/ 	.word	0x0002f4a0


	//   ....[34]....
        /*0c08*/ 	.word	0x0002f510


	//   ....[35]....
        /*0c0c*/ 	.word	0x0002f580


	//   ....[36]....
        /*0c10*/ 	.word	0x0002f600


	//   ....[37]....
        /*0c14*/ 	.word	0x0002f680


	//   ....[38]....
        /*0c18*/ 	.word	0x0002f710


	//   ....[39]....
        /*0c1c*/ 	.word	0x0002f780


	//   ....[40]....
        /*0c20*/ 	.word	0x0002f7f0


	//   ....[41]....
        /*0c24*/ 	.word	0x0002f860


	//   ....[42]....
        /*0c28*/ 	.word	0x0002f8e0


	//   ....[43]....
        /*0c2c*/ 	.word	0x0002f950


	//   ....[44]....
        /*0c30*/ 	.word	0x0002f9e0


	//   ....[45]....
        /*0c34*/ 	.word	0x0002fa40


	//   ....[46]....
        /*0c38*/ 	.word	0x0002fad0


	//   ....[47]....
        /*0c3c*/ 	.word	0x0002fc00


	//----- nvinfo : EIATTR_REG_RECONFIG
	.align		4
.L_232:
        /*0c40*/ 	.byte	0x01, 0x54
	.zero		2


	//----- nvinfo : EIATTR_SYSCALL_OFFSETS
	.align		4
        /*0c44*/ 	.byte	0x04, 0x46
        /*0c46*/ 	.short	(.L_234 - .L_233)


	//   ....[0]....
.L_233:
        /*0c48*/ 	.word	0x000022a0


	//   ....[1]....
        /*0c4c*/ 	.word	0x000023f0


	//   ....[2]....
        /*0c50*/ 	.word	0x0000c090


	//   ....[3]....
        /*0c54*/ 	.word	0x0000c3b0


	//   ....[4]....
        /*0c58*/ 	.word	0x00026740


	//   ....[5]....
        /*0c5c*/ 	.word	0x00026890


	//   ....[6]....
        /*0c60*/ 	.word	0x00026980


	//   ....[7]....
        /*0c64*/ 	.word	0x00027940


	//----- nvinfo : EIATTR_MBARRIER_INSTR_OFFSETS
	.align		4
.L_234:
        /*0c68*/ 	.byte	0x04, 0x39
        /*0c6a*/ 	.short	(.L_236 - .L_235)


	//   ....[0]....
.L_235:
        /*0c6c*/ 	.word	0x00000270
        /*0c70*/ 	.word	0x000000ff
        /*0c74*/ 	.word	0x0002a800
        /*0c78*/ 	.short	0x0100
        /*0c7a*/ 	.byte	0x08
	.zero		1


	//   ....[1]....
        /*0c7c*/ 	.word	0x00000280
        /*0c80*/ 	.word	0x000000ff
        /*0c84*/ 	.word	0x0002a820
        /*0c88*/ 	.short	0x0100
        /*0c8a*/ 	.byte	0x08
	.zero		1


	//   ....[2]....
        /*0c8c*/ 	.word	0x00000370
        /*0c90*/ 	.word	0x000000ff
        /*0c94*/ 	.word	0x0002a830
        /*0c98*/ 	.short	0x0100
        /*0c9a*/ 	.byte	0x08
	.zero		1


	//   ....[3]....
        /*0c9c*/ 	.word	0x00000380
        /*0ca0*/ 	.word	0x000000ff
        /*0ca4*/ 	.word	0x0002a840
        /*0ca8*/ 	.short	0x0100
        /*0caa*/ 	.byte	0x08
	.zero		1


	//   ....[4]....
        /*0cac*/ 	.word	0x00000390
        /*0cb0*/ 	.word	0x000000ff
        /*0cb4*/ 	.word	0x0002a838
        /*0cb8*/ 	.short	0x0100
        /*0cba*/ 	.byte	0x08
	.zero		1


	//   ....[5]....
        /*0cbc*/ 	.word	0x000003a0
        /*0cc0*/ 	.word	0x000000ff
        /*0cc4*/ 	.word	0x0002a848
        /*0cc8*/ 	.short	0x0100
        /*0cca*/ 	.byte	0x08
	.zero		1


	//   ....[6]....
        /*0ccc*/ 	.word	0x000004d0
        /*0cd0*/ 	.word	0x000000ff
        /*0cd4*/ 	.word	0x0002a850
        /*0cd8*/ 	.short	0x0100
        /*0cda*/ 	.byte	0x08
	.zero		1


	//   ....[7]....
        /*0cdc*/ 	.word	0x000004e0
        /*0ce0*/ 	.word	0x000000ff
        /*0ce4*/ 	.word	0x0002a860
        /*0ce8*/ 	.short	0x0100
        /*0cea*/ 	.byte	0x08
	.zero		1


	//   ....[8]....
        /*0cec*/ 	.word	0x000004f0
        /*0cf0*/ 	.word	0x000000ff
        /*0cf4*/ 	.word	0x0002a858
        /*0cf8*/ 	.short	0x0100
        /*0cfa*/ 	.byte	0x08
	.zero		1


	//   ....[9]....
        /*0cfc*/ 	.word	0x00000500
        /*0d00*/ 	.word	0x000000ff
        /*0d04*/ 	.word	0x0002a868
        /*0d08*/ 	.short	0x0100
        /*0d0a*/ 	.byte	0x08
	.zero		1


	//   ....[10]....
        /*0d0c*/ 	.word	0x000005f0
        /*0d10*/ 	.word	0x000000ff
        /*0d14*/ 	.word	0x0002a870
        /*0d18*/ 	.short	0x0100
        /*0d1a*/ 	.byte	0x06
	.zero		1


	//   ....[11]....
        /*0d1c*/ 	.word	0x00000600
        /*0d20*/ 	.word	0x000000ff
        /*0d24*/ 	.word	0x0002a880
        /*0d28*/ 	.short	0x0100
        /*0d2a*/ 	.byte	0x06
	.zero		1


	//   ....[12]....
        /*0d2c*/ 	.word	0x00000610
        /*0d30*/ 	.word	0x000000ff
        /*0d34*/ 	.word	0x0002a878
        /*0d38*/ 	.short	0x0100
        /*0d3a*/ 	.byte	0x06
	.zero		1


	//   ....[13]....
        /*0d3c*/ 	.word	0x00000620
        /*0d40*/ 	.word	0x000000ff
        /*0d44*/ 	.word	0x0002a888
        /*0d48*/ 	.short	0x0100
        /*0d4a*/ 	.byte	0x06
	.zero		1


	//   ....[14]....
        /*0d4c*/ 	.word	0x00000750
        /*0d50*/ 	.word	0x000000ff
        /*0d54*/ 	.word	0x0002a890
        /*0d58*/ 	.short	0x0100
        /*0d5a*/ 	.byte	0x08
	.zero		1


	//   ....[15]....
        /*0d5c*/ 	.word	0x00000760
        /*0d60*/ 	.word	0x000000ff
        /*0d64*/ 	.word	0x0002a8a0
        /*0d68*/ 	.short	0x0100
        /*0d6a*/ 	.byte	0x08
	.zero		1


	//   ....[16]....
        /*0d6c*/ 	.word	0x00000770
        /*0d70*/ 	.word	0x000000ff
        /*0d74*/ 	.word	0x0002a898
        /*0d78*/ 	.short	0x0100
        /*0d7a*/ 	.byte	0x08
	.zero		1


	//   ....[17]....
        /*0d7c*/ 	.word	0x00000780
        /*0d80*/ 	.word	0x000000ff
        /*0d84*/ 	.word	0x0002a8a8
        /*0d88*/ 	.short	0x0100
        /*0d8a*/ 	.byte	0x08
	.zero		1


	//   ....[18]....
        /*0d8c*/ 	.word	0x000008b0
        /*0d90*/ 	.word	0x000000ff
        /*0d94*/ 	.word	0x0002a8b0
        /*0d98*/ 	.short	0x0100
        /*0d9a*/ 	.byte	0x08
	.zero		1


	//   ....[19]....
        /*0d9c*/ 	.word	0x000008c0
        /*0da0*/ 	.word	0x000000ff
        /*0da4*/ 	.word	0x0002a8c0
        /*0da8*/ 	.short	0x0100
        /*0daa*/ 	.byte	0x08
	.zero		1


	//   ....[20]....
        /*0dac*/ 	.word	0x000008d0
        /*0db0*/ 	.word	0x000000ff
        /*0db4*/ 	.word	0x0002a8b8
        /*0db8*/ 	.short	0x0100
        /*0dba*/ 	.byte	0x08
	.zero		1


	//   ....[21]....
        /*0dbc*/ 	.word	0x000008e0
        /*0dc0*/ 	.word	0x000000ff
        /*0dc4*/ 	.word	0x0002a8c8
        /*0dc8*/ 	.short	0x0100
        /*0dca*/ 	.byte	0x08
	.zero		1


	//   ....[22]....
        /*0dcc*/ 	.word	0x00003ee0
        /*0dd0*/ 	.word	0x00000056
        /*0dd4*/ 	.word	0x0002a890
        /*0dd8*/ 	.short	0x010a
        /*0dda*/ 	.byte	0x3f
	.zero		1


	//   ....[23]....
        /*0ddc*/ 	.word	0x00007700
        /*0de0*/ 	.word	0x00000056
        /*0de4*/ 	.word	0x0002a890
        /*0de8*/ 	.short	0x010a
        /*0dea*/ 	.byte	0x3f
	.zero		1


	//   ....[24]....
        /*0dec*/ 	.word	0x0000a7f0
        /*0df0*/ 	.word	0x00000056
        /*0df4*/ 	.word	0x0002a890
        /*0df8*/ 	.short	0x010a
        /*0dfa*/ 	.byte	0x3f
	.zero		1


	//   ....[25]....
        /*0dfc*/ 	.word	0x0000af90
        /*0e00*/ 	.word	0x0000000b
        /*0e04*/ 	.word	0x00000000
        /*0e08*/ 	.short	0x0101
        /*0e0a*/ 	.byte	0x3f
	.zero		1


	//   ....[26]....
        /*0e0c*/ 	.word	0x0000afd0
        /*0e10*/ 	.word	0x00000056
        /*0e14*/ 	.word	0x0002a8b0
        /*0e18*/ 	.short	0x010a
        /*0e1a*/ 	.byte	0x3f
	.zero		1


	//   ....[27]....
        /*0e1c*/ 	.word	0x0000b560
        /*0e20*/ 	.word	0x00000056
        /*0e24*/ 	.word	0x00000000
        /*0e28*/ 	.short	0x0101
        /*0e2a*/ 	.byte	0x3f
	.zero		1


	//   ....[28]....
        /*0e2c*/ 	.word	0x0000c110
        /*0e30*/ 	.word	0x00000002
        /*0e34*/ 	.word	0x0002a800
        /*0e38*/ 	.short	0x010a
        /*0e3a*/ 	.byte	0x3f
	.zero		1


	//   ....[29]....
        /*0e3c*/ 	.word	0x0000c160
        /*0e40*/ 	.word	0x00000002
        /*0e44*/ 	.word	0x0002a800
        /*0e48*/ 	.short	0x010a
        /*0e4a*/ 	.byte	0x3f
	.zero		1


	//   ....[30]....
        /*0e4c*/ 	.word	0x0000d5b0
        /*0e50*/ 	.word	0x00000002
        /*0e54*/ 	.word	0x0002a800
        /*0e58*/ 	.short	0x010a
        /*0e5a*/ 	.byte	0x3f
	.zero		1


	//   ....[31]....
        /*0e5c*/ 	.word	0x00010bb0
        /*0e60*/ 	.word	0x00000002
        /*0e64*/ 	.word	0x0002a800
        /*0e68*/ 	.short	0x010a
        /*0e6a*/ 	.byte	0x3f
	.zero		1


	//   ....[32]....
        /*0e6c*/ 	.word	0x000137d0
        /*0e70*/ 	.word	0x00000009
        /*0e74*/ 	.word	0x0002a830
        /*0e78*/ 	.short	0x010a
        /*0e7a*/ 	.byte	0x3f
	.zero		1


	//   ....[33]....
        /*0e7c*/ 	.word	0x00013810
        /*0e80*/ 	.word	0x00000009
        /*0e84*/ 	.word	0x0002a830
        /*0e88*/ 	.short	0x010a
        /*0e8a*/ 	.byte	0x3f
	.zero		1


	//   ....[34]....
        /*0e8c*/ 	.word	0x00014270
        /*0e90*/ 	.word	0x00000005
        /*0e94*/ 	.word	0x00000000
        /*0e98*/ 	.short	0x0101
        /*0e9a*/ 	.byte	0x3f
	.zero		1


	//   ....[35]....
        /*0e9c*/ 	.word	0x00016680
        /*0ea0*/ 	.word	0x00000009
        /*0ea4*/ 	.word	0x0002a830
        /*0ea8*/ 	.short	0x010a
        /*0eaa*/ 	.byte	0x3f
	.zero		1


	//   ....[36]....
        /*0eac*/ 	.word	0x00016700
        /*0eb0*/ 	.word	0x00000009
        /*0eb4*/ 	.word	0x0002a830
        /*0eb8*/ 	.short	0x010a
        /*0eba*/ 	.byte	0x3f
	.zero		1


	//   ....[37]....
        /*0ebc*/ 	.word	0x000173f0
        /*0ec0*/ 	.word	0x00000015
        /*0ec4*/ 	.word	0x0002a850
        /*0ec8*/ 	.short	0x010a
        /*0eca*/ 	.byte	0x3f
	.zero		1


	//   ....[38]....
        /*0ecc*/ 	.word	0x00017440
        /*0ed0*/ 	.word	0x00000015
        /*0ed4*/ 	.word	0x0002a850
        /*0ed8*/ 	.short	0x010a
        /*0eda*/ 	.byte	0x3f
	.zero		1


	//   ....[39]....
        /*0edc*/ 	.word	0x000177f0
        /*0ee0*/ 	.word	0x00000009
        /*0ee4*/ 	.word	0x00000000
        /*0ee8*/ 	.short	0x0101
        /*0eea*/ 	.byte	0x3f
	.zero		1


	//   ....[40]....
        /*0eec*/ 	.word	0x00019800
        /*0ef0*/ 	.word	0x00000015
        /*0ef4*/ 	.word	0x00000000
        /*0ef8*/ 	.short	0x0101
        /*0efa*/ 	.byte	0x3f
	.zero		1


	//   ....[41]....
        /*0efc*/ 	.word	0x00019d80
        /*0f00*/ 	.word	0x00000014
        /*0f04*/ 	.word	0x0002a830
        /*0f08*/ 	.short	0x010a
        /*0f0a*/ 	.byte	0x3f
	.zero		1


	//   ....[42]....
        /*0f0c*/ 	.word	0x00019e00
        /*0f10*/ 	.word	0x00000014
        /*0f14*/ 	.word	0x0002a830
        /*0f18*/ 	.short	0x010a
        /*0f1a*/ 	.byte	0x3f
	.zero		1


	//   ....[43]....
        /*0f1c*/ 	.word	0x0001aaf0
        /*0f20*/ 	.word	0x00000015
        /*0f24*/ 	.word	0x0002a850
        /*0f28*/ 	.short	0x010a
        /*0f2a*/ 	.byte	0x3f
	.zero		1


	//   ....[44]....
        /*0f2c*/ 	.word	0x0001ab40
        /*0f30*/ 	.word	0x00000015
        /*0f34*/ 	.word	0x0002a850
        /*0f38*/ 	.short	0x010a
        /*0f3a*/ 	.byte	0x3f
	.zero		1


	//   ....[45]....
        /*0f3c*/ 	.word	0x0001b640
        /*0f40*/ 	.word	0x0000006a
        /*0f44*/ 	.word	0x00000000
        /*0f48*/ 	.short	0x0101
        /*0f4a*/ 	.byte	0x3f
	.zero		1


	//   ....[46]....
        /*0f4c*/ 	.word	0x0001bc50
        /*0f50*/ 	.word	0x00000015
        /*0f54*/ 	.word	0x00000000
        /*0f58*/ 	.short	0x0101
        /*0f5a*/ 	.byte	0x3f
	.zero		1


	//   ....[47]....
        /*0f5c*/ 	.word	0x0001bf20
        /*0f60*/ 	.word	0x00000000
        /*0f64*/ 	.word	0x0002a830
        /*0f68*/ 	.short	0x010a
        /*0f6a*/ 	.byte	0x3f
	.zero		1


	//   ....[48]....
        /*0f6c*/ 	.word	0x0001bfa0
        /*0f70*/ 	.word	0x00000000
        /*0f74*/ 	.word	0x0002a830
        /*0f78*/ 	.short	0x010a
        /*0f7a*/ 	.byte	0x3f
	.zero		1


	//   ....[49]....
        /*0f7c*/ 	.word	0x0001cc90
        /*0f80*/ 	.word	0x0000000f
        /*0f84*/ 	.word	0x0002a850
        /*0f88*/ 	.short	0x010a
        /*0f8a*/ 	.byte	0x3f
	.zero		1


	//   ....[50]....
        /*0f8c*/ 	.word	0x0001cce0
        /*0f90*/ 	.word	0x0000000f
        /*0f94*/ 	.word	0x0002a850
        /*0f98*/ 	.short	0x010a
        /*0f9a*/ 	.byte	0x3f
	.zero		1


	//   ....[51]....
        /*0f9c*/ 	.word	0x0001d120
        /*0fa0*/ 	.word	0x00000005
        /*0fa4*/ 	.word	0x00000000
        /*0fa8*/ 	.short	0x0101
        /*0faa*/ 	.byte	0x3f
	.zero		1


	//   ....[52]....
        /*0fac*/ 	.word	0x0001f090
        /*0fb0*/ 	.word	0x0000000f
        /*0fb4*/ 	.word	0x00000000
        /*0fb8*/ 	.short	0x0101
        /*0fba*/ 	.byte	0x3f
	.zero		1


	//   ....[53]....
        /*0fbc*/ 	.word	0x0001f670
        /*0fc0*/ 	.word	0x00000005
        /*0fc4*/ 	.word	0x0002a850
        /*0fc8*/ 	.short	0x010a
        /*0fca*/ 	.byte	0x3f
	.zero		1


	//   ....[54]....
        /*0fcc*/ 	.word	0x0001f710
        /*0fd0*/ 	.word	0x00000005
        /*0fd4*/ 	.word	0x0002a850
        /*0fd8*/ 	.short	0x010a
        /*0fda*/ 	.byte	0x3f
	.zero		1


	//   ....[55]....
        /*0fdc*/ 	.word	0x0001fc10
        /*0fe0*/ 	.word	0x00000005
        /*0fe4*/ 	.word	0x00000000
        /*0fe8*/ 	.short	0x0101
        /*0fea*/ 	.byte	0x3f
	.zero		1


	//   ....[56]....
        /*0fec*/ 	.word	0x00021200
        /*0ff0*/ 	.word	0x00000000
        /*0ff4*/ 	.word	0x00000000
        /*0ff8*/ 	.short	0x0101
        /*0ffa*/ 	.byte	0x3f
	.zero		1


	//   ....[57]....
        /*0ffc*/ 	.word	0x000218c0
        /*1000*/ 	.word	0x00000006
        /*1004*/ 	.word	0x00000000
        /*1008*/ 	.short	0x0101
        /*100a*/ 	.byte	0x3f
	.zero		1


	//   ....[58]....
        /*100c*/ 	.word	0x00024d60
        /*1010*/ 	.word	0x00000011
        /*1014*/ 	.word	0x0002a820
        /*1018*/ 	.short	0x010a
        /*101a*/ 	.byte	0x3f
	.zero		1


	//   ....[59]....
        /*101c*/ 	.word	0x00024df0
        /*1020*/ 	.word	0x0000000c
        /*1024*/ 	.word	0x0002a8a0
        /*1028*/ 	.short	0x010a
        /*102a*/ 	.byte	0x3f
	.zero		1


	//   ....[60]....
        /*102c*/ 	.word	0x00025230
        /*1030*/ 	.word	0x0000000c
        /*1034*/ 	.word	0x0002a8c0
        /*1038*/ 	.short	0x010a
        /*103a*/ 	.byte	0x3f
	.zero		1


	//   ....[61]....
        /*103c*/ 	.word	0x00025660
        /*1040*/ 	.word	0x0000000a
        /*1044*/ 	.word	0x0002a8a0
        /*1048*/ 	.short	0x010a
        /*104a*/ 	.byte	0x3f
	.zero		1


	//   ....[62]....
        /*104c*/ 	.word	0x00025a90
        /*1050*/ 	.word	0x0000000a
        /*1054*/ 	.word	0x0002a8c0
        /*1058*/ 	.short	0x010a
        /*105a*/ 	.byte	0x3f
	.zero		1


	//   ....[63]....
        /*105c*/ 	.word	0x00026f90
        /*1060*/ 	.word	0x00000007
        /*1064*/ 	.word	0x0002a840
        /*1068*/ 	.short	0x010a
        /*106a*/ 	.byte	0x3f
	.zero		1


	//   ....[64]....
        /*106c*/ 	.word	0x00027640
        /*1070*/ 	.word	0x00000007
        /*1074*/ 	.word	0x0002a830
        /*1078*/ 	.short	0x0107
        /*107a*/ 	.byte	0x3f
	.zero		1


	//   ....[65]....
        /*107c*/ 	.word	0x000276f0
        /*1080*/ 	.word	0x00000007
        /*1084*/ 	.word	0x0002a830
        /*1088*/ 	.short	0x0101
        /*108a*/ 	.byte	0x3f
	.zero		1


	//   ....[66]....
        /*108c*/ 	.word	0x000282e0
        /*1090*/ 	.word	0x00000011
        /*1094*/ 	.word	0x0002a800
        /*1098*/ 	.short	0x0107
        /*109a*/ 	.byte	0x3f
	.zero		1


	//   ....[67]....
        /*109c*/ 	.word	0x000283f0
        /*10a0*/ 	.word	0x00000011
        /*10a4*/ 	.word	0x0002a800
        /*10a8*/ 	.short	0x0101
        /*10aa*/ 	.byte	0x3f
	.zero		1


	//   ....[68]....
        /*10ac*/ 	.word	0x00028410
        /*10b0*/ 	.word	0x00000011
        /*10b4*/ 	.word	0x0002a820
        /*10b8*/ 	.short	0x010a
        /*10ba*/ 	.byte	0x3f
	.zero		1


	//   ....[69]....
        /*10bc*/ 	.word	0x00028780
        /*10c0*/ 	.word	0x00000005
        /*10c4*/ 	.word	0x0002a840
        /*10c8*/ 	.short	0x010a
        /*10ca*/ 	.byte	0x3f
	.zero		1


	//   ....[70]....
        /*10cc*/ 	.word	0x00028c60
        /*10d0*/ 	.word	0x00000005
        /*10d4*/ 	.word	0x0002a830
        /*10d8*/ 	.short	0x0107
        /*10da*/ 	.byte	0x3f
	.zero		1


	//   ....[71]....
        /*10dc*/ 	.word	0x00028d10
        /*10e0*/ 	.word	0x00000005
        /*10e4*/ 	.word	0x0002a830
        /*10e8*/ 	.short	0x0101
        /*10ea*/ 	.byte	0x3f
	.zero		1


	//   ....[72]....
        /*10ec*/ 	.word	0x00028d70
        /*10f0*/ 	.word	0x00000005
        /*10f4*/ 	.word	0x0002a860
        /*10f8*/ 	.short	0x010a
        /*10fa*/ 	.byte	0x3f
	.zero		1


	//   ....[73]....
        /*10fc*/ 	.word	0x000291d0
        /*1100*/ 	.word	0x00000005
        /*1104*/ 	.word	0x0002a850
        /*1108*/ 	.short	0x0107
        /*110a*/ 	.byte	0x3f
	.zero		1


	//   ....[74]....
        /*110c*/ 	.word	0x00029330
        /*1110*/ 	.word	0x00000005
        /*1114*/ 	.word	0x0002a850
        /*1118*/ 	.short	0x0101
        /*111a*/ 	.byte	0x3f
	.zero		1


	//   ....[75]....
        /*111c*/ 	.word	0x00029580
        /*1120*/ 	.word	0x00000000
        /*1124*/ 	.word	0x0002a860
        /*1128*/ 	.short	0x010a
        /*112a*/ 	.byte	0x3f
	.zero		1


	//   ....[76]....
        /*112c*/ 	.word	0x000299e0
        /*1130*/ 	.word	0x00000000
        /*1134*/ 	.word	0x0002a850
        /*1138*/ 	.short	0x0107
        /*113a*/ 	.byte	0x3f
	.zero		1


	//   ....[77]....
        /*113c*/ 	.word	0x00029a90
        /*1140*/ 	.word	0x00000000
        /*1144*/ 	.word	0x0002a850
        /*1148*/ 	.short	0x0101
        /*114a*/ 	.byte	0x3f
	.zero		1


	//   ....[78]....
        /*114c*/ 	.word	0x0002abe0
        /*1150*/ 	.word	0x00000007
        /*1154*/ 	.word	0x0002a820
        /*1158*/ 	.short	0x010a
        /*115a*/ 	.byte	0x3f
	.zero		1


	//   ....[79]....
        /*115c*/ 	.word	0x0002ad70
        /*1160*/ 	.word	0x00000005
        /*1164*/ 	.word	0x0002a840
        /*1168*/ 	.short	0x010a
        /*116a*/ 	.byte	0x3f
	.zero		1


	//   ....[80]....
        /*116c*/ 	.word	0x0002ae10
        /*1170*/ 	.word	0x00000003
        /*1174*/ 	.word	0x0002a840
        /*1178*/ 	.short	0x010a
        /*117a*/ 	.byte	0x3f
	.zero		1


	//   ....[81]....
        /*117c*/ 	.word	0x0002ae50
        /*1180*/ 	.word	0x00000005
        /*1184*/ 	.word	0x0002a860
        /*1188*/ 	.short	0x010a
        /*118a*/ 	.byte	0x3f
	.zero		1


	//   ....[82]....
        /*118c*/ 	.word	0x0002ae90
        /*1190*/ 	.word	0x00000003
        /*1194*/ 	.word	0x0002a860
        /*1198*/ 	.short	0x010a
        /*119a*/ 	.byte	0x3f
	.zero		1


	//   ....[83]....
        /*119c*/ 	.word	0x0002aef0
        /*11a0*/ 	.word	0x00000056
        /*11a4*/ 	.word	0x0002a890
        /*11a8*/ 	.short	0x010a
        /*11aa*/ 	.byte	0x3f
	.zero		1


	//   ....[84]....
        /*11ac*/ 	.word	0x0002b1a0
        /*11b0*/ 	.word	0x00000056
        /*11b4*/ 	.word	0x0002a890
        /*11b8*/ 	.short	0x010a
        /*11ba*/ 	.byte	0x3f
	.zero		1


	//   ....[85]....
        /*11bc*/ 	.word	0x0002b450
        /*11c0*/ 	.word	0x00000056
        /*11c4*/ 	.word	0x0002a890
        /*11c8*/ 	.short	0x010a
        /*11ca*/ 	.byte	0x3f
	.zero		1


	//   ....[86]....
        /*11cc*/ 	.word	0x0002b700
        /*11d0*/ 	.word	0x00000056
        /*11d4*/ 	.word	0x0002a8b0
        /*11d8*/ 	.short	0x010a
        /*11da*/ 	.byte	0x3f
	.zero		1


	//   ....[87]....
        /*11dc*/ 	.word	0x0002baf0
        /*11e0*/ 	.word	0x00000002
        /*11e4*/ 	.word	0x0002a800
        /*11e8*/ 	.short	0x010a
        /*11ea*/ 	.byte	0x3f
	.zero		1


	//   ....[88]....
        /*11ec*/ 	.word	0x0002bed0
        /*11f0*/ 	.word	0x00000002
        /*11f4*/ 	.word	0x0002a800
        /*11f8*/ 	.short	0x010a
        /*11fa*/ 	.byte	0x3f
	.zero		1


	//   ....[89]....
        /*11fc*/ 	.word	0x0002bf20
        /*1200*/ 	.word	0x00000009
        /*1204*/ 	.word	0x0002a830
        /*1208*/ 	.short	0x010a
        /*120a*/ 	.byte	0x3f
	.zero		1


	//   ....[90]....
        /*120c*/ 	.word	0x0002bf70
        /*1210*/ 	.word	0x00000009
        /*1214*/ 	.word	0x0002a830
        /*1218*/ 	.short	0x010a
        /*121a*/ 	.byte	0x3f
	.zero		1


	//   ....[91]....
        /*121c*/ 	.word	0x0002bfc0
        /*1220*/ 	.word	0x00000015
        /*1224*/ 	.word	0x0002a850
        /*1228*/ 	.short	0x010a
        /*122a*/ 	.byte	0x3f
	.zero		1


	//   ....[92]....
        /*122c*/ 	.word	0x0002c010
        /*1230*/ 	.word	0x00000014
        /*1234*/ 	.word	0x0002a830
        /*1238*/ 	.short	0x010a
        /*123a*/ 	.byte	0x3f
	.zero		1


	//   ....[93]....
        /*123c*/ 	.word	0x0002c060
        /*1240*/ 	.word	0x00000015
        /*1244*/ 	.word	0x0002a850
        /*1248*/ 	.short	0x010a
        /*124a*/ 	.byte	0x3f
	.zero		1


	//   ....[94]....
        /*124c*/ 	.word	0x0002c0b0
        /*1250*/ 	.word	0x00000000
        /*1254*/ 	.word	0x0002a830
        /*1258*/ 	.short	0x010a
        /*125a*/ 	.byte	0x3f
	.zero		1


	//   ....[95]....
        /*125c*/ 	.word	0x0002c100
        /*1260*/ 	.word	0x0000000f
        /*1264*/ 	.word	0x0002a850
        /*1268*/ 	.short	0x010a
        /*126a*/ 	.byte	0x3f
	.zero		1


	//   ....[96]....
        /*126c*/ 	.word	0x0002c150
        /*1270*/ 	.word	0x00000005
        /*1274*/ 	.word	0x0002a850
        /*1278*/ 	.short	0x010a
        /*127a*/ 	.byte	0x3f
	.zero		1


	//   ....[97]....
        /*127c*/ 	.word	0x0002c2f0
        /*1280*/ 	.word	0x00000011
        /*1284*/ 	.word	0x0002a820
        /*1288*/ 	.short	0x010a
        /*128a*/ 	.byte	0x3f
	.zero		1


	//   ....[98]....
        /*128c*/ 	.word	0x0002c340
        /*1290*/ 	.word	0x0000000c
        /*1294*/ 	.word	0x0002a8a0
        /*1298*/ 	.short	0x010a
        /*129a*/ 	.byte	0x3f
	.zero		1


	//   ....[99]....
        /*129c*/ 	.word	0x0002c390
        /*12a0*/ 	.word	0x0000000c
        /*12a4*/ 	.word	0x0002a8c0
        /*12a8*/ 	.short	0x010a
        /*12aa*/ 	.byte	0x3f
	.zero		1


	//   ....[100]....
        /*12ac*/ 	.word	0x0002c3e0
        /*12b0*/ 	.word	0x0000000a
        /*12b4*/ 	.word	0x0002a8a0
        /*12b8*/ 	.short	0x010a
        /*12ba*/ 	.byte	0x3f
	.zero		1


	//   ....[101]....
        /*12bc*/ 	.word	0x0002c430
        /*12c0*/ 	.word	0x0000000a
        /*12c4*/ 	.word	0x0002a8c0
        /*12c8*/ 	.short	0x010a
        /*12ca*/ 	.byte	0x3f
	.zero		1


	//   ....[102]....
        /*12cc*/ 	.word	0x0002c550
        /*12d0*/ 	.word	0x00000007
        /*12d4*/ 	.word	0x0002a840
        /*12d8*/ 	.short	0x010a
        /*12da*/ 	.byte	0x3f
	.zero		1


	//   ....[103]....
        /*12dc*/ 	.word	0x0002d920
        /*12e0*/ 	.word	0x00000011
        /*12e4*/ 	.word	0x0002a820
        /*12e8*/ 	.short	0x010a
        /*12ea*/ 	.byte	0x3f
	.zero		1


	//   ....[104]....
        /*12ec*/ 	.word	0x0002d970
        /*12f0*/ 	.word	0x00000005
        /*12f4*/ 	.word	0x0002a840
        /*12f8*/ 	.short	0x010a
        /*12fa*/ 	.byte	0x3f
	.zero		1


	//   ....[105]....
        /*12fc*/ 	.word	0x0002e130
        /*1300*/ 	.word	0x00000005
        /*1304*/ 	.word	0x0002a860
        /*1308*/ 	.short	0x010a
        /*130a*/ 	.byte	0x3f
	.zero		1


	//   ....[106]....
        /*130c*/ 	.word	0x0002e940
        /*1310*/ 	.word	0x00000000
        /*1314*/ 	.word	0x0002a860
        /*1318*/ 	.short	0x010a
        /*131a*/ 	.byte	0x3f
	.zero		1


	//   ....[107]....
        /*131c*/ 	.word	0x0002fb20
        /*1320*/ 	.word	0x00000007
        /*1324*/ 	.word	0x0002a820
        /*1328*/ 	.short	0x010a
        /*132a*/ 	.byte	0x3f
	.zero		1


	//   ....[108]....
        /*132c*/ 	.word	0x0002fcc0
        /*1330*/ 	.word	0x00000005
        /*1334*/ 	.word	0x0002a840
        /*1338*/ 	.short	0x010a
        /*133a*/ 	.byte	0x3f
	.zero		1


	//   ....[109]....
        /*133c*/ 	.word	0x0002fd10
        /*1340*/ 	.word	0x00000003
        /*1344*/ 	.word	0x0002a840
        /*1348*/ 	.short	0x010a
        /*134a*/ 	.byte	0x3f
	.zero		1


	//   ....[110]....
        /*134c*/ 	.word	0x0002fd60
        /*1350*/ 	.word	0x00000005
        /*1354*/ 	.word	0x0002a860
        /*1358*/ 	.short	0x010a
        /*135a*/ 	.byte	0x3f
	.zero		1


	//----- nvinfo : EIATTR_NUM_MBARRIERS
	.align		4
.L_236:
        /*135c*/ 	.byte	0x03, 0x38
        /*135e*/ 	.short	0x0016


	//----- nvinfo : EIATTR_EXIT_INSTR_OFFSETS
	.align		4
        /*1360*/ 	.byte	0x04, 0x1c
        /*1362*/ 	.short	(.L_238 - .L_237)


	//   ....[0]....
.L_237:
        /*1364*/ 	.word	0x0002aee0


	//----- nvinfo : EIATTR_MAX_THREADS
	.align		4
.L_238:
        /*1368*/ 	.byte	0x04, 0x05
        /*136a*/ 	.short	(.L_240 - .L_239)
.L_239:
        /*136c*/ 	.word	0x00000180
        /*1370*/ 	.word	0x00000001
        /*1374*/ 	.word	0x00000001


	//----- nvinfo : EIATTR_CRS_STACK_SIZE
	.align		4
.L_240:
        /*1378*/ 	.byte	0x04, 0x1e
        /*137a*/ 	.short	(.L_242 - .L_241)
.L_241:
        /*137c*/ 	.word	0x00000000


	//----- nvinfo : EIATTR_CBANK_PARAM_SIZE
	.align		4
.L_242:
        /*1380*/ 	.byte	0x03, 0x19
        /*1382*/ 	.short	0x0af0


	//----- nvinfo : EIATTR_PARAM_CBANK
	.align		4
        /*1384*/ 	.byte	0x04, 0x0a
        /*1386*/ 	.short	(.L_244 - .L_243)
	.align		4
.L_243:
        /*1388*/ 	.word	index@(.nv.constant0._ZN7cutlass13device_kernelIN5flash11enable_sm90INS1_16FlashAttnFwdSm90INS1_25CollectiveMainloopFwdSm90ILi2EN4cute5tupleIJNS5_1CILi1EEES8_S8_EEENS6_IJNS7_ILi128EEENS7_ILi96EEENS7_ILi192EEEEEELi128ENS_10bfloat16_tEfNS_4arch4Sm90ELb0ELb1ELb0ELb1ELb1ELb1ELb0ELb1ELb1ELb1ELb1ELb0EEENS1_21CollectiveEpilogueFwdINS6_IJSA_SA_SB_EEES9_SE_SG_Li256ELb1ELb1ELb1ELb0EEENS1_36VarlenDynamicPersistentTileSchedulerILi128ELi96ELi256ELi128ELb1ELb1ELb1ELb1ELb0ELb1EEEEEEEEEvNT_6ParamsE)
        /*138c*/ 	.short	0x0210
        /*138e*/ 	.short	0x0af0


	//----- nvinfo : EIATTR_SW_WAR
	.align		4
.L_244:
        /*1390*/ 	.byte	0x04, 0x36
        /*1392*/ 	.short	(.L_246 - .L_245)
.L_245:
        /*1394*/ 	.word	0x00000008
.L_246:


//--------------------- .nv.info._ZN7cutlass13device_kernelIN5flash11enable_sm90INS1_16FlashAttnFwdSm90INS1_25CollectiveMainloopFwdSm90ILi2EN4cute5tupleIJNS5_1CILi1EEES8_S8_EEENS6_IJNS7_ILi128EEENS7_ILi96EEENS7_ILi192EEEEEELi128ENS_10bfloat16_tEfNS_4arch4Sm90ELb1ELb0ELb0ELb0ELb1ELb0ELb0ELb1ELb1ELb1ELb1ELb0EEENS1_21CollectiveEpilogueFwdINS6_IJSA_SA_SB_EEES9_SE_SG_Li256ELb0ELb1ELb1ELb0EEENS1_19SingleTileSchedulerILb0ELb1ELb1ELi128EEEEEEEEEvNT_6ParamsE --------------------------
	.section	.nv.info._ZN7cutlass13device_kernelIN5flash11enable_sm90INS1_16FlashAttnFwdSm90INS1_25CollectiveMainloopFwdSm90ILi2EN4cute5tupleIJNS5_1CILi1EEES8_S8_EEENS6_IJNS7_ILi128EEENS7_ILi96EEENS7_ILi192EEEEEELi128ENS_10bfloat16_tEfNS_4arch4Sm90ELb1ELb0ELb0ELb0ELb1ELb0ELb0ELb1ELb1ELb1ELb1ELb0EEENS1_21CollectiveEpilogueFwdINS6_IJSA_SA_SB_EEES9_SE_SG_Li256ELb0ELb1ELb1ELb0EEENS1_19SingleTileSchedulerILb0ELb1ELb1ELi128EEEEEEEEEvNT_6ParamsE,"",@"SHT_CUDA_INFO"
	.sectionflags	@""
	.align	4


	//----- nvinfo : EIATTR_CUDA_API_VERSION
	.align		4
        /*0000*/ 	.byte	0x04, 0x37
        /*0002*/ 	.short	(.L_248 - .L_247)
.L_247:
        /*0004*/ 	.word	0x00000082


	//----- nvinfo : EIATTR_KPARAM_INFO
	.align		4
.L_248:
        /*0008*/ 	.byte	0x04, 0x17
        /*000a*/ 	.short	(.L_250 - .L_249)
.L_249:
        /*000c*/ 	.word	0x00000000
        /*0010*/ 	.short	0x0000
        /*0012*/ 	.short	0x0070
        /*0014*/ 	.byte	0x00, 0xf0, 0x01, 0x28


	//----- nvinfo : EIATTR_SPARSE_MMA_MASK
	.align		4
.L_250:
        /*0018*/ 	.byte	0x03, 0x50
        /*001a*/ 	.short	0x0000


	//----- nvinfo : EIATTR_MAXREG_COUNT
	.align		4
        /*001c*/ 	.byte	0x03, 0x1b
        /*001e*/ 	.short	0x00a8


	//----- nvinfo : EIATTR_NUM_BARRIERS
	.align		4
        /*0020*/ 	.byte	0x02, 0x4c
        /*0022*/ 	.byte	0x09
	.zero		1


	//----- nvinfo : EIATTR_EXTERNS
	.align		4
        /*0024*/ 	.byte	0x04, 0x0f
        /*0026*/ 	.short	(.L_252 - .L_251)


	//   ....[0]....
	.align		4
.L_251:
        /*0028*/ 	.word	index@(__assertfail)


	//----- nvinfo : EIATTR_MERCURY_ISA_VERSION
	.align		4
.L_252:
        /*002c*/ 	.byte	0x03, 0x5f
        /*002e*/ 	.short	0x0101


	//----- nvinfo : EIATTR_INT_WARP_WIDE_INSTR_OFFSETS
	.align		4
        /*0030*/ 	.byte	0x04, 0x31
        /*0032*/ 	.short	(.L_254 - .L_253)


	//   ....[0]....
.L_253:
        /*0034*/ 	.word	0x000000b0


	//   ....[1]....
        /*0038*/ 	.word	0x000000c0


	//   ....[2]....
        /*003c*/ 	.word	0x00000160


	//----- nvinfo : EIATTR_COOP_GROUP_MASK_REGIDS
	.align		4
.L_254:
        /*0040*/ 	.byte	0x04, 0x29
        /*0042*/ 	.short	(.L_256 - .L_255)


	//   ....[0]....
.L_255:
        /*0044*/ 	.word	0xffffffff


	//   ....[1]....
        /*0048*/ 	.word	0xffffffff


	//   ....[2]....
        /*004c*/ 	.word	0xffffffff


	//   ....[3]....
        /*0050*/ 	.word	0xffffffff


	//   ....[4]....
        /*0054*/ 	.word	0xffffffff


	//   ....[5]....
        /*0058*/ 	.word	0xffffffff


	//   ....[6]....
        /*005c*/ 	.word	0xffffffff


	//   ....[7]....
        /*0060*/ 	.word	0xffffffff


	//   ....[8]....
        /*0064*/ 	.word	0xffffffff


	//   ....[9]....
        /*0068*/ 	.word	0xffffffff


	//   ....[10]....
        /*006c*/ 	.word	0xffffffff


	//   ....[11]....
        /*0070*/ 	.word	0xffffffff


	//   ....[12]....
        /*0074*/ 	.word	0xffffffff


	//   ....[13]....
        /*0078*/ 	.word	0xffffffff


	//   ....[14]....
        /*007c*/ 	.word	0xffffffff


	//   ....[15]....
        /*0080*/ 	.word	0xffffffff


	//   ....[16]....
        /*0084*/ 	.word	0xffffffff


	//   ....[17]....
        /*0088*/ 	.word	0xffffffff


	//   ....[18]....
        /*008c*/ 	.word	0xffffffff


	//   ....[19]....
        /*0090*/ 	.word	0xffffffff


	//   ....[20]....
        /*0094*/ 	.word	0xffffffff


	//   ....[21]....
        /*0098*/ 	.word	0xffffffff


	//   ....[22]....
        /*009c*/ 	.word	0xffffffff


	//   ....[23]....
        /*00a0*/ 	.word	0xffffffff


	//   ....[24]....
        /*00a4*/ 	.word	0xffffffff


	//   ....[25]....
        /*00a8*/ 	.word	0xffffffff


	//   ....[26]....
        /*00ac*/ 	.word	0xffffffff


	//   ....[27]....
        /*00b0*/ 	.word	0xffffffff


	//   ....[28]....
        /*00b4*/ 	.word	0xffffffff


	//   ....[29]....
        /*00b8*/ 	.word	0xffffffff


	//   ....[30]....
        /*00bc*/ 	.word	0xffffffff


	//   ....[31]....
        /*00c0*/ 	.word	0xffffffff


	//   ....[32]....
        /*00c4*/ 	.word	0xffffffff


	//   ....[33]....
        /*00c8*/ 	.word	0xffffffff


	//   ....[34]....
        /*00cc*/ 	.word	0xffffffff


	//   ....[35]....
        /*00d0*/ 	.word	0xffffffff


	//   ....[36]....
        /*00d4*/ 	.word	0xffffffff


	//   ....[37]....
        /*00d8*/ 	.word	0xffffffff


	//   ....[38]....
        /*00dc*/ 	.word	0xffffffff


	//   ....[39]....
        /*00e0*/ 	.word	0xffffffff


	//   ....[40]....
        /*00e4*/ 	.word	0xffffffff


	//   ....[41]....
        /*00e8*/ 	.word	0xffffffff


	//   ....[42]....
        /*00ec*/ 	.word	0xffffffff


	//   ....[43]....
        /*00f0*/ 	.word	0xffffffff


	//   ....[44]....
        /*00f4*/ 	.word	0xffffffff


	//   ....[45]....
        /*00f8*/ 	.word	0xffffffff


	//   ....[46]....
        /*00fc*/ 	.word	0xffffffff


	//   ....[47]....
        /*0100*/ 	.word	0xffffffff


	//   ....[48]....
        /*0104*/ 	.word	0xffffffff


	//   ....[49]....
        /*0108*/ 	.word	0xffffffff


	//   ....[50]....
        /*010c*/ 	.word	0xffffffff


	//   ....[51]....
        /*0110*/ 	.word	0xffffffff


	//   ....[52]....
        /*0114*/ 	.word	0xffffffff


	//   ....[53]....
        /*0118*/ 	.word	0xffffffff


	//   ....[54]....
        /*011c*/ 	.word	0xffffffff


	//   ....[55]....
        /*0120*/ 	.word	0xffffffff


	//   ....[56]....
        /*0124*/ 	.word	0xffffffff


	//   ....[57]....
        /*0128*/ 	.word	0xffffffff


	//   ....[58]....
        /*012c*/ 	.word	0xffffffff


	//   ....[59]....
        /*0130*/ 	.word	0xffffffff


	//   ....[60]....
        /*0134*/ 	.word	0xffffffff


	//   ....[61]....
        /*0138*/ 	.word	0xffffffff


	//   ....[62]....
        /*013c*/ 	.word	0xffffffff


	//   ....[63]....
        /*0140*/ 	.word	0xffffffff


	//   ....[64]....
        /*0144*/ 	.word	0xffffffff


	//   ....[65]....
        /*0148*/ 	.word	0xffffffff


	//   ....[66]....
        /*014c*/ 	.word	0xffffffff


	//   ....[67]....
        /*0150*/ 	.word	0xffffffff


	//   ....[68]....
        /*0154*/ 	.word	0xffffffff


	//   ....[69]....
        /*0158*/ 	.word	0xffffffff


	//   ....[70]....
        /*015c*/ 	.word	0xffffffff


	//   ....[71]....
        /*0160*/ 	.word	0xffffffff


	//   ....[72]....
        /*0164*/ 	.word	0xffffffff


	//   ....[73]....
        /*0168*/ 	.word	0xffffffff


	//   ....[74]....
        /*016c*/ 	.word	0xffffffff


	//   ....[75]....
        /*0170*/ 	.word	0xffffffff


	//   ....[76]....
        /*0174*/ 	.word	0xffffffff


	//   ....[77]....
        /*0178*/ 	.word	0xffffffff


	//   ....[78]....
        /*017c*/ 	.word	0xffffffff


	//   ....[79]....
        /*0180*/ 	.word	0xffffffff


	//   ....[80]....
        /*0184*/ 	.word	0xffffffff


	//   ....[81]....
        /*0188*/ 	.word	0xffffffff


	//   ....[82]....
        /*018c*/ 	.word	0xffffffff


	//   ....[83]....
        /*0190*/ 	.word	0xffffffff


	//   ....[84]....
        /*0194*/ 	.word	0xffffffff


	//   ....[85]....
        /*0198*/ 	.word	0xffffffff


	//   ....[86]....
        /*019c*/ 	.word	0xffffffff


	//   ....[87]....
        /*01a0*/ 	.word	0xffffffff


	//   ....[88]....
        /*01a4*/ 	.word	0xffffffff


	//   ....[89]....
        /*01a8*/ 	.word	0xffffffff


	//   ....[90]....
        /*01ac*/ 	.word	0xffffffff


	//   ....[91]....
        /*01b0*/ 	.word	0xffffffff


	//   ....[92]....
        /*01b4*/ 	.word	0xffffffff


	//   ....[93]....
        /*01b8*/ 	.word	0xffffffff


	//   ....[94]....
        /*01bc*/ 	.word	0xffffffff


	//   ....[95]....
        /*01c0*/ 	.word	0xffffffff


	//   ....[96]....
        /*01c4*/ 	.word	0xffffffff


	//   ....[97]....
        /*01c8*/ 	.word	0xffffffff


	//   ....[98]....
        /*01cc*/ 	.word	0xffffffff


	//   ....[99]....
        /*01d0*/ 	.word	0xffffffff


	//   ....[100]....
        /*01d4*/ 	.word	0xffffffff


	//   ....[101]....
        /*01d8*/ 	.word	0x0500000f


	//   ....[102]....
        /*01dc*/ 	.word	0x0500000f


	//   ....[103]....
        /*01e0*/ 	.word	0x0500000f


	//   ....[104]....
        /*01e4*/ 	.word	0x0500000f


	//   ....[105]....
        /*01e8*/ 	.word	0x0500000f


	//   ....[106]....
        /*01ec*/ 	.word	0x0500000f


	//   ....[107]....
        /*01f0*/ 	.word	0x0500000f


	//   ....[108]....
        /*01f4*/ 	.word	0x0500000f


	//   ....[109]....
        /*01f8*/ 	.word	0x0500000f


	//   ....[110]....
        /*01fc*/ 	.word	0x0500000f


	//   ....[111]....
        /*0200*/ 	.word	0x0500000f


	//   ....[112]....
        /*0204*/ 	.word	0x0500000f


	//   ....[113]....
        /*0208*/ 	.word	0x0500000f


	//   ....[114]....
        /*020c*/ 	.word	0x0500000f


	//   ....[115]....
        /*0210*/ 	.word	0x0500000f


	//   ....[116]....
        /*0214*/ 	.word	0x0500000f


	//   ....[117]....
        /*0218*/ 	.word	0x0500000f


	//   ....[118]....
        /*021c*/ 	.word	0x0500000f


	//   ....[119]....
        /*0220*/ 	.word	0x0500000f


	//   ....[120]....
        /*0224*/ 	.word	0x0500000f


	//   ....[121]....
        /*0228*/ 	.word	0x0500000f


	//   ....[122]....
        /*022c*/ 	.word	0x0500000f


	//   ....[123]....
        /*0230*/ 	.word	0x0500000f


	//   ....[124]....
        /*0234*/ 	.word	0x0500000f


	//   ....[125]....
        /*0238*/ 	.word	0x0500000f


	//   ....[126]....
        /*023c*/ 	.word	0x0500000f


	//   ....[127]....
        /*0240*/ 	.word	0x0500000f


	//   ....[128]....
        /*0244*/ 	.word	0x0500000f


	//   ....[129]....
        /*0248*/ 	.word	0x0500000f


	//   ....[130]....
        /*024c*/ 	.word	0x0500000f


	//   ....[131]....
        /*0250*/ 	.word	0x0500000f


	//   ....[132]....
        /*0254*/ 	.word	0x0500000f


	//   ....[133]....
        /*0258*/ 	.word	0x0500000f


	//   ....[134]....
        /*025c*/ 	.word	0x0500000f


	//   ....[135]....
        /*0260*/ 	.word	0x0500000f


	//   ....[136]....
        /*0264*/ 	.word	0x0500000f


	//   ....[137]....
        /*0268*/ 	.word	0x0500000f


	//   ....[138]....
        /*026c*/ 	.word	0x0500000f


	//   ....[139]....
        /*0270*/ 	.word	0x0500000f


	//   ....[140]....
        /*0274*/ 	.word	0x0500000f


	//   ....[141]....
        /*0278*/ 	.word	0x0500000f


	//   ....[142]....
        /*027c*/ 	.word	0x0500000f


	//   ....[143]....
        /*0280*/ 	.word	0x0500000f


	//   ....[144]....
        /*0284*/ 	.word	0x0500000f


	//   ....[145]....
        /*0288*/ 	.word	0x0500000f


	//   ....[146]....
        /*028c*/ 	.word	0x0500000f


	//   ....[147]....
        /*0290*/ 	.word	0x0500000f


	//   ....[148]....
        /*0294*/ 	.word	0x0500000f


	//   ....[149]....
        /*0298*/ 	.word	0x0500000f


	//   ....[150]....
        /*029c*/ 	.word	0x0500000f


	//   ....[151]....
        /*02a0*/ 	.word	0x0500000f


	//   ....[152]....
        /*02a4*/ 	.word	0x0500000f


	//   ....[153]....
        /*02a8*/ 	.word	0x0500000f


	//   ....[154]....
        /*02ac*/ 	.word	0x0500000f


	//   ....[155]....
        /*02b0*/ 	.word	0x0500000f


	//   ....[156]....
        /*02b4*/ 	.word	0x0500000f


	//   ....[157]....
        /*02b8*/ 	.word	0x0500000f


	//   ....[158]....
        /*02bc*/ 	.word	0x0500000f


	//   ....[159]....
        /*02c0*/ 	.word	0x0500000f


	//   ....[160]....
        /*02c4*/ 	.word	0x0500000f


	//   ....[161]....
        /*02c8*/ 	.word	0x0500000f


	//   ....[162]....
        /*02cc*/ 	.word	0x0500000f


	//   ....[163]....
        /*02d0*/ 	.word	0x0500000f


	//   ....[164]....
        /*02d4*/ 	.word	0x0500000f


	//   ....[165]....
        /*02d8*/ 	.word	0x0500000f


	//   ....[166]....
        /*02dc*/ 	.word	0x0500000f


	//----- nvinfo : EIATTR_COOP_GROUP_INSTR_OFFSETS
	.align		4
.L_256:
        /*02e0*/ 	.byte	0x04, 0x28
        /*02e2*/ 	.short	(.L_258 - .L_257)


	//   ....[0]....
.L_257:
        /*02e4*/ 	.word	0x00000060


	//   ....[1]....
        /*02e8*/ 	.word	0x000000a0


	//   ....[2]....
        /*02ec*/ 	.word	0x000002c0


	//   ....[3]....
        /*02f0*/ 	.word	0x00000420


	//   ....[4]....
        /*02f4*/ 	.word	0x00000540


	//   ....[5]....
        /*02f8*/ 	.word	0x000006a0


	//   ....[6]....
        /*02fc*/ 	.word	0x000010a0


	//   ....[7]....
        /*0300*/ 	.word	0x00001c80


	//   ....[8]....
        /*0304*/ 	.word	0x00001cb0


	//   ....[9]....
        /*0308*/ 	.word	0x00002210


	//   ....[10]....
        /*030c*/ 	.word	0x000022e0


	//   ....[11]....
        /*0310*/ 	.word	0x00002960


	//   ....[12]....
        /*0314*/ 	.word	0x000029c0


	//   ....[13]....
        /*0318*/ 	.word	0x00004150


	//   ....[14]....
        /*031c*/ 	.word	0x00004170


	//   ....[15]....
        /*0320*/ 	.word	0x00004660


	//   ....[16]....
        /*0324*/ 	.word	0x00004700


	//   ....[17]....
        /*0328*/ 	.word	0x00004d60


	//   ....[18]....
        /*032c*/ 	.word	0x00004db0


	//   ....[19]....
        /*0330*/ 	.word	0x000066e0


	//   ....[20]....
        /*0334*/ 	.word	0x000066f0


	//   ....[21]....
        /*0338*/ 	.word	0x00006730


	//   ....[22]....
        /*033c*/ 	.word	0x00006740


	//   ....[23]....
        /*0340*/ 	.word	0x00007810


	//   ....[24]....
        /*0344*/ 	.word	0x00007840


	//   ....[25]....
        /*0348*/ 	.word	0x00007900


	//   ....[26]....
        /*034c*/ 	.word	0x00007910


	//   ....[27]....
        /*0350*/ 	.word	0x00008780


	//   ....[28]....
        /*0354*/ 	.word	0x000087c0


	//   ....[29]....
        /*0358*/ 	.word	0x00008800


	//   ....[30]....
        /*035c*/ 	.word	0x00008830


	//   ....[31]....
        /*0360*/ 	.word	0x00008850


	//   ....[32]....
        /*0364*/ 	.word	0x00008870


	//   ....[33]....
        /*0368*/ 	.word	0x00008eb0


	//   ....[34]....
        /*036c*/ 	.word	0x00008ec0


	//   ....[35]....
        /*0370*/ 	.word	0x000098c0


	//   ....[36]....
        /*0374*/ 	.word	0x0000abe0


	//   ....[37]....
        /*0378*/ 	.word	0x0000ac00


	//   ....[38]....
        /*037c*/ 	.word	0x0000ac10


	//   ....[39]....
        /*0380*/ 	.word	0x0000ac20


	//   ....[40]....
        /*0384*/ 	.word	0x0000ac30


	//   ....[41]....
        /*0388*/ 	.word	0x0000ac40


	//   ....[42]....
        /*038c*/ 	.word	0x0000acd0


	//   ....[43]....
        /*0390*/ 	.word	0x0000acf0


	//   ....[44]....
        /*0394*/ 	.word	0x0000ad60


	//   ....[45]....
        /*0398*/ 	.word	0x0000ad70


	//   ....[46]....
        /*039c*/ 	.word	0x0000ad80


	//   ....[47]....
        /*03a0*/ 	.word	0x0000ae20


	//   ....[48]....
        /*03a4*/ 	.word	0x0000b4a0


	//   ....[49]....
        /*03a8*/ 	.word	0x0000b4d0


	//   ....[50]....
        /*03ac*/ 	.word	0x0000b500


	//   ....[51]....
        /*03b0*/ 	.word	0x0000b530


	//   ....[52]....
        /*03b4*/ 	.word	0x0000b5e0


	//   ....[53]....
        /*03b8*/ 	.word	0x0000b600


	//   ....[54]....
        /*03bc*/ 	.word	0x0000b610


	//   ....[55]....
        /*03c0*/ 	.word	0x0000b670


	//   ....[56]....
        /*03c4*/ 	.word	0x0000b720


	//   ....[57]....
        /*03c8*/ 	.word	0x0000b740


	//   ....[58]....
        /*03cc*/ 	.word	0x0000b750


	//   ....[59]....
        /*03d0*/ 	.word	0x0000b7b0


	//   ....[60]....
        /*03d4*/ 	.word	0x0000b860


	//   ....[61]....
        /*03d8*/ 	.word	0x0000b880


	//   ....[62]....
        /*03dc*/ 	.word	0x0000b890


	//   ....[63]....
        /*03e0*/ 	.word	0x0000b8e0


	//   ....[64]....
        /*03e4*/ 	.word	0x0000c030


	//   ....[65]....
        /*03e8*/ 	.word	0x0000c050


	//   ....[66]....
        /*03ec*/ 	.word	0x0000c060


	//   ....[67]....
        /*03f0*/ 	.word	0x0000c070


	//   ....[68]....
        /*03f4*/ 	.word	0x0000c090


	//   ....[69]....
        /*03f8*/ 	.word	0x0000c0b0


	//   ....[70]....
        /*03fc*/ 	.word	0x0000c110


	//   ....[71]....
        /*0400*/ 	.word	0x0000c160


	//   ....[72]....
        /*0404*/ 	.word	0x0000c180


	//   ....[73]....
        /*0408*/ 	.word	0x0000c1c0


	//   ....[74]....
        /*040c*/ 	.word	0x0000c1e0


	//   ....[75]....
        /*0410*/ 	.word	0x0000c200


	//   ....[76]....
        /*0414*/ 	.word	0x0000c4a0


	//   ....[77]....
        /*0418*/ 	.word	0x0000c4b0


	//   ....[78]....
        /*041c*/ 	.word	0x0000c4c0


	//   ....[79]....
        /*0420*/ 	.word	0x0000c4e0


	//   ....[80]....
        /*0424*/ 	.word	0x0000c570


	//   ....[81]....
        /*0428*/ 	.word	0x0000c5a0


	//   ....[82]....
        /*042c*/ 	.word	0x0000c5f0


	//   ....[83]....
        /*0430*/ 	.word	0x0000c620


	//   ....[84]....
        /*0434*/ 	.word	0x0000c670


	//   ....[85]....
        /*0438*/ 	.word	0x0000c6a0


	//   ....[86]....
        /*043c*/ 	.word	0x0000c6f0


	//   ....[87]....
        /*0440*/ 	.word	0x0000c720


	//   ....[88]....
        /*0444*/ 	.word	0x0000cb80


	//   ....[89]....
        /*0448*/ 	.word	0x0000cbb0


	//   ....[90]....
        /*044c*/ 	.word	0x0000cbe0


	//   ....[91]....
        /*0450*/ 	.word	0x0000cc10


	//   ....[92]....
        /*0454*/ 	.word	0x0000cc40


	//   ....[93]....
        /*0458*/ 	.word	0x0000cc50


	//   ....[94]....
        /*045c*/ 	.word	0x0000cc60


	//   ....[95]....
        /*0460*/ 	.word	0x0000cc70


	//   ....[96]....
        /*0464*/ 	.word	0x0000cc90


	//   ....[97]....
        /*0468*/ 	.word	0x0000ccb0


	//   ....[98]....
        /*046c*/ 	.word	0x0000cd30


	//   ....[99]....
        /*0470*/ 	.word	0x0000ce60


	//   ....[100]....
        /*0474*/ 	.word	0x0000d0c0


	//   ....[101]....
        /*0478*/ 	.word	0x0000d630


	//   ....[102]....
        /*047c*/ 	.word	0x0000d720


	//   ....[103]....
        /*0480*/ 	.word	0x0000d7c0


	//   ....[104]....
        /*0484*/ 	.word	0x0000d820


	//   ....[105]....
        /*0488*/ 	.word	0x0000d8f0


	//   ....[106]....
        /*048c*/ 	.word	0x0000d970


	//   ....[107]....
        /*0490*/ 	.word	0x0000da40


	//   ....[108]....
        /*0494*/ 	.word	0x0000dab0


	//   ....[109]....
        /*0498*/ 	.word	0x0000dba0


	//   ....[110]....
        /*049c*/ 	.word	0x0000dc20


	//   ....[111]....
        /*04a0*/ 	.word	0x0000dcf0


	//   ....[112]....
        /*04a4*/ 	.word	0x0000dd60


	//   ....[113]....
        /*04a8*/ 	.word	0x0000de40


	//   ....[114]....
        /*04ac*/ 	.word	0x0000dee0


	//   ....[115]....
        /*04b0*/ 	.word	0x0000df40


	//   ....[116]....
        /*04b4*/ 	.word	0x0000dfe0


	//   ....[117]....
        /*04b8*/ 	.word	0x0000e0b0


	//   ....[118]....
        /*04bc*/ 	.word	0x0000e130


	//   ....[119]....
        /*04c0*/ 	.word	0x0000e210


	//   ....[120]....
        /*04c4*/ 	.word	0x0000e290


	//   ....[121]....
        /*04c8*/ 	.word	0x0000e360


	//   ....[122]....
        /*04cc*/ 	.word	0x0000e3e0


	//   ....[123]....
        /*04d0*/ 	.word	0x0000e4c0


	//   ....[124]....
        /*04d4*/ 	.word	0x0000e540


	//   ....[125]....
        /*04d8*/ 	.word	0x0000e610


	//   ....[126]....
        /*04dc*/ 	.word	0x0000e690


	//   ....[127]....
        /*04e0*/ 	.word	0x0000e770


	//   ....[128]....
        /*04e4*/ 	.word	0x0000e7e0


	//   ....[129]....
        /*04e8*/ 	.word	0x0000e8a0


	//   ....[130]....
        /*04ec*/ 	.word	0x0000e9e0


	//   ....[131]....
        /*04f0*/ 	.word	0x0000ea80


	//   ....[132]....
        /*04f4*/ 	.word	0x0000eb60


	//   ....[133]....
        /*04f8*/ 	.word	0x0000ebb0


	//   ....[134]....
        /*04fc*/ 	.word	0x0000ec90


	//   ....[135]....
        /*0500*/ 	.word	0x0000ece0


	//   ....[136]....
        /*0504*/ 	.word	0x0000ede0


	//   ....[137]....
        /*0508*/ 	.word	0x0000ee30


	//   ....[138]....
        /*050c*/ 	.word	0x0000ef30


	//   ....[139]....
        /*0510*/ 	.word	0x0000ef80


	//   ....[140]....
        /*0514*/ 	.word	0x0000f060


	//   ....[141]....
        /*0518*/ 	.word	0x0000f0b0


	//   ....[142]....
        /*051c*/ 	.word	0x0000f1a0


	//   ....[143]....
        /*0520*/ 	.word	0x0000f230


	//   ....[144]....
        /*0524*/ 	.word	0x0000f290


	//   ....[145]....
        /*0528*/ 	.word	0x0000f370


	//   ....[146]....
        /*052c*/ 	.word	0x0000f410


	//   ....[147]....
        /*0530*/ 	.word	0x0000f4d0


	//   ....[148]....
        /*0534*/ 	.word	0x0000f570


	//   ....[149]....
        /*0538*/ 	.word	0x0000f630


	//   ....[150]....
        /*053c*/ 	.word	0x0000f6d0


	//   ....[151]....
        /*0540*/ 	.word	0x0000f790


	//   ....[152]....
        /*0544*/ 	.word	0x0000f830


	//   ....[153]....
        /*0548*/ 	.word	0x0000f8f0


	//   ....[154]....
        /*054c*/ 	.word	0x0000fa10


	//   ....[155]....
        /*0550*/ 	.word	0x0000fac0


	//   ....[156]....
        /*0554*/ 	.word	0x0000fb60


	//   ....[157]....
        /*0558*/ 	.word	0x0000fc30


	//   ....[158]....
        /*055c*/ 	.word	0x0000fca0


	//   ....[159]....
        /*0560*/ 	.word	0x0000fd70


	//   ....[160]....
        /*0564*/ 	.word	0x0000fde0


	//   ....[161]....
        /*0568*/ 	.word	0x0000fed0


	//   ....[162]....
        /*056c*/ 	.word	0x0000ff40


	//   ....[163]....
        /*0570*/ 	.word	0x00010020


	//   ....[164]....
        /*0574*/ 	.word	0x00010090


	//   ....[165]....
        /*0578*/ 	.word	0x00010150


	//   ....[166]....
        /*057c*/ 	.word	0x00010230


	//----- nvinfo : EIATTR_REG_RECONFIG
	.align		4
.L_258:
        /*0580*/ 	.byte	0x01, 0x54
	.zero		2


	//----- nvinfo : EIATTR_SYSCALL_OFFSETS
	.align		4
        /*0584*/ 	.byte	0x04, 0x46
        /*0586*/ 	.short	(.L_260 - .L_259)


	//   ....[0]....
.L_259:
        /*0588*/ 	.word	0x00001260


	//   ....[1]....
        /*058c*/ 	.word	0x0000a100


	//   ....[2]....
        /*0590*/ 	.word	0x0000a240


	//   ....[3]....
        /*0594*/ 	.word	0x0000a330


	//   ....[4]....
        /*0598*/ 	.word	0x0000b1e0


	//----- nvinfo : EIATTR_MBARRIER_INSTR_OFFSETS
	.align		4
.L_260:
        /*059c*/ 	.byte	0x04, 0x39
        /*059e*/ 	.short	(.L_262 - .L_261)


	//   ....[0]....
.L_261:
        /*05a0*/ 	.word	0x00000170
        /*05a4*/ 	.word	0x000000ff
        /*05a8*/ 	.word	0x0002a800
        /*05ac*/ 	.short	0x0100
        /*05ae*/ 	.byte	0x08
	.zero		1


	//   ....[1]....
        /*05b0*/ 	.word	0x00000180
        /*05b4*/ 	.word	0x000000ff
        /*05b8*/ 	.word	0x0002a820
        /*05bc*/ 	.short	0x0100
        /*05be*/ 	.byte	0x08
	.zero		1


	//   ....[2]....
        /*05c0*/ 	.word	0x00000270
        /*05c4*/ 	.word	0x000000ff
        /*05c8*/ 	.word	0x0002a830
        /*05cc*/ 	.short	0x0100
        /*05ce*/ 	.byte	0x08
	.zero		1


	//   ....[3]....
        /*05d0*/ 	.word	0x00000280
        /*05d4*/ 	.word	0x000000ff
        /*05d8*/ 	.word	0x0002a840
        /*05dc*/ 	.short	0x0100
        /*05de*/ 	.byte	0x08
	.zero		1


	//   ....[4]....
        /*05e0*/ 	.word	0x00000290
        /*05e4*/ 	.word	0x000000ff
        /*05e8*/ 	.word	0x0002a838
        /*05ec*/ 	.short	0x0100
        /*05ee*/ 	.byte	0x08
	.zero		1


	//   ....[5]....
        /*05f0*/ 	.word	0x000002a0
        /*05f4*/ 	.word	0x000000ff
        /*05f8*/ 	.word	0x0002a848
        /*05fc*/ 	.short	0x0100
        /*05fe*/ 	.byte	0x08
	.zero		1


	//   ....[6]....
        /*0600*/ 	.word	0x000003d0
        /*0604*/ 	.word	0x000000ff
        /*0608*/ 	.word	0x0002a850
        /*060c*/ 	.short	0x0100
        /*060e*/ 	.byte	0x08
	.zero		1


	//   ....[7]....
        /*0610*/ 	.word	0x000003e0
        /*0614*/ 	.word	0x000000ff
        /*0618*/ 	.word	0x0002a860
        /*061c*/ 	.short	0x0100
        /*061e*/ 	.byte	0x08
	.zero		1


	//   ....[8]....
        /*0620*/ 	.word	0x000003f0
        /*0624*/ 	.word	0x000000ff
        /*0628*/ 	.word	0x0002a858
        /*062c*/ 	.short	0x0100
        /*062e*/ 	.byte	0x08
	.zero		1


	//   ....[9]....
        /*0630*/ 	.word	0x00000400
        /*0634*/ 	.word	0x000000ff
        /*0638*/ 	.word	0x0002a868
        /*063c*/ 	.short	0x0100
        /*063e*/ 	.byte	0x08
	.zero		1


	//   ....[10]....
        /*0640*/ 	.word	0x000004f0
        /*0644*/ 	.word	0x000000ff
        /*0648*/ 	.word	0x0002a870
        /*064c*/ 	.short	0x0100
        /*064e*/ 	.byte	0x06
	.zero		1


	//   ....[11]....
        /*0650*/ 	.word	0x00000500
        /*0654*/ 	.word	0x000000ff
        /*0658*/ 	.word	0x0002a880
        /*065c*/ 	.short	0x0100
        /*065e*/ 	.byte	0x06
	.zero		1


	//   ....[12]....
        /*0660*/ 	.word	0x00000510
        /*0664*/ 	.word	0x000000ff
        /*0668*/ 	.word	0x0002a878
        /*066c*/ 	.short	0x0100
        /*066e*/ 	.byte	0x06
	.zero		1


	//   ....[13]....
        /*0670*/ 	.word	0x00000520
        /*0674*/ 	.word	0x000000ff
        /*0678*/ 	.word	0x0002a888
        /*067c*/ 	.short	0x0100
        /*067e*/ 	.byte	0x06
	.zero		1


	//   ....[14]....
        /*0680*/ 	.word	0x00000650
        /*0684*/ 	.word	0x000000ff
        /*0688*/ 	.word	0x0002a890
        /*068c*/ 	.short	0x0100
        /*068e*/ 	.byte	0x08
	.zero		1


	//   ....[15]....
        /*0690*/ 	.word	0x00000660
        /*0694*/ 	.word	0x000000ff
        /*0698*/ 	.word	0x0002a8a0
        /*069c*/ 	.short	0x0100
        /*069e*/ 	.byte	0x08
	.zero		1


	//   ....[16]....
        /*06a0*/ 	.word	0x00000670
        /*06a4*/ 	.word	0x000000ff
        /*06a8*/ 	.word	0x0002a898
        /*06ac*/ 	.short	0x0100
        /*06ae*/ 	.byte	0x08
	.zero		1


	//   ....[17]....
        /*06b0*/ 	.word	0x00000680
        /*06b4*/ 	.word	0x000000ff
        /*06b8*/ 	.word	0x0002a8a8
        /*06bc*/ 	.short	0x0100
        /*06be*/ 	.byte	0x08
	.zero		1


	//   ....[18]....
        /*06c0*/ 	.word	0x000007c0
        /*06c4*/ 	.word	0x000000ff
        /*06c8*/ 	.word	0x0002a8b0
        /*06cc*/ 	.short	0x0100
        /*06ce*/ 	.byte	0x08
	.zero		1


	//   ....[19]....
        /*06d0*/ 	.word	0x000007d0
        /*06d4*/ 	.word	0x000000ff
        /*06d8*/ 	.word	0x0002a8c0
        /*06dc*/ 	.short	0x0100
        /*06de*/ 	.byte	0x08
	.zero		1


	//   ....[20]....
        /*06e0*/ 	.word	0x000007e0
        /*06e4*/ 	.word	0x000000ff
        /*06e8*/ 	.word	0x0002a8b8
        /*06ec*/ 	.short	0x0100
        /*06ee*/ 	.byte	0x08
	.zero		1


	//   ....[21]....
        /*06f0*/ 	.word	0x000007f0
        /*06f4*/ 	.word	0x000000ff
        /*06f8*/ 	.word	0x0002a8c8
        /*06fc*/ 	.short	0x0100
        /*06fe*/ 	.byte	0x08
	.zero		1


	//   ....[22]....
        /*0700*/ 	.word	0x00001280
        /*0704*/ 	.word	0x000000ff
        /*0708*/ 	.word	0x0002a800
        /*070c*/ 	.short	0x010a
        /*070e*/ 	.byte	0x26
	.zero		1


	//   ....[23]....
        /*0710*/ 	.word	0x00001300
        /*0714*/ 	.word	0x000000ff
        /*0718*/ 	.word	0x0002a830
        /*071c*/ 	.short	0x010a
        /*071e*/ 	.byte	0x26
	.zero		1


	//   ....[24]....
        /*0720*/ 	.word	0x00001360
        /*0724*/ 	.word	0x000000ff
        /*0728*/ 	.word	0x0002a830
        /*072c*/ 	.short	0x010a
        /*072e*/ 	.byte	0x26
	.zero		1


	//   ....[25]....
        /*0730*/ 	.word	0x00001df0
        /*0734*/ 	.word	0x000000ff
        /*0738*/ 	.word	0x00000000
        /*073c*/ 	.short	0x0101
        /*073e*/ 	.byte	0x04
	.zero		1


	//   ....[26]....
        /*0740*/ 	.word	0x00003550
        /*0744*/ 	.word	0x000000ff
        /*0748*/ 	.word	0x0002a830
        /*074c*/ 	.short	0x010a
        /*074e*/ 	.byte	0x07
	.zero		1


	//   ....[27]....
        /*0750*/ 	.word	0x00003590
        /*0754*/ 	.word	0x000000ff
        /*0758*/ 	.word	0x0002a830
        /*075c*/ 	.short	0x010a
        /*075e*/ 	.byte	0x07
	.zero		1


	//   ....[28]....
        /*0760*/ 	.word	0x00003de0
        /*0764*/ 	.word	0x000000ff
        /*0768*/ 	.word	0x0002a850
        /*076c*/ 	.short	0x010a
        /*076e*/ 	.byte	0x0a
	.zero		1


	//   ....[29]....
        /*0770*/ 	.word	0x00003e20
        /*0774*/ 	.word	0x000000ff
        /*0778*/ 	.word	0x0002a850
        /*077c*/ 	.short	0x010a
        /*077e*/ 	.byte	0x0a
	.zero		1


	//   ....[30]....
        /*0780*/ 	.word	0x00004100
        /*0784*/ 	.word	0x000000ff
        /*0788*/ 	.word	0x00000000
        /*078c*/ 	.short	0x0101
        /*078e*/ 	.byte	0x07
	.zero		1


	//   ....[31]....
        /*0790*/ 	.word	0x00005610
        /*0794*/ 	.word	0x000000ff
        /*0798*/ 	.word	0x00000000
        /*079c*/ 	.short	0x0101
        /*079e*/ 	.byte	0x0a
	.zero		1


	//   ....[32]....
        /*07a0*/ 	.word	0x00005860
        /*07a4*/ 	.word	0x000000ff
        /*07a8*/ 	.word	0x0002a830
        /*07ac*/ 	.short	0x010a
        /*07ae*/ 	.byte	0x07
	.zero		1


	//   ....[33]....
        /*07b0*/ 	.word	0x000058a0
        /*07b4*/ 	.word	0x000000ff
        /*07b8*/ 	.word	0x0002a830
        /*07bc*/ 	.short	0x010a
        /*07be*/ 	.byte	0x07
	.zero		1


	//   ....[34]....
        /*07c0*/ 	.word	0x000060f0
        /*07c4*/ 	.word	0x000000ff
        /*07c8*/ 	.word	0x0002a850
        /*07cc*/ 	.short	0x010a
        /*07ce*/ 	.byte	0x05
	.zero		1


	//   ....[35]....
        /*07d0*/ 	.word	0x00006130
        /*07d4*/ 	.word	0x000000ff
        /*07d8*/ 	.word	0x0002a850
        /*07dc*/ 	.short	0x010a
        /*07de*/ 	.byte	0x05
	.zero		1


	//   ....[36]....
        /*07e0*/ 	.word	0x00006450
        /*07e4*/ 	.word	0x000000ff
        /*07e8*/ 	.word	0x00000000
        /*07ec*/ 	.short	0x0101
        /*07ee*/ 	.byte	0x07
	.zero		1


	//   ....[37]....
        /*07f0*/ 	.word	0x000071d0
        /*07f4*/ 	.word	0x000000ff
        /*07f8*/ 	.word	0x00000000
        /*07fc*/ 	.short	0x0101
        /*07fe*/ 	.byte	0x05
	.zero		1


	//   ....[38]....
        /*0800*/ 	.word	0x00007780
        /*0804*/ 	.word	0x000000ff
        /*0808*/ 	.word	0x0002a850
        /*080c*/ 	.short	0x010a
        /*080e*/ 	.byte	0x05
	.zero		1


	//   ....[39]....
        /*0810*/ 	.word	0x000077c0
        /*0814*/ 	.word	0x000000ff
        /*0818*/ 	.word	0x0002a850
        /*081c*/ 	.short	0x010a
        /*081e*/ 	.byte	0x05
	.zero		1


	//   ....[40]....
        /*0820*/ 	.word	0x00007c90
        /*0824*/ 	.word	0x000000ff
        /*0828*/ 	.word	0x00000000
        /*082c*/ 	.short	0x0101
        /*082e*/ 	.byte	0x04
	.zero		1


	//   ....[41]....
        /*0830*/ 	.word	0x00008860
        /*0834*/ 	.word	0x000000ff
        /*0838*/ 	.word	0x00000000
        /*083c*/ 	.short	0x0101
        /*083e*/ 	.byte	0x04
	.zero		1


	//   ....[42]....
        /*0840*/ 	.word	0x0000a9a0
        /*0844*/ 	.word	0x000000ff
        /*0848*/ 	.word	0x0002a840
        /*084c*/ 	.short	0x010a
        /*084e*/ 	.byte	0x2e
	.zero		1


	//   ....[43]....
        /*0850*/ 	.word	0x0000afa0
        /*0854*/ 	.word	0x000000ff
        /*0858*/ 	.word	0x0002a830
        /*085c*/ 	.short	0x0107
        /*085e*/ 	.byte	0x2e
	.zero		1


	//   ....[44]....
        /*0860*/ 	.word	0x0000b010
        /*0864*/ 	.word	0x000000ff
        /*0868*/ 	.word	0x0002a830
        /*086c*/ 	.short	0x0101
        /*086e*/ 	.byte	0x2e
	.zero		1


	//   ....[45]....
        /*0870*/ 	.word	0x0000ba30
        /*0874*/ 	.word	0x000000ff
        /*0878*/ 	.word	0x0002a800
        /*087c*/ 	.short	0x0107
        /*087e*/ 	.byte	0x2e
	.zero		1


	//   ....[46]....
        /*0880*/ 	.word	0x0000ba90
        /*0884*/ 	.word	0x000000ff
        /*0888*/ 	.word	0x0002a800
        /*088c*/ 	.short	0x0101
        /*088e*/ 	.byte	0x2e
	.zero		1


	//   ....[47]....
        /*0890*/ 	.word	0x0000baa0
        /*0894*/ 	.word	0x000000ff
        /*0898*/ 	.word	0x0002a820
        /*089c*/ 	.short	0x010a
        /*089e*/ 	.byte	0x2e
	.zero		1


	//   ....[48]....
        /*08a0*/ 	.word	0x0000be10
        /*08a4*/ 	.word	0x0000001a
        /*08a8*/ 	.word	0x0002a840
        /*08ac*/ 	.short	0x010a
        /*08ae*/ 	.byte	0x3f
	.zero		1


	//   ....[49]....
        /*08b0*/ 	.word	0x0000c320
        /*08b4*/ 	.word	0x0000001a
        /*08b8*/ 	.word	0x0002a830
        /*08bc*/ 	.short	0x0107
        /*08be*/ 	.byte	0x3f
	.zero		1


	//   ....[50]....
        /*08c0*/ 	.word	0x0000c3d0
        /*08c4*/ 	.word	0x0000001a
        /*08c8*/ 	.word	0x0002a830
        /*08cc*/ 	.short	0x0101
        /*08ce*/ 	.byte	0x3f
	.zero		1


	//   ....[51]....
        /*08d0*/ 	.word	0x0000c430
        /*08d4*/ 	.word	0x00000000
        /*08d8*/ 	.word	0x0002a860
        /*08dc*/ 	.short	0x010a
        /*08de*/ 	.byte	0x3f
	.zero		1


	//   ....[52]....
        /*08e0*/ 	.word	0x0000c880
        /*08e4*/ 	.word	0x00000000
        /*08e8*/ 	.word	0x0002a850
        /*08ec*/ 	.short	0x0107
        /*08ee*/ 	.byte	0x3f
	.zero		1


	//   ....[53]....
        /*08f0*/ 	.word	0x0000c9a0
        /*08f4*/ 	.word	0x00000000
        /*08f8*/ 	.word	0x0002a850
        /*08fc*/ 	.short	0x0101
        /*08fe*/ 	.byte	0x3f
	.zero		1


	//   ....[54]....
        /*0900*/ 	.word	0x0000cb10
        /*0904*/ 	.word	0x00000000
        /*0908*/ 	.word	0x0002a860
        /*090c*/ 	.short	0x010a
        /*090e*/ 	.byte	0x3f
	.zero		1


	//   ....[55]....
        /*0910*/ 	.word	0x0000cf30
        /*0914*/ 	.word	0x00000000
        /*0918*/ 	.word	0x0002a850
        /*091c*/ 	.short	0x0107
        /*091e*/ 	.byte	0x3f
	.zero		1


	//   ....[56]....
        /*0920*/ 	.word	0x0000cfe0
        /*0924*/ 	.word	0x00000000
        /*0928*/ 	.word	0x0002a850
        /*092c*/ 	.short	0x0101
        /*092e*/ 	.byte	0x3f
	.zero		1


	//   ....[57]....
        /*0930*/ 	.word	0x0000d080
        /*0934*/ 	.word	0x00000005
        /*0938*/ 	.word	0x0002a820
        /*093c*/ 	.short	0x010a
        /*093e*/ 	.byte	0x3f
	.zero		1


	//   ....[58]....
        /*0940*/ 	.word	0x0000d1c0
        /*0944*/ 	.word	0x00000006
        /*0948*/ 	.word	0x0002a840
        /*094c*/ 	.short	0x010a
        /*094e*/ 	.byte	0x3f
	.zero		1


	//   ....[59]....
        /*0950*/ 	.word	0x0000d260
        /*0954*/ 	.word	0x00000005
        /*0958*/ 	.word	0x0002a840
        /*095c*/ 	.short	0x010a
        /*095e*/ 	.byte	0x3f
	.zero		1


	//   ....[60]....
        /*0960*/ 	.word	0x0000d2a0
        /*0964*/ 	.word	0x00000006
        /*0968*/ 	.word	0x0002a860
        /*096c*/ 	.short	0x010a
        /*096e*/ 	.byte	0x3f
	.zero		1


	//   ....[61]....
        /*0970*/ 	.word	0x0000d2e0
        /*0974*/ 	.word	0x00000005
        /*0978*/ 	.word	0x0002a860
        /*097c*/ 	.short	0x010a
        /*097e*/ 	.byte	0x3f
	.zero		1


	//   ....[62]....
        /*0980*/ 	.word	0x0000d350
        /*0984*/ 	.word	0x00000003
        /*0988*/ 	.word	0x0002a800
        /*098c*/ 	.short	0x010a
        /*098e*/ 	.byte	0x3f
	.zero		1


	//   ....[63]....
        /*0990*/ 	.word	0x0000d3b0
        /*0994*/ 	.word	0x00000003
        /*0998*/ 	.word	0x0002a830
        /*099c*/ 	.short	0x010a
        /*099e*/ 	.byte	0x3f
	.zero		1


	//   ....[64]....
        /*09a0*/ 	.word	0x0000d410
        /*09a4*/ 	.word	0x00000008
        /*09a8*/ 	.word	0x0002a830
        /*09ac*/ 	.short	0x010a
        /*09ae*/ 	.byte	0x3f
	.zero		1


	//   ....[65]....
        /*09b0*/ 	.word	0x0000d470
        /*09b4*/ 	.word	0x00000006
        /*09b8*/ 	.word	0x0002a850
        /*09bc*/ 	.short	0x010a
        /*09be*/ 	.byte	0x3f
	.zero		1


	//   ....[66]....
        /*09c0*/ 	.word	0x0000d4d0
        /*09c4*/ 	.word	0x00000008
        /*09c8*/ 	.word	0x0002a830
        /*09cc*/ 	.short	0x010a
        /*09ce*/ 	.byte	0x3f
	.zero		1


	//   ....[67]....
        /*09d0*/ 	.word	0x0000d530
        /*09d4*/ 	.word	0x00000006
        /*09d8*/ 	.word	0x0002a850
        /*09dc*/ 	.short	0x010a
        /*09de*/ 	.byte	0x3f
	.zero		1


	//   ....[68]....
        /*09e0*/ 	.word	0x0000d590
        /*09e4*/ 	.word	0x00000007
        /*09e8*/ 	.word	0x0002a850
        /*09ec*/ 	.short	0x010a
        /*09ee*/ 	.byte	0x3f
	.zero		1


	//   ....[69]....
        /*09f0*/ 	.word	0x0000d670
        /*09f4*/ 	.word	0x00000005
        /*09f8*/ 	.word	0x0002a840
        /*09fc*/ 	.short	0x010a
        /*09fe*/ 	.byte	0x3f
	.zero		1


	//   ....[70]....
        /*0a00*/ 	.word	0x0000e8e0
        /*0a04*/ 	.word	0x00000003
        /*0a08*/ 	.word	0x0002a820
        /*0a0c*/ 	.short	0x010a
        /*0a0e*/ 	.byte	0x3f
	.zero		1


	//   ....[71]....
        /*0a10*/ 	.word	0x0000e930
        /*0a14*/ 	.word	0x0000001a
        /*0a18*/ 	.word	0x0002a840
        /*0a1c*/ 	.short	0x010a
        /*0a1e*/ 	.byte	0x3f
	.zero		1


	//   ....[72]....
        /*0a20*/ 	.word	0x0000f0f0
        /*0a24*/ 	.word	0x00000000
        /*0a28*/ 	.word	0x0002a860
        /*0a2c*/ 	.short	0x010a
        /*0a2e*/ 	.byte	0x3f
	.zero		1


	//   ....[73]....
        /*0a30*/ 	.word	0x0000f960
        /*0a34*/ 	.word	0x00000000
        /*0a38*/ 	.word	0x0002a860
        /*0a3c*/ 	.short	0x010a
        /*0a3e*/ 	.byte	0x3f
	.zero		1


	//   ....[74]....
        /*0a40*/ 	.word	0x00010180
        /*0a44*/ 	.word	0x00000005
        /*0a48*/ 	.word	0x0002a820
        /*0a4c*/ 	.short	0x010a
        /*0a4e*/ 	.byte	0x3f
	.zero		1


	//   ....[75]....
        /*0a50*/ 	.word	0x000102f0
        /*0a54*/ 	.word	0x00000006
        /*0a58*/ 	.word	0x0002a840
        /*0a5c*/ 	.short	0x010a
        /*0a5e*/ 	.byte	0x3f
	.zero		1


	//   ....[76]....
        /*0a60*/ 	.word	0x00010340
        /*0a64*/ 	.word	0x00000005
        /*0a68*/ 	.word	0x0002a840
        /*0a6c*/ 	.short	0x010a
        /*0a6e*/ 	.byte	0x3f
	.zero		1


	//   ....[77]....
        /*0a70*/ 	.word	0x00010390
        /*0a74*/ 	.word	0x00000006
        /*0a78*/ 	.word	0x0002a860
        /*0a7c*/ 	.short	0x010a
        /*0a7e*/ 	.byte	0x3f
	.zero		1


	//----- nvinfo : EIATTR_NUM_MBARRIERS
	.align		4
.L_262:
        /*0a80*/ 	.byte	0x03, 0x38
        /*0a82*/ 	.short	0x0016


	//----- nvinfo : EIATTR_EXIT_INSTR_OFFSETS
	.align		4
        /*0a84*/ 	.byte	0x04, 0x1c
        /*0a86*/ 	.short	(.L_264 - .L_263)


	//   ....[0]....
.L_263:
        /*0a88*/ 	.word	0x0000d330


	//----- nvinfo : EIATTR_MAX_THREADS
	.align		4
.L_264:
        /*0a8c*/ 	.byte	0x04, 0x05
        /*0a8e*/ 	.short	(.L_266 - .L_265)
.L_265:
        /*0a90*/ 	.word	0x00000180
        /*0a94*/ 	.word	0x00000001
        /*0a98*/ 	.word	0x00000001


	//----- nvinfo : EIATTR_CRS_STACK_SIZE
	.align		4
.L_266:
        /*0a9c*/ 	.byte	0x04, 0x1e
        /*0a9e*/ 	.short	(.L_268 - .L_267)
.L_267:
        /*0aa0*/ 	.word	0x00000000


	//----- nvinfo : EIATTR_CBANK_PARAM_SIZE
	.align		4
.L_268:
        /*0aa4*/ 	.byte	0x03, 0x19
        /*0aa6*/ 	.short	0x0a70


	//----- nvinfo : EIATTR_PARAM_CBANK
	.align		4
        /*0aa8*/ 	.byte	0x04, 0x0a
        /*0aaa*/ 	.short	(.L_270 - .L_269)
	.align		4
.L_269:
        /*0aac*/ 	.word	index@(.nv.constant0._ZN7cutlass13device_kernelIN5flash11enable_sm90INS1_16FlashAttnFwdSm90INS1_25CollectiveMainloopFwdSm90ILi2EN4cute5tupleIJNS5_1CILi1EEES8_S8_EEENS6_IJNS7_ILi128EEENS7_ILi96EEENS7_ILi192EEEEEELi128ENS_10bfloat16_tEfNS_4arch4Sm90ELb1ELb0ELb0ELb0ELb1ELb0ELb0ELb1ELb1ELb1ELb1ELb0EEENS1_21CollectiveEpilogueFwdINS6_IJSA_SA_SB_EEES9_SE_SG_Li256ELb0ELb1ELb1ELb0EEENS1_19SingleTileSchedulerILb0ELb1ELb1ELi128EEEEEEEEEvNT_6ParamsE)
        /*0ab0*/ 	.short	0x0210
        /*0ab2*/ 	.short	0x0a70


	//----- nvinfo : EIATTR_SW_WAR
	.align		4
.L_270:
        /*0ab4*/ 	.byte	0x04, 0x36
        /*0ab6*/ 	.short	(.L_272 - .L_271)
.L_271:
        /*0ab8*/ 	.word	0x00000008
.L_272:


//--------------------- .nv.info._ZN7cutlass13device_kernelIN5flash11enable_sm90INS1_16FlashAttnFwdSm90INS1_25CollectiveMainloopFwdSm90ILi2EN4cute5tupleIJNS5_1CILi1EEES8_S8_EEENS6_IJNS7_ILi128EEENS7_ILi96EEENS7_ILi192EEEEEELi128ENS_10bfloat16_tEfNS_4arch4Sm90ELb1ELb0ELb0ELb1ELb1ELb0ELb0ELb1ELb1ELb1ELb1ELb0EEENS1_21CollectiveEpilogueFwdINS6_IJSA_SA_SB_EEES9_SE_SG_Li256ELb1ELb1ELb1ELb0EEENS1_36VarlenDynamicPersistentTileSchedulerILi128ELi96ELi256ELi128ELb1ELb1ELb1ELb1ELb1ELb1EEEEEEEEEvNT_6ParamsE --------------------------
	.section	.nv.info._ZN7cutlass13device_kernelIN5flash11enable_sm90INS1_16FlashAttnFwdSm90INS1_25CollectiveMainloopFwdSm90ILi2EN4cute5tupleIJNS5_1CILi1EEES8_S8_EEENS6_IJNS7_ILi128EEENS7_ILi96EEENS7_ILi192EEEEEELi128ENS_10bfloat16_tEfNS_4arch4Sm90ELb1ELb0ELb0ELb1ELb1ELb0ELb0ELb1ELb1ELb1ELb1ELb0EEENS1_21CollectiveEpilogueFwdINS6_IJSA_SA_SB_EEES9_SE_SG_Li256ELb1ELb1ELb1ELb0EEENS1_36VarlenDynamicPersistentTileSchedulerILi128ELi96ELi256ELi128ELb1ELb1ELb1ELb1ELb1ELb1EEEEEEEEEvNT_6ParamsE,"",@"SHT_CUDA_INFO"
	.sectionflags	@""
	.align	4


	//----- nvinfo : EIATTR_CUDA_API_VERSION
	.align		4
        /*0000*/ 	.byte	0x04, 0x37
        /*0002*/ 	.short	(.L_274 - .L_273)
.L_273:
        /*0004*/ 	.word	0x00000082


	//----- nvinfo : EIATTR_KPARAM_INFO
	.align		4
.L_274:
        /*0008*/ 	.byte	0x04, 0x17
        /*000a*/ 	.short	(.L_276 - .L_275)
.L_275:
        /*000c*/ 	.word	0x00000000
        /*0010*/ 	.short	0x0000
        /*0012*/ 	.short	0x0070
        /*0014*/ 	.byte	0x00, 0xf0, 0x01, 0x2a


	//----- nvinfo : EIATTR_SPARSE_MMA_MASK
	.align		4
.L_276:
        /*0018*/ 	.byte	0x03, 0x50
        /*001a*/ 	.short	0x0000


	//----- nvinfo : EIATTR_MAXREG_COUNT
	.align		4
        /*001c*/ 	.byte	0x03, 0x1b
        /*001e*/ 	.short	0x00a8


	//----- nvinfo : EIATTR_NUM_BARRIERS
	.align		4
        /*0020*/ 	.byte	0x02, 0x4c
        /*0022*/ 	.byte	0x09
	.zero		1


	//----- nvinfo : EIATTR_EXTERNS
	.align		4
        /*0024*/ 	.byte	0x04, 0x0f
        /*0026*/ 	.short	(.L_278 - .L_277)


	//   ....[0]....
	.align		4
.L_277:
        /*0028*/ 	.word	index@(__assertfail)


	//----- nvinfo : EIATTR_ANNOTATIONS
	.align		4
.L_278:
        /*002c*/ 	.byte	0x04, 0x55
        /*002e*/ 	.short	(.L_280 - .L_279)


	//   ....[0]....
.L_279:
        /* <DEDUP_REMOVED lines=13> */


	//----- nvinfo : EIATTR_MERCURY_ISA_VERSION
	.align		4
.L_280:
        /*00f0*/ 	.byte	0x03, 0x5f
        /*00f2*/ 	.short	0x0101


	//----- nvinfo : EIATTR_UNUSED_LOAD_BYTE_OFFSET
	.align		4
        /*00f4*/ 	.byte	0x04, 0x44
        /*00f6*/ 	.short	(.L_282 - .L_281)


	//   ....[0]....
.L_281:
        /*00f8*/ 	.word	0x00000950
        /*00fc*/ 	.word	0x0000fff0


	//   ....[1]....
        /*0100*/ 	.word	0x00008d80
        /*0104*/ 	.word	0x0000fff0


	//----- nvinfo : EIATTR_INT_WARP_WIDE_INSTR_OFFSETS
	.align		4
.L_282:
        /*0108*/ 	.byte	0x04, 0x31
        /*010a*/ 	.short	(.L_284 - .L_283)


	//   ....[0]....
.L_283:
        /*010c*/ 	.word	0x000000c0


	//   ....[1]....
        /*0110*/ 	.word	0x000000d0


	//   ....[2]....
        /*0114*/ 	.word	0x00000170


	//   ....[3]....
        /*0118*/ 	.word	0x0000d6e0


	//   ....[4]....
        /*011c*/ 	.word	0x0000d770


	//   ....[5]....
        /*0120*/ 	.word	0x000105b0


	//   ....[6]....
        /*0124*/ 	.word	0x00010640


	//----- nvinfo : EIATTR_COOP_GROUP_MASK_REGIDS
	.align		4
.L_284:
        /*0128*/ 	.byte	0x04, 0x29
        /*012a*/ 	.short	(.L_286 - .L_285)


	//   ....[0]....
.L_285:
        /*012c*/ 	.word	0xffffffff


	//   ....[1]....
        /*0130*/ 	.word	0xffffffff


	//   ....[2]....
        /*0134*/ 	.word	0xffffffff


	//   ....[3]....
        /*0138*/ 	.word	0xffffffff


	//   ....[4]....
        /*013c*/ 	.word	0xffffffff


	//   ....[5]....
        /*0140*/ 	.word	0xffffffff


	//   ....[6]....
        /*0144*/ 	.word	0xffffffff


	//   ....[7]....
        /*0148*/ 	.word	0xffffffff


	//   ....[8]....
        /*014c*/ 	.word	0xffffffff


	//   ....[9]....
        /*0150*/ 	.word	0xffffffff


	//   ....[10]....
        /*0154*/ 	.word	0xffffffff


	//   ....[11]....
        /*0158*/ 	.word	0xffffffff


	//   ....[12]....
        /*015c*/ 	.word	0xffffffff


	//   ....[13]....
        /*0160*/ 	.word	0xffffffff


	//   ....[14]....
        /*0164*/ 	.word	0xffffffff


	//   ....[15]....
        /*0168*/ 	.word	0xffffffff


	//   ....[16]....
        /*016c*/ 	.word	0xffffffff


	//   ....[17]....
        /*0170*/ 	.word	0xffffffff


	//   ....[18]....
        /*0174*/ 	.word	0xffffffff


	//   ....[19]....
        /*0178*/ 	.word	0xffffffff


	//   ....[20]....
        /*017c*/ 	.word	0xffffffff


	//   ....[21]....
        /*0180*/ 	.word	0xffffffff


	//   ....[22]....
        /*0184*/ 	.word	0xffffffff


	//   ....[23]....
        /*0188*/ 	.word	0xffffffff


	//   ....[24]....
        /*018c*/ 	.word	0xffffffff


	//   ....[25]....
        /*0190*/ 	.word	0xffffffff


	//   ....[26]....
        /*0194*/ 	.word	0xffffffff


	//   ....[27]....
        /*0198*/ 	.word	0xffffffff


	//   ....[28]....
        /*019c*/ 	.word	0xffffffff


	//   ....[29]....
        /*01a0*/ 	.word	0xffffffff


	//   ....[30]....
        /*01a4*/ 	.word	0xffffffff


	//   ....[31]....
        /*01a8*/ 	.word	0xffffffff


	//   ....[32]....
        /*01ac*/ 	.word	0xffffffff


	//   ....[33]....
        /*01b0*/ 	.word	0xffffffff


	//   ....[34]....
        /*01b4*/ 	.word	0xffffffff


	//   ....[35]....
        /*01b8*/ 	.word	0xffffffff


	//   ....[36]....
        /*01bc*/ 	.word	0xffffffff


	//   ....[37]....
        /*01c0*/ 	.word	0xffffffff


	//   ....[38]....
        /*01c4*/ 	.word	0xffffffff


	//   ....[39]....
        /*01c8*/ 	.word	0xffffffff


	//   ....[40]....
        /*01cc*/ 	.word	0xffffffff


	//   ....[41]....
        /*01d0*/ 	.word	0xffffffff


	//   ....[42]....
        /*01d4*/ 	.word	0xffffffff


	//   ....[43]....
        /*01d8*/ 	.word	0xffffffff


	//   ....[44]....
        /*01dc*/ 	.word	0xffffffff


	//   ....[45]....
        /*01e0*/ 	.word	0xffffffff


	//   ....[46]....
        /*01e4*/ 	.word	0xffffffff


	//   ....[47]....
        /*01e8*/ 	.word	0xffffffff


	//   ....[48]....
        /*01ec*/ 	.word	0xffffffff


	//   ....[49]....
        /*01f0*/ 	.word	0xffffffff


	//   ....[50]....
        /*01f4*/ 	.word	0xffffffff


	//   ....[51]....
        /*01f8*/ 	.word	0xffffffff


	//   ....[52]....
        /*01fc*/ 	.word	0xffffffff


	//   ....[53]....
        /*0200*/ 	.word	0xffffffff


	//   ....[54]....
        /*0204*/ 	.word	0xffffffff


	//   ....[55]....
        /*0208*/ 	.word	0xffffffff


	//   ....[56]....
        /*020c*/ 	.word	0xffffffff


	//   ....[57]....
        /*0210*/ 	.word	0xffffffff


	//   ....[58]....
        /*0214*/ 	.word	0xffffffff


	//   ....[59]....
        /*0218*/ 	.word	0xffffffff


	//   ....[60]....
        /*021c*/ 	.word	0xffffffff


	//   ....[61]....
        /*0220*/ 	.word	0xffffffff


	//   ....[62]....
        /*0224*/ 	.word	0xffffffff


	//   ....[63]....
        /*0228*/ 	.word	0xffffffff


	//   ....[64]....
        /*022c*/ 	.word	0xffffffff


	//   ....[65]....
        /*0230*/ 	.word	0xffffffff


	//   ....[66]....
        /*0234*/ 	.word	0xffffffff


	//   ....[67]....
        /*0238*/ 	.word	0xffffffff


	//   ....[68]....
        /*023c*/ 	.word	0xffffffff


	//   ....[69]....
        /*0240*/ 	.word	0xffffffff


	//   ....[70]....
        /*0244*/ 	.word	0xffffffff


	//   ....[71]....
        /*0248*/ 	.word	0xffffffff


	//   ....[72]....
        /*024c*/ 	.word	0xffffffff


	//   ....[73]....
        /*0250*/ 	.word	0xffffffff


	//   ....[74]....
        /*0254*/ 	.word	0xffffffff


	//   ....[75]....
        /*0258*/ 	.word	0xffffffff


	//   ....[76]....
        /*025c*/ 	.word	0xffffffff


	//   ....[77]....
        /*0260*/ 	.word	0xffffffff


	//   ....[78]....
        /*0264*/ 	.word	0xffffffff


	//   ....[79]....
        /*0268*/ 	.word	0xffffffff


	//   ....[80]....
        /*026c*/ 	.word	0xffffffff


	//   ....[81]....
        /*0270*/ 	.word	0xffffffff


	//   ....[82]....
        /*0274*/ 	.word	0xffffffff


	//   ....[83]....
        /*0278*/ 	.word	0xffffffff


	//   ....[84]....
        /*027c*/ 	.word	0xffffffff


	//   ....[85]....
        /*0280*/ 	.word	0xffffffff


	//   ....[86]....
        /*0284*/ 	.word	0xffffffff


	//   ....[87]....
        /*0288*/ 	.word	0xffffffff


	//   ....[88]....
        /*028c*/ 	.word	0xffffffff


	//   ....[89]....
        /*0290*/ 	.word	0xffffffff


	//   ....[90]....
        /*0294*/ 	.word	0xffffffff


	//   ....[91]....
        /*0298*/ 	.word	0xffffffff


	//   ....[92]....
        /*029c*/ 	.word	0xffffffff


	//   ....[93]....
        /*02a0*/ 	.word	0xffffffff


	//   ....[94]....
        /*02a4*/ 	.word	0xffffffff


	//   ....[95]....
        /*02a8*/ 	.word	0xffffffff


	//   ....[96]....
        /*02ac*/ 	.word	0xffffffff


	//   ....[97]....
        /*02b0*/ 	.word	0xffffffff


	//   ....[98]....
        /*02b4*/ 	.word	0xffffffff


	//   ....[99]....
        /*02b8*/ 	.word	0xffffffff


	//   ....[100]....
        /*02bc*/ 	.word	0xffffffff


	//   ....[101]....
        /*02c0*/ 	.word	0xffffffff


	//   ....[102]....
        /*02c4*/ 	.word	0xffffffff


	//   ....[103]....
        /*02c8*/ 	.word	0xffffffff


	//   ....[104]....
        /*02cc*/ 	.word	0xffffffff


	//   ....[105]....
        /*02d0*/ 	.word	0xffffffff


	//   ....[106]....
        /*02d4*/ 	.word	0xffffffff


	//   ....[107]....
        /*02d8*/ 	.word	0xffffffff


	//   ....[108]....
        /*02dc*/ 	.word	0xffffffff


	//   ....[109]....
        /*02e0*/ 	.word	0xffffffff


	//   ....[110]....
        /*02e4*/ 	.word	0xffffffff


	//   ....[111]....
        /*02e8*/ 	.word	0xffffffff


	//   ....[112]....
        /*02ec*/ 	.word	0xffffffff


	//   ....[113]....
        /*02f0*/ 	.word	0xffffffff


	//   ....[114]....
        /*02f4*/ 	.word	0xffffffff


	//   ....[115]....
        /*02f8*/ 	.word	0xffffffff


	//   ....[116]....
        /*02fc*/ 	.word	0xffffffff


	//   ....[117]....
        /*0300*/ 	.word	0xffffffff


	//   ....[118]....
        /*0304*/ 	.word	0xffffffff


	//   ....[119]....
        /*0308*/ 	.word	0xffffffff


	//   ....[120]....
        /*030c*/ 	.word	0xffffffff


	//   ....[121]....
        /*0310*/ 	.word	0xffffffff


	//   ....[122]....
        /*0314*/ 	.word	0xffffffff


	//   ....[123]....
        /*0318*/ 	.word	0xffffffff


	//   ....[124]....
        /*031c*/ 	.word	0xffffffff


	//   ....[125]....
        /*0320*/ 	.word	0xffffffff


	//   ....[126]....
        /*0324*/ 	.word	0xffffffff


	//   ....[127]....
        /*0328*/ 	.word	0xffffffff


	//   ....[128]....
        /*032c*/ 	.word	0xffffffff


	//   ....[129]....
        /*0330*/ 	.word	0xffffffff


	//   ....[130]....
        /*0334*/ 	.word	0xffffffff


	//   ....[131]....
        /*0338*/ 	.word	0xffffffff


	//   ....[132]....
        /*033c*/ 	.word	0xffffffff


	//   ....[133]....
        /*0340*/ 	.word	0xffffffff


	//   ....[134]....
        /*0344*/ 	.word	0xffffffff


	//   ....[135]....
        /*0348*/ 	.word	0xffffffff


	//   ....[136]....
        /*034c*/ 	.word	0xffffffff


	//   ....[137]....
        /*0350*/ 	.word	0xffffffff


	//   ....[138]....
        /*0354*/ 	.word	0xffffffff


	//   ....[139]....
        /*0358*/ 	.word	0xffffffff


	//   ....[140]....
        /*035c*/ 	.word	0xffffffff


	//   ....[141]....
        /*0360*/ 	.word	0xffffffff


	//   ....[142]....
        /*0364*/ 	.word	0xffffffff


	//   ....[143]....
        /*0368*/ 	.word	0xffffffff


	//   ....[144]....
        /*036c*/ 	.word	0xffffffff


	//   ....[145]....
        /*0370*/ 	.word	0xffffffff


	//   ....[146]....
        /*0374*/ 	.word	0xffffffff


	//   ....[147]....
        /*0378*/ 	.word	0xffffffff


	//   ....[148]....
        /*037c*/ 	.word	0xffffffff


	//   ....[149]....
        /*0380*/ 	.word	0xffffffff


	//   ....[150]....
        /*0384*/ 	.word	0xffffffff


	//   ....[151]....
        /*0388*/ 	.word	0x0500000f


	//   ....[152]....
        /*038c*/ 	.word	0x0500000f


	//   ....[153]....
        /*0390*/ 	.word	0x0500000f


	//   ....[154]....
        /*0394*/ 	.word	0x0500000f


	//   ....[155]....
        /*0398*/ 	.word	0x0500000f


	//   ....[156]....
        /*039c*/ 	.word	0x0500000f


	//   ....[157]....
        /*03a0*/ 	.word	0x0500000f


	//   ....[158]....
        /*03a4*/ 	.word	0x0500000f


	//   ....[159]....
        /*03a8*/ 	.word	0x0500000f


	//   ....[160]....
        /*03ac*/ 	.word	0x0500000f


	//   ....[161]....
        /*03b0*/ 	.word	0x0500000f


	//   ....[162]....
        /*03b4*/ 	.word	0x0500000f


	//   ....[163]....
        /*03b8*/ 	.word	0x0500000f


	//   ....[164]....
        /*03bc*/ 	.word	0x0500000f


	//   ....[165]....
        /*03c0*/ 	.word	0x0500000f


	//   ....[166]....
        /*03c4*/ 	.word	0x0500000f


	//   ....[167]....
        /*03c8*/ 	.word	0x0500000f


	//   ....[168]....
        /*03cc*/ 	.word	0x0500000f


	//   ....[169]....
        /*03d0*/ 	.word	0x0500000f


	//   ....[170]....
        /*03d4*/ 	.word	0x0500000f


	//   ....[171]....
        /*03d8*/ 	.word	0x0500000f


	//   ....[172]....
        /*03dc*/ 	.word	0x0500000f


	//   ....[173]....
        /*03e0*/ 	.word	0x0500000f


	//   ....[174]....
        /*03e4*/ 	.word	0x0500000f


	//   ....[175]....
        /*03e8*/ 	.word	0x0500000f


	//   ....[176]....
        /*03ec*/ 	.word	0x0500000f


	//   ....[177]....
        /*03f0*/ 	.word	0x0500000f


	//   ....[178]....
        /*03f4*/ 	.word	0x0500000f


	//   ....[179]....
        /*03f8*/ 	.word	0x0500000f


	//   ....[180]....
        /*03fc*/ 	.word	0x0500000f


	//   ....[181]....
        /*0400*/ 	.word	0x0500000f


	//   ....[182]....
        /*0404*/ 	.word	0x0500000f


	//   ....[183]....
        /*0408*/ 	.word	0x0500000f


	//   ....[184]....
        /*040c*/ 	.word	0x0500000f


	//   ....[185]....
        /*0410*/ 	.word	0x0500000f


	//   ....[186]....
        /*0414*/ 	.word	0x0500000f


	//   ....[187]....
        /*0418*/ 	.word	0x0500000f


	//   ....[188]....
        /*041c*/ 	.word	0x0500000f


	//   ....[189]....
        /*0420*/ 	.word	0x0500000f


	//   ....[190]....
        /*0424*/ 	.word	0x0500000f


	//   ....[191]....
        /*0428*/ 	.word	0x0500000f


	//   ....[192]....
        /*042c*/ 	.word	0x0500000f


	//   ....[193]....
        /*0430*/ 	.word	0x0500000f


	//   ....[194]....
        /*0434*/ 	.word	0x0500000f


	//   ....[195]....
        /*0438*/ 	.word	0x0500000f


	//   ....[196]....
        /*043c*/ 	.word	0x0500000f


	//   ....[197]....
        /*0440*/ 	.word	0x0500000f


	//   ....[198]....
        /*0444*/ 	.word	0x0500000f


	//   ....[199]....
        /*0448*/ 	.word	0x0500000f


	//   ....[200]....
        /*044c*/ 	.word	0x0500000f


	//   ....[201]....
        /*0450*/ 	.word	0x0500000f


	//   ....[202]....
        /*0454*/ 	.word	0x0500000f


	//   ....[203]....
        /*0458*/ 	.word	0x0500000f


	//   ....[204]....
        /*045c*/ 	.word	0x0500000f


	//   ....[205]....
        /*0460*/ 	.word	0x0500000f


	//   ....[206]....
        /*0464*/ 	.word	0x0500000f


	//   ....[207]....
        /*0468*/ 	.word	0x0500000f


	//   ....[208]....
        /*046c*/ 	.word	0x0500000f


	//   ....[209]....
        /*0470*/ 	.word	0x0500000f


	//   ....[210]....
        /*0474*/ 	.word	0x0500000f


	//   ....[211]....
        /*0478*/ 	.word	0x0500000f


	//   ....[212]....
        /*047c*/ 	.word	0x0500000f


	//   ....[213]....
        /*0480*/ 	.word	0x0500000f


	//   ....[214]....
        /*0484*/ 	.word	0x0500000f


	//   ....[215]....
        /*0488*/ 	.word	0x0500000f


	//   ....[216]....
        /*048c*/ 	.word	0x0500000f


	//   ....[217]....
        /*0490*/ 	.word	0x0500000f


	//   ....[218]....
        /*0494*/ 	.word	0x0500000f


	//   ....[219]....
        /*0498*/ 	.word	0x0500000f


	//   ....[220]....
        /*049c*/ 	.word	0x0500000f


	//   ....[221]....
        /*04a0*/ 	.word	0x0500000f


	//   ....[222]....
        /*04a4*/ 	.word	0x0500000f


	//   ....[223]....
        /*04a8*/ 	.word	0x0500000f


	//   ....[224]....
        /*04ac*/ 	.word	0x0500000f


	//   ....[225]....
        /*04b0*/ 	.word	0x0500000f


	//   ....[226]....
        /*04b4*/ 	.word	0x0500000f


	//   ....[227]....
        /*04b8*/ 	.word	0x0500000f


	//   ....[228]....
        /*04bc*/ 	.word	0x0500000f


	//   ....[229]....
        /*04c0*/ 	.word	0x0500000f


	//   ....[230]....
        /*04c4*/ 	.word	0x0500000f


	//   ....[231]....
        /*04c8*/ 	.word	0x0500000f


	//   ....[232]....
        /*04cc*/ 	.word	0x0500000f


	//   ....[233]....
        /*04d0*/ 	.word	0x0500000f


	//   ....[234]....
        /*04d4*/ 	.word	0x0500000f


	//----- nvinfo : EIATTR_COOP_GROUP_INSTR_OFFSETS
	.align		4
.L_286:
        /*04d8*/ 	.byte	0x04, 0x28
        /*04da*/ 	.short	(.L_288 - .L_287)


	//   ....[0]....
.L_287:
        /*04dc*/ 	.word	0x00000070


	//   ....[1]....
        /*04e0*/ 	.word	0x000000b0


	//   ....[2]....
        /*04e4*/ 	.word	0x000002d0


	//   ....[3]....
        /*04e8*/ 	.word	0x00000430


	//   ....[4]....
        /*04ec*/ 	.word	0x00000550


	//   ....[5]....
        /*04f0*/ 	.word	0x000006b0


	//   ....[6]....
        /*04f4*/ 	.word	0x00001b90


	//   ....[7]....
        /*04f8*/ 	.word	0x00002660


	//   ....[8]....
        /*04fc*/ 	.word	0x00002690


	//   ....[9]....
        /*0500*/ 	.word	0x00002c10


	//   ....[10]....
        /*0504*/ 	.word	0x00002c40


	//   ....[11]....
        /*0508*/ 	.word	0x00003400


	//   ....[12]....
        /*050c*/ 	.word	0x00003460


	//   ....[13]....
        /*0510*/ 	.word	0x00004c60


	//   ....[14]....
        /*0514*/ 	.word	0x00005120


	//   ....[15]....
        /*0518*/ 	.word	0x00005140


	//   ....[16]....
        /*051c*/ 	.word	0x000051a0


	//   ....[17]....
        /*0520*/ 	.word	0x00005840


	//   ....[18]....
        /*0524*/ 	.word	0x000058a0


	//   ....[19]....
        /*0528*/ 	.word	0x00007350


	//   ....[20]....
        /*052c*/ 	.word	0x00007360


	//   ....[21]....
        /*0530*/ 	.word	0x00007390


	//   ....[22]....
        /*0534*/ 	.word	0x000073a0


	//   ....[23]....
        /*0538*/ 	.word	0x000084a0


	//   ....[24]....
        /*053c*/ 	.word	0x000084d0


	//   ....[25]....
        /*0540*/ 	.word	0x000085a0


	//   ....[26]....
        /*0544*/ 	.word	0x000085b0


	//   ....[27]....
        /*0548*/ 	.word	0x00009900


	//   ....[28]....
        /*054c*/ 	.word	0x00009940


	//   ....[29]....
        /*0550*/ 	.word	0x00009970


	//   ....[30]....
        /*0554*/ 	.word	0x000099a0


	//   ....[31]....
        /*0558*/ 	.word	0x0000a070


	//   ....[32]....
        /*055c*/ 	.word	0x0000a0b0


	//   ....[33]....
        /*0560*/ 	.word	0x0000a170


	//   ....[34]....
        /*0564*/ 	.word	0x0000a190


	//   ....[35]....
        /*0568*/ 	.word	0x0000a250


	//   ....[36]....
        /*056c*/ 	.word	0x0000a270


	//   ....[37]....
        /*0570*/ 	.word	0x0000a340


	//   ....[38]....
        /*0574*/ 	.word	0x0000a360


	//   ....[39]....
        /*0578*/ 	.word	0x0000a730


	//   ....[40]....
        /*057c*/ 	.word	0x0000a740


	//   ....[41]....
        /*0580*/ 	.word	0x0000ab70


	//   ....[42]....
        /*0584*/ 	.word	0x0000ab80


	//   ....[43]....
        /*0588*/ 	.word	0x0000b930


	//   ....[44]....
        /*058c*/ 	.word	0x0000b950


	//   ....[45]....
        /*0590*/ 	.word	0x0000ba10


	//   ....[46]....
        /*0594*/ 	.word	0x0000ba30


	//   ....[47]....
        /*0598*/ 	.word	0x0000baf0


	//   ....[48]....
        /*059c*/ 	.word	0x0000bb10


	//   ....[49]....
        /*05a0*/ 	.word	0x0000bbe0


	//   ....[50]....
        /*05a4*/ 	.word	0x0000bc00


	//   ....[51]....
        /*05a8*/ 	.word	0x0000bd40


	//   ....[52]....
        /*05ac*/ 	.word	0x0000bf50


	//   ....[53]....
        /*05b0*/ 	.word	0x0000bf80


	//   ....[54]....
        /*05b4*/ 	.word	0x0000bfb0


	//   ....[55]....
        /*05b8*/ 	.word	0x0000bfe0


	//   ....[56]....
        /*05bc*/ 	.word	0x0000c010


	//   ....[57]....
        /*05c0*/ 	.word	0x0000c040


	//   ....[58]....
        /*05c4*/ 	.word	0x0000c1b0


	//   ....[59]....
        /*05c8*/ 	.word	0x0000c1e0


	//   ....[60]....
        /*05cc*/ 	.word	0x0000c210


	//   ....[61]....
        /*05d0*/ 	.word	0x0000c240


	//   ....[62]....
        /*05d4*/ 	.word	0x0000c270


	//   ....[63]....
        /*05d8*/ 	.word	0x0000c2a0


	//   ....[64]....
        /*05dc*/ 	.word	0x0000c330


	//   ....[65]....
        /*05e0*/ 	.word	0x0000c360


	//   ....[66]....
        /*05e4*/ 	.word	0x0000c370


	//   ....[67]....
        /*05e8*/ 	.word	0x0000c3b0


	//   ....[68]....
        /*05ec*/ 	.word	0x0000e350


	//   ....[69]....
        /*05f0*/ 	.word	0x0000e370


	//   ....[70]....
        /*05f4*/ 	.word	0x0000e420


	//   ....[71]....
        /*05f8*/ 	.word	0x0000e440


	//   ....[72]....
        /*05fc*/ 	.word	0x0000e4e0


	//   ....[73]....
        /*0600*/ 	.word	0x0000e500


	//   ....[74]....
        /*0604*/ 	.word	0x0000e5a0


	//   ....[75]....
        /*0608*/ 	.word	0x0000e5c0


	//   ....[76]....
        /*060c*/ 	.word	0x0000e660


	//   ....[77]....
        /*0610*/ 	.word	0x0000e680


	//   ....[78]....
        /*0614*/ 	.word	0x0000e690


	//   ....[79]....
        /*0618*/ 	.word	0x0000e720


	//   ....[80]....
        /*061c*/ 	.word	0x0000eea0


	//   ....[81]....
        /*0620*/ 	.word	0x0000eed0


	//   ....[82]....
        /*0624*/ 	.word	0x0000ef30


	//   ....[83]....
        /*0628*/ 	.word	0x0000ef90


	//   ....[84]....
        /*062c*/ 	.word	0x0000efe0


	//   ....[85]....
        /*0630*/ 	.word	0x0000f040


	//   ....[86]....
        /*0634*/ 	.word	0x0000f080


	//   ....[87]....
        /*0638*/ 	.word	0x0000f0f0


	//   ....[88]....
        /*063c*/ 	.word	0x0000f140


	//   ....[89]....
        /*0640*/ 	.word	0x0000f1a0


	//   ....[90]....
        /*0644*/ 	.word	0x0000f1f0


	//   ....[91]....
        /*0648*/ 	.word	0x0000f250


	//   ....[92]....
        /*064c*/ 	.word	0x0000f2a0


	//   ....[93]....
        /*0650*/ 	.word	0x0000f2f0


	//   ....[94]....
        /*0654*/ 	.word	0x0000f310


	//   ....[95]....
        /*0658*/ 	.word	0x0000f350


	//   ....[96]....
        /*065c*/ 	.word	0x0000fad0


	//   ....[97]....
        /*0660*/ 	.word	0x0000fae0


	//   ....[98]....
        /*0664*/ 	.word	0x0000fb00


	//   ....[99]....
        /*0668*/ 	.word	0x0000fb80


	//   ....[100]....
        /*066c*/ 	.word	0x0000fb90


	//   ....[101]....
        /*0670*/ 	.word	0x0000fbf0


	//   ....[102]....
        /*0674*/ 	.word	0x0000fc20


	//   ....[103]....
        /*0678*/ 	.word	0x0000fc60


	//   ....[104]....
        /*067c*/ 	.word	0x0000fc90


	//   ....[105]....
        /*0680*/ 	.word	0x0000fcd0


	//   ....[106]....
        /*0684*/ 	.word	0x0000fd00


	//   ....[107]....
        /*0688*/ 	.word	0x0000fd40


	//   ....[108]....
        /*068c*/ 	.word	0x0000ffb0


	//   ....[109]....
        /*0690*/ 	.word	0x0000ffd0


	//   ....[110]....
        /*0694*/ 	.word	0x0000ffe0


	//   ....[111]....
        /*0698*/ 	.word	0x00010060


	//   ....[112]....
        /*069c*/ 	.word	0x00010070


	//   ....[113]....
        /*06a0*/ 	.word	0x000100e0


	//   ....[114]....
        /*06a4*/ 	.word	0x000100f0


	//   ....[115]....
        /*06a8*/ 	.word	0x00010160


	//   ....[116]....
        /*06ac*/ 	.word	0x00010170


	//   ....[117]....
        /*06b0*/ 	.word	0x000101e0


	//   ....[118]....
        /*06b4*/ 	.word	0x000101f0


	//   ....[119]....
        /*06b8*/ 	.word	0x00010200


	//   ....[120]....
        /*06bc*/ 	.word	0x000107b0


	//   ....[121]....
        /*06c0*/ 	.word	0x000107d0


	//   ....[122]....
        /*06c4*/ 	.word	0x000107e0


	//   ....[123]....
        /*06c8*/ 	.word	0x000107f0


	//   ....[124]....
        /*06cc*/ 	.word	0x00010860


	//   ....[125]....
        /*06d0*/ 	.word	0x00010880


	//   ....[126]....
        /*06d4*/ 	.word	0x000108f0


	//   ....[127]....
        /*06d8*/ 	.word	0x00010910


	//   ....[128]....
        /*06dc*/ 	.word	0x00010970


	//   ....[129]....
        /*06e0*/ 	.word	0x00010990


	//   ....[130]....
        /*06e4*/ 	.word	0x000109e0


	//   ....[131]....
        /*06e8*/ 	.word	0x00010a00


	//   ....[132]....
        /*06ec*/ 	.word	0x00010e50


	//   ....[133]....
        /*06f0*/ 	.word	0x00010e60


	//   ....[134]....
        /*06f4*/ 	.word	0x00010ea0


	//   ....[135]....
        /*06f8*/ 	.word	0x00010ee0


	//   ....[136]....
        /*06fc*/ 	.word	0x00010f10


	//   ....[137]....
        /*0700*/ 	.word	0x00010f40


	//   ....[138]....
        /*0704*/ 	.word	0x00010f70


	//   ....[139]....
        /*0708*/ 	.word	0x00010fa0


	//   ....[140]....
        /*070c*/ 	.word	0x00011150


	//   ....[141]....
        /*0710*/ 	.word	0x00011180


	//   ....[142]....
        /*0714*/ 	.word	0x000111b0


	//   ....[143]....
        /*0718*/ 	.word	0x000111e0


	//   ....[144]....
        /*071c*/ 	.word	0x00011210


	//   ....[145]....
        /*0720*/ 	.word	0x00011240


	//   ....[146]....
        /*0724*/ 	.word	0x00011300


	//   ....[147]....
        /*0728*/ 	.word	0x00011320


	//   ....[148]....
        /*072c*/ 	.word	0x00011340


	//   ....[149]....
        /*0730*/ 	.word	0x000113a0


	//   ....[150]....
        /*0734*/ 	.word	0x00011dc0


	//   ....[151]....
        /*0738*/ 	.word	0x00012370


	//   ....[152]....
        /*073c*/ 	.word	0x00012460


	//   ....[153]....
        /*0740*/ 	.word	0x00012500


	//   ....[154]....
        /*0744*/ 	.word	0x00012560


	//   ....[155]....
        /*0748*/ 	.word	0x00012670


	//   ....[156]....
        /*074c*/ 	.word	0x000126e0


	//   ....[157]....
        /*0750*/ 	.word	0x000127f0


	//   ....[158]....
        /*0754*/ 	.word	0x00012860


	//   ....[159]....
        /*0758*/ 	.word	0x00012970


	//   ....[160]....
        /*075c*/ 	.word	0x000129e0


	//   ....[161]....
        /*0760*/ 	.word	0x00012af0


	//   ....[162]....
        /*0764*/ 	.word	0x00012b60


	//   ....[163]....
        /*0768*/ 	.word	0x00012c00


	//   ....[164]....
        /*076c*/ 	.word	0x00012d10


	//   ....[165]....
        /*0770*/ 	.word	0x00012d80


	//   ....[166]....
        /*0774*/ 	.word	0x00012e00


	//   ....[167]....
        /*0778*/ 	.word	0x00012ed0


	//   ....[168]....
        /*077c*/ 	.word	0x00012f50


	//   ....[169]....
        /*0780*/ 	.word	0x00013030


	//   ....[170]....
        /*0784*/ 	.word	0x000130b0


	//   ....[171]....
        /*0788*/ 	.word	0x00013190


	//   ....[172]....
        /*078c*/ 	.word	0x00013210


	//   ....[173]....
        /*0790*/ 	.word	0x000132f0


	//   ....[174]....
        /*0794*/ 	.word	0x00013370


	//   ....[175]....
        /*0798*/ 	.word	0x00013450


	//   ....[176]....
        /*079c*/ 	.word	0x000134d0


	//   ....[177]....
        /*07a0*/ 	.word	0x000135a0


	//   ....[178]....
        /*07a4*/ 	.word	0x00013620


	//   ....[179]....
        /*07a8*/ 	.word	0x000136e0


	//   ....[180]....
        /*07ac*/ 	.word	0x00013810


	//   ....[181]....
        /*07b0*/ 	.word	0x000138c0


	//   ....[182]....
        /*07b4*/ 	.word	0x00013930


	//   ....[183]....
        /*07b8*/ 	.word	0x00013a20


	//   ....[184]....
        /*07bc*/ 	.word	0x00013a80


	//   ....[185]....
        /*07c0*/ 	.word	0x00013b50


	//   ....[186]....
        /*07c4*/ 	.word	0x00013bb0


	//   ....[187]....
        /*07c8*/ 	.word	0x00013c80


	//   ....[188]....
        /*07cc*/ 	.word	0x00013ce0


	//   ....[189]....
        /*07d0*/ 	.word	0x00013db0


	//   ....[190]....
        /*07d4*/ 	.word	0x00013e10


	//   ....[191]....
        /*07d8*/ 	.word	0x00013ee0


	//   ....[192]....
        /*07dc*/ 	.word	0x00013fd0


	//   ....[193]....
        /*07e0*/ 	.word	0x00014070


	//   ....[194]....
        /*07e4*/ 	.word	0x000140d0


	//   ....[195]....
        /*07e8*/ 	.word	0x000141c0


	//   ....[196]....
        /*07ec*/ 	.word	0x00014220


	//   ....[197]....
        /*07f0*/ 	.word	0x00014300


	//   ....[198]....
        /*07f4*/ 	.word	0x00014360


	//   ....[199]....
        /*07f8*/ 	.word	0x00014440


	//   ....[200]....
        /*07fc*/ 	.word	0x000144a0


	//   ....[201]....
        /*0800*/ 	.word	0x00014580


	//   ....[202]....
        /*0804*/ 	.word	0x000145e0


	//   ....[203]....
        /*0808*/ 	.word	0x000146b0


	//   ....[204]....
        /*080c*/ 	.word	0x000147d0


	//   ....[205]....
        /*0810*/ 	.word	0x000148c0


	//   ....[206]....
        /*0814*/ 	.word	0x00014960


	//   ....[207]....
        /*0818*/ 	.word	0x00014a30


	//   ....[208]....
        /*081c*/ 	.word	0x00014a90


	//   ....[209]....
        /*0820*/ 	.word	0x00014b60


	//   ....[210]....
        /*0824*/ 	.word	0x00014bc0


	//   ....[211]....
        /*0828*/ 	.word	0x00014ca0


	//   ....[212]....
        /*082c*/ 	.word	0x00014d00


	//   ....[213]....
        /*0830*/ 	.word	0x00014dd0


	//   ....[214]....
        /*0834*/ 	.word	0x00014e30


	//   ....[215]....
        /*0838*/ 	.word	0x00014ef0


	//   ....[216]....
        /*083c*/ 	.word	0x00014f80


	//   ....[217]....
        /*0840*/ 	.word	0x00015020


	//   ....[218]....
        /*0844*/ 	.word	0x00015190


	//   ....[219]....
        /*0848*/ 	.word	0x00015200


	//   ....[220]....
        /*084c*/ 	.word	0x00015280


	//   ....[221]....
        /*0850*/ 	.word	0x000152f0


	//   ....[222]....
        /*0854*/ 	.word	0x00015360


	//   ....[223]....
        /*0858*/ 	.word	0x000153e0


	//   ....[224]....
        /*085c*/ 	.word	0x00015460


	//   ....[225]....
        /*0860*/ 	.word	0x000154f0


	//   ....[226]....
        /*0864*/ 	.word	0x00015560


	//   ....[227]....
        /*0868*/ 	.word	0x000155d0


	//   ....[228]....
        /*086c*/ 	.word	0x00015640


	//   ....[229]....
        /*0870*/ 	.word	0x000156c0


	//   ....[230]....
        /*0874*/ 	.word	0x00015730


	//   ....[231]....
        /*0878*/ 	.word	0x000157c0


	//   ....[232]....
        /*087c*/ 	.word	0x00015820


	//   ....[233]....
        /*0880*/ 	.word	0x000158b0


	//   ....[234]....
        /*0884*/ 	.word	0x000159e0


	//----- nvinfo : EIATTR_REG_RECONFIG
	.align		4
.L_288:
        /*0888*/ 	.byte	0x01, 0x54
	.zero		2


	//----- nvinfo : EIATTR_SYSCALL_OFFSETS
	.align		4
        /*088c*/ 	.byte	0x04, 0x46
        /*088e*/ 	.short	(.L_290 - .L_289)


	//   ....[0]....
.L_289:
        /*0890*/ 	.word	0x00001d70


	//   ....[1]....
        /*0894*/ 	.word	0x0000d8d0


	//   ....[2]....
        /*0898*/ 	.word	0x0000da20


	//   ....[3]....
        /*089c*/ 	.word	0x0000db10


	//   ....[4]....
        /*08a0*/ 	.word	0x0000eab0


	//----- nvinfo : EIATTR_MBARRIER_INSTR_OFFSETS
	.align		4
.L_290:
        /*08a4*/ 	.byte	0x04, 0x39
        /*08a6*/ 	.short	(.L_292 - .L_291)


	//   ....[0]....
.L_291:
        /*08a8*/ 	.word	0x00000180
        /*08ac*/ 	.word	0x000000ff
        /*08b0*/ 	.word	0x0002a800
        /*08b4*/ 	.short	0x0100
        /*08b6*/ 	.byte	0x08
	.zero		1


	//   ....[1]....
        /*08b8*/ 	.word	0x00000190
        /*08bc*/ 	.word	0x000000ff
        /*08c0*/ 	.word	0x0002a820
        /*08c4*/ 	.short	0x0100
        /*08c6*/ 	.byte	0x08
	.zero		1


	//   ....[2]....
        /*08c8*/ 	.word	0x00000280
        /*08cc*/ 	.word	0x000000ff
        /*08d0*/ 	.word	0x0002a830
        /*08d4*/ 	.short	0x0100
        /*08d6*/ 	.byte	0x08
	.zero		1


	//   ....[3]....
        /*08d8*/ 	.word	0x00000290
        /*08dc*/ 	.word	0x000000ff
        /*08e0*/ 	.word	0x0002a840
        /*08e4*/ 	.short	0x0100
        /*08e6*/ 	.byte	0x08
	.zero		1


	//   ....[4]....
        /*08e8*/ 	.word	0x000002a0
        /*08ec*/ 	.word	0x000000ff
        /*08f0*/ 	.word	0x0002a838
        /*08f4*/ 	.short	0x0100
        /*08f6*/ 	.byte	0x08
	.zero		1


	//   ....[5]....
        /*08f8*/ 	.word	0x000002b0
        /*08fc*/ 	.word	0x000000ff
        /*0900*/ 	.word	0x0002a848
        /*0904*/ 	.short	0x0100
        /*0906*/ 	.byte	0x08
	.zero		1


	//   ....[6]....
        /*0908*/ 	.word	0x000003e0
        /*090c*/ 	.word	0x000000ff
        /*0910*/ 	.word	0x0002a850
        /*0914*/ 	.short	0x0100
        /*0916*/ 	.byte	0x08
	.zero		1


	//   ....[7]....
        /*0918*/ 	.word	0x000003f0
        /*091c*/ 	.word	0x000000ff
        /*0920*/ 	.word	0x0002a860
        /*0924*/ 	.short	0x0100
        /*0926*/ 	.byte	0x08
	.zero		1


	//   ....[8]....
        /*0928*/ 	.word	0x00000400
        /*092c*/ 	.word	0x000000ff
        /*0930*/ 	.word	0x0002a858
        /*0934*/ 	.short	0x0100
        /*0936*/ 	.byte	0x08
	.zero		1


	//   ....[9]....
        /*0938*/ 	.word	0x00000410
        /*093c*/ 	.word	0x000000ff
        /*0940*/ 	.word	0x0002a868
        /*0944*/ 	.short	0x0100
        /*0946*/ 	.byte	0x08
	.zero		1


	//   ....[10]....
        /*0948*/ 	.word	0x00000500
        /*094c*/ 	.word	0x000000ff
        /*0950*/ 	.word	0x0002a870
        /*0954*/ 	.short	0x0100
        /*0956*/ 	.byte	0x06
	.zero		1


	//   ....[11]....
        /*0958*/ 	.word	0x00000510
        /*095c*/ 	.word	0x000000ff
        /*0960*/ 	.word	0x0002a880
        /*0964*/ 	.short	0x0100
        /*0966*/ 	.byte	0x06
	.zero		1


	//   ....[12]....
        /*0968*/ 	.word	0x00000520
        /*096c*/ 	.word	0x000000ff
        /*0970*/ 	.word	0x0002a878
        /*0974*/ 	.short	0x0100
        /*0976*/ 	.byte	0x06
	.zero		1


	//   ....[13]....
        /*0978*/ 	.word	0x00000530
        /*097c*/ 	.word	0x000000ff
        /*0980*/ 	.word	0x0002a888
        /*0984*/ 	.short	0x0100
        /*0986*/ 	.byte	0x06
	.zero		1


	//   ....[14]....
        /*0988*/ 	.word	0x00000660
        /*098c*/ 	.word	0x000000ff
        /*0990*/ 	.word	0x0002a890
        /*0994*/ 	.short	0x0100
        /*0996*/ 	.byte	0x08
	.zero		1


	//   ....[15]....
        /*0998*/ 	.word	0x00000670
        /*099c*/ 	.word	0x000000ff
        /*09a0*/ 	.word	0x0002a8a0
        /*09a4*/ 	.short	0x0100
        /*09a6*/ 	.byte	0x08
	.zero		1


	//   ....[16]....
        /*09a8*/ 	.word	0x00000680
        /*09ac*/ 	.word	0x000000ff
        /*09b0*/ 	.word	0x0002a898
        /*09b4*/ 	.short	0x0100
        /*09b6*/ 	.byte	0x08
	.zero		1


	//   ....[17]....
        /*09b8*/ 	.word	0x00000690
        /*09bc*/ 	.word	0x000000ff
        /*09c0*/ 	.word	0x0002a8a8
        /*09c4*/ 	.short	0x0100
        /*09c6*/ 	.byte	0x08
	.zero		1


	//   ....[18]....
        /*09c8*/ 	.word	0x000007d0
        /*09cc*/ 	.word	0x000000ff
        /*09d0*/ 	.word	0x0002a8b0
        /*09d4*/ 	.short	0x0100
        /*09d6*/ 	.byte	0x08
	.zero		1


	//   ....[19]....
        /*09d8*/ 	.word	0x000007e0
        /*09dc*/ 	.word	0x000000ff
        /*09e0*/ 	.word	0x0002a8c0
        /*09e4*/ 	.short	0x0100
        /*09e6*/ 	.byte	0x08
	.zero		1


	//   ....[20]....
        /*09e8*/ 	.word	0x000007f0
        /*09ec*/ 	.word	0x000000ff
        /*09f0*/ 	.word	0x0002a8b8
        /*09f4*/ 	.short	0x0100
        /*09f6*/ 	.byte	0x08
	.zero		1


	//   ....[21]....
        /*09f8*/ 	.word	0x00000800
        /*09fc*/ 	.word	0x000000ff
        /*0a00*/ 	.word	0x0002a8c8
        /*0a04*/ 	.short	0x0100
        /*0a06*/ 	.byte	0x08
	.zero		1


	//   ....[22]....
        /*0a08*/ 	.word	0x00001e10
        /*0a0c*/ 	.word	0x000000ff
        /*0a10*/ 	.word	0x0002a800
        /*0a14*/ 	.short	0x010a
        /*0a16*/ 	.byte	0x28
	.zero		1


	//   ....[23]....
        /*0a18*/ 	.word	0x00001e90
        /*0a1c*/ 	.word	0x00000000
        /*0a20*/ 	.word	0x0002a830
        /*0a24*/ 	.short	0x010a
        /*0a26*/ 	.byte	0x3f
	.zero		1


	//   ....[24]....
        /*0a28*/ 	.word	0x00001ed0
        /*0a2c*/ 	.word	0x00000000
        /*0a30*/ 	.word	0x0002a830
        /*0a34*/ 	.short	0x010a
        /*0a36*/ 	.byte	0x3f
	.zero		1


	//   ....[25]....
        /*0a38*/ 	.word	0x00002780
        /*0a3c*/ 	.word	0x000000ff
        /*0a40*/ 	.word	0x00000000
        /*0a44*/ 	.short	0x0101
        /*0a46*/ 	.byte	0x05
	.zero		1


	//   ....[26]....
        /*0a48*/ 	.word	0x00003f30
        /*0a4c*/ 	.word	0x000000ff
        /*0a50*/ 	.word	0x0002a830
        /*0a54*/ 	.short	0x010a
        /*0a56*/ 	.byte	0x07
	.zero		1


	//   ....[27]....
        /*0a58*/ 	.word	0x00003f70
        /*0a5c*/ 	.word	0x000000ff
        /*0a60*/ 	.word	0x0002a830
        /*0a64*/ 	.short	0x010a
        /*0a66*/ 	.byte	0x07
	.zero		1


	//   ....[28]....
        /*0a68*/ 	.word	0x000048b0
        /*0a6c*/ 	.word	0x000000ff
        /*0a70*/ 	.word	0x0002a850
        /*0a74*/ 	.short	0x010a
        /*0a76*/ 	.byte	0x0a
	.zero		1


	//   ....[29]....
        /*0a78*/ 	.word	0x000048f0
        /*0a7c*/ 	.word	0x000000ff
        /*0a80*/ 	.word	0x0002a850
        /*0a84*/ 	.short	0x010a
        /*0a86*/ 	.byte	0x0a
	.zero		1


	//   ....[30]....
        /*0a88*/ 	.word	0x00004c50
        /*0a8c*/ 	.word	0x000000ff
        /*0a90*/ 	.word	0x00000000
        /*0a94*/ 	.short	0x0101
        /*0a96*/ 	.byte	0x07
	.zero		1


	//   ....[31]....
        /*0a98*/ 	.word	0x000061d0
        /*0a9c*/ 	.word	0x000000ff
        /*0aa0*/ 	.word	0x00000000
        /*0aa4*/ 	.short	0x0101
        /*0aa6*/ 	.byte	0x0a
	.zero		1


	//   ....[32]....
        /*0aa8*/ 	.word	0x000063c0
        /*0aac*/ 	.word	0x000000ff
        /*0ab0*/ 	.word	0x0002a830
        /*0ab4*/ 	.short	0x010a
        /*0ab6*/ 	.byte	0x07
	.zero		1


	//   ....[33]....
        /*0ab8*/ 	.word	0x00006400
        /*0abc*/ 	.word	0x000000ff
        /*0ac0*/ 	.word	0x0002a830
        /*0ac4*/ 	.short	0x010a
        /*0ac6*/ 	.byte	0x07
	.zero		1


	//   ....[34]....
        /*0ac8*/ 	.word	0x00006d40
        /*0acc*/ 	.word	0x000000ff
        /*0ad0*/ 	.word	0x0002a850
        /*0ad4*/ 	.short	0x010a
        /*0ad6*/ 	.byte	0x0f
	.zero		1


	//   ....[35]....
        /*0ad8*/ 	.word	0x00006d80
        /*0adc*/ 	.word	0x000000ff
        /*0ae0*/ 	.word	0x0002a850
        /*0ae4*/ 	.short	0x010a
        /*0ae6*/ 	.byte	0x0f
	.zero		1


	//   ....[36]....
        /*0ae8*/ 	.word	0x00007170
        /*0aec*/ 	.word	0x000000ff
        /*0af0*/ 	.word	0x00000000
        /*0af4*/ 	.short	0x0101
        /*0af6*/ 	.byte	0x05
	.zero		1


	//   ....[37]....
        /*0af8*/ 	.word	0x00007ef0
        /*0afc*/ 	.word	0x000000ff
        /*0b00*/ 	.word	0x00000000
        /*0b04*/ 	.short	0x0101
        /*0b06*/ 	.byte	0x0f
	.zero		1


	//   ....[38]....
        /*0b08*/ 	.word	0x00008410
        /*0b0c*/ 	.word	0x000000ff
        /*0b10*/ 	.word	0x0002a850
        /*0b14*/ 	.short	0x010a
        /*0b16*/ 	.byte	0x05
	.zero		1


	//   ....[39]....
        /*0b18*/ 	.word	0x00008450
        /*0b1c*/ 	.word	0x000000ff
        /*0b20*/ 	.word	0x0002a850
        /*0b24*/ 	.short	0x010a
        /*0b26*/ 	.byte	0x05
	.zero		1


	//   ....[40]....
        /*0b28*/ 	.word	0x00008bf0
        /*0b2c*/ 	.word	0x000000ff
        /*0b30*/ 	.word	0x00000000
        /*0b34*/ 	.short	0x0101
        /*0b36*/ 	.byte	0x04
	.zero		1


	//   ....[41]....
        /*0b38*/ 	.word	0x0000a0a0
        /*0b3c*/ 	.word	0x00000061
        /*0b40*/ 	.word	0x00000000
        /*0b44*/ 	.short	0x0101
        /*0b46*/ 	.byte	0x3f
	.zero		1


	//   ....[42]....
        /*0b48*/ 	.word	0x0000a540
        /*0b4c*/ 	.word	0x00000061
        /*0b50*/ 	.word	0x00000000
        /*0b54*/ 	.short	0x0101
        /*0b56*/ 	.byte	0x3f
	.zero		1


	//   ....[43]....
        /*0b58*/ 	.word	0x0000e130
        /*0b5c*/ 	.word	0x00000007
        /*0b60*/ 	.word	0x0002a840
        /*0b64*/ 	.short	0x010a
        /*0b66*/ 	.byte	0x3f
	.zero		1


	//   ....[44]....
        /*0b68*/ 	.word	0x0000e7e0
        /*0b6c*/ 	.word	0x00000007
        /*0b70*/ 	.word	0x0002a830
        /*0b74*/ 	.short	0x0107
        /*0b76*/ 	.byte	0x3f
	.zero		1


	//   ....[45]....
        /*0b78*/ 	.word	0x0000e8b0
        /*0b7c*/ 	.word	0x00000007
        /*0b80*/ 	.word	0x0002a830
        /*0b84*/ 	.short	0x0101
        /*0b86*/ 	.byte	0x3f
	.zero		1


	//   ....[46]....
        /*0b88*/ 	.word	0x0000f460
        /*0b8c*/ 	.word	0x00000016
        /*0b90*/ 	.word	0x0002a800
        /*0b94*/ 	.short	0x0107
        /*0b96*/ 	.byte	0x3f
	.zero		1


	//   ....[47]....
        /*0b98*/ 	.word	0x0000f580
        /*0b9c*/ 	.word	0x00000016
        /*0ba0*/ 	.word	0x0002a800
        /*0ba4*/ 	.short	0x0101
        /*0ba6*/ 	.byte	0x3f
	.zero		1


	//   ....[48]....
        /*0ba8*/ 	.word	0x0000f5a0
        /*0bac*/ 	.word	0x00000016
        /*0bb0*/ 	.word	0x0002a820
        /*0bb4*/ 	.short	0x010a
        /*0bb6*/ 	.byte	0x3f
	.zero		1


	//   ....[49]....
        /*0bb8*/ 	.word	0x0000f900
        /*0bbc*/ 	.word	0x00000006
        /*0bc0*/ 	.word	0x0002a840
        /*0bc4*/ 	.short	0x010a
        /*0bc6*/ 	.byte	0x3f
	.zero		1


	//   ....[50]....
        /*0bc8*/ 	.word	0x0000fde0
        /*0bcc*/ 	.word	0x00000006
        /*0bd0*/ 	.word	0x0002a830
        /*0bd4*/ 	.short	0x0107
        /*0bd6*/ 	.byte	0x3f
	.zero		1


	//   ....[51]....
        /*0bd8*/ 	.word	0x0000fe90
        /*0bdc*/ 	.word	0x00000006
        /*0be0*/ 	.word	0x0002a830
        /*0be4*/ 	.short	0x0101
        /*0be6*/ 	.byte	0x3f
	.zero		1


	//   ....[52]....
        /*0be8*/ 	.word	0x0000fef0
        /*0bec*/ 	.word	0x00000004
        /*0bf0*/ 	.word	0x0002a860
        /*0bf4*/ 	.short	0x010a
        /*0bf6*/ 	.byte	0x3f
	.zero		1


	//   ....[53]....
        /*0bf8*/ 	.word	0x00010340
        /*0bfc*/ 	.word	0x00000004
        /*0c00*/ 	.word	0x0002a850
        /*0c04*/ 	.short	0x0107
        /*0c06*/ 	.byte	0x3f
	.zero		1


	//   ....[54]....
        /*0c08*/ 	.word	0x00010490
        /*0c0c*/ 	.word	0x00000004
        /*0c10*/ 	.word	0x0002a850
        /*0c14*/ 	.short	0x0101
        /*0c16*/ 	.byte	0x3f
	.zero		1


	//   ....[55]....
        /*0c18*/ 	.word	0x000106e0
        /*0c1c*/ 	.word	0x00000000
        /*0c20*/ 	.word	0x0002a860
        /*0c24*/ 	.short	0x010a
        /*0c26*/ 	.byte	0x3f
	.zero		1


	//   ....[56]....
        /*0c28*/ 	.word	0x00010b40
        /*0c2c*/ 	.word	0x00000000
        /*0c30*/ 	.word	0x0002a850
        /*0c34*/ 	.short	0x0107
        /*0c36*/ 	.byte	0x3f
	.zero		1


	//   ....[57]....
        /*0c38*/ 	.word	0x00010bf0
        /*0c3c*/ 	.word	0x00000000
        /*0c40*/ 	.word	0x0002a850
        /*0c44*/ 	.short	0x0101
        /*0c46*/ 	.byte	0x3f
	.zero		1


	//   ....[58]....
        /*0c48*/ 	.word	0x00011d40
        /*0c4c*/ 	.word	0x00000004
        /*0c50*/ 	.word	0x0002a820
        /*0c54*/ 	.short	0x010a
        /*0c56*/ 	.byte	0x3f
	.zero		1


	//   ....[59]....
        /*0c58*/ 	.word	0x00011ee0
        /*0c5c*/ 	.word	0x00000005
        /*0c60*/ 	.word	0x0002a840
        /*0c64*/ 	.short	0x010a
        /*0c66*/ 	.byte	0x3f
	.zero		1


	//   ....[60]....
        /*0c68*/ 	.word	0x00011f80
        /*0c6c*/ 	.word	0x0000001b
        /*0c70*/ 	.word	0x0002a840
        /*0c74*/ 	.short	0x010a
        /*0c76*/ 	.byte	0x3f
	.zero		1


	//   ....[61]....
        /*0c78*/ 	.word	0x00011fc0
        /*0c7c*/ 	.word	0x00000005
        /*0c80*/ 	.word	0x0002a860
        /*0c84*/ 	.short	0x010a
        /*0c86*/ 	.byte	0x3f
	.zero		1


	//   ....[62]....
        /*0c88*/ 	.word	0x00012000
        /*0c8c*/ 	.word	0x0000001b
        /*0c90*/ 	.word	0x0002a860
        /*0c94*/ 	.short	0x010a
        /*0c96*/ 	.byte	0x3f
	.zero		1


	//   ....[63]....
        /*0c98*/ 	.word	0x00012070
        /*0c9c*/ 	.word	0x00000003
        /*0ca0*/ 	.word	0x0002a800
        /*0ca4*/ 	.short	0x010a
        /*0ca6*/ 	.byte	0x3f
	.zero		1


	//   ....[64]....
        /*0ca8*/ 	.word	0x000120c0
        /*0cac*/ 	.word	0x00000000
        /*0cb0*/ 	.word	0x0002a830
        /*0cb4*/ 	.short	0x010a
        /*0cb6*/ 	.byte	0x3f
	.zero		1


	//   ....[65]....
        /*0cb8*/ 	.word	0x00012120
        /*0cbc*/ 	.word	0x00000005
        /*0cc0*/ 	.word	0x0002a830
        /*0cc4*/ 	.short	0x010a
        /*0cc6*/ 	.byte	0x3f
	.zero		1


	//   ....[66]....
        /*0cc8*/ 	.word	0x00012180
        /*0ccc*/ 	.word	0x00000005
        /*0cd0*/ 	.word	0x0002a850
        /*0cd4*/ 	.short	0x010a
        /*0cd6*/ 	.byte	0x3f
	.zero		1


	//   ....[67]....
        /*0cd8*/ 	.word	0x000121e0
        /*0cdc*/ 	.word	0x00000005
        /*0ce0*/ 	.word	0x0002a830
        /*0ce4*/ 	.short	0x010a
        /*0ce6*/ 	.byte	0x3f
	.zero		1


	//   ....[68]....
        /*0ce8*/ 	.word	0x00012240
        /*0cec*/ 	.word	0x00000005
        /*0cf0*/ 	.word	0x0002a850
        /*0cf4*/ 	.short	0x010a
        /*0cf6*/ 	.byte	0x3f
	.zero		1


	//   ....[69]....
        /*0cf8*/ 	.word	0x000122a0
        /*0cfc*/ 	.word	0x00000003
        /*0d00*/ 	.word	0x0002a850
        /*0d04*/ 	.short	0x010a
        /*0d06*/ 	.byte	0x3f
	.zero		1


	//   ....[70]....
        /*0d08*/ 	.word	0x000123b0
        /*0d0c*/ 	.word	0x00000007
        /*0d10*/ 	.word	0x0002a840
        /*0d14*/ 	.short	0x010a
        /*0d16*/ 	.byte	0x3f
	.zero		1


	//   ....[71]....
        /*0d18*/ 	.word	0x00013710
        /*0d1c*/ 	.word	0x00000016
        /*0d20*/ 	.word	0x0002a820
        /*0d24*/ 	.short	0x010a
        /*0d26*/ 	.byte	0x3f
	.zero		1


	//   ....[72]....
        /*0d28*/ 	.word	0x00013760
        /*0d2c*/ 	.word	0x00000006
        /*0d30*/ 	.word	0x0002a840
        /*0d34*/ 	.short	0x010a
        /*0d36*/ 	.byte	0x3f
	.zero		1


	//   ....[73]....
        /*0d38*/ 	.word	0x00013f20
        /*0d3c*/ 	.word	0x00000004
        /*0d40*/ 	.word	0x0002a860
        /*0d44*/ 	.short	0x010a
        /*0d46*/ 	.byte	0x3f
	.zero		1


	//   ....[74]....
        /*0d48*/ 	.word	0x00014720
        /*0d4c*/ 	.word	0x00000000
        /*0d50*/ 	.word	0x0002a860
        /*0d54*/ 	.short	0x010a
        /*0d56*/ 	.byte	0x3f
	.zero		1


	//   ....[75]....
        /*0d58*/ 	.word	0x00015900
        /*0d5c*/ 	.word	0x00000004
        /*0d60*/ 	.word	0x0002a820
        /*0d64*/ 	.short	0x010a
        /*0d66*/ 	.byte	0x3f
	.zero		1


	//   ....[76]....
        /*0d68*/ 	.word	0x00015aa0
        /*0d6c*/ 	.word	0x00000005
        /*0d70*/ 	.word	0x0002a840
        /*0d74*/ 	.short	0x010a
        /*0d76*/ 	.byte	0x3f
	.zero		1


	//   ....[77]....
        /*0d78*/ 	.word	0x00015af0
        /*0d7c*/ 	.word	0x0000001b
        /*0d80*/ 	.word	0x0002a840
        /*0d84*/ 	.short	0x010a
        /*0d86*/ 	.byte	0x3f
	.zero		1


	//   ....[78]....
        /*0d88*/ 	.word	0x00015b40
        /*0d8c*/ 	.word	0x00000005
        /*0d90*/ 	.word	0x0002a860
        /*0d94*/ 	.short	0x010a
        /*0d96*/ 	.byte	0x3f
	.zero		1


	//----- nvinfo : EIATTR_NUM_MBARRIERS
	.align		4
.L_292:
        /*0d98*/ 	.byte	0x03, 0x38
        /*0d9a*/ 	.short	0x0016


	//----- nvinfo : EIATTR_EXIT_INSTR_OFFSETS
	.align		4
        /*0d9c*/ 	.byte	0x04, 0x1c
        /*0d9e*/ 	.short	(.L_294 - .L_293)


	//   ....[0]....
.L_293:
        /*0da0*/ 	.word	0x00000990


	//   ....[1]....
        /*0da4*/ 	.word	0x0000bcf0


	//   ....[2]....
        /*0da8*/ 	.word	0x00012050


	//----- nvinfo : EIATTR_MAX_THREADS
	.align		4
.L_294:
        /*0dac*/ 	.byte	0x04, 0x05
        /*0dae*/ 	.short	(.L_296 - .L_295)
.L_295:
        /*0db0*/ 	.word	0x00000180
        /*0db4*/ 	.word	0x00000001
        /*0db8*/ 	.word	0x00000001


	//----- nvinfo : EIATTR_CRS_STACK_SIZE
	.align		4
.L_296:
        /*0dbc*/ 	.byte	0x04, 0x1e
        /*0dbe*/ 	.short	(.L_298 - .L_297)
.L_297:
        /*0dc0*/ 	.word	0x00000000


	//----- nvinfo : EIATTR_CBANK_PARAM_SIZE
	.align		4
.L_298:
        /*0dc4*/ 	.byte	0x03, 0x19
        /*0dc6*/ 	.short	0x0af0


	//----- nvinfo : EIATTR_PARAM_CBANK
	.align		4
        /*0dc8*/ 	.byte	0x04, 0x0a
        /*0dca*/ 	.short	(.L_300 - .L_299)
	.align		4
.L_299:
        /*0dcc*/ 	.word	index@(.nv.constant0._ZN7cutlass13device_kernelIN5flash11enable_sm90INS1_16FlashAttnFwdSm90INS1_25CollectiveMainloopFwdSm90ILi2EN4cute5tupleIJNS5_1CILi1EEES8_S8_EEENS6_IJNS7_ILi128EEENS7_ILi96EEENS7_ILi192EEEEEELi128ENS_10bfloat16_tEfNS_4arch4Sm90ELb1ELb0ELb0ELb1ELb1ELb0ELb0ELb1ELb1ELb1ELb1ELb0EEENS1_21CollectiveEpilogueFwdINS6_IJSA_SA_SB_EEES9_SE_SG_Li256ELb1ELb1ELb1ELb0EEENS1_36VarlenDynamicPersistentTileSchedulerILi128ELi96ELi256ELi128ELb1ELb1ELb1ELb1ELb1ELb1EEEEEEEEEvNT_6ParamsE)
        /*0dd0*/ 	.short	0x0210
        /*0dd2*/ 	.short	0x0af0


	//----- nvinfo : EIATTR_SW_WAR
	.align		4
.L_300:
        /*0dd4*/ 	.byte	0x04, 0x36
        /*0dd6*/ 	.short	(.L_302 - .L_301)
.L_301:
        /*0dd8*/ 	.word	0x00000008
.L_302:


//--------------------- .nv.info._ZN7cutlass13device_kernelIN5flash11enable_sm90INS1_16FlashAttnFwdSm90INS1_25CollectiveMainloopFwdSm90ILi2EN4cute5tupleIJNS5_1CILi1EEES8_S8_EEENS6_IJNS7_ILi128EEENS7_ILi96EEENS7_ILi192EEEEEELi128ENS_10bfloat16_tEfNS_4arch4Sm90ELb1ELb0ELb0ELb1ELb1ELb1ELb0ELb1ELb1ELb1ELb1ELb0EEENS1_21CollectiveEpilogueFwdINS6_IJSA_SA_SB_EEES9_SE_SG_Li256ELb1ELb1ELb1ELb0EEENS1_36VarlenDynamicPersistentTileSchedulerILi128ELi96ELi256ELi128ELb1ELb1ELb1ELb1ELb1ELb1EEEEEEEEEvNT_6ParamsE --------------------------
	.section	.nv.info._ZN7cutlass13device_kernelIN5flash11enable_sm90INS1_16FlashAttnFwdSm90INS1_25CollectiveMainloopFwdSm90ILi2EN4cute5tupleIJNS5_1CILi1EEES8_S8_EEENS6_IJNS7_ILi128EEENS7_ILi96EEENS7_ILi192EEEEEELi128ENS_10bfloat16_tEfNS_4arch4Sm90ELb1ELb0ELb0ELb1ELb1ELb1ELb0ELb1ELb1ELb1ELb1ELb0EEENS1_21CollectiveEpilogueFwdINS6_IJSA_SA_SB_EEES9_SE_SG_Li256ELb1ELb1ELb1ELb0EEENS1_36VarlenDynamicPersistentTileSchedulerILi128ELi96ELi256ELi128ELb1ELb1ELb1ELb1ELb1ELb1EEEEEEEEEvNT_6ParamsE,"",@"SHT_CUDA_INFO"
	.sectionflags	@""
	.align	4


	//----- nvinfo : EIATTR_CUDA_API_VERSION
	.align		4
        /*0000*/ 	.byte	0x04, 0x37
        /*0002*/ 	.short	(.L_304 - .L_303)
.L_303:
        /*0004*/ 	.word	0x00000082


	//----- nvinfo : EIATTR_KPARAM_INFO
	.align		4
.L_304:
        /*0008*/ 	.byte	0x04, 0x17
        /*000a*/ 	.short	(.L_306 - .L_305)
.L_305:
        /*000c*/ 	.word	0x00000000
        /*0010*/ 	.short	0x0000
        /*0012*/ 	.short	0x0070
        /*0014*/ 	.byte	0x00, 0xf0, 0x01, 0x2a


	//----- nvinfo : EIATTR_SPARSE_MMA_MASK
	.align		4
.L_306:
        /*0018*/ 	.byte	0x03, 0x50
        /*001a*/ 	.short	0x0000


	//----- nvinfo : EIATTR_MAXREG_COUNT
	.align		4
        /*001c*/ 	.byte	0x03, 0x1b
        /*001e*/ 	.short	0x00a8


	//----- nvinfo : EIATTR_NUM_BARRIERS
	.align		4
        /*0020*/ 	.byte	0x02, 0x4c
        /*0022*/ 	.byte	0x10
	.zero		1


	//----- nvinfo : EIATTR_EXTERNS
	.align		4
        /*0024*/ 	.byte	0x04, 0x0f
        /*0026*/ 	.short	(.L_308 - .L_307)


	//   ....[0]....
	.align		4
.L_307:
        /*0028*/ 	.word	index@(__assertfail)


	//----- nvinfo : EIATTR_ANNOTATIONS
	.align		4
.L_308:
        /*002c*/ 	.byte	0x04, 0x55
        /*002e*/ 	.short	(.L_310 - .L_309)


	//   ....[0]....
.L_309:
        /* <DEDUP_REMOVED lines=42> */


	//----- nvinfo : EIATTR_MERCURY_ISA_VERSION
	.align		4
.L_310:
        /*02b8*/ 	.byte	0x03, 0x5f
        /*02ba*/ 	.short	0x0101


	//----- nvinfo : EIATTR_UNUSED_LOAD_BYTE_OFFSET
	.align		4
        /*02bc*/ 	.byte	0x04, 0x44
        /*02be*/ 	.short	(.L_312 - .L_311)


	//   ....[0]....
.L_311:
        /*02c0*/ 	.word	0x00000a20
        /*02c4*/ 	.word	0x0000fff0


	//   ....[1]....
        /*02c8*/ 	.word	0x0001a940
        /*02cc*/ 	.word	0x0000fff0


	//----- nvinfo : EIATTR_INT_WARP_WIDE_INSTR_OFFSETS
	.align		4
.L_312:
        /*02d0*/ 	.byte	0x04, 0x31
        /*02d2*/ 	.short	(.L_314 - .L_313)


	//   ....[0]....
.L_313:
        /*02d4*/ 	.word	0x00000130


	//   ....[1]....
        /*02d8*/ 	.word	0x00000170


	//   ....[2]....
        /*02dc*/ 	.word	0x000001e0


	//   ....[3]....
        /*02e0*/ 	.word	0x00020920


	//   ....[4]....
        /*02e4*/ 	.word	0x000209c0


	//   ....[5]....
        /*02e8*/ 	.word	0x000238f0


	//   ....[6]....
        /*02ec*/ 	.word	0x00023990


	//----- nvinfo : EIATTR_COOP_GROUP_MASK_REGIDS
	.align		4
.L_314:
        /*02f0*/ 	.byte	0x04, 0x29
        /*02f2*/ 	.short	(.L_316 - .L_315)


	//   ....[0]....
.L_315:
        /*02f4*/ 	.word	0xffffffff


	//   ....[1]....
        /*02f8*/ 	.word	0xffffffff


	//   ....[2]....
        /*02fc*/ 	.word	0xffffffff


	//   ....[3]....
        /*0300*/ 	.word	0xffffffff


	//   ....[4]....
        /*0304*/ 	.word	0xffffffff


	//   ....[5]....
        /*0308*/ 	.word	0xffffffff


	//   ....[6]....
        /*030c*/ 	.word	0xffffffff


	//   ....[7]....
        /*0310*/ 	.word	0xffffffff


	//   ....[8]....
        /*0314*/ 	.word	0xffffffff


	//   ....[9]....
        /*0318*/ 	.word	0xffffffff


	//   ....[10]....
        /*031c*/ 	.word	0xffffffff


	//   ....[11]....
        /*0320*/ 	.word	0xffffffff


	//   ....[12]....
        /*0324*/ 	.word	0xffffffff


	//   ....[13]....
        /*0328*/ 	.word	0xffffffff


	//   ....[14]....
        /*032c*/ 	.word	0xffffffff


	//   ....[15]....
        /*0330*/ 	.word	0xffffffff


	//   ....[16]....
        /*0334*/ 	.word	0xffffffff


	//   ....[17]....
        /*0338*/ 	.word	0xffffffff


	//   ....[18]....
        /*033c*/ 	.word	0xffffffff


	//   ....[19]....
        /*0340*/ 	.word	0xffffffff


	//   ....[20]....
        /*0344*/ 	.word	0xffffffff


	//   ....[21]....
        /*0348*/ 	.word	0xffffffff


	//   ....[22]....
        /*034c*/ 	.word	0xffffffff


	//   ....[23]....
        /*0350*/ 	.word	0xffffffff


	//   ....[24]....
        /*0354*/ 	.word	0xffffffff


	//   ....[25]....
        /*0358*/ 	.word	0xffffffff


	//   ....[26]....
        /*035c*/ 	.word	0xffffffff


	//   ....[27]....
        /*0360*/ 	.word	0xffffffff


	//   ....[28]....
        /*0364*/ 	.word	0xffffffff


	//   ....[29]....
        /*0368*/ 	.word	0xffffffff


	//   ....[30]....
        /*036c*/ 	.word	0xffffffff


	//   ....[31]....
        /*0370*/ 	.word	0xffffffff


	//   ....[32]....
        /*0374*/ 	.word	0xffffffff


	//   ....[33]....
        /*0378*/ 	.word	0xffffffff


	//   ....[34]....
        /*037c*/ 	.word	0xffffffff


	//   ....[35]....
        /*0380*/ 	.word	0xffffffff


	//   ....[36]....
        /*0384*/ 	.word	0xffffffff


	//   ....[37]....
        /*0388*/ 	.word	0xffffffff


	//   ....[38]....
        /*038c*/ 	.word	0xffffffff


	//   ....[39]....
        /*0390*/ 	.word	0xffffffff


	//   ....[40]....
        /*0394*/ 	.word	0xffffffff


	//   ....[41]....
        /*0398*/ 	.word	0xffffffff


	//   ....[42]....
        /*039c*/ 	.word	0xffffffff


	//   ....[43]....
        /*03a0*/ 	.word	0xffffffff


	//   ....[44]....
        /*03a4*/ 	.word	0xffffffff


	//   ....[45]....
        /*03a8*/ 	.word	0xffffffff


	//   ....[46]....
        /*03ac*/ 	.word	0xffffffff


	//   ....[47]....
        /*03b0*/ 	.word	0xffffffff


	//   ....[48]....
        /*03b4*/ 	.word	0xffffffff


	//   ....[49]....
        /*03b8*/ 	.word	0xffffffff


	//   ....[50]....
        /*03bc*/ 	.word	0xffffffff


	//   ....[51]....
        /*03c0*/ 	.word	0xffffffff


	//   ....[52]....
        /*03c4*/ 	.word	0xffffffff


	//   ....[53]....
        /*03c8*/ 	.word	0xffffffff


	//   ....[54]....
        /*03cc*/ 	.word	0xffffffff


	//   ....[55]....
        /*03d0*/ 	.word	0xffffffff


	//   ....[56]....
        /*03d4*/ 	.word	0xffffffff


	//   ....[57]....
        /*03d8*/ 	.word	0xffffffff


	//   ....[58]....
        /*03dc*/ 	.word	0xffffffff


	//   ....[59]....
        /*03e0*/ 	.word	0xffffffff


	//   ....[60]....
        /*03e4*/ 	.word	0xffffffff


	//   ....[61]....
        /*03e8*/ 	.word	0xffffffff


	//   ....[62]....
        /*03ec*/ 	.word	0xffffffff


	//   ....[63]....
        /*03f0*/ 	.word	0xffffffff


	//   ....[64]....
        /*03f4*/ 	.word	0xffffffff


	//   ....[65]....
        /*03f8*/ 	.word	0xffffffff


	//   ....[66]....
        /*03fc*/ 	.word	0xffffffff


	//   ....[67]....
        /*0400*/ 	.word	0xffffffff


	//   ....[68]....
        /*0404*/ 	.word	0xffffffff


	//   ....[69]....
        /*0408*/ 	.word	0xffffffff


	//   ....[70]....
        /*040c*/ 	.word	0xffffffff


	//   ....[71]....
        /*0410*/ 	.word	0xffffffff


	//   ....[72]....
        /*0414*/ 	.word	0xffffffff


	//   ....[73]....
        /*0418*/ 	.word	0xffffffff


	//   ....[74]....
        /*041c*/ 	.word	0xffffffff


	//   ....[75]....
        /*0420*/ 	.word	0xffffffff


	//   ....[76]....
        /*0424*/ 	.word	0xffffffff


	//   ....[77]....
        /*0428*/ 	.word	0xffffffff


	//   ....[78]....
        /*042c*/ 	.word	0xffffffff


	//   ....[79]....
        /*0430*/ 	.word	0xffffffff


	//   ....[80]....
        /*0434*/ 	.word	0xffffffff


	//   ....[81]....
        /*0438*/ 	.word	0xffffffff


	//   ....[82]....
        /*043c*/ 	.word	0xffffffff


	//   ....[83]....
        /*0440*/ 	.word	0xffffffff


	//   ....[84]....
        /*0444*/ 	.word	0xffffffff


	//   ....[85]....
        /*0448*/ 	.word	0xffffffff


	//   ....[86]....
        /*044c*/ 	.word	0xffffffff


	//   ....[87]....
        /*0450*/ 	.word	0xffffffff


	//   ....[88]....
        /*0454*/ 	.word	0xffffffff


	//   ....[89]....
        /*0458*/ 	.word	0xffffffff


	//   ....[90]....
        /*045c*/ 	.word	0xffffffff


	//   ....[91]....
        /*0460*/ 	.word	0xffffffff


	//   ....[92]....
        /*0464*/ 	.word	0xffffffff


	//   ....[93]....
        /*0468*/ 	.word	0xffffffff


	//   ....[94]....
        /*046c*/ 	.word	0xffffffff


	//   ....[95]....
        /*0470*/ 	.word	0xffffffff


	//   ....[96]....
        /*0474*/ 	.word	0xffffffff


	//   ....[97]....
        /*0478*/ 	.word	0xffffffff


	//   ....[98]....
        /*047c*/ 	.word	0xffffffff


	//   ....[99]....
        /*0480*/ 	.word	0xffffffff


	//   ....[100]....
        /*0484*/ 	.word	0xffffffff


	//   ....[101]....
        /*0488*/ 	.word	0xffffffff


	//   ....[102]....
        /*048c*/ 	.word	0xffffffff


	//   ....[103]....
        /*0490*/ 	.word	0xffffffff


	//   ....[104]....
        /*0494*/ 	.word	0xffffffff


	//   ....[105]....
        /*0498*/ 	.word	0xffffffff


	//   ....[106]....
        /*049c*/ 	.word	0xffffffff


	//   ....[107]....
        /*04a0*/ 	.word	0xffffffff


	//   ....[108]....
        /*04a4*/ 	.word	0xffffffff


	//   ....[109]....
        /*04a8*/ 	.word	0xffffffff


	//   ....[110]....
        /*04ac*/ 	.word	0xffffffff


	//   ....[111]....
        /*04b0*/ 	.word	0xffffffff


	//   ....[112]....
        /*04b4*/ 	.word	0xffffffff


	//   ....[113]....
        /*04b8*/ 	.word	0xffffffff


	//   ....[114]....
        /*04bc*/ 	.word	0xffffffff


	//   ....[115]....
        /*04c0*/ 	.word	0xffffffff


	//   ....[116]....
        /*04c4*/ 	.word	0xffffffff


	//   ....[117]....
        /*04c8*/ 	.word	0xffffffff


	//   ....[118]....
        /*04cc*/ 	.word	0xffffffff


	//   ....[119]....
        /*04d0*/ 	.word	0xffffffff


	//   ....[120]....
        /*04d4*/ 	.word	0xffffffff


	//   ....[121]....
        /*04d8*/ 	.word	0xffffffff


	//   ....[122]....
        /*04dc*/ 	.word	0xffffffff


	//   ....[123]....
        /*04e0*/ 	.word	0xffffffff


	//   ....[124]....
        /*04e4*/ 	.word	0xffffffff


	//   ....[125]....
        /*04e8*/ 	.word	0xffffffff


	//   ....[126]....
        /*04ec*/ 	.word	0xffffffff


	//   ....[127]....
        /*04f0*/ 	.word	0xffffffff


	//   ....[128]....
        /*04f4*/ 	.word	0xffffffff


	//   ....[129]....
        /*04f8*/ 	.word	0xffffffff


	//   ....[130]....
        /*04fc*/ 	.word	0xffffffff


	//   ....[131]....
        /*0500*/ 	.word	0xffffffff


	//   ....[132]....
        /*0504*/ 	.word	0xffffffff


	//   ....[133]....
        /*0508*/ 	.word	0xffffffff


	//   ....[134]....
        /*050c*/ 	.word	0xffffffff


	//   ....[135]....
        /*0510*/ 	.word	0xffffffff


	//   ....[136]....
        /*0514*/ 	.word	0xffffffff


	//   ....[137]....
        /*0518*/ 	.word	0xffffffff


	//   ....[138]....
        /*051c*/ 	.word	0xffffffff


	//   ....[139]....
        /*0520*/ 	.word	0xffffffff


	//   ....[140]....
        /*0524*/ 	.word	0xffffffff


	//   ....[141]....
        /*0528*/ 	.word	0xffffffff


	//   ....[142]....
        /*052c*/ 	.word	0xffffffff


	//   ....[143]....
        /*0530*/ 	.word	0xffffffff


	//   ....[144]....
        /*0534*/ 	.word	0xffffffff


	//   ....[145]....
        /*0538*/ 	.word	0xffffffff


	//   ....[146]....
        /*053c*/ 	.word	0xffffffff


	//   ....[147]....
        /*0540*/ 	.word	0xffffffff


	//   ....[148]....
        /*0544*/ 	.word	0xffffffff


	//   ....[149]....
        /*0548*/ 	.word	0xffffffff


	//   ....[150]....
        /*054c*/ 	.word	0xffffffff


	//   ....[151]....
        /*0550*/ 	.word	0xffffffff


	//   ....[152]....
        /*0554*/ 	.word	0xffffffff


	//   ....[153]....
        /*0558*/ 	.word	0xffffffff


	//   ....[154]....
        /*055c*/ 	.word	0xffffffff


	//   ....[155]....
        /*0560*/ 	.word	0xffffffff


	//   ....[156]....
        /*0564*/ 	.word	0xffffffff


	//   ....[157]....
        /*0568*/ 	.word	0xffffffff


	//   ....[158]....
        /*056c*/ 	.word	0xffffffff


	//   ....[159]....
        /*0570*/ 	.word	0xffffffff


	//   ....[160]....
        /*0574*/ 	.word	0xffffffff


	//   ....[161]....
        /*0578*/ 	.word	0xffffffff


	//   ....[162]....
        /*057c*/ 	.word	0xffffffff


	//   ....[163]....
        /*0580*/ 	.word	0xffffffff


	//   ....[164]....
        /*0584*/ 	.word	0xffffffff


	//   ....[165]....
        /*0588*/ 	.word	0xffffffff


	//   ....[166]....
        /*058c*/ 	.word	0xffffffff


	//   ....[167]....
        /*0590*/ 	.word	0xffffffff


	//   ....[168]....
        /*0594*/ 	.word	0xffffffff


	//   ....[169]....
        /*0598*/ 	.word	0xffffffff


	//   ....[170]....
        /*059c*/ 	.word	0xffffffff


	//   ....[171]....
        /*05a0*/ 	.word	0xffffffff


	//   ....[172]....
        /*05a4*/ 	.word	0xffffffff


	//   ....[173]....
        /*05a8*/ 	.word	0xffffffff


	//   ....[174]....
        /*05ac*/ 	.word	0xffffffff


	//   ....[175]....
        /*05b0*/ 	.word	0xffffffff


	//   ....[176]....
        /*05b4*/ 	.word	0xffffffff


	//   ....[177]....
        /*05b8*/ 	.word	0xffffffff


	//   ....[178]....
        /*05bc*/ 	.word	0xffffffff


	//   ....[179]....
        /*05c0*/ 	.word	0xffffffff


	//   ....[180]....
        /*05c4*/ 	.word	0xffffffff


	//   ....[181]....
        /*05c8*/ 	.word	0xffffffff


	//   ....[182]....
        /*05cc*/ 	.word	0xffffffff


	//   ....[183]....
        /*05d0*/ 	.word	0xffffffff


	//   ....[184]....
        /*05d4*/ 	.word	0xffffffff


	//   ....[185]....
        /*05d8*/ 	.word	0x0500000f


	//   ....[186]....
        /*05dc*/ 	.word	0x0500000f


	//   ....[187]....
        /*05e0*/ 	.word	0x0500000f


	//   ....[188]....
        /*05e4*/ 	.word	0x0500000f


	//   ....[189]....
        /*05e8*/ 	.word	0x0500000f


	//   ....[190]....
        /*05ec*/ 	.word	0x0500000f


	//   ....[191]....
        /*05f0*/ 	.word	0x0500000f


	//   ....[192]....
        /*05f4*/ 	.word	0x0500000f


	//   ....[193]....
        /*05f8*/ 	.word	0x0500000f


	//   ....[194]....
        /*05fc*/ 	.word	0x0500000f


	//   ....[195]....
        /*0600*/ 	.word	0x0500000f


	//   ....[196]....
        /*0604*/ 	.word	0x0500000f


	//   ....[197]....
        /*0608*/ 	.word	0x0500000f


	//   ....[198]....
        /*060c*/ 	.word	0x0500000f


	//   ....[199]....
        /*0610*/ 	.word	0x0500000f


	//   ....[200]....
        /*0614*/ 	.word	0x0500000f


	//   ....[201]....
        /*0618*/ 	.word	0x0500000f


	//   ....[202]....
        /*061c*/ 	.word	0x0500000f


	//   ....[203]....
        /*0620*/ 	.word	0x0500000f


	//   ....[204]....
        /*0624*/ 	.word	0x0500000f


	//   ....[205]....
        /*0628*/ 	.word	0x0500000f


	//   ....[206]....
        /*062c*/ 	.word	0x0500000f


	//   ....[207]....
        /*0630*/ 	.word	0x0500000f


	//   ....[208]....
        /*0634*/ 	.word	0x0500000f


	//   ....[209]....
        /*0638*/ 	.word	0x0500000f


	//   ....[210]....
        /*063c*/ 	.word	0x0500000f


	//   ....[211]....
        /*0640*/ 	.word	0x0500000f


	//   ....[212]....
        /*0644*/ 	.word	0x0500000f


	//   ....[213]....
        /*0648*/ 	.word	0x0500000f


	//   ....[214]....
        /*064c*/ 	.word	0x0500000f


	//   ....[215]....
        /*0650*/ 	.word	0x0500000f


	//   ....[216]....
        /*0654*/ 	.word	0x0500000f


	//   ....[217]....
        /*0658*/ 	.word	0x0500000f


	//   ....[218]....
        /*065c*/ 	.word	0x0500000f


	//   ....[219]....
        /*0660*/ 	.word	0x0500000f


	//   ....[220]....
        /*0664*/ 	.word	0x0500000f


	//   ....[221]....
        /*0668*/ 	.word	0x0500000f


	//   ....[222]....
        /*066c*/ 	.word	0x0500000f


	//   ....[223]....
        /*0670*/ 	.word	0x0500000f


	//   ....[224]....
        /*0674*/ 	.word	0x0500000f


	//   ....[225]....
        /*0678*/ 	.word	0x0500000f


	//   ....[226]....
        /*067c*/ 	.word	0x0500000f


	//   ....[227]....
        /*0680*/ 	.word	0x0500000f


	//   ....[228]....
        /*0684*/ 	.word	0x0500000f


	//   ....[229]....
        /*0688*/ 	.word	0x0500000f


	//   ....[230]....
        /*068c*/ 	.word	0x0500000f


	//   ....[231]....
        /*0690*/ 	.word	0x0500000f


	//   ....[232]....
        /*0694*/ 	.word	0x0500000f


	//   ....[233]....
        /*0698*/ 	.word	0x0500000f


	//   ....[234]....
        /*069c*/ 	.word	0x0500000f


	//   ....[235]....
        /*06a0*/ 	.word	0x0500000f


	//   ....[236]....
        /*06a4*/ 	.word	0x0500000f


	//   ....[237]....
        /*06a8*/ 	.word	0x0500000f


	//   ....[238]....
        /*06ac*/ 	.word	0x0500000f


	//   ....[239]....
        /*06b0*/ 	.word	0x0500000f


	//   ....[240]....
        /*06b4*/ 	.word	0x0500000f


	//   ....[241]....
        /*06b8*/ 	.word	0x0500000f


	//   ....[242]....
        /*06bc*/ 	.word	0x0500000f


	//   ....[243]....
        /*06c0*/ 	.word	0x0500000f


	//   ....[244]....
        /*06c4*/ 	.word	0x0500000f


	//   ....[245]....
        /*06c8*/ 	.word	0x0500000f


	//   ....[246]....
        /*06cc*/ 	.word	0x0500000f


	//   ....[247]....
        /*06d0*/ 	.word	0x0500000f


	//   ....[248]....
        /*06d4*/ 	.word	0x0500000f


	//   ....[249]....
        /*06d8*/ 	.word	0x0500000f


	//   ....[250]....
        /*06dc*/ 	.word	0x0500000f


	//   ....[251]....
        /*06e0*/ 	.word	0x0500000f


	//   ....[252]....
        /*06e4*/ 	.word	0x0500000f


	//   ....[253]....
        /*06e8*/ 	.word	0x0500000f


	//   ....[254]....
        /*06ec*/ 	.word	0x0500000f


	//   ....[255]....
        /*06f0*/ 	.word	0x0500000f


	//   ....[0]....
        /*06f4*/ 	.word	0x0500000f


	//   ....[1]....
        /*06f8*/ 	.word	0x0500000f


	//   ....[2]....
        /*06fc*/ 	.word	0x0500000f


	//   ....[3]....
        /*0700*/ 	.word	0x0500000f


	//   ....[4]....
        /*0704*/ 	.word	0x0500000f


	//   ....[5]....
        /*0708*/ 	.word	0x0500000f


	//   ....[6]....
        /*070c*/ 	.word	0x0500000f


	//   ....[7]....
        /*0710*/ 	.word	0x0500000f


	//   ....[8]....
        /*0714*/ 	.word	0x0500000f


	//   ....[9]....
        /*0718*/ 	.word	0x0500000f


	//   ....[10]....
        /*071c*/ 	.word	0x0500000f


	//   ....[11]....
        /*0720*/ 	.word	0x0500000f


	//   ....[12]....
        /*0724*/ 	.word	0x0500000f


	//   ....[13]....
        /*0728*/ 	.word	0x0500000f


	//   ....[14]....
        /*072c*/ 	.word	0x0500000f


	//   ....[15]....
        /*0730*/ 	.word	0x0500000f


	//   ....[16]....
        /*0734*/ 	.word	0x0500000f


	//   ....[17]....
        /*0738*/ 	.word	0x0500000f


	//   ....[18]....
        /*073c*/ 	.word	0x0500000f


	//   ....[19]....
        /*0740*/ 	.word	0x0500000f


	//   ....[20]....
        /*0744*/ 	.word	0x0500000f


	//   ....[21]....
        /*0748*/ 	.word	0x0500000f


	//   ....[22]....
        /*074c*/ 	.word	0x0500000f


	//   ....[23]....
        /*0750*/ 	.word	0x0500000f


	//   ....[24]....
        /*0754*/ 	.word	0x0500000f


	//   ....[25]....
        /*0758*/ 	.word	0x0500000f


	//   ....[26]....
        /*075c*/ 	.word	0x0500000f


	//   ....[27]....
        /*0760*/ 	.word	0x0500000f


	//   ....[28]....
        /*0764*/ 	.word	0x0500000f


	//   ....[29]....
        /*0768*/ 	.word	0x0500000f


	//   ....[30]....
        /*076c*/ 	.word	0x0500000f


	//   ....[31]....
        /*0770*/ 	.word	0x0500000f


	//   ....[32]....
        /*0774*/ 	.word	0x0500000f


	//   ....[33]....
        /*0778*/ 	.word	0x0500000f


	//   ....[34]....
        /*077c*/ 	.word	0x0500000f


	//   ....[35]....
        /*0780*/ 	.word	0x0500000f


	//   ....[36]....
        /*0784*/ 	.word	0x0500000f


	//   ....[37]....
        /*0788*/ 	.word	0x0500000f


	//   ....[38]....
        /*078c*/ 	.word	0x0500000f


	//   ....[39]....
        /*0790*/ 	.word	0x0500000f


	//   ....[40]....
        /*0794*/ 	.word	0x0500000f


	//   ....[41]....
        /*0798*/ 	.word	0x0500000f


	//----- nvinfo : EIATTR_COOP_GROUP_INSTR_OFFSETS
	.align		4
.L_316:
        /*079c*/ 	.byte	0x04, 0x28
        /*079e*/ 	.short	(.L_318 - .L_317)


	//   ....[0]....
.L_317:
        /*07a0*/ 	.word	0x00000060


	//   ....[1]....
        /*07a4*/ 	.word	0x00000140


	//   ....[2]....
        /*07a8*/ 	.word	0x00000190


	//   ....[3]....
        /*07ac*/ 	.word	0x000003c0


	//   ....[4]....
        /*07b0*/ 	.word	0x00000520


	//   ....[5]....
        /*07b4*/ 	.word	0x00000640


	//   ....[6]....
        /*07b8*/ 	.word	0x000007a0


	//   ....[7]....
        /*07bc*/ 	.word	0x00003c70


	//   ....[8]....
        /*07c0*/ 	.word	0x00003c80


	//   ....[9]....
        /*07c4*/ 	.word	0x00005380


	//   ....[10]....
        /*07c8*/ 	.word	0x00005390


	//   ....[11]....
        /*07cc*/ 	.word	0x00007600


	//   ....[12]....
        /*07d0*/ 	.word	0x00007610


	//   ....[13]....
        /*07d4*/ 	.word	0x00008eb0


	//   ....[14]....
        /*07d8*/ 	.word	0x00008ec0


	//   ....[15]....
        /*07dc*/ 	.word	0x0000a900


	//   ....[16]....
        /*07e0*/ 	.word	0x0000a910


	//   ....[17]....
        /*07e4*/ 	.word	0x0000abb0


	//   ....[18]....
        /*07e8*/ 	.word	0x0000abc0


	//   ....[19]....
        /*07ec*/ 	.word	0x0000b100


	//   ....[20]....
        /*07f0*/ 	.word	0x0000b120


	//   ....[21]....
        /*07f4*/ 	.word	0x0000b2b0


	//   ....[22]....
        /*07f8*/ 	.word	0x0000b2d0


	//   ....[23]....
        /*07fc*/ 	.word	0x0000bb30


	//   ....[24]....
        /*0800*/ 	.word	0x0000c220


	//   ....[25]....
        /*0804*/ 	.word	0x0000c230


	//   ....[26]....
        /*0808*/ 	.word	0x0000c240


	//   ....[27]....
        /*080c*/ 	.word	0x0000c250


	//   ....[28]....
        /*0810*/ 	.word	0x0000cae0


	//   ....[29]....
        /*0814*/ 	.word	0x0000caf0


	//   ....[30]....
        /*0818*/ 	.word	0x0000cb00


	//   ....[31]....
        /*081c*/ 	.word	0x0000cb10


	//   ....[32]....
        /*0820*/ 	.word	0x0000fc10


	//   ....[33]....
        /*0824*/ 	.word	0x0000fc20


	//   ....[34]....
        /*0828*/ 	.word	0x0000fc30


	//   ....[35]....
        /*082c*/ 	.word	0x0000fc40


	//   ....[36]....
        /*0830*/ 	.word	0x00010300


	//   ....[37]....
        /*0834*/ 	.word	0x00010310


	//   ....[38]....
        /*0838*/ 	.word	0x00010320


	//   ....[39]....
        /*083c*/ 	.word	0x00010330


	//   ....[40]....
        /*0840*/ 	.word	0x00013de0


	//   ....[41]....
        /*0844*/ 	.word	0x00013e00


	//   ....[42]....
        /*0848*/ 	.word	0x000142e0


	//   ....[43]....
        /*084c*/ 	.word	0x000143f0


	//   ....[44]....
        /*0850*/ 	.word	0x00014a50


	//   ....[45]....
        /*0854*/ 	.word	0x00014ae0


	//   ....[46]....
        /*0858*/ 	.word	0x00016590


	//   ....[47]....
        /*085c*/ 	.word	0x000165b0


	//   ....[48]....
        /*0860*/ 	.word	0x00016eb0


	//   ....[49]....
        /*0864*/ 	.word	0x00016f10


	//   ....[50]....
        /*0868*/ 	.word	0x00016f30


	//   ....[51]....
        /*086c*/ 	.word	0x00016f50


	//   ....[52]....
        /*0870*/ 	.word	0x00018e50


	//   ....[53]....
        /*0874*/ 	.word	0x00018e60


	//   ....[54]....
        /*0878*/ 	.word	0x00018e90


	//   ....[55]....
        /*087c*/ 	.word	0x00018ea0


	//   ....[56]....
        /*0880*/ 	.word	0x0001a230


	//   ....[57]....
        /*0884*/ 	.word	0x0001a2b0


	//   ....[58]....
        /*0888*/ 	.word	0x0001a2e0


	//   ....[59]....
        /*088c*/ 	.word	0x0001a2f0


	//   ....[60]....
        /*0890*/ 	.word	0x0001b410


	//   ....[61]....
        /*0894*/ 	.word	0x0001b420


	//   ....[62]....
        /*0898*/ 	.word	0x0001b430


	//   ....[63]....
        /*089c*/ 	.word	0x0001b440


	//   ....[64]....
        /*08a0*/ 	.word	0x0001bb20


	//   ....[65]....
        /*08a4*/ 	.word	0x0001bb60


	//   ....[66]....
        /*08a8*/ 	.word	0x0001bc30


	//   ....[67]....
        /*08ac*/ 	.word	0x0001bc50


	//   ....[68]....
        /*08b0*/ 	.word	0x0001bd20


	//   ....[69]....
        /*08b4*/ 	.word	0x0001bd40


	//   ....[70]....
        /*08b8*/ 	.word	0x0001be20


	//   ....[71]....
        /*08bc*/ 	.word	0x0001be40


	//   ....[72]....
        /*08c0*/ 	.word	0x0001c2a0


	//   ....[73]....
        /*08c4*/ 	.word	0x0001c2b0


	//   ....[74]....
        /*08c8*/ 	.word	0x0001c700


	//   ....[75]....
        /*08cc*/ 	.word	0x0001c710


	//   ....[76]....
        /*08d0*/ 	.word	0x0001d3b0


	//   ....[77]....
        /*08d4*/ 	.word	0x0001d3d0


	//   ....[78]....
        /*08d8*/ 	.word	0x0001d4a0


	//   ....[79]....
        /*08dc*/ 	.word	0x0001d4c0


	//   ....[80]....
        /*08e0*/ 	.word	0x0001d590


	//   ....[81]....
        /*08e4*/ 	.word	0x0001d5b0


	//   ....[82]....
        /*08e8*/ 	.word	0x0001d690


	//   ....[83]....
        /*08ec*/ 	.word	0x0001d6b0


	//   ....[84]....
        /*08f0*/ 	.word	0x0001d810


	//   ....[85]....
        /*08f4*/ 	.word	0x0001da10


	//   ....[86]....
        /*08f8*/ 	.word	0x0001da40


	//   ....[87]....
        /*08fc*/ 	.word	0x0001da70


	//   ....[88]....
        /*0900*/ 	.word	0x0001daa0


	//   ....[89]....
        /*0904*/ 	.word	0x0001dad0


	//   ....[90]....
        /*0908*/ 	.word	0x0001db00


	//   ....[91]....
        /*090c*/ 	.word	0x0001dca0


	//   ....[92]....
        /*0910*/ 	.word	0x0001dcd0


	//   ....[93]....
        /*0914*/ 	.word	0x0001dd00


	//   ....[94]....
        /*0918*/ 	.word	0x0001dd30


	//   ....[95]....
        /*091c*/ 	.word	0x0001dd60


	//   ....[96]....
        /*0920*/ 	.word	0x0001dd90


	//   ....[97]....
        /*0924*/ 	.word	0x0001de20


	//   ....[98]....
        /*0928*/ 	.word	0x0001de50


	//   ....[99]....
        /*092c*/ 	.word	0x0001de60


	//   ....[100]....
        /*0930*/ 	.word	0x0001dea0


	//   ....[101]....
        /*0934*/ 	.word	0x0001f3a0


	//   ....[102]....
        /*0938*/ 	.word	0x00021590


	//   ....[103]....
        /*093c*/ 	.word	0x000215c0


	//   ....[104]....
        /*0940*/ 	.word	0x00021670


	//   ....[105]....
        /*0944*/ 	.word	0x00021690


	//   ....[106]....
        /*0948*/ 	.word	0x00021730


	//   ....[107]....
        /*094c*/ 	.word	0x00021750


	//   ....[108]....
        /*0950*/ 	.word	0x000217f0


	//   ....[109]....
        /*0954*/ 	.word	0x00021810


	//   ....[110]....
        /*0958*/ 	.word	0x000218b0


	//   ....[111]....
        /*095c*/ 	.word	0x000218d0


	//   ....[112]....
        /*0960*/ 	.word	0x000218e0


	//   ....[113]....
        /*0964*/ 	.word	0x00021970


	//   ....[114]....
        /*0968*/ 	.word	0x00022120


	//   ....[115]....
        /*096c*/ 	.word	0x00022160


	//   ....[116]....
        /*0970*/ 	.word	0x00022180


	//   ....[117]....
        /*0974*/ 	.word	0x00022210


	//   ....[118]....
        /*0978*/ 	.word	0x00022220


	//   ....[119]....
        /*097c*/ 	.word	0x000222c0


	//   ....[120]....
        /*0980*/ 	.word	0x000222d0


	//   ....[121]....
        /*0984*/ 	.word	0x00022370


	//   ....[122]....
        /*0988*/ 	.word	0x00022380


	//   ....[123]....
        /*098c*/ 	.word	0x00022420


	//   ....[124]....
        /*0990*/ 	.word	0x00022430


	//   ....[125]....
        /*0994*/ 	.word	0x000224d0


	//   ....[126]....
        /*0998*/ 	.word	0x000224e0


	//   ....[127]....
        /*099c*/ 	.word	0x00022580


	//   ....[128]....
        /*09a0*/ 	.word	0x00022590


	//   ....[129]....
        /*09a4*/ 	.word	0x000225a0


	//   ....[130]....
        /*09a8*/ 	.word	0x00022da0


	//   ....[131]....
        /*09ac*/ 	.word	0x00022db0


	//   ....[132]....
        /*09b0*/ 	.word	0x00022dc0


	//   ....[133]....
        /*09b4*/ 	.word	0x00022e50


	//   ....[134]....
        /*09b8*/ 	.word	0x00022e60


	//   ....[135]....
        /*09bc*/ 	.word	0x00022ec0


	//   ....[136]....
        /*09c0*/ 	.word	0x00022ef0


	//   ....[137]....
        /*09c4*/ 	.word	0x00022f30


	//   ....[138]....
        /*09c8*/ 	.word	0x00022f60


	//   ....[139]....
        /*09cc*/ 	.word	0x00022fa0


	//   ....[140]....
        /*09d0*/ 	.word	0x00022fd0


	//   ....[141]....
        /*09d4*/ 	.word	0x00023010


	//   ....[142]....
        /*09d8*/ 	.word	0x000232a0


	//   ....[143]....
        /*09dc*/ 	.word	0x000232d0


	//   ....[144]....
        /*09e0*/ 	.word	0x00023360


	//   ....[145]....
        /*09e4*/ 	.word	0x00023370


	//   ....[146]....
        /*09e8*/ 	.word	0x000233e0


	//   ....[147]....
        /*09ec*/ 	.word	0x000233f0


	//   ....[148]....
        /*09f0*/ 	.word	0x00023460


	//   ....[149]....
        /*09f4*/ 	.word	0x00023470


	//   ....[150]....
        /*09f8*/ 	.word	0x000234e0


	//   ....[151]....
        /*09fc*/ 	.word	0x000234f0


	//   ....[152]....
        /*0a00*/ 	.word	0x00023500


	//   ....[153]....
        /*0a04*/ 	.word	0x00023570


	//   ....[154]....
        /*0a08*/ 	.word	0x00023b20


	//   ....[155]....
        /*0a0c*/ 	.word	0x00023b60


	//   ....[156]....
        /*0a10*/ 	.word	0x00023b80


	//   ....[157]....
        /*0a14*/ 	.word	0x00023b90


	//   ....[158]....
        /*0a18*/ 	.word	0x00023bd0


	//   ....[159]....
        /*0a1c*/ 	.word	0x00023bf0


	//   ....[160]....
        /*0a20*/ 	.word	0x00023c60


	//   ....[161]....
        /*0a24*/ 	.word	0x00023c80


	//   ....[162]....
        /*0a28*/ 	.word	0x00023ce0


	//   ....[163]....
        /*0a2c*/ 	.word	0x00023d00


	//   ....[164]....
        /*0a30*/ 	.word	0x00023d50


	//   ....[165]....
        /*0a34*/ 	.word	0x00023d70


	//   ....[166]....
        /*0a38*/ 	.word	0x000241d0


	//   ....[167]....
        /*0a3c*/ 	.word	0x00024200


	//   ....[168]....
        /*0a40*/ 	.word	0x00024260


	//   ....[169]....
        /*0a44*/ 	.word	0x00024290


	//   ....[170]....
        /*0a48*/ 	.word	0x000242c0


	//   ....[171]....
        /*0a4c*/ 	.word	0x000242f0


	//   ....[172]....
        /*0a50*/ 	.word	0x00024320


	//   ....[173]....
        /*0a54*/ 	.word	0x00024350


	//   ....[174]....
        /*0a58*/ 	.word	0x00024500


	//   ....[175]....
        /*0a5c*/ 	.word	0x00024530


	//   ....[176]....
        /*0a60*/ 	.word	0x00024560


	//   ....[177]....
        /*0a64*/ 	.word	0x00024590


	//   ....[178]....
        /*0a68*/ 	.word	0x000245c0


	//   ....[179]....
        /*0a6c*/ 	.word	0x000245f0


	//   ....[180]....
        /*0a70*/ 	.word	0x000246b0


	//   ....[181]....
        /*0a74*/ 	.word	0x000246d0


	//   ....[182]....
        /*0a78*/ 	.word	0x000246f0


	//   ....[183]....
        /*0a7c*/ 	.word	0x00024750


	//   ....[184]....
        /*0a80*/ 	.word	0x00025180


	//   ....[185]....
        /*0a84*/ 	.word	0x000254a0


	//   ....[186]....
        /*0a88*/ 	.word	0x00025530


	//   ....[187]....
        /*0a8c*/ 	.word	0x000255d0


	//   ....[188]....
        /*0a90*/ 	.word	0x00025660


	//   ....[189]....
        /*0a94*/ 	.word	0x00025750


	//   ....[190]....
        /*0a98*/ 	.word	0x000257e0


	//   ....[191]....
        /*0a9c*/ 	.word	0x00025880


	//   ....[192]....
        /*0aa0*/ 	.word	0x00025910


	//   ....[193]....
        /*0aa4*/ 	.word	0x00025a00


	//   ....[194]....
        /*0aa8*/ 	.word	0x00025a90


	//   ....[195]....
        /*0aac*/ 	.word	0x00025b30


	//   ....[196]....
        /*0ab0*/ 	.word	0x00025bc0


	//   ....[197]....
        /*0ab4*/ 	.word	0x00025cb0


	//   ....[198]....
        /*0ab8*/ 	.word	0x00025d40


	//   ....[199]....
        /*0abc*/ 	.word	0x00025d90


	//   ....[200]....
        /*0ac0*/ 	.word	0x00025de0


	//   ....[201]....
        /*0ac4*/ 	.word	0x00025e80


	//   ....[202]....
        /*0ac8*/ 	.word	0x00025f10


	//   ....[203]....
        /*0acc*/ 	.word	0x00025f60


	//   ....[204]....
        /*0ad0*/ 	.word	0x00025fb0


	//   ....[205]....
        /*0ad4*/ 	.word	0x000260a0


	//   ....[206]....
        /*0ad8*/ 	.word	0x00026130


	//   ....[207]....
        /*0adc*/ 	.word	0x00026180


	//   ....[208]....
        /*0ae0*/ 	.word	0x000261d0


	//   ....[209]....
        /*0ae4*/ 	.word	0x00026260


	//   ....[210]....
        /*0ae8*/ 	.word	0x000262f0


	//   ....[211]....
        /*0aec*/ 	.word	0x00026340


	//   ....[212]....
        /*0af0*/ 	.word	0x00026390


	//   ....[213]....
        /*0af4*/ 	.word	0x00026690


	//   ....[214]....
        /*0af8*/ 	.word	0x00026970


	//   ....[215]....
        /*0afc*/ 	.word	0x00026a60


	//   ....[216]....
        /*0b00*/ 	.word	0x00026b00


	//   ....[217]....
        /*0b04*/ 	.word	0x00026c30


	//   ....[218]....
        /*0b08*/ 	.word	0x00026c90


	//   ....[219]....
        /*0b0c*/ 	.word	0x00026dc0


	//   ....[220]....
        /*0b10*/ 	.word	0x00026e20


	//   ....[221]....
        /*0b14*/ 	.word	0x00026f50


	//   ....[222]....
        /*0b18*/ 	.word	0x00026fb0


	//   ....[223]....
        /*0b1c*/ 	.word	0x000270e0


	//   ....[224]....
        /*0b20*/ 	.word	0x00027140


	//   ....[225]....
        /*0b24*/ 	.word	0x00027260


	//   ....[226]....
        /*0b28*/ 	.word	0x000272b0


	//   ....[227]....
        /*0b2c*/ 	.word	0x00027360


	//   ....[228]....
        /*0b30*/ 	.word	0x000273c0


	//   ....[229]....
        /*0b34*/ 	.word	0x000274e0


	//   ....[230]....
        /*0b38*/ 	.word	0x00027530


	//   ....[231]....
        /*0b3c*/ 	.word	0x00027660


	//   ....[232]....
        /*0b40*/ 	.word	0x000276b0


	//   ....[233]....
        /*0b44*/ 	.word	0x000277e0


	//   ....[234]....
        /*0b48*/ 	.word	0x00027830


	//   ....[235]....
        /*0b4c*/ 	.word	0x00027960


	//   ....[236]....
        /*0b50*/ 	.word	0x000279b0


	//   ....[237]....
        /*0b54*/ 	.word	0x00027ae0


	//   ....[238]....
        /*0b58*/ 	.word	0x00027b30


	//   ....[239]....
        /*0b5c*/ 	.word	0x00027c60


	//   ....[240]....
        /*0b60*/ 	.word	0x00027cb0


	//   ....[241]....
        /*0b64*/ 	.word	0x00027dc0


	//   ....[242]....
        /*0b68*/ 	.word	0x00027e10


	//   ....[243]....
        /*0b6c*/ 	.word	0x00027f40


	//   ....[244]....
        /*0b70*/ 	.word	0x00027ff0


	//   ....[245]....
        /*0b74*/ 	.word	0x00028110


	//   ....[246]....
        /*0b78*/ 	.word	0x00028160


	//   ....[247]....
        /*0b7c*/ 	.word	0x00028250


	//   ....[248]....
        /*0b80*/ 	.word	0x000282a0


	//   ....[249]....
        /*0b84*/ 	.word	0x00028390


	//   ....[250]....
        /*0b88*/ 	.word	0x000283e0


	//   ....[251]....
        /*0b8c*/ 	.word	0x000284d0


	//   ....[252]....
        /*0b90*/ 	.word	0x00028520


	//   ....[253]....
        /*0b94*/ 	.word	0x00028610


	//   ....[254]....
        /*0b98*/ 	.word	0x00028660


	//   ....[255]....
        /*0b9c*/ 	.word	0x00028750


	//   ....[0]....
        /*0ba0*/ 	.word	0x000287f0


	//   ....[1]....
        /*0ba4*/ 	.word	0x00028900


	//   ....[2]....
        /*0ba8*/ 	.word	0x00028950


	//   ....[3]....
        /*0bac*/ 	.word	0x00028a50


	//   ....[4]....
        /*0bb0*/ 	.word	0x00028aa0


	//   ....[5]....
        /*0bb4*/ 	.word	0x00028ba0


	//   ....[6]....
        /*0bb8*/ 	.word	0x00028bf0


	//   ....[7]....
        /*0bbc*/ 	.word	0x00028cf0


	//   ....[8]....
        /*0bc0*/ 	.word	0x00028d40


	//   ....[9]....
        /*0bc4*/ 	.word	0x00028e40


	//   ....[10]....
        /*0bc8*/ 	.word	0x00028e90


	//   ....[11]....
        /*0bcc*/ 	.word	0x00028f80


	//   ....[12]....
        /*0bd0*/ 	.word	0x00029080


	//   ....[13]....
        /*0bd4*/ 	.word	0x000291a0


	//   ....[14]....
        /*0bd8*/ 	.word	0x000291f0


	//   ....[15]....
        /*0bdc*/ 	.word	0x000292e0


	//   ....[16]....
        /*0be0*/ 	.word	0x00029330


	//   ....[17]....
        /*0be4*/ 	.word	0x00029430


	//   ....[18]....
        /*0be8*/ 	.word	0x00029480


	//   ....[19]....
        /*0bec*/ 	.word	0x00029570


	//   ....[20]....
        /*0bf0*/ 	.word	0x000295c0


	//   ....[21]....
        /*0bf4*/ 	.word	0x000296a0


	//   ....[22]....
        /*0bf8*/ 	.word	0x000296f0


	//   ....[23]....
        /*0bfc*/ 	.word	0x00029780


	//   ....[24]....
        /*0c00*/ 	.word	0x00029820


	//   ....[25]....
        /*0c04*/ 	.word	0x000299b0


	//   ....[26]....
        /*0c08*/ 	.word	0x00029a20


	//   ....[27]....
        /*0c0c*/ 	.word	0x00029a90


	//   ....[28]....
        /*0c10*/ 	.word	0x00029b00


	//   ....[29]....
        /*0c14*/ 	.word	0x00029b70


	//   ....[30]....
        /*0c18*/ 	.word	0x00029bf0


	//   ....[31]....
        /*0c1c*/ 	.word	0x00029c70


	//   ....[32]....
        /*0c20*/ 	.word	0x00029d00


	//   ....[33]....
        /*0c24*/ 	.word	0x00029d70


	//   ....[34]....
        /*0c28*/ 	.word	0x00029de0


	//   ....[35]....
        /*0c2c*/ 	.word	0x00029e50


	//   ....[36]....
        /*0c30*/ 	.word	0x00029ed0


	//   ....[37]....
        /*0c34*/ 	.word	0x00029f40


	//   ....[38]....
        /*0c38*/ 	.word	0x00029fd0


	//   ....[39]....
        /*0c3c*/ 	.word	0x0002a030


	//   ....[40]....
        /*0c40*/ 	.word	0x0002a0c0


	//   ....[41]....
        /*0c44*/ 	.word	0x0002a1f0


	//----- nvinfo : EIATTR_REG_RECONFIG
	.align		4
.L_318:
        /*0c48*/ 	.byte	0x01, 0x54
	.zero		2


	//----- nvinfo : EIATTR_SYSCALL_OFFSETS
	.align		4
        /*0c4c*/ 	.byte	0x04, 0x46
        /*0c4e*/ 	.short	(.L_320 - .L_319)


	//   ....[0]....
.L_319:
        /*0c50*/ 	.word	0x00001fb0


	//   ....[1]....
        /*0c54*/ 	.word	0x00002100


	//   ....[2]....
        /*0c58*/ 	.word	0x0000bca0


	//   ....[3]....
        /*0c5c*/ 	.word	0x0000bfa0


	//   ....[4]....
        /*0c60*/ 	.word	0x00020b20


	//   ....[5]....
        /*0c64*/ 	.word	0x00020c70


	//   ....[6]....
        /*0c68*/ 	.word	0x00020d60


	//   ....[7]....
        /*0c6c*/ 	.word	0x00021d40


	//----- nvinfo : EIATTR_MBARRIER_INSTR_OFFSETS
	.align		4
.L_320:
        /*0c70*/ 	.byte	0x04, 0x39
        /*0c72*/ 	.short	(.L_322 - .L_321)


	//   ....[0]....
.L_321:
        /*0c74*/ 	.word	0x00000270
        /*0c78*/ 	.word	0x000000ff
        /*0c7c*/ 	.word	0x0002a800
        /*0c80*/ 	.short	0x0100
        /*0c82*/ 	.byte	0x08
	.zero		1


	//   ....[1]....
        /*0c84*/ 	.word	0x00000280
        /*0c88*/ 	.word	0x000000ff
        /*0c8c*/ 	.word	0x0002a820
        /*0c90*/ 	.short	0x0100
        /*0c92*/ 	.byte	0x08
	.zero		1


	//   ....[2]....
        /*0c94*/ 	.word	0x00000370
        /*0c98*/ 	.word	0x000000ff
        /*0c9c*/ 	.word	0x0002a830
        /*0ca0*/ 	.short	0x0100
        /*0ca2*/ 	.byte	0x08
	.zero		1


	//   ....[3]....
        /*0ca4*/ 	.word	0x00000380
        /*0ca8*/ 	.word	0x000000ff
        /*0cac*/ 	.word	0x0002a840
        /*0cb0*/ 	.short	0x0100
        /*0cb2*/ 	.byte	0x08
	.zero		1


	//   ....[4]....
        /*0cb4*/ 	.word	0x00000390
        /*0cb8*/ 	.word	0x000000ff
        /*0cbc*/ 	.word	0x0002a838
        /*0cc0*/ 	.short	0x0100
        /*0cc2*/ 	.byte	0x08
	.zero		1


	//   ....[5]....
        /*0cc4*/ 	.word	0x000003a0
        /*0cc8*/ 	.word	0x000000ff
        /*0ccc*/ 	.word	0x0002a848
        /*0cd0*/ 	.short	0x0100
        /*0cd2*/ 	.byte	0x08
	.zero		1


	//   ....[6]....
        /*0cd4*/ 	.word	0x000004d0
        /*0cd8*/ 	.word	0x000000ff
        /*0cdc*/ 	.word	0x0002a850
        /*0ce0*/ 	.short	0x0100
        /*0ce2*/ 	.byte	0x08
	.zero		1


	//   ....[7]....
        /*0ce4*/ 	.word	0x000004e0
        /*0ce8*/ 	.word	0x000000ff
        /*0cec*/ 	.word	0x0002a860
        /*0cf0*/ 	.short	0x0100
        /*0cf2*/ 	.byte	0x08
	.zero		1


	//   ....[8]....
        /*0cf4*/ 	.word	0x000004f0
        /*0cf8*/ 	.word	0x000000ff
        /*0cfc*/ 	.word	0x0002a858
        /*0d00*/ 	.short	0x0100
        /*0d02*/ 	.byte	0x08
	.zero		1


	//   ....[9]....
        /*0d04*/ 	.word	0x00000500
        /*0d08*/ 	.word	0x000000ff
        /*0d0c*/ 	.word	0x0002a868
        /*0d10*/ 	.short	0x0100
        /*0d12*/ 	.byte	0x08
	.zero		1


	//   ....[10]....
        /*0d14*/ 	.word	0x000005f0
        /*0d18*/ 	.word	0x000000ff
        /*0d1c*/ 	.word	0x0002a870
        /*0d20*/ 	.short	0x0100
        /*0d22*/ 	.byte	0x06
	.zero		1


	//   ....[11]....
        /*0d24*/ 	.word	0x00000600
        /*0d28*/ 	.word	0x000000ff
        /*0d2c*/ 	.word	0x0002a880
        /*0d30*/ 	.short	0x0100
        /*0d32*/ 	.byte	0x06
	.zero		1


	//   ....[12]....
        /*0d34*/ 	.word	0x00000610
        /*0d38*/ 	.word	0x000000ff
        /*0d3c*/ 	.word	0x0002a878
        /*0d40*/ 	.short	0x0100
        /*0d42*/ 	.byte	0x06
	.zero		1


	//   ....[13]....
        /*0d44*/ 	.word	0x00000620
        /*0d48*/ 	.word	0x000000ff
        /*0d4c*/ 	.word	0x0002a888
        /*0d50*/ 	.short	0x0100
        /*0d52*/ 	.byte	0x06
	.zero		1


	//   ....[14]....
        /*0d54*/ 	.word	0x00000750
        /*0d58*/ 	.word	0x000000ff
        /*0d5c*/ 	.word	0x0002a890
        /*0d60*/ 	.short	0x0100
        /*0d62*/ 	.byte	0x08
	.zero		1


	//   ....[15]....
        /*0d64*/ 	.word	0x00000760
        /*0d68*/ 	.word	0x000000ff
        /*0d6c*/ 	.word	0x0002a8a0
        /*0d70*/ 	.short	0x0100
        /*0d72*/ 	.byte	0x08
	.zero		1


	//   ....[16]....
        /*0d74*/ 	.word	0x00000770
        /*0d78*/ 	.word	0x000000ff
        /*0d7c*/ 	.word	0x0002a898
        /*0d80*/ 	.short	0x0100
        /*0d82*/ 	.byte	0x08
	.zero		1


	//   ....[17]....
        /*0d84*/ 	.word	0x00000780
        /*0d88*/ 	.word	0x000000ff
        /*0d8c*/ 	.word	0x0002a8a8
        /*0d90*/ 	.short	0x0100
        /*0d92*/ 	.byte	0x08
	.zero		1


	//   ....[18]....
        /*0d94*/ 	.word	0x000008b0
        /*0d98*/ 	.word	0x000000ff
        /*0d9c*/ 	.word	0x0002a8b0
        /*0da0*/ 	.short	0x0100
        /*0da2*/ 	.byte	0x08
	.zero		1


	//   ....[19]....
        /*0da4*/ 	.word	0x000008c0
        /*0da8*/ 	.word	0x000000ff
        /*0dac*/ 	.word	0x0002a8c0
        /*0db0*/ 	.short	0x0100
        /*0db2*/ 	.byte	0x08
	.zero		1


	//   ....[20]....
        /*0db4*/ 	.word	0x000008d0
        /*0db8*/ 	.word	0x000000ff
        /*0dbc*/ 	.word	0x0002a8b8
        /*0dc0*/ 	.short	0x0100
        /*0dc2*/ 	.byte	0x08
	.zero		1


	//   ....[21]....
        /*0dc4*/ 	.word	0x000008e0
        /*0dc8*/ 	.word	0x000000ff
        /*0dcc*/ 	.word	0x0002a8c8
        /*0dd0*/ 	.short	0x0100
        /*0dd2*/ 	.byte	0x08
	.zero		1


	//   ....[22]....
        /*0dd4*/ 	.word	0x00003c20
        /*0dd8*/ 	.word	0x00000054
        /*0ddc*/ 	.word	0x0002a890
        /*0de0*/ 	.short	0x010a
        /*0de2*/ 	.byte	0x3f
	.zero		1


	//   ....[23]....
        /*0de4*/ 	.word	0x00007590
        /*0de8*/ 	.word	0x00000054
        /*0dec*/ 	.word	0x0002a890
        /*0df0*/ 	.short	0x010a
        /*0df2*/ 	.byte	0x3f
	.zero		1


	//   ....[24]....
        /*0df4*/ 	.word	0x0000a760
        /*0df8*/ 	.word	0x00000054
        /*0dfc*/ 	.word	0x0002a890
        /*0e00*/ 	.short	0x010a
        /*0e02*/ 	.byte	0x3f
	.zero		1


	//   ....[25]....
        /*0e04*/ 	.word	0x0000af20
        /*0e08*/ 	.word	0x0000000b
        /*0e0c*/ 	.word	0x00000000
        /*0e10*/ 	.short	0x0101
        /*0e12*/ 	.byte	0x3f
	.zero		1


	//   ....[26]....
        /*0e14*/ 	.word	0x0000af60
        /*0e18*/ 	.word	0x00000054
        /*0e1c*/ 	.word	0x0002a8b0
        /*0e20*/ 	.short	0x010a
        /*0e22*/ 	.byte	0x3f
	.zero		1


	//   ....[27]....
        /*0e24*/ 	.word	0x0000b510
        /*0e28*/ 	.word	0x00000054
        /*0e2c*/ 	.word	0x00000000
        /*0e30*/ 	.short	0x0101
        /*0e32*/ 	.byte	0x3f
	.zero		1


	//   ....[28]....
        /*0e34*/ 	.word	0x0000bd20
        /*0e38*/ 	.word	0x00000002
        /*0e3c*/ 	.word	0x0002a800
        /*0e40*/ 	.short	0x010a
        /*0e42*/ 	.byte	0x3f
	.zero		1


	//   ....[29]....
        /*0e44*/ 	.word	0x0000bd70
        /*0e48*/ 	.word	0x00000002
        /*0e4c*/ 	.word	0x0002a800
        /*0e50*/ 	.short	0x010a
        /*0e52*/ 	.byte	0x3f
	.zero		1


	//   ....[30]....
        /*0e54*/ 	.word	0x0000d200
        /*0e58*/ 	.word	0x00000002
        /*0e5c*/ 	.word	0x0002a800
        /*0e60*/ 	.short	0x010a
        /*0e62*/ 	.byte	0x3f
	.zero		1


	//   ....[31]....
        /*0e64*/ 	.word	0x00010800
        /*0e68*/ 	.word	0x00000002
        /*0e6c*/ 	.word	0x0002a800
        /*0e70*/ 	.short	0x010a
        /*0e72*/ 	.byte	0x3f
	.zero		1


	//   ....[32]....
        /*0e74*/ 	.word	0x000133d0
        /*0e78*/ 	.word	0x00000009
        /*0e7c*/ 	.word	0x0002a830
        /*0e80*/ 	.short	0x010a
        /*0e82*/ 	.byte	0x3f
	.zero		1


	//   ....[33]....
        /*0e84*/ 	.word	0x00013410
        /*0e88*/ 	.word	0x00000009
        /*0e8c*/ 	.word	0x0002a830
        /*0e90*/ 	.short	0x010a
        /*0e92*/ 	.byte	0x3f
	.zero		1


	//   ....[34]....
        /*0e94*/ 	.word	0x00013d60
        /*0e98*/ 	.word	0x00000009
        /*0e9c*/ 	.word	0x00000000
        /*0ea0*/ 	.short	0x0101
        /*0ea2*/ 	.byte	0x3f
	.zero		1


	//   ....[35]....
        /*0ea4*/ 	.word	0x00015670
        /*0ea8*/ 	.word	0x00000009
        /*0eac*/ 	.word	0x0002a830
        /*0eb0*/ 	.short	0x010a
        /*0eb2*/ 	.byte	0x3f
	.zero		1


	//   ....[36]....
        /*0eb4*/ 	.word	0x000156f0
        /*0eb8*/ 	.word	0x00000009
        /*0ebc*/ 	.word	0x0002a830
        /*0ec0*/ 	.short	0x010a
        /*0ec2*/ 	.byte	0x3f
	.zero		1


	//   ....[37]....
        /*0ec4*/ 	.word	0x00016170
        /*0ec8*/ 	.word	0x00000015
        /*0ecc*/ 	.word	0x0002a850
        /*0ed0*/ 	.short	0x010a
        /*0ed2*/ 	.byte	0x3f
	.zero		1


	//   ....[38]....
        /*0ed4*/ 	.word	0x000161c0
        /*0ed8*/ 	.word	0x00000015
        /*0edc*/ 	.word	0x0002a850
        /*0ee0*/ 	.short	0x010a
        /*0ee2*/ 	.byte	0x3f
	.zero		1


	//   ....[39]....
        /*0ee4*/ 	.word	0x00016550
        /*0ee8*/ 	.word	0x00000009
        /*0eec*/ 	.word	0x00000000
        /*0ef0*/ 	.short	0x0101
        /*0ef2*/ 	.byte	0x3f
	.zero		1


	//   ....[40]....
        /*0ef4*/ 	.word	0x00017a20
        /*0ef8*/ 	.word	0x00000015
        /*0efc*/ 	.word	0x00000000
        /*0f00*/ 	.short	0x0101
        /*0f02*/ 	.byte	0x3f
	.zero		1


	//   ....[41]....
        /*0f04*/ 	.word	0x00017cd0
        /*0f08*/ 	.word	0x00000003
        /*0f0c*/ 	.word	0x0002a830
        /*0f10*/ 	.short	0x010a
        /*0f12*/ 	.byte	0x3f
	.zero		1


	//   ....[42]....
        /*0f14*/ 	.word	0x00017d50
        /*0f18*/ 	.word	0x00000003
        /*0f1c*/ 	.word	0x0002a830
        /*0f20*/ 	.short	0x010a
        /*0f22*/ 	.byte	0x3f
	.zero		1


	//   ....[43]....
        /*0f24*/ 	.word	0x000187b0
        /*0f28*/ 	.word	0x00000014
        /*0f2c*/ 	.word	0x0002a850
        /*0f30*/ 	.short	0x010a
        /*0f32*/ 	.byte	0x3f
	.zero		1


	//   ....[44]....
        /*0f34*/ 	.word	0x00018800
        /*0f38*/ 	.word	0x00000014
        /*0f3c*/ 	.word	0x0002a850
        /*0f40*/ 	.short	0x010a
        /*0f42*/ 	.byte	0x3f
	.zero		1


	//   ....[45]....
        /*0f44*/ 	.word	0x000190c0
        /*0f48*/ 	.word	0x00000062
        /*0f4c*/ 	.word	0x00000000
        /*0f50*/ 	.short	0x0101
        /*0f52*/ 	.byte	0x3f
	.zero		1


	//   ....[46]....
        /*0f54*/ 	.word	0x00019930
        /*0f58*/ 	.word	0x0000006b
        /*0f5c*/ 	.word	0x00000000
        /*0f60*/ 	.short	0x0101
        /*0f62*/ 	.byte	0x3f
	.zero		1


	//   ....[47]....
        /*0f64*/ 	.word	0x00019f30
        /*0f68*/ 	.word	0x00000005
        /*0f6c*/ 	.word	0x0002a850
        /*0f70*/ 	.short	0x010a
        /*0f72*/ 	.byte	0x3f
	.zero		1


	//   ....[48]....
        /*0f74*/ 	.word	0x00019fd0
        /*0f78*/ 	.word	0x00000005
        /*0f7c*/ 	.word	0x0002a850
        /*0f80*/ 	.short	0x010a
        /*0f82*/ 	.byte	0x3f
	.zero		1


	//   ....[49]....
        /*0f84*/ 	.word	0x0001a4d0
        /*0f88*/ 	.word	0x00000005
        /*0f8c*/ 	.word	0x00000000
        /*0f90*/ 	.short	0x0101
        /*0f92*/ 	.byte	0x3f
	.zero		1


	//   ....[50]....
        /*0f94*/ 	.word	0x0001bb10
        /*0f98*/ 	.word	0x00000000
        /*0f9c*/ 	.word	0x00000000
        /*0fa0*/ 	.short	0x0101
        /*0fa2*/ 	.byte	0x3f
	.zero		1


	//   ....[51]....
        /*0fa4*/ 	.word	0x0001c290
        /*0fa8*/ 	.word	0x0000000a
        /*0fac*/ 	.word	0x00000000
        /*0fb0*/ 	.short	0x0101
        /*0fb2*/ 	.byte	0x3f
	.zero		1


	//   ....[52]....
        /*0fb4*/ 	.word	0x0001f480
        /*0fb8*/ 	.word	0x00000016
        /*0fbc*/ 	.word	0x0002a820
        /*0fc0*/ 	.short	0x010a
        /*0fc2*/ 	.byte	0x3f
	.zero		1


	//   ....[53]....
        /*0fc4*/ 	.word	0x0001f510
        /*0fc8*/ 	.word	0x0000000d
        /*0fcc*/ 	.word	0x0002a8a0
        /*0fd0*/ 	.short	0x010a
        /*0fd2*/ 	.byte	0x3f
	.zero		1


	//   ....[54]....
        /*0fd4*/ 	.word	0x0001f950
        /*0fd8*/ 	.word	0x0000000d
        /*0fdc*/ 	.word	0x0002a8c0
        /*0fe0*/ 	.short	0x010a
        /*0fe2*/ 	.byte	0x3f
	.zero		1


	//   ....[55]....
        /*0fe4*/ 	.word	0x0001fd80
        /*0fe8*/ 	.word	0x0000000c
        /*0fec*/ 	.word	0x0002a8a0
        /*0ff0*/ 	.short	0x010a
        /*0ff2*/ 	.byte	0x3f
	.zero		1


	//   ....[56]....
        /*0ff4*/ 	.word	0x000201b0
        /*0ff8*/ 	.word	0x0000000c
        /*0ffc*/ 	.word	0x0002a8c0
        /*1000*/ 	.short	0x010a
        /*1002*/ 	.byte	0x3f
	.zero		1


	//   ....[57]....
        /*1004*/ 	.word	0x00021370
        /*1008*/ 	.word	0x00000007
        /*100c*/ 	.word	0x0002a840
        /*1010*/ 	.short	0x010a
        /*1012*/ 	.byte	0x3f
	.zero		1


	//   ....[58]....
        /*1014*/ 	.word	0x00021a40
        /*1018*/ 	.word	0x00000007
        /*101c*/ 	.word	0x0002a830
        /*1020*/ 	.short	0x0107
        /*1022*/ 	.byte	0x3f
	.zero		1


	//   ....[59]....
        /*1024*/ 	.word	0x00021b10
        /*1028*/ 	.word	0x00000007
        /*102c*/ 	.word	0x0002a830
        /*1030*/ 	.short	0x0101
        /*1032*/ 	.byte	0x3f
	.zero		1


	//   ....[60]....
        /*1034*/ 	.word	0x00022700
        /*1038*/ 	.word	0x00000016
        /*103c*/ 	.word	0x0002a800
        /*1040*/ 	.short	0x0107
        /*1042*/ 	.byte	0x3f
	.zero		1


	//   ....[61]....
        /*1044*/ 	.word	0x00022810
        /*1048*/ 	.word	0x00000016
        /*104c*/ 	.word	0x0002a800
        /*1050*/ 	.short	0x0101
        /*1052*/ 	.byte	0x3f
	.zero		1


	//   ....[62]....
        /*1054*/ 	.word	0x00022830
        /*1058*/ 	.word	0x00000016
        /*105c*/ 	.word	0x0002a820
        /*1060*/ 	.short	0x010a
        /*1062*/ 	.byte	0x3f
	.zero		1


	//   ....[63]....
        /*1064*/ 	.word	0x00022bc0
        /*1068*/ 	.word	0x00000006
        /*106c*/ 	.word	0x0002a840
        /*1070*/ 	.short	0x010a
        /*1072*/ 	.byte	0x3f
	.zero		1


	//   ....[64]....
        /*1074*/ 	.word	0x000230c0
        /*1078*/ 	.word	0x00000006
        /*107c*/ 	.word	0x0002a830
        /*1080*/ 	.short	0x0107
        /*1082*/ 	.byte	0x3f
	.zero		1


	//   ....[65]....
        /*1084*/ 	.word	0x00023180
        /*1088*/ 	.word	0x00000006
        /*108c*/ 	.word	0x0002a830
        /*1090*/ 	.short	0x0101
        /*1092*/ 	.byte	0x3f
	.zero		1


	//   ....[66]....
        /*1094*/ 	.word	0x000231e0
        /*1098*/ 	.word	0x00000004
        /*109c*/ 	.word	0x0002a860
        /*10a0*/ 	.short	0x010a
        /*10a2*/ 	.byte	0x3f
	.zero		1


	//   ....[67]....
        /*10a4*/ 	.word	0x00023650
        /*10a8*/ 	.word	0x00000004
        /*10ac*/ 	.word	0x0002a850
        /*10b0*/ 	.short	0x0107
        /*10b2*/ 	.byte	0x3f
	.zero		1


	//   ....[68]....
        /*10b4*/ 	.word	0x000237d0
        /*10b8*/ 	.word	0x00000004
        /*10bc*/ 	.word	0x0002a850
        /*10c0*/ 	.short	0x0101
        /*10c2*/ 	.byte	0x3f
	.zero		1


	//   ....[69]....
        /*10c4*/ 	.word	0x00023a40
        /*10c8*/ 	.word	0x00000000
        /*10cc*/ 	.word	0x0002a860
        /*10d0*/ 	.short	0x010a
        /*10d2*/ 	.byte	0x3f
	.zero		1


	//   ....[70]....
        /*10d4*/ 	.word	0x00023ec0
        /*10d8*/ 	.word	0x00000000
        /*10dc*/ 	.word	0x0002a850
        /*10e0*/ 	.short	0x0107
        /*10e2*/ 	.byte	0x3f
	.zero		1


	//   ....[71]....
        /*10e4*/ 	.word	0x00023f90
        /*10e8*/ 	.word	0x00000000
        /*10ec*/ 	.word	0x0002a850
        /*10f0*/ 	.short	0x0101
        /*10f2*/ 	.byte	0x3f
	.zero		1


	//   ....[72]....
        /*10f4*/ 	.word	0x00025100
        /*10f8*/ 	.word	0x00000005
        /*10fc*/ 	.word	0x0002a820
        /*1100*/ 	.short	0x010a
        /*1102*/ 	.byte	0x3f
	.zero		1


	//   ....[73]....
        /*1104*/ 	.word	0x00025270
        /*1108*/ 	.word	0x00000003
        /*110c*/ 	.word	0x0002a840
        /*1110*/ 	.short	0x010a
        /*1112*/ 	.byte	0x3f
	.zero		1


	//   ....[74]....
        /*1114*/ 	.word	0x00025310
        /*1118*/ 	.word	0x00000005
        /*111c*/ 	.word	0x0002a840
        /*1120*/ 	.short	0x010a
        /*1122*/ 	.byte	0x3f
	.zero		1


	//   ....[75]....
        /*1124*/ 	.word	0x00025350
        /*1128*/ 	.word	0x00000003
        /*112c*/ 	.word	0x0002a860
        /*1130*/ 	.short	0x010a
        /*1132*/ 	.byte	0x3f
	.zero		1


	//   ....[76]....
        /*1134*/ 	.word	0x00025390
        /*1138*/ 	.word	0x00000005
        /*113c*/ 	.word	0x0002a860
        /*1140*/ 	.short	0x010a
        /*1142*/ 	.byte	0x3f
	.zero		1


	//   ....[77]....
        /*1144*/ 	.word	0x000253f0
        /*1148*/ 	.word	0x00000054
        /*114c*/ 	.word	0x0002a890
        /*1150*/ 	.short	0x010a
        /*1152*/ 	.byte	0x3f
	.zero		1


	//   ....[78]....
        /*1154*/ 	.word	0x000256a0
        /*1158*/ 	.word	0x00000054
        /*115c*/ 	.word	0x0002a890
        /*1160*/ 	.short	0x010a
        /*1162*/ 	.byte	0x3f
	.zero		1


	//   ....[79]....
        /*1164*/ 	.word	0x00025950
        /*1168*/ 	.word	0x00000054
        /*116c*/ 	.word	0x0002a890
        /*1170*/ 	.short	0x010a
        /*1172*/ 	.byte	0x3f
	.zero		1


	//   ....[80]....
        /*1174*/ 	.word	0x00025c00
        /*1178*/ 	.word	0x00000054
        /*117c*/ 	.word	0x0002a8b0
        /*1180*/ 	.short	0x010a
        /*1182*/ 	.byte	0x3f
	.zero		1


	//   ....[81]....
        /*1184*/ 	.word	0x00025ff0
        /*1188*/ 	.word	0x00000002
        /*118c*/ 	.word	0x0002a800
        /*1190*/ 	.short	0x010a
        /*1192*/ 	.byte	0x3f
	.zero		1


	//   ....[82]....
        /*1194*/ 	.word	0x000263d0
        /*1198*/ 	.word	0x00000002
        /*119c*/ 	.word	0x0002a800
        /*11a0*/ 	.short	0x010a
        /*11a2*/ 	.byte	0x3f
	.zero		1


	//   ....[83]....
        /*11a4*/ 	.word	0x00026420
        /*11a8*/ 	.word	0x00000009
        /*11ac*/ 	.word	0x0002a830
        /*11b0*/ 	.short	0x010a
        /*11b2*/ 	.byte	0x3f
	.zero		1


	//   ....[84]....
        /*11b4*/ 	.word	0x00026470
        /*11b8*/ 	.word	0x00000009
        /*11bc*/ 	.word	0x0002a830
        /*11c0*/ 	.short	0x010a
        /*11c2*/ 	.byte	0x3f
	.zero		1


	//   ....[85]....
        /*11c4*/ 	.word	0x000264c0
        /*11c8*/ 	.word	0x00000015
        /*11cc*/ 	.word	0x0002a850
        /*11d0*/ 	.short	0x010a
        /*11d2*/ 	.byte	0x3f
	.zero		1


	//   ....[86]....
        /*11d4*/ 	.word	0x00026510
        /*11d8*/ 	.word	0x00000003
        /*11dc*/ 	.word	0x0002a830
        /*11e0*/ 	.short	0x010a
        /*11e2*/ 	.byte	0x3f
	.zero		1


	//   ....[87]....
        /*11e4*/ 	.word	0x00026560
        /*11e8*/ 	.word	0x00000014
        /*11ec*/ 	.word	0x0002a850
        /*11f0*/ 	.short	0x010a
        /*11f2*/ 	.byte	0x3f
	.zero		1


	//   ....[88]....
        /*11f4*/ 	.word	0x000265b0
        /*11f8*/ 	.word	0x00000005
        /*11fc*/ 	.word	0x0002a850
        /*1200*/ 	.short	0x010a
        /*1202*/ 	.byte	0x3f
	.zero		1


	//   ....[89]....
        /*1204*/ 	.word	0x00026750
        /*1208*/ 	.word	0x00000016
        /*120c*/ 	.word	0x0002a820
        /*1210*/ 	.short	0x010a
        /*1212*/ 	.byte	0x3f
	.zero		1


	//   ....[90]....
        /*1214*/ 	.word	0x000267a0
        /*1218*/ 	.word	0x0000000d
        /*121c*/ 	.word	0x0002a8a0
        /*1220*/ 	.short	0x010a
        /*1222*/ 	.byte	0x3f
	.zero		1


	//   ....[91]....
        /*1224*/ 	.word	0x000267f0
        /*1228*/ 	.word	0x0000000d
        /*122c*/ 	.word	0x0002a8c0
        /*1230*/ 	.short	0x010a
        /*1232*/ 	.byte	0x3f
	.zero		1


	//   ....[92]....
        /*1234*/ 	.word	0x00026840
        /*1238*/ 	.word	0x0000000c
        /*123c*/ 	.word	0x0002a8a0
        /*1240*/ 	.short	0x010a
        /*1242*/ 	.byte	0x3f
	.zero		1


	//   ....[93]....
        /*1244*/ 	.word	0x00026890
        /*1248*/ 	.word	0x0000000c
        /*124c*/ 	.word	0x0002a8c0
        /*1250*/ 	.short	0x010a
        /*1252*/ 	.byte	0x3f
	.zero		1


	//   ....[94]....
        /*1254*/ 	.word	0x000269b0
        /*1258*/ 	.word	0x00000007
        /*125c*/ 	.word	0x0002a840
        /*1260*/ 	.short	0x010a
        /*1262*/ 	.byte	0x3f
	.zero		1


	//   ....[95]....
        /*1264*/ 	.word	0x00027e40
        /*1268*/ 	.word	0x00000016
        /*126c*/ 	.word	0x0002a820
        /*1270*/ 	.short	0x010a
        /*1272*/ 	.byte	0x3f
	.zero		1


	//   ....[96]....
        /*1274*/ 	.word	0x00027e90
        /*1278*/ 	.word	0x00000006
        /*127c*/ 	.word	0x0002a840
        /*1280*/ 	.short	0x010a
        /*1282*/ 	.byte	0x3f
	.zero		1


	//   ....[97]....
        /*1284*/ 	.word	0x000286a0
        /*1288*/ 	.word	0x00000004
        /*128c*/ 	.word	0x0002a860
        /*1290*/ 	.short	0x010a
        /*1292*/ 	.byte	0x3f
	.zero		1


	//   ....[98]....
        /*1294*/ 	.word	0x00028ed0
        /*1298*/ 	.word	0x00000000
        /*129c*/ 	.word	0x0002a860
        /*12a0*/ 	.short	0x010a
        /*12a2*/ 	.byte	0x3f
	.zero		1


	//   ....[99]....
        /*12a4*/ 	.word	0x0002a110
        /*12a8*/ 	.word	0x00000005
        /*12ac*/ 	.word	0x0002a820
        /*12b0*/ 	.short	0x010a
        /*12b2*/ 	.byte	0x3f
	.zero		1


	//   ....[100]....
        /*12b4*/ 	.word	0x0002a2b0
        /*12b8*/ 	.word	0x00000003
        /*12bc*/ 	.word	0x0002a840
        /*12c0*/ 	.short	0x010a
        /*12c2*/ 	.byte	0x3f
	.zero		1


	//   ....[101]....
        /*12c4*/ 	.word	0x0002a300
        /*12c8*/ 	.word	0x00000005
        /*12cc*/ 	.word	0x0002a840
        /*12d0*/ 	.short	0x010a
        /*12d2*/ 	.byte	0x3f
	.zero		1


	//   ....[102]....
        /*12d4*/ 	.word	0x0002a350
        /*12d8*/ 	.word	0x00000003
        /*12dc*/ 	.word	0x0002a860
        /*12e0*/ 	.short	0x010a
        /*12e2*/ 	.byte	0x3f
	.zero		1


	//----- nvinfo : EIATTR_NUM_MBARRIERS
	.align		4
.L_322:
        /*12e4*/ 	.byte	0x03, 0x38
        /*12e6*/ 	.short	0x0016


	//----- nvinfo : EIATTR_EXIT_INSTR_OFFSETS
	.align		4
        /*12e8*/ 	.byte	0x04, 0x1c
        /*12ea*/ 	.short	(.L_324 - .L_323)


	//   ....[0]....
.L_323:
        /*12ec*/ 	.word	0x000253e0


	//----- nvinfo : EIATTR_MAX_THREADS
	.align		4
.L_324:
        /*12f0*/ 	.byte	0x04, 0x05
        /*12f2*/ 	.short	(.L_326 - .L_325)
.L_325:
        /*12f4*/ 	.word	0x00000180
        /*12f8*/ 	.word	0x00000001
        /*12fc*/ 	.word	0x00000001


	//----- nvinfo : EIATTR_CRS_STACK_SIZE
	.align		4
.L_326:
        /*1300*/ 	.byte	0x04, 0x1e
        /*1302*/ 	.short	(.L_328 - .L_327)
.L_327:
        /*1304*/ 	.word	0x00000000


	//----- nvinfo : EIATTR_CBANK_PARAM_SIZE
	.align		4
.L_328:
        /*1308*/ 	.byte	0x03, 0x19
        /*130a*/ 	.short	0x0af0


	//----- nvinfo : EIATTR_PARAM_CBANK
	.align		4
        /*130c*/ 	.byte	0x04, 0x0a
        /*130e*/ 	.short	(.L_330 - .L_329)
	.align		4
.L_329:
        /*1310*/ 	.word	index@(.nv.constant0._ZN7cutlass13device_kernelIN5flash11enable_sm90INS1_16FlashAttnFwdSm90INS1_25CollectiveMainloopFwdSm90ILi2EN4cute5tupleIJNS5_1CILi1EEES8_S8_EEENS6_IJNS7_ILi128EEENS7_ILi96EEENS7_ILi192EEEEEELi128ENS_10bfloat16_tEfNS_4arch4Sm90ELb1ELb0ELb0ELb1ELb1ELb1ELb0ELb1ELb1ELb1ELb1ELb0EEENS1_21CollectiveEpilogueFwdINS6_IJSA_SA_SB_EEES9_SE_SG_Li256ELb1ELb1ELb1ELb0EEENS1_36VarlenDynamicPersistentTileSchedulerILi128ELi96ELi256ELi128ELb1ELb1ELb1ELb1ELb1ELb1EEEEEEEEEvNT_6ParamsE)
        /*1314*/ 	.short	0x0210
        /*1316*/ 	.short	0x0af0


	//----- nvinfo : EIATTR_SW_WAR
	.align		4
.L_330:
        /*1318*/ 	.byte	0x04, 0x36
        /*131a*/ 	.short	(.L_332 - .L_331)
.L_331:
        /*131c*/ 	.word	0x00000008
.L_332:


//--------------------- .nv.callgraph             --------------------------
	.section	.nv.callgraph,"",@"SHT_CUDA_CALLGRAPH"
	.align	4
	.sectionentsize	8
	.align		4
        /*0000*/ 	.word	0x00000000
	.align		4
        /*0004*/ 	.word	0xffffffff
	.align		4
        /*0008*/ 	.word	index@(_ZN7cutlass13device_kernelIN5flash11enable_sm90INS1_16FlashAttnFwdSm90INS1_25CollectiveMainloopFwdSm90ILi2EN4cute5tupleIJNS5_1CILi1EEES8_S8_EEENS6_IJNS7_ILi128EEENS7_ILi96EEENS7_ILi192EEEEEELi128ENS_10bfloat16_tEfNS_4arch4Sm90ELb0ELb0ELb0ELb0ELb1ELb0ELb0ELb1ELb1ELb1ELb1ELb0EEENS1_21CollectiveEpilogueFwdINS6_IJSA_SA_SB_EEES9_SE_SG_Li256ELb0ELb1ELb1ELb0EEENS1_19SingleTileSchedulerILb0ELb1ELb1ELi128EEEEEEEEEvNT_6ParamsE)
	.align		4
        /*000c*/ 	.word	index@(__assertfail)
	.align		4
        /*0010*/ 	.word	index@(_ZN7cutlass13device_kernelIN5flash11enable_sm90INS1_16FlashAttnFwdSm90INS1_25CollectiveMainloopFwdSm90ILi2EN4cute5tupleIJNS5_1CILi1EEES8_S8_EEENS6_IJNS7_ILi128EEENS7_ILi96EEENS7_ILi192EEEEEELi128ENS_10bfloat16_tEfNS_4arch4Sm90ELb0ELb0ELb0ELb1ELb1ELb0ELb0ELb1ELb1ELb1ELb1ELb0EEENS1_21CollectiveEpilogueFwdINS6_IJSA_SA_SB_EEES9_SE_SG_Li256ELb1ELb1ELb1ELb0EEENS1_36VarlenDynamicPersistentTileSchedulerILi128ELi96ELi256ELi128ELb1ELb1ELb1ELb0ELb1ELb1EEEEEEEEEvNT_6ParamsE)
	.align		4
        /*0014*/ 	.word	index@(__assertfail)
	.align		4
        /*0018*/ 	.word	index@(_ZN7cutlass13device_kernelIN5flash11enable_sm90INS1_16FlashAttnFwdSm90INS1_25CollectiveMainloopFwdSm90ILi2EN4cute5tupleIJNS5_1CILi1EEES8_S8_EEENS6_IJNS7_ILi128EEENS7_ILi96EEENS7_ILi192EEEEEELi128ENS_10bfloat16_tEfNS_4arch4Sm90ELb0ELb0ELb0ELb1ELb1ELb1ELb0ELb1ELb1ELb1ELb1ELb0EEENS1_21CollectiveEpilogueFwdINS6_IJSA_SA_SB_EEES9_SE_SG_Li256ELb1ELb1ELb1ELb0EEENS1_36VarlenDynamicPersistentTileSchedulerILi128ELi96ELi256ELi128ELb1ELb1ELb1ELb0ELb1ELb1EEEEEEEEEvNT_6ParamsE)
	.align		4
        /*001c*/ 	.word	index@(__assertfail)
	.align		4
        /*0020*/ 	.word	index@(_ZN7cutlass13device_kernelIN5flash11enable_sm90INS1_16FlashAttnFwdSm90INS1_25CollectiveMainloopFwdSm90ILi2EN4cute5tupleIJNS5_1CILi1EEES8_S8_EEENS6_IJNS7_ILi128EEENS7_ILi96EEENS7_ILi192EEEEEELi128ENS_10bfloat16_tEfNS_4arch4Sm90ELb0ELb1ELb0ELb0ELb1ELb0ELb0ELb1ELb1ELb1ELb1ELb0EEENS1_21CollectiveEpilogueFwdINS6_IJSA_SA_SB_EEES9_SE_SG_Li256ELb0ELb1ELb1ELb0EEENS1_19SingleTileSchedulerILb0ELb1ELb1ELi128EEEEEEEEEvNT_6ParamsE)
	.align		4
        /*0024*/ 	.word	index@(__assertfail)
	.align		4
        /*0028*/ 	.word	index@(_ZN7cutlass13device_kernelIN5flash11enable_sm90INS1_16FlashAttnFwdSm90INS1_25CollectiveMainloopFwdSm90ILi2EN4cute5tupleIJNS5_1CILi1EEES8_S8_EEENS6_IJNS7_ILi128EEENS7_ILi96EEENS7_ILi192EEEEEELi128ENS_10bfloat16_tEfNS_4arch4Sm90ELb0ELb1ELb0ELb1ELb1ELb0ELb0ELb1ELb1ELb1ELb1ELb0EEENS1_21CollectiveEpilogueFwdINS6_IJSA_SA_SB_EEES9_SE_SG_Li256ELb1ELb1ELb1ELb0EEENS1_36VarlenDynamicPersistentTileSchedulerILi128ELi96ELi256ELi128ELb1ELb1ELb1ELb1ELb0ELb1EEEEEEEEEvNT_6ParamsE)
	.align		4
        /*002c*/ 	.word	index@(__assertfail)
	.align		4
        /*0030*/ 	.word	index@(_ZN7cutlass13device_kernelIN5flash11enable_sm90INS1_16FlashAttnFwdSm90INS1_25CollectiveMainloopFwdSm90ILi2EN4cute5tupleIJNS5_1CILi1EEES8_S8_EEENS6_IJNS7_ILi128EEENS7_ILi96EEENS7_ILi192EEEEEELi128ENS_10bfloat16_tEfNS_4arch4Sm90ELb0ELb1ELb0ELb1ELb1ELb1ELb0ELb1ELb1ELb1ELb1ELb0EEENS1_21CollectiveEpilogueFwdINS6_IJSA_SA_SB_EEES9_SE_SG_Li256ELb1ELb1ELb1ELb0EEENS1_36VarlenDynamicPersistentTileSchedulerILi128ELi96ELi256ELi128ELb1ELb1ELb1ELb1ELb0ELb1EEEEEEEEEvNT_6ParamsE)
	.align		4
        /*0034*/ 	.word	index@(__assertfail)
	.align		4
        /*0038*/ 	.word	index@(_ZN7cutlass13device_kernelIN5flash11enable_sm90INS1_16FlashAttnFwdSm90INS1_25CollectiveMainloopFwdSm90ILi2EN4cute5tupleIJNS5_1CILi1EEES8_S8_EEENS6_IJNS7_ILi128EEENS7_ILi96EEENS7_ILi192EEEEEELi128ENS_10bfloat16_tEfNS_4arch4Sm90ELb1ELb0ELb0ELb0ELb1ELb0ELb0ELb1ELb1ELb1ELb1ELb0EEENS1_21CollectiveEpilogueFwdINS6_IJSA_SA_SB_EEES9_SE_SG_Li256ELb0ELb1ELb1ELb0EEENS1_19SingleTileSchedulerILb0ELb1ELb1ELi128EEEEEEEEEvNT_6ParamsE)
	.align		4
        /*003c*/ 	.word	index@(__assertfail)
	.align		4
        /*0040*/ 	.word	index@(_ZN7cutlass13device_kernelIN5flash11enable_sm90INS1_16FlashAttnFwdSm90INS1_25CollectiveMainloopFwdSm90ILi2EN4cute5tupleIJNS5_1CILi1EEES8_S8_EEENS6_IJNS7_ILi128EEENS7_ILi96EEENS7_ILi192EEEEEELi128ENS_10bfloat16_tEfNS_4arch4Sm90ELb1ELb0ELb0ELb1ELb1ELb0ELb0ELb1ELb1ELb1ELb1ELb0EEENS1_21CollectiveEpilogueFwdINS6_IJSA_SA_SB_EEES9_SE_SG_Li256ELb1ELb1ELb1ELb0EEENS1_36VarlenDynamicPersistentTileSchedulerILi128ELi96ELi256ELi128ELb1ELb1ELb1ELb1ELb1ELb1EEEEEEEEEvNT_6ParamsE)
	.align		4
        /*0044*/ 	.word	index@(__assertfail)
	.align		4
        /*0048*/ 	.word	index@(_ZN7cutlass13device_kernelIN5flash11enable_sm90INS1_16FlashAttnFwdSm90INS1_25CollectiveMainloopFwdSm90ILi2EN4cute5tupleIJNS5_1CILi1EEES8_S8_EEENS6_IJNS7_ILi128EEENS7_ILi96EEENS7_ILi192EEEEEELi128ENS_10bfloat16_tEfNS_4arch4Sm90ELb1ELb0ELb0ELb1ELb1ELb1ELb0ELb1ELb1ELb1ELb1ELb0EEENS1_21CollectiveEpilogueFwdINS6_IJSA_SA_SB_EEES9_SE_SG_Li256ELb1ELb1ELb1ELb0EEENS1_36VarlenDynamicPersistentTileSchedulerILi128ELi96ELi256ELi128ELb1ELb1ELb1ELb1ELb1ELb1EEEEEEEEEvNT_6ParamsE)
	.align		4
        /*004c*/ 	.word	index@(__assertfail)
	.align		4
        /*0050*/ 	.word	0x00000000
	.align		4
        /*0054*/ 	.word	0xfffffffe
	.align		4
        /*0058*/ 	.word	0x00000000
	.align		4
        /*005c*/ 	.word	0xfffffffd
	.align		4
        /*0060*/ 	.word	0x00000000
	.align		4
        /*0064*/ 	.word	0xfffffffc


//--------------------- .nv.constant4             --------------------------
	.section	.nv.constant4,"a",@progbits
	.align	8
	.align		8
.nv.constant4:
        /*0000*/ 	.dword	__assertfail
	.align		8
        /*0008*/ 	.dword	__unnamed_1
	.align		8
        /*0010*/ 	.dword	__unnamed_2
	.align		8
        /*0018*/ 	.dword	__unnamed_3
	.align		8
        /*0020*/ 	.dword	__unnamed_4
	.align		8
        /*0028*/ 	.dword	__unnamed_5
	.align		8
        /*0030*/ 	.dword	__unnamed_6
	.align		8
        /*0038*/ 	.dword	_ZN82_INTERNAL_795d3125_46_flash_fwd_hdim192_128_bf16_paged_split_sm90_cu_9b94ef52_30574cuda3std3__45__cpo5beginE
	.align		8
        /*0040*/ 	.dword	_ZN82_INTERNAL_795d3125_46_flash_fwd_hdim192_128_bf16_paged_split_sm90_cu_9b94ef52_30574cuda3std3__45__cpo3endE
	.align		8
        /*0048*/ 	.dword	_ZN82_INTERNAL_795d3125_46_flash_fwd_hdim192_128_bf16_paged_split_sm90_cu_9b94ef52_30574cuda3std3__45__cpo6cbeginE
	.align		8
        /*0050*/ 	.dword	_ZN82_INTERNAL_795d3125_46_flash_fwd_hdim192_128_bf16_paged_split_sm90_cu_9b94ef52_30574cuda3std3__45__cpo4cendE
	.align		8
        /*0058*/ 	.dword	_ZN82_INTERNAL_795d3125_46_flash_fwd_hdim192_128_bf16_paged_split_sm90_cu_9b94ef52_30574cuda3std3__484_GLOBAL__N__795d3125_46_flash_fwd_hdim192_128_bf16_paged_split_sm90_cu_9b94ef52_30576ignoreE
	.align		8
        /*0060*/ 	.dword	_ZN82_INTERNAL_795d3125_46_flash_fwd_hdim192_128_bf16_paged_split_sm90_cu_9b94ef52_30574cuda3std3__419piecewise_constructE
	.align		8
        /*0068*/ 	.dword	_ZN82_INTERNAL_795d3125_46_flash_fwd_hdim192_128_bf16_paged_split_sm90_cu_9b94ef52_30574cuda3std3__48in_placeE
	.align		8
        /*0070*/ 	.dword	_ZN82_INTERNAL_795d3125_46_flash_fwd_hdim192_128_bf16_paged_split_sm90_cu_9b94ef52_30574cuda3std6ranges3__45__cpo4swapE
	.align		8
        /*0078*/ 	.dword	_ZN82_INTERNAL_795d3125_46_flash_fwd_hdim192_128_bf16_paged_split_sm90_cu_9b94ef52_30574cuda3std6ranges3__45__cpo9iter_moveE
	.align		8
        /*0080*/ 	.dword	_ZN82_INTERNAL_795d3125_46_flash_fwd_hdim192_128_bf16_paged_split_sm90_cu_9b94ef52_30574cute7productE
	.align		8
        /*0088*/ 	.dword	_ZN82_INTERNAL_795d3125_46_flash_fwd_hdim192_128_bf16_paged_split_sm90_cu_9b94ef52_30574cute1_E
	.align		8
        /*0090*/ 	.dword	$str$23
	.align		8
        /*0098*/ 	.dword	$str$24


//--------------------- .text._ZN7cutlass13device_kernelIN5flash11enable_sm90INS1_16FlashAttnFwdSm90INS1_25CollectiveMainloopFwdSm90ILi2EN4cute5tupleIJNS5_1CILi1EEES8_S8_EEENS6_IJNS7_ILi128EEENS7_ILi96EEENS7_ILi192EEEEEELi128ENS_10bfloat16_tEfNS_4arch4Sm90ELb0ELb0ELb0ELb0ELb1ELb0ELb0ELb1ELb1ELb1ELb1ELb0EEENS1_21CollectiveEpilogueFwdINS6_IJSA_SA_SB_EEES9_SE_SG_Li256ELb0ELb1ELb1ELb0EEENS1_19SingleTileSchedulerILb0ELb1ELb1ELi128EEEEEEEEEvNT_6ParamsE --------------------------
	.section	.text._ZN7cutlass13device_kernelIN5flash11enable_sm90INS1_16FlashAttnFwdSm90INS1_25CollectiveMainloopFwdSm90ILi2EN4cute5tupleIJNS5_1CILi1EEES8_S8_EEENS6_IJNS7_ILi128EEENS7_ILi96EEENS7_ILi192EEEEEELi128ENS_10bfloat16_tEfNS_4arch4Sm90ELb0ELb0ELb0ELb0ELb1ELb0ELb0ELb1ELb1ELb1ELb1ELb0EEENS1_21CollectiveEpilogueFwdINS6_IJSA_SA_SB_EEES9_SE_SG_Li256ELb0ELb1ELb1ELb0EEENS1_19SingleTileSchedulerILb0ELb1ELb1ELi128EEEEEEEEEvNT_6ParamsE,"ax",@progbits
	.align	128
.text._ZN7cutlass13device_kernelIN5flash11enable_sm90INS1_16FlashAttnFwdSm90INS1_25CollectiveMainloopFwdSm90ILi2EN4cute5tupleIJNS5_1CILi1EEES8_S8_EEENS6_IJNS7_ILi128EEENS7_ILi96EEENS7_ILi192EEEEEELi128ENS_10bfloat16_tEfNS_4arch4Sm90ELb0ELb0ELb0ELb0ELb1ELb0ELb0ELb1ELb1ELb1ELb1ELb0EEENS1_21CollectiveEpilogueFwdINS6_IJSA_SA_SB_EEES9_SE_SG_Li256ELb0ELb1ELb1ELb0EEENS1_19SingleTileSchedulerILb0ELb1ELb1ELi128EEEEEEEEEvNT_6ParamsE:
        .type           _ZN7cutlass13device_kernelIN5flash11enable_sm90INS1_16FlashAttnFwdSm90INS1_25CollectiveMainloopFwdSm90ILi2EN4cute5tupleIJNS5_1CILi1EEES8_S8_EEENS6_IJNS7_ILi128EEENS7_ILi96EEENS7_ILi192EEEEEELi128ENS_10bfloat16_tEfNS_4arch4Sm90ELb0ELb0ELb0ELb0ELb1ELb0ELb0ELb1ELb1ELb1ELb1ELb0EEENS1_21CollectiveEpilogueFwdINS6_IJSA_SA_SB_EEES9_SE_SG_Li256ELb0ELb1ELb1ELb0EEENS1_19SingleTileSchedulerILb0ELb1ELb1ELi128EEEEEEEEEvNT_6ParamsE,@function
        .size           _ZN7cutlass13device_kernelIN5flash11enable_sm90INS1_16FlashAttnFwdSm90INS1_25CollectiveMainloopFwdSm90ILi2EN4cute5tupleIJNS5_1CILi1EEES8_S8_EEENS6_IJNS7_ILi128EEENS7_ILi96EEENS7_ILi192EEEEEELi128ENS_10bfloat16_tEfNS_4arch4Sm90ELb0ELb0ELb0ELb0ELb1ELb0ELb0ELb1ELb1ELb1ELb1ELb0EEENS1_21CollectiveEpilogueFwdINS6_IJSA_SA_SB_EEES9_SE_SG_Li256ELb0ELb1ELb1ELb0EEENS1_19SingleTileSchedulerILb0ELb1ELb1ELi128EEEEEEEEEvNT_6ParamsE,(.L_x_3204 - _ZN7cutlass13device_kernelIN5flash11enable_sm90INS1_16FlashAttnFwdSm90INS1_25CollectiveMainloopFwdSm90ILi2EN4cute5tupleIJNS5_1CILi1EEES8_S8_EEENS6_IJNS7_ILi128EEENS7_ILi96EEENS7_ILi192EEEEEELi128ENS_10bfloat16_tEfNS_4arch4Sm90ELb0ELb0ELb0ELb0ELb1ELb0ELb0ELb1ELb1ELb1ELb1ELb0EEENS1_21CollectiveEpilogueFwdINS6_IJSA_SA_SB_EEES9_SE_SG_Li256ELb0ELb1ELb1ELb0EEENS1_19SingleTileSchedulerILb0ELb1ELb1ELi128EEEEEEEEEvNT_6ParamsE)
        .other          _ZN7cutlass13device_kernelIN5flash11enable_sm90INS1_16FlashAttnFwdSm90INS1_25CollectiveMainloopFwdSm90ILi2EN4cute5tupleIJNS5_1CILi1EEES8_S8_EEENS6_IJNS7_ILi128EEENS7_ILi96EEENS7_ILi192EEEEEELi128ENS_10bfloat16_tEfNS_4arch4Sm90ELb0ELb0ELb0ELb0ELb1ELb0ELb0ELb1ELb1ELb1ELb1ELb0EEENS1_21CollectiveEpilogueFwdINS6_IJSA_SA_SB_EEES9_SE_SG_Li256ELb0ELb1ELb1ELb0EEENS1_19SingleTileSchedulerILb0ELb1ELb1ELi128EEEEEEEEEvNT_6ParamsE,@"STO_CUDA_ENTRY STV_DEFAULT"
_ZN7cutlass13device_kernelIN5flash11enable_sm90INS1_16FlashAttnFwdSm90INS1_25CollectiveMainloopFwdSm90ILi2EN4cute5tupleIJNS5_1CILi1EEES8_S8_EEENS6_IJNS7_ILi128EEENS7_ILi96EEENS7_ILi192EEEEEELi128ENS_10bfloat16_tEfNS_4arch4Sm90ELb0ELb0ELb0ELb0ELb1ELb0ELb0ELb1ELb1ELb1ELb1ELb0EEENS1_21CollectiveEpilogueFwdINS6_IJSA_SA_SB_EEES9_SE_SG_Li256ELb0ELb1ELb1ELb0EEENS1_19SingleTileSchedulerILb0ELb1ELb1ELi128EEEEEEEEEvNT_6ParamsE:
[----:B------:R-:W0:Y:S01]  /*0000*/  LDC R1, c[0x0][0x28] ;  /* 0x00000a00ff017b82 */ /* 0x000e220000000800 */
[----:B------:R-:W1:Y:S01]  /*0010*/  S2R R25, SR_TID.X ;  /* 0x0000000000197919 */ /* 0x000e620000002100 */
[----:B------:R-:W-:Y:S01]  /*0020*/  ELECT P0, URZ, PT ;  /* 0x00000000003f782f */ /* 0x000fe20003800000 */
[----:B------:R-:W-:Y:S01]  /*0030*/  UMOV UR4, 0x80 ;  /* 0x0000008000047882 */ /* 0x000fe20000000000 */
[----:B------:R-:W-:Y:S01]  /*0040*/  UMOV UR7, 0x100 ;  /* 0x0000010000077882 */ /* 0x000fe20000000000 */
[----:B-1----:R-:W-:-:S05]  /*0050*/  SHF.R.U32.HI R0, RZ, 0x5, R25 ;  /* 0x00000005ff007819 */ /* 0x002fca0000011619 */
[----:B------:R-:W1:Y:S02]  /*0060*/  SHFL.IDX PT, R2, R0, RZ, 0x1f ;  /* 0x00001fff00027589 */ /* 0x000e6400000e0000 */
[C---:B-1----:R-:W-:Y:S02]  /*0070*/  ISETP.NE.OR P0, PT, R2.reuse, RZ, !P0 ;  /* 0x000000ff0200720c */ /* 0x042fe40004705670 */
[----:B------:R-:W-:Y:S02]  /*0080*/  ISETP.NE.AND P1, PT, R2, RZ, PT ;  /* 0x000000ff0200720c */ /* 0x000fe40003f25270 */
[----:B------:R-:W-:-:S06]  /*0090*/  SHF.R.U32.HI R2, RZ, 0x7, R25 ;  /* 0x00000007ff027819 */ /* 0x000fcc0000011619 */
[----:B------:R-:W1:Y:S03]  /*00a0*/  SHFL.IDX PT, R2, R2, RZ, 0x1f ;  /* 0x00001fff02027589 */ /* 0x000e6600000e0000 */
[----:B------:R-:W-:Y:S01]  /*00b0*/  VOTEU.ALL UP0, P0 ;  /* 0x00000000003f7886 */ /* 0x000fe20000000000 */
[----:B------:R-:W-:-:S04]  /*00c0*/  VOTEU.ALL UP1, P0 ;  /* 0x00000000003f7886 */ /* 0x000fc80000020000 */
[----:B------:R-:W2:Y:S01]  /*00d0*/  @!UP0 S2UR UR8, SR_CgaCtaId ;  /* 0x00000000000889c3 */ /* 0x000ea20000008800 */
[----:B------:R-:W-:Y:S01]  /*00e0*/  @!UP0 UMOV UR6, 0x400 ;  /* 0x0000040000068882 */ /* 0x000fe20000000000 */
[----:B------:R-:W-:-:S04]  /*00f0*/  @!UP0 UIADD3 UR4, -UR4, 0x100000, URZ ;  /* 0x0010000004048890 */ /* 0x000fc8000fffe13f */
[----:B------:R-:W-:Y:S02]  /*0100*/  @!UP0 USHF.L.U32 UR5, UR4, 0xb, URZ ;  /* 0x0000000b04058899 */ /* 0x000fe4000800063f */
[----:B------:R-:W-:Y:S02]  /*0110*/  @!UP0 USHF.L.U32 UR4, UR4, 0x1, URZ ;  /* 0x0000000104048899 */ /* 0x000fe4000800063f */
[----:B--2---:R-:W-:Y:S02]  /*0120*/  @!UP0 ULEA UR8, UR8, UR6, 0x18 ;  /* 0x0000000608088291 */ /* 0x004fe4000f8ec03f */
[----:B------:R-:W-:-:S04]  /*0130*/  @!UP0 UIADD3 UR6, -UR7, 0x100000, URZ ;  /* 0x0010000007068890 */ /* 0x000fc8000fffe13f */
[----:B------:R-:W-:Y:S02]  /*0140*/  @!UP0 USHF.L.U32 UR7, UR6, 0xb, URZ ;  /* 0x0000000b06078899 */ /* 0x000fe4000800063f */
[----:B------:R-:W-:Y:S01]  /*0150*/  @!UP0 USHF.L.U32 UR6, UR6, 0x1, URZ ;  /* 0x0000000106068899 */ /* 0x000fe2000800063f */
[----:B------:R-:W-:-:S05]  /*0160*/  VOTEU.ALL UP0, P0 ;  /* 0x00000000003f7886 */ /* 0x000fca0000000000 */
[----:B------:R2:W3:Y:S06]  /*0170*/  @!UP0 SYNCS.EXCH.64 URZ, [UR8+0x2a800], UR4 ;  /* 0x02a80004083f85b2 */ /* 0x0004ec0008000100 */
[----:B------:R2:W4:Y:S02]  /*0180*/  @!UP1 SYNCS.EXCH.64 URZ, [UR8+0x2a820], UR6 ;  /* 0x02a82006083f95b2 */ /* 0x0005240008000100 */
[----:B012---:R-:W-:Y:S05]  /*0190*/  @P1 BRA `(.L_x_0) ;  /* 0x0000000000481947 */ /* 0x007fea0003800000 */
[----:B------:R-:W0:Y:S01]  /*01a0*/  S2UR UR5, SR_CgaCtaId ;  /* 0x00000000000579c3 */ /* 0x000e220000008800 */
[----:B------:R-:W-:Y:S01]  /*01b0*/  UMOV UR4, 0x400 ;  /* 0x0000040000047882 */ /* 0x000fe20000000000 */
[----:B------:R-:W-:Y:S01]  /*01c0*/  UMOV UR6, 0x80 ;  /* 0x0000008000067882 */ /* 0x000fe20000000000 */
[----:B------:R-:W-:Y:S01]  /*01d0*/  UMOV UR7, 0x100 ;  /* 0x0000010000077882 */ /* 0x000fe20000000000 */
[----:B------:R-:W-:Y:S01]  /*01e0*/  ELECT P0, URZ, PT ;  /* 0x00000000003f782f */ /* 0x000fe20003800000 */
[----:B0-----:R-:W-:Y:S02]  /*01f0*/  ULEA UR8, UR5, UR4, 0x18 ;  /* 0x0000000405087291 */ /* 0x001fe4000f8ec03f */
[----:B------:R-:W-:-:S04]  /*0200*/  UIADD3 UR4, -UR6, 0x100000, URZ ;  /* 0x0010000006047890 */ /* 0x000fc8000fffe13f */
[----:B------:R-:W-:Y:S02]  /*0210*/  USHF.L.U32 UR5, UR4, 0xb, URZ ;  /* 0x0000000b04057899 */ /* 0x000fe4000800063f */
[----:B------:R-:W-:Y:S02]  /*0220*/  USHF.L.U32 UR4, UR4, 0x1, URZ ;  /* 0x0000000104047899 */ /* 0x000fe4000800063f */
[----:B------:R-:W-:-:S04]  /*0230*/  UIADD3 UR6, -UR7, 0x100000, URZ ;  /* 0x0010000007067890 */ /* 0x000fc8000fffe13f */
[----:B------:R-:W-:Y:S02]  /*0240*/  USHF.L.U32 UR7, UR6, 0xb, URZ ;  /* 0x0000000b06077899 */ /* 0x000fe4000800063f */
[----:B------:R-:W-:Y:S01]  /*0250*/  USHF.L.U32 UR6, UR6, 0x1, URZ ;  /* 0x0000000106067899 */ /* 0x000fe2000800063f */
[----:B------:R-:W0:Y:S03]  /*0260*/  FENCE.VIEW.ASYNC.S ;  /* 0x00000000000073c6 */ /* 0x000e260000000000 */
[----:B0-----:R0:W1:Y:S08]  /*0270*/  SYNCS.EXCH.64 URZ, [UR8+0x2a830], UR4 ;  /* 0x02a83004083f75b2 */ /* 0x0010700008000100 */
[----:B------:R0:W2:Y:S01]  /*0280*/  SYNCS.EXCH.64 URZ, [UR8+0x2a840], UR6 ;  /* 0x02a84006083f75b2 */ /* 0x0000a20008000100 */
[----:B------:R0:W0:Y:S01]  /*0290*/  SYNCS.EXCH.64 URZ, [UR8+0x2a838], UR4 ;  /* 0x02a83804083f75b2 */ /* 0x0000220008000100 */
[----:B------:R0:W0:Y:S01]  /*02a0*/  SYNCS.EXCH.64 URZ, [UR8+0x2a848], UR6 ;  /* 0x02a84806083f75b2 */ /* 0x0000220008000100 */
[----:B------:R-:W-:Y:S01]  /*02b0*/  NOP ;  /* 0x0000000000007918 */ /* 0x000fe20000000000 */
.L_x_0:
[----:B------:R-:W5:Y:S01]  /*02c0*/  SHFL.IDX PT, R3, R0, RZ, 0x1f ;  /* 0x00001fff00037589 */ /* 0x000f6200000e0000 */
[----:B------:R-:W-:Y:S01]  /*02d0*/  NOP ;  /* 0x0000000000007918 */ /* 0x000fe20000000000 */
[----:B-----5:R-:W-:-:S13]  /*02e0*/  ISETP.NE.AND P0, PT, R3, RZ, PT ;  /* 0x000000ff0300720c */ /* 0x020fda0003f05270 */
[----:B------:R-:W-:Y:S05]  /*02f0*/  @P0 BRA `(.L_x_1) ;  /* 0x0000000000480947 */ /* 0x000fea0003800000 */
[----:B0-----:R-:W0:Y:S01]  /*0300*/  S2UR UR5, SR_CgaCtaId ;  /* 0x00000000000579c3 */ /* 0x001e220000008800 */
        /* <DEDUP_REMOVED lines=12> */
[----:B0-----:R0:W0:Y:S08]  /*03d0*/  SYNCS.EXCH.64 URZ, [UR8+0x2a850], UR4 ;  /* 0x02a85004083f75b2 */ /* 0x0010300008000100 */
[----:B------:R0:W0:Y:S01]  /*03e0*/  SYNCS.EXCH.64 URZ, [UR8+0x2a860], UR6 ;  /* 0x02a86006083f75b2 */ /* 0x0000220008000100 */
[----:B------:R0:W0:Y:S01]  /*03f0*/  SYNCS.EXCH.64 URZ, [UR8+0x2a858], UR4 ;  /* 0x02a85804083f75b2 */ /* 0x0000220008000100 */
[----:B------:R0:W0:Y:S01]  /*0400*/  SYNCS.EXCH.64 URZ, [UR8+0x2a868], UR6 ;  /* 0x02a86806083f75b2 */ /* 0x0000220008000100 */
[----:B------:R-:W-:Y:S01]  /*0410*/  NOP ;  /* 0x0000000000007918 */ /* 0x000fe20000000000 */
.L_x_1:
[----:B------:R-:W5:Y:S01]  /*0420*/  SHFL.IDX PT, R3, R0, RZ, 0x1f ;  /* 0x00001fff00037589 */ /* 0x000f6200000e0000 */
[----:B------:R-:W-:Y:S01]  /*0430*/  NOP ;  /* 0x0000000000007918 */ /* 0x000fe20000000000 */
[----:B-----5:R-:W-:-:S13]  /*0440*/  ISETP.NE.AND P0, PT, R3, RZ, PT ;  /* 0x000000ff0300720c */ /* 0x020fda0003f05270 */
[----:B------:R-:W-:Y:S05]  /*0450*/  @P0 BRA `(.L_x_2) ;  /* 0x0000000000380947 */ /* 0x000fea0003800000 */
[----:B0-----:R-:W0:Y:S01]  /*0460*/  S2UR UR5, SR_CgaCtaId ;  /* 0x00000000000579c3 */ /* 0x001e220000008800 */
[----:B------:R-:W-:Y:S01]  /*0470*/  UMOV UR4, 0x400 ;  /* 0x0000040000047882 */ /* 0x000fe20000000000 */
[----:B------:R-:W-:Y:S01]  /*0480*/  UMOV UR7, 0x80 ;  /* 0x0000008000077882 */ /* 0x000fe20000000000 */
[----:B------:R-:W-:Y:S01]  /*0490*/  ELECT P0, URZ, PT ;  /* 0x00000000003f782f */ /* 0x000fe20003800000 */
[----:B0-----:R-:W-:Y:S02]  /*04a0*/  ULEA UR6, UR5, UR4, 0x18 ;  /* 0x0000000405067291 */ /* 0x001fe4000f8ec03f */
[----:B------:R-:W-:-:S04]  /*04b0*/  UIADD3 UR4, -UR7, 0x100000, URZ ;  /* 0x0010000007047890 */ /* 0x000fc8000fffe13f */
[----:B------:R-:W-:Y:S02]  /*04c0*/  USHF.L.U32 UR5, UR4, 0xb, URZ ;  /* 0x0000000b04057899 */ /* 0x000fe4000800063f */
[----:B------:R-:W-:Y:S01]  /*04d0*/  USHF.L.U32 UR4, UR4, 0x1, URZ ;  /* 0x0000000104047899 */ /* 0x000fe2000800063f */
[----:B------:R-:W0:Y:S11]  /*04e0*/  FENCE.VIEW.ASYNC.S ;  /* 0x00000000000073c6 */ /* 0x000e360000000000 */
[----:B0-----:R0:W0:Y:S01]  /*04f0*/  SYNCS.EXCH.64 URZ, [UR6+0x2a870], UR4 ;  /* 0x02a87004063f75b2 */ /* 0x0010220008000100 */
[----:B------:R0:W0:Y:S01]  /*0500*/  SYNCS.EXCH.64 URZ, [UR6+0x2a880], UR4 ;  /* 0x02a88004063f75b2 */ /* 0x0000220008000100 */
[----:B------:R0:W0:Y:S01]  /*0510*/  SYNCS.EXCH.64 URZ, [UR6+0x2a878], UR4 ;  /* 0x02a87804063f75b2 */ /* 0x0000220008000100 */
[----:B------:R0:W0:Y:S01]  /*0520*/  SYNCS.EXCH.64 URZ, [UR6+0x2a888], UR4 ;  /* 0x02a88804063f75b2 */ /* 0x0000220008000100 */
[----:B------:R-:W-:Y:S01]  /*0530*/  NOP ;  /* 0x0000000000007918 */ /* 0x000fe20000000000 */
.L_x_2:
        /* <DEDUP_REMOVED lines=22> */
.L_x_3:
[----:B------:R-:W5:Y:S01]  /*06a0*/  SHFL.IDX PT, R3, R0, RZ, 0x1f ;  /* 0x00001fff00037589 */ /* 0x000f6200000e0000 */
[----:B------:R-:W-:Y:S01]  /*06b0*/  R2UR UR9, R2 ;  /* 0x00000000020972ca */ /* 0x000fe200000e0000 */
        /* <DEDUP_REMOVED lines=21> */
.L_x_4:
[----:B------:R-:W-:Y:S01]  /*0810*/  UISETP.NE.AND UP0, UPT, UR9, URZ, UPT ;  /* 0x0000003f0900728c */ /* 0x000fe2000bf05270 */
[----:B------:R-:W-:Y:S01]  /*0820*/  NOP ;  /* 0x0000000000007918 */ /* 0x000fe20000000000 */
[----:B------:R-:W-:Y:S01]  /*0830*/  UMOV UR36, 0x1 ;  /* 0x0000000100247882 */ /* 0x000fe20000000000 */
[----:B------:R-:W-:Y:S01]  /*0840*/  ULDC.64 UR38, c[0x0][0x208] ;  /* 0x0000820000267ab9 */ /* 0x000fe20000000a00 */
[----:B------:R-:W-:Y:S01]  /*0850*/  USEL UR36, UR36, 0x2, !UP0 ;  /* 0x0000000224247887 */ /* 0x000fe2000c000000 */
[----:B------:R-:W-:Y:S01]  /*0860*/  BSSY B6, `(.L_x_5) ;  /* 0x0000a48000067945 */ /* 0x000fe20003800000 */
[----:B01234-:R-:W-:Y:S01]  /*0870*/  BAR.SYNC.DEFER_BLOCKING 0x0 ;  /* 0x0000000000007b1d */ /* 0x01ffe20000010000 */
[----:B------:R-:W-:-:S13]  /*0880*/  PLOP3.LUT P0, PT, PT, PT, UP0, 0x80, 0x0 ;  /* 0x000000000000781c */ /* 0x000fda0003f0f008 */
[----:B------:R-:W-:Y:S05]  /*0890*/  @!P0 BRA `(.L_x_6) ;  /* 0x0000006800c48947 */ /* 0x000fea0003800000 */
.L_x_7:
[----:B------:R-:W-:-:S08]  /*08a0*/  NOP ;  /* 0x0000000000007918 */ /* 0x000fd00000000000 */
[----:B------:R-:W0:Y:S02]  /*08b0*/  USETMAXREG.TRY_ALLOC.CTAPOOL UP0, 0xe8 ;  /* 0x000000e8000079c8 */ /* 0x000e240008000600 */
[----:B0-----:R-:W-:-:S13]  /*08c0*/  PLOP3.LUT P0, PT, PT, PT, UP0, 0x80, 0x0 ;  /* 0x000000000000781c */ /* 0x001fda0003f0f008 */
[----:B------:R-:W-:Y:S05]  /*08d0*/  @!P0 BRA `(.L_x_7) ;  /* 0xfffffffc00f08947 */ /* 0x000fea000383ffff */
[----:B------:R-:W0:Y:S08]  /*08e0*/  LDC R3, c[0x0][0xc50] ;  /* 0x00031400ff037b82 */ /* 0x000e300000000800 */
[----:B------:R-:W1:Y:S08]  /*08f0*/  S2UR UR4, SR_CTAID.Y ;  /* 0x00000000000479c3 */ /* 0x000e700000002600 */
[----:B------:R-:W2:Y:S08]  /*0900*/  S2UR UR5, SR_CTAID.Z ;  /* 0x00000000000579c3 */ /* 0x000eb00000002700 */
[----:B------:R-:W-:Y:S06]  /*0910*/  BAR.ARV 0x8, 0x180 ;  /* 0x0206000000007b1d */ /* 0x000fec0000002000 */
[----:B0-----:R-:W-:Y:S01]  /*0920*/  ISETP.NE.AND P0, PT, R3, 0x1, PT ;  /* 0x000000010300780c */ /* 0x001fe20003f05270 */
[----:B-1----:R-:W-:-:S12]  /*0930*/  IMAD.U32 R2, RZ, RZ, UR4 ;  /* 0x00000004ff027e24 */ /* 0x002fd8000f8e00ff */
[----:B------:R-:W0:Y:S08]  /*0940*/  @P0 LDC R0, c[0x0][0xc54] ;  /* 0x00031500ff000b82 */ /* 0x000e300000000800 */
[----:B------:R-:W1:Y:S01]  /*0950*/  @P0 LDC R5, c[0x0][0xc58] ;  /* 0x00031600ff050b82 */ /* 0x000e620000000800 */
[----:B0-----:R-:W-:-:S05]  /*0960*/  @P0 IMAD.HI.U32 R0, R0, UR4, RZ ;  /* 0x0000000400000c27 */ /* 0x001fca000f8e00ff */
[----:B-1----:R-:W-:Y:S02]  /*0970*/  @P0 SHF.R.U32.HI R2, RZ, R5, R0 ;  /* 0x00000005ff020219 */ /* 0x002fe40000011600 */
[----:B--2---:R-:W-:-:S03]  /*0980*/  ISETP.LE.AND P0, PT, RZ, UR5, PT ;  /* 0x00000005ff007c0c */ /* 0x004fc6000bf03270 */
[----:B------:R-:W-:-:S04]  /*0990*/  IMAD.MOV R0, RZ, RZ, -R2 ;  /* 0x000000ffff007224 */ /* 0x000fc800078e0a02 */
[----:B------:R-:W-:-:S06]  /*09a0*/  IMAD R4, R3, R0, UR4 ;  /* 0x0000000403047e24 */ /* 0x000fcc000f8e0200 */
[----:B------:R-:W-:Y:S05]  /*09b0*/  @!P0 BRA `(.L_x_8) ;  /* 0x000000a000c88947 */ /* 0x000fea0003800000 */
[----:B------:R-:W0:Y:S01]  /*09c0*/  LDC.64 R6, c[0x0][0x418] ;  /* 0x00010600ff067b82 */ /* 0x000e220000000a00 */
[----:B------:R-:W-:Y:S02]  /*09d0*/  LOP3.LUT R16, R4, 0xffff, RZ, 0xc0, !PT ;  /* 0x0000ffff04107812 */ /* 0x000fe400078ec0ff */
[----:B------:R-:W-:-:S05]  /*09e0*/  MOV R17, RZ ;  /* 0x000000ff00117202 */ /* 0x000fca0000000f00 */
[----:B------:R-:W1:Y:S08]  /*09f0*/  LDC R0, c[0x0][0x424] ;  /* 0x00010900ff007b82 */ /* 0x000e700000000800 */
[----:B------:R-:W2:Y:S01]  /*0a00*/  LDC R3, c[0x0][0x2f0] ;  /* 0x0000bc00ff037b82 */ /* 0x000ea20000000800 */
[----:B0-----:R-:W-:-:S04]  /*0a10*/  ISETP.NE.U32.AND P0, PT, R6, RZ, PT ;  /* 0x000000ff0600720c */ /* 0x001fc80003f05070 */
[----:B------:R-:W-:-:S04]  /*0a20*/  ISETP.NE.AND.EX P0, PT, R7, RZ, PT, P0 ;  /* 0x000000ff0700720c */ /* 0x000fc80003f05300 */
[----:B-1----:R-:W-:-:S05]  /*0a30*/  SEL R0, R0, 0x1, P0 ;  /* 0x0000000100007807 */ /* 0x002fca0000000000 */
[----:B--2---:R-:W-:-:S04]  /*0a40*/  IMAD R18, R0, R3, RZ ;  /* 0x0000000300127224 */ /* 0x004fc800078e02ff */
[C---:B------:R-:W-:Y:S01]  /*0a50*/  VIADD R0, R18.reuse, 0x5f ;  /* 0x0000005f12007836 */ /* 0x040fe20000000000 */
[----:B------:R-:W-:-:S03]  /*0a60*/  ISETP.GE.AND P0, PT, R18, 0x1, PT ;  /* 0x000000011200780c */ /* 0x000fc60003f06270 */
[----:B------:R-:W-:-:S05]  /*0a70*/  IMAD.HI R0, R0, 0x2aaaaaab, RZ ;  /* 0x2aaaaaab00007827 */ /* 0x000fca00078e02ff */
[----:B------:R-:W-:-:S04]  /*0a80*/  SHF.R.U32.HI R3, RZ, 0x1f, R0 ;  /* 0x0000001fff037819 */ /* 0x000fc80000011600 */
[----:B------:R-:W-:Y:S01]  /*0a90*/  LEA.HI.SX32 R3, R0, R3, 0x1c ;  /* 0x0000000300037211 */ /* 0x000fe200078fe2ff */
[----:B------:R-:W-:Y:S06]  /*0aa0*/  @!P0 BRA `(.L_x_9) ;  /* 0x0000000000788947 */ /* 0x000fec0003800000 */
[----:B------:R-:W-:-:S04]  /*0ab0*/  SHF.R.U32.HI R0, RZ, 0x10, R4 ;  /* 0x00000010ff007819 */ /* 0x000fc80000011604 */
[----:B------:R-:W-:-:S13]  /*0ac0*/  ISETP.NE.AND P0, PT, R0, RZ, PT ;  /* 0x000000ff0000720c */ /* 0x000fda0003f05270 */
[----:B------:R-:W0:Y:S02]  /*0ad0*/  @!P0 LDC R0, c[0x0][0x9f0] ;  /* 0x00027c00ff008b82 */ /* 0x000e240000000800 */
[-C--:B0-----:R-:W-:Y:S02]  /*0ae0*/  IABS R9, R0.reuse ;  /* 0x0000000000097213 */ /* 0x081fe40000000000 */
[----:B------:R-:W-:Y:S02]  /*0af0*/  IADD3 R7, R3, -0x1, R0 ;  /* 0xffffffff03077810 */ /* 0x000fe40007ffe000 */
[----:B------:R-:W0:Y:S01]  /*0b00*/  I2F.RP R6, R9 ;  /* 0x0000000900067306 */ /* 0x000e220000209400 */
[----:B------:R-:W-:-:S05]  /*0b10*/  IABS R10, R0 ;  /* 0x00000000000a7213 */ /* 0x000fca0000000000 */
[----:B------:R-:W-:Y:S02]  /*0b20*/  IMAD.MOV R10, RZ, RZ, -R10 ;  /* 0x000000ffff0a7224 */ /* 0x000fe400078e0a0a */
[----:B0-----:R-:W0:Y:S02]  /*0b30*/  MUFU.RCP R6, R6 ;  /* 0x0000000600067308 */ /* 0x001e240000001000 */
[----:B0-----:R-:W-:Y:S01]  /*0b40*/  VIADD R4, R6, 0xffffffe ;  /* 0x0ffffffe06047836 */ /* 0x001fe20000000000 */
[----:B------:R-:W-:Y:S02]  /*0b50*/  IABS R6, R7 ;  /* 0x0000000700067213 */ /* 0x000fe40000000000 */
[----:B------:R-:W-:-:S03]  /*0b60*/  LOP3.LUT R7, R7, R0, RZ, 0x3c, !PT ;  /* 0x0000000007077212 */ /* 0x000fc600078e3cff */
[----:B------:R0:W1:Y:S01]  /*0b70*/  F2I.FTZ.U32.TRUNC.NTZ R5, R4 ;  /* 0x0000000400057305 */ /* 0x000062000021f000 */
[----:B------:R-:W-:Y:S02]  /*0b80*/  ISETP.GE.AND P2, PT, R7, RZ, PT ;  /* 0x000000ff0700720c */ /* 0x000fe40003f46270 */
[----:B0-----:R-:W-:Y:S01]  /*0b90*/  MOV R4, RZ ;  /* 0x000000ff00047202 */ /* 0x001fe20000000f00 */
[----:B-1----:R-:W-:-:S04]  /*0ba0*/  IMAD.MOV R8, RZ, RZ, -R5 ;  /* 0x000000ffff087224 */ /* 0x002fc800078e0a05 */
[----:B------:R-:W-:-:S04]  /*0bb0*/  IMAD R11, R8, R9, RZ ;  /* 0x00000009080b7224 */ /* 0x000fc800078e02ff */
[----:B------:R-:W-:-:S04]  /*0bc0*/  IMAD.HI.U32 R5, R5, R11, R4 ;  /* 0x0000000b05057227 */ /* 0x000fc800078e0004 */
[----:B------:R-:W-:Y:S02]  /*0bd0*/  IMAD.MOV.U32 R4, RZ, RZ, R10 ;  /* 0x000000ffff047224 */ /* 0x000fe400078e000a */
[----:B------:R-:W-:-:S04]  /*0be0*/  IMAD.HI.U32 R5, R5, R6, RZ ;  /* 0x0000000605057227 */ /* 0x000fc800078e00ff */
[----:B------:R-:W-:-:S05]  /*0bf0*/  IMAD R4, R5, R4, R6 ;  /* 0x0000000405047224 */ /* 0x000fca00078e0206 */
[----:B------:R-:W-:-:S13]  /*0c00*/  ISETP.GT.U32.AND P1, PT, R9, R4, PT ;  /* 0x000000040900720c */ /* 0x000fda0003f24070 */
[----:B------:R-:W-:Y:S02]  /*0c10*/  @!P1 IMAD.IADD R4, R4, 0x1, -R9 ;  /* 0x0000000104049824 */ /* 0x000fe400078e0a09 */
[----:B------:R-:W-:Y:S01]  /*0c20*/  @!P1 VIADD R5, R5, 0x1 ;  /* 0x0000000105059836 */ /* 0x000fe20000000000 */
[----:B------:R-:W-:Y:S02]  /*0c30*/  ISETP.NE.AND P1, PT, R0, RZ, PT ;  /* 0x000000ff0000720c */ /* 0x000fe40003f25270 */
[----:B------:R-:W-:-:S13]  /*0c40*/  ISETP.GE.U32.AND P0, PT, R4, R9, PT ;  /* 0x000000090400720c */ /* 0x000fda0003f06070 */
[----:B------:R-:W-:-:S05]  /*0c50*/  @P0 IADD3 R5, R5, 0x1, RZ ;  /* 0x0000000105050810 */ /* 0x000fca0007ffe0ff */
[----:B------:R-:W-:Y:S01]  /*0c60*/  @!P2 IMAD.MOV R5, RZ, RZ, -R5 ;  /* 0x000000ffff05a224 */ /* 0x000fe200078e0a05 */
[----:B------:R-:W-:-:S05]  /*0c70*/  @!P1 LOP3.LUT R5, RZ, R0, RZ, 0x33, !PT ;  /* 0x00000000ff059212 */ /* 0x000fca00078e33ff */
[----:B------:R-:W-:-:S07]  /*0c80*/  IMAD.MOV.U32 R17, RZ, RZ, R5 ;  /* 0x000000ffff117224 */ /* 0x000fce00078e0005 */
.L_x_9:
[-C--:B------:R-:W-:Y:S01]  /*0c90*/  IMAD R16, R16, R17.reuse, RZ ;  /* 0x0000001110107224 */ /* 0x080fe200078e02ff */
[----:B------:R-:W-:Y:S01]  /*0ca0*/  PLOP3.LUT P0, PT, PT, PT, PT, 0x80, 0x0 ;  /* 0x000000000000781c */ /* 0x000fe20003f0f070 */
[----:B------:R-:W-:Y:S01]  /*0cb0*/  VIADD R19, R25, 0xffffff80 ;  /* 0xffffff8019137836 */ /* 0x000fe20000000000 */
[----:B------:R-:W-:Y:S01]  /*0cc0*/  MOV R0, RZ ;  /* 0x000000ff00007202 */ /* 0x000fe20000000f00 */
[----:B------:R-:W-:Y:S01]  /*0cd0*/  IMAD.MOV.U32 R5, RZ, RZ, RZ ;  /* 0x000000ffff057224 */ /* 0x000fe200078e00ff */
[----:B------:R-:W-:Y:S02]  /*0ce0*/  VIADDMNMX R17, R16, R17, R3, PT ;  /* 0x0000001110117246 */ /* 0x000fe40003800103 */
[----:B------:R-:W-:Y:S02]  /*0cf0*/  CS2R R86, SRZ ;  /* 0x0000000000567805 */ /* 0x000fe4000001ff00 */
[----:B------:R-:W-:Y:S02]  /*0d00*/  CS2R R84, SRZ ;  /* 0x0000000000547805 */ /* 0x000fe4000001ff00 */
[----:B------:R-:W-:-:S02]  /*0d10*/  CS2R R82, SRZ ;  /* 0x0000000000527805 */ /* 0x000fc4000001ff00 */
[----:B------:R-:W-:Y:S02]  /*0d20*/  ISETP.GT.AND P1, PT, R17, R16, PT ;  /* 0x000000101100720c */ /* 0x000fe40003f24270 */
[----:B------:R-:W-:Y:S02]  /*0d30*/  CS2R R80, SRZ ;  /* 0x0000000000507805 */ /* 0x000fe4000001ff00 */
[----:B------:R-:W-:Y:S02]  /*0d40*/  CS2R R78, SRZ ;  /* 0x00000000004e7805 */ /* 0x000fe4000001ff00 */
[----:B------:R-:W-:Y:S02]  /*0d50*/  CS2R R76, SRZ ;  /* 0x00000000004c7805 */ /* 0x000fe4000001ff00 */
[----:B------:R-:W-:Y:S02]  /*0d60*/  CS2R R74, SRZ ;  /* 0x00000000004a7805 */ /* 0x000fe4000001ff00 */
[----:B------:R-:W-:-:S02]  /*0d70*/  CS2R R72, SRZ ;  /* 0x0000000000487805 */ /* 0x000fc4000001ff00 */
[----:B------:R-:W-:Y:S02]  /*0d80*/  CS2R R70, SRZ ;  /* 0x0000000000467805 */ /* 0x000fe4000001ff00 */
        /* <DEDUP_REMOVED lines=22> */
[----:B------:R-:W-:Y:S01]  /*0ef0*/  CS2R R24, SRZ ;  /* 0x0000000000187805 */ /* 0x000fe2000001ff00 */
[----:B------:R-:W-:Y:S06]  /*0f00*/  @!P1 BRA `(.L_x_10) ;  /* 0x0000004c00049947 */ /* 0x000fec0003800000 */
[----:B------:R-:W-:Y:S01]  /*0f10*/  SHF.R.S32.HI R0, RZ, 0x1f, R19 ;  /* 0x0000001fff007819 */ /* 0x000fe20000011413 */
[----:B------:R-:W0:Y:S01]  /*0f20*/  S2UR UR6, SR_CgaCtaId ;  /* 0x00000000000679c3 */ /* 0x000e220000008800 */
[----:B------:R-:W-:Y:S02]  /*0f30*/  UMOV UR37, 0x400 ;  /* 0x0000040000257882 */ /* 0x000fe40000000000 */
[----:B------:R-:W-:-:S04]  /*0f40*/  LEA.HI R22, R0, R19, RZ, 0x7 ;  /* 0x0000001300167211 */ /* 0x000fc800078f38ff */
[----:B------:R-:W-:-:S06]  /*0f50*/  SHF.R.S32.HI R0, RZ, 0x7, R22 ;  /* 0x00000007ff007819 */ /* 0x000fcc0000011416 */
[----:B------:R-:W1:Y:S01]  /*0f60*/  SHFL.IDX PT, R0, R0, RZ, 0x1f ;  /* 0x00001fff00007589 */ /* 0x000e6200000e0000 */
[----:B0-----:R-:W-:-:S04]  /*0f70*/  ULEA UR37, UR6, UR37, 0x18 ;  /* 0x0000002506257291 */ /* 0x001fc8000f8ec03f */
[----:B------:R-:W-:-:S04]  /*0f80*/  UIADD3 UR6, UR37, 0xc400, URZ ;  /* 0x0000c40025067890 */ /* 0x000fc8000fffe03f */
[----:B------:R-:W-:Y:S01]  /*0f90*/  ULOP3.LUT UP0, URZ, UR6, 0x1bf, URZ, 0xc0, !UPT ;  /* 0x000001bf063f7892 */ /* 0x000fe2000f80c03f */
[----:B-1----:R-:W-:-:S05]  /*0fa0*/  R2UR UR4, R0 ;  /* 0x00000000000472ca */ /* 0x002fca00000e0000 */
[----:B------:R-:W-:-:S08]  /*0fb0*/  PLOP3.LUT P0, PT, PT, PT, UP0, 0x80, 0x0 ;  /* 0x000000000000781c */ /* 0x000fd00003f0f008 */
[----:B------:R-:W-:-:S04]  /*0fc0*/  ULEA.HI UR5, UR4, UR4, URZ, 0x1 ;  /* 0x0000000404057291 */ /* 0x000fc8000f8f083f */
[----:B------:R-:W-:-:S04]  /*0fd0*/  ULOP3.LUT UR5, UR5, 0x1e, URZ, 0xc0, !UPT ;  /* 0x0000001e05057892 */ /* 0x000fc8000f8ec03f */
[----:B------:R-:W-:-:S04]  /*0fe0*/  UIADD3 UR5, UR4, -UR5, URZ ;  /* 0x8000000504057290 */ /* 0x000fc8000fffe03f */
[----:B------:R-:W-:-:S04]  /*0ff0*/  ULEA UR5, UR5, UR6, 0xd ;  /* 0x0000000605057291 */ /* 0x000fc8000f8e683f */
[----:B------:R-:W-:-:S04]  /*1000*/  USHF.R.U32.HI UR5, URZ, 0x4, UR5 ;  /* 0x000000043f057899 */ /* 0x000fc80008011605 */
[----:B------:R-:W-:Y:S01]  /*1010*/  ULOP3.LUT UR40, UR5, 0x3fff, URZ, 0xc0, !UPT ;  /* 0x00003fff05287892 */ /* 0x000fe2000f8ec03f */
[----:B------:R-:W-:Y:S11]  /*1020*/  @!P0 BRA `(.L_x_11) ;  /* 0x0000000000408947 */ /* 0x000ff60003800000 */
[----:B------:R-:W-:Y:S01]  /*1030*/  MOV R0, 0x0 ;  /* 0x0000000000007802 */ /* 0x000fe20000000f00 */
[----:B------:R-:W-:Y:S01]  /*1040*/  ULDC.64 UR4, c[0x4][0x90] ;  /* 0x0100240000047ab9 */ /* 0x000fe20000000a00 */
[----:B------:R-:W-:Y:S01]  /*1050*/  ULDC.64 UR6, c[0x4][0x30] ;  /* 0x01000c0000067ab9 */ /* 0x000fe20000000a00 */
[----:B------:R-:W-:Y:S01]  /*1060*/  IMAD.U32 R4, RZ, RZ, UR4 ;  /* 0x00000004ff047e24 */ /* 0x000fe2000f8e00ff */
[----:B------:R0:W1:Y:S01]  /*1070*/  LDC.64 R14, c[0x4][R0] ;  /* 0x01000000000e7b82 */ /* 0x0000620000000a00 */
[----:B------:R-:W-:Y:S01]  /*1080*/  IMAD.U32 R5, RZ, RZ, UR5 ;  /* 0x00000005ff057e24 */ /* 0x000fe2000f8e00ff */
[----:B------:R-:W-:Y:S01]  /*1090*/  ULDC.64 UR4, c[0x4][0x98] ;  /* 0x0100260000047ab9 */ /* 0x000fe20000000a00 */
[----:B------:R-:W-:Y:S01]  /*10a0*/  IMAD.U32 R10, RZ, RZ, UR6 ;  /* 0x00000006ff0a7e24 */ /* 0x000fe2000f8e00ff */
[----:B------:R-:W-:Y:S01]  /*10b0*/  MOV R6, UR4 ;  /* 0x0000000400067c02 */ /* 0x000fe20008000f00 */
[----:B------:R-:W-:Y:S01]  /*10c0*/  IMAD.U32 R7, RZ, RZ, UR5 ;  /* 0x00000005ff077e24 */ /* 0x000fe2000f8e00ff */
[----:B------:R-:W-:Y:S01]  /*10d0*/  MOV R8, 0x70 ;  /* 0x0000007000087802 */ /* 0x000fe20000000f00 */
[----:B------:R-:W-:-:S02]  /*10e0*/  IMAD.U32 R11, RZ, RZ, UR7 ;  /* 0x00000007ff0b7e24 */ /* 0x000fc4000f8e00ff */
[----:B------:R-:W-:Y:S02]  /*10f0*/  IMAD.MOV.U32 R12, RZ, RZ, 0x1 ;  /* 0x00000001ff0c7424 */ /* 0x000fe400078e00ff */
[----:B0-----:R-:W-:-:S07]  /*1100*/  IMAD.MOV.U32 R13, RZ, RZ, RZ ;  /* 0x000000ffff0d7224 */ /* 0x001fce00078e00ff */
[----:B------:R-:W-:-:S07]  /*1110*/  LEPC R20, `(.L_x_11) ;  /* 0x000000001014794e */ /* 0x000fce0000000000 */
[----:B-1----:R-:W-:Y:S05]  /*1120*/  CALL.ABS.NOINC R14 ;  /* 0x000000000e007343 */ /* 0x002fea0003c00000 */
.L_x_11:
[----:B------:R-:W-:-:S04]  /*1130*/  SHF.L.U32 R3, RZ, 0x1f, RZ ;  /* 0x0000001fff037819 */ /* 0x000fc800000006ff */
[----:B------:R-:W0:Y:S02]  /*1140*/  SYNCS.PHASECHK.TRANS64.TRYWAIT P0, [UR37+0x2a800], R3 ;  /* 0x02a80003ff0075a7 */ /* 0x000e240008000165 */
[----:B0-----:R-:W-:Y:S05]  /*1150*/  @!P0 BRA `(.L_x_12) ;  /* 0x0000009800e88947 */ /* 0x001fea0003800000 */
.L_x_85:
[----:B------:R-:W-:-:S06]  /*1160*/  ULOP3.LUT UR4, UR36, 0x1, URZ, 0xfc, !UPT ;  /* 0x0000000124047892 */ /* 0x000fcc000f8efc3f */
[----:B0-----:R-:W-:-:S05]  /*1170*/  IMAD.U32 R0, RZ, RZ, UR4 ;  /* 0x00000004ff007e24 */ /* 0x001fca000f8e00ff */
[----:B------:R-:W-:-:S13]  /*1180*/  ISETP.NE.AND P0, PT, R0, 0x3, PT ;  /* 0x000000030000780c */ /* 0x000fda0003f05270 */
[----:B------:R-:W-:Y:S05]  /*1190*/  @!P0 BRA `(.L_x_13) ;  /* 0x0000000000048947 */ /* 0x000fea0003800000 */
[----:B------:R-:W-:Y:S01]  /*11a0*/  BPT.TRAP 0x1 ;  /* 0x000000040000795c */ /* 0x000fe20000300000 */
.L_x_13:
[----:B------:R0:W1:Y:S01]  /*11b0*/  SYNCS.PHASECHK.TRANS64.TRYWAIT P1, [UR37+0x2a830], R3 ;  /* 0x02a83003ff0075a7 */ /* 0x0000620008020165 */
[----:B------:R-:W-:Y:S05]  /*11c0*/  @!P0 BRA `(.L_x_14) ;  /* 0x0000000000048947 */ /* 0x000fea0003800000 */
[----:B------:R-:W-:Y:S01]  /*11d0*/  BPT.TRAP 0x1 ;  /* 0x000000040000795c */ /* 0x000fe20000300000 */
.L_x_14:
[----:B------:R-:W-:Y:S01]  /*11e0*/  MOV R6, UR40 ;  /* 0x0000002800067c02 */ /* 0x000fe20008000f00 */
[----:B------:R-:W-:Y:S01]  /*11f0*/  IMAD.MOV.U32 R0, RZ, RZ, RZ ;  /* 0x000000ffff007224 */ /* 0x000fe200078e00ff */
[----:B-1----:R-:W-:Y:S06]  /*1200*/  @P1 BRA `(.L_x_15) ;  /* 0x0000000000081947 */ /* 0x002fec0003800000 */
[----:B------:R-:W1:Y:S02]  /*1210*/  SYNCS.PHASECHK.TRANS64.TRYWAIT P1, [UR37+0x2a830], R3 ;  /* 0x02a83003ff0075a7 */ /* 0x000e640008020165 */
[----:B-1----:R-:W-:Y:S05]  /*1220*/  @!P1 BRA `(.L_x_16) ;  /* 0x0000009800cc9947 */ /* 0x002fea0003800000 */
.L_x_15:
[----:B------:R-:W-:Y:S05]  /*1230*/  WARPSYNC.ALL ;  /* 0x0000000000007948 */ /* 0x000fea0003800000 */
[----:B------:R-:W-:Y:S01]  /*1240*/  IMAD.MOV.U32 R87, RZ, RZ, RZ ;  /* 0x000000ffff577224 */ /* 0x000fe200078e00ff */
[----:B------:R-:W-:Y:S01]  /*1250*/  LOP3.LUT R6, R6, 0x10000, RZ, 0xfc, !PT ;  /* 0x0001000006067812 */ /* 0x000fe200078efcff */
[----:B------:R-:W-:Y:S01]  /*1260*/  IMAD.MOV.U32 R7, RZ, RZ, 0x40000040 ;  /* 0x40000040ff077424 */ /* 0x000fe200078e00ff */
[----:B------:R-:W-:Y:S02]  /*1270*/  UIADD3 UR4, UR37, 0x18400, URZ ;  /* 0x0001840025047890 */ /* 0x000fe4000fffe03f */
[----:B------:R-:W-:Y:S01]  /*1280*/  R2UR UR56, R6 ;  /* 0x00000000063872ca */ /* 0x000fe200000e0000 */
[----:B------:R-:W-:Y:S01]  /*1290*/  WARPGROUP.ARRIVE ;  /* 0x00000000000079c5 */ /* 0x000fe20000000000 */
[----:B------:R-:W-:Y:S01]  /*12a0*/  R2UR UR57, R7 ;  /* 0x00000000073972ca */ /* 0x000fe200000e0000 */
[----:B------:R-:W-:Y:S01]  /*12b0*/  USHF.R.U32.HI UR4, URZ, 0x4, UR4 ;  /* 0x000000043f047899 */ /* 0x000fe20008011604 */
[----:B------:R-:W-:Y:S01]  /*12c0*/  UMOV UR59, 0x40000040 ;  /* 0x40000040003b7882 */ /* 0x000fe20000000000 */
[----:B------:R-:W-:-:S02]  /*12d0*/  UMOV UR9, 0x40000040 ;  /* 0x4000004000097882 */ /* 0x000fc40000000000 */
[----:B------:R-:W-:Y:S01]  /*12e0*/  ULOP3.LUT UR4, UR4, 0x3fff, URZ, 0xc0, !UPT ;  /* 0x00003fff04047892 */ /* 0x000fe2000f8ec03f */
[----:B------:R-:W-:Y:S01]  /*12f0*/  UMOV UR11, 0x40000040 ;  /* 0x40000040000b7882 */ /* 0x000fe20000000000 */
[----:B------:R-:W-:Y:S02]  /*1300*/  UMOV UR13, 0x40000040 ;  /* 0x40000040000d7882 */ /* 0x000fe40000000000 */
[----:B------:R-:W-:Y:S01]  /*1310*/  ULOP3.LUT UR58, UR4, 0x10000, URZ, 0xfc, !UPT ;  /* 0x00010000043a7892 */ /* 0x000fe2000f8efc3f */
[----:B------:R-:W-:Y:S02]  /*1320*/  UMOV UR15, 0x40000040 ;  /* 0x40000040000f7882 */ /* 0x000fe40000000000 */
[----:B------:R-:W-:Y:S01]  /*1330*/  R2UR UR4, R6 ;  /* 0x00000000060472ca */ /* 0x000fe200000e0000 */
[----:B------:R-:W-:Y:S02]  /*1340*/  UIADD3 UR10, UR58, 0x2, URZ ;  /* 0x000000023a0a7890 */ /* 0x000fe4000fffe03f */
[----:B------:R-:W-:-:S02]  /*1350*/  UIADD3 UR14, UR58, 0x4, URZ ;  /* 0x000000043a0e7890 */ /* 0x000fc4000fffe03f */
[----:B------:R-:W-:Y:S02]  /*1360*/  UIADD3 UR18, UR58, 0x6, URZ ;  /* 0x000000063a127890 */ /* 0x000fe4000fffe03f */
[----:B------:R-:W-:Y:S01]  /*1370*/  HGMMA.64x96x16.F32.BF16 R24, gdesc[UR56], RZ, !UPT, gsb0 ;  /* 0x01600000381879f0 */ /* 0x000fe2000c0018ff */
[----:B------:R-:W-:Y:S01]  /*1380*/  UMOV UR17, 0x40000040 ;  /* 0x4000004000117882 */ /* 0x000fe20000000000 */
[----:B------:R-:W-:Y:S01]  /*1390*/  UMOV UR19, 0x40000040 ;  /* 0x4000004000137882 */ /* 0x000fe20000000000 */
[----:B------:R-:W-:Y:S01]  /*13a0*/  UIADD3 UR22, UR58, 0x300, URZ ;  /* 0x000003003a167890 */ /* 0x000fe2000fffe03f */
[----:B------:R-:W2:Y:S01]  /*13b0*/  S2UR UR57, SR_CgaCtaId ;  /* 0x00000000003979c3 */ /* 0x000ea20000008800 */
[----:B------:R-:W-:Y:S01]  /*13c0*/  UMOV UR21, 0x40000040 ;  /* 0x4000004000157882 */ /* 0x000fe20000000000 */
[----:B------:R-:W-:Y:S01]  /*13d0*/  UMOV UR23, 0x40000040 ;  /* 0x4000004000177882 */ /* 0x000fe20000000000 */
[----:B------:R-:W-:Y:S02]  /*13e0*/  UIADD3 UR8, UR4, 0x2, URZ ;  /* 0x0000000204087890 */ /* 0x000fe4000fffe03f */
[----:B------:R-:W-:-:S02]  /*13f0*/  UIADD3 UR12, UR4, 0x4, URZ ;  /* 0x00000004040c7890 */ /* 0x000fc4000fffe03f */
[----:B------:R-:W-:Y:S02]  /*1400*/  UIADD3 UR16, UR4, 0x6, URZ ;  /* 0x0000000604107890 */ /* 0x000fe4000fffe03f */
[----:B------:R-:W-:Y:S02]  /*1410*/  UIADD3 UR20, UR4, 0x400, URZ ;  /* 0x0000040004147890 */ /* 0x000fe4000fffe03f */
[----:B------:R-:W-:Y:S02]  /*1420*/  UIADD3 UR24, UR4, 0x402, URZ ;  /* 0x0000040204187890 */ /* 0x000fe4000fffe03f */
[----:B------:R-:W-:Y:S01]  /*1430*/  UIADD3 UR26, UR58, 0x302, URZ ;  /* 0x000003023a1a7890 */ /* 0x000fe2000fffe03f */
[----:B------:R-:W-:Y:S01]  /*1440*/  UMOV UR25, 0x40000040 ;  /* 0x4000004000197882 */ /* 0x000fe20000000000 */
[----:B------:R-:W-:Y:S01]  /*1450*/  UMOV UR27, 0x40000040 ;  /* 0x40000040001b7882 */ /* 0x000fe20000000000 */
[----:B------:R-:W-:Y:S02]  /*1460*/  UIADD3 UR28, UR4, 0x404, URZ ;  /* 0x00000404041c7890 */ /* 0x000fe4000fffe03f */
[----:B------:R-:W-:Y:S01]  /*1470*/  UIADD3 UR30, UR58, 0x304, URZ ;  /* 0x000003043a1e7890 */ /* 0x000fe2000fffe03f */
[----:B------:R-:W-:Y:S01]  /*1480*/  UMOV UR29, 0x40000040 ;  /* 0x40000040001d7882 */ /* 0x000fe20000000000 */
[----:B------:R-:W-:Y:S01]  /*1490*/  UMOV UR31, 0x40000040 ;  /* 0x40000040001f7882 */ /* 0x000fe20000000000 */
[----:B------:R-:W-:-:S02]  /*14a0*/  UIADD3 UR32, UR4, 0x406, URZ ;  /* 0x0000040604207890 */ /* 0x000fc4000fffe03f */
[----:B------:R-:W-:Y:S01]  /*14b0*/  UIADD3 UR34, UR58, 0x306, URZ ;  /* 0x000003063a227890 */ /* 0x000fe2000fffe03f */
[----:B------:R-:W-:Y:S01]  /*14c0*/  UMOV UR33, 0x40000040 ;  /* 0x4000004000217882 */ /* 0x000fe20000000000 */
[----:B------:R-:W-:Y:S01]  /*14d0*/  UMOV UR35, 0x40000040 ;  /* 0x4000004000237882 */ /* 0x000fe20000000000 */
        /* <DEDUP_REMOVED lines=16> */
[----:B------:R-:W-:Y:S02]  /*15e0*/  WARPGROUP.DEPBAR.LE gsb0, 0x0 ;  /* 0x00008000000079c5 */ /* 0x000fe40000010000 */
[----:B------:R-:W-:-:S06]  /*15f0*/  WARPGROUP.ARRIVE ;  /* 0x00000000000079c5 */ /* 0x000fcc0000000000 */
[----:B------:R-:W-:Y:S03]  /*1600*/  HGMMA.64x96x16.F32.BF16 R24, gdesc[UR8], R24, gsb0 ;  /* 0x01600000081879f0 */ /* 0x000fe60008001818 */
        /* <DEDUP_REMOVED lines=31> */
[----:B--2---:R-:W-:Y:S05]  /*1800*/  @!P0 BRA `(.L_x_17) ;  /* 0x0000000000048947 */ /* 0x004fea0003800000 */
[----:B------:R-:W-:Y:S01]  /*1810*/  BPT.TRAP 0x1 ;  /* 0x000000040000795c */ /* 0x000fe20000300000 */
.L_x_17:
[----:B------:R-:W-:Y:S01]  /*1820*/  LOP3.LUT R22, R22, 0xffffff80, RZ, 0xc0, !PT ;  /* 0xffffff8016167812 */ /* 0x000fe200078ec0ff */
[----:B-1----:R-:W-:Y:S01]  /*1830*/  IMAD.MOV.U32 R4, RZ, RZ, -0x2 ;  /* 0xfffffffeff047424 */ /* 0x002fe200078e00ff */
[----:B------:R-:W-:Y:S01]  /*1840*/  ULDC UR4, c[0x0][0x988] ;  /* 0x0002620000047ab9 */ /* 0x000fe20000000800 */
[----:B------:R-:W-:Y:S01]  /*1850*/  P2R R15, PR, RZ, 0x1 ;  /* 0x00000001ff0f7803 */ /* 0x000fe20000000000 */
[--C-:B------:R-:W-:Y:S01]  /*1860*/  IMAD.MOV.U32 R85, RZ, RZ, R87.reuse ;  /* 0x000000ffff557224 */ /* 0x100fe200078e0057 */
[----:B------:R-:W-:Y:S01]  /*1870*/  IADD3 R22, R19, -R22, RZ ;  /* 0x8000001613167210 */ /* 0x000fe20007ffe0ff */
[--C-:B------:R-:W-:Y:S01]  /*1880*/  IMAD.MOV.U32 R81, RZ, RZ, R87.reuse ;  /* 0x000000ffff517224 */ /* 0x100fe200078e0057 */
[-C--:B------:R-:W-:Y:S01]  /*1890*/  MOV R83, R87.reuse ;  /* 0x0000005700537202 */ /* 0x080fe20000000f00 */
[--C-:B------:R-:W-:Y:S01]  /*18a0*/  IMAD.MOV.U32 R77, RZ, RZ, R87.reuse ;  /* 0x000000ffff4d7224 */ /* 0x100fe200078e0057 */
[----:B0-----:R-:W-:Y:S01]  /*18b0*/  SHF.R.S32.HI R3, RZ, 0x1f, R22 ;  /* 0x0000001fff037819 */ /* 0x001fe20000011416 */
[----:B------:R-:W-:Y:S01]  /*18c0*/  IMAD.MOV.U32 R73, RZ, RZ, R87 ;  /* 0x000000ffff497224 */ /* 0x000fe200078e0057 */
[----:B------:R-:W-:-:S02]  /*18d0*/  MOV R79, R87 ;  /* 0x00000057004f7202 */ /* 0x000fc40000000f00 */
[----:B------:R-:W-:Y:S02]  /*18e0*/  LEA.HI R3, R3, R22, RZ, 0x2 ;  /* 0x0000001603037211 */ /* 0x000fe400078f10ff */
[----:B------:R-:W-:Y:S02]  /*18f0*/  MOV R75, R87 ;  /* 0x00000057004b7202 */ /* 0x000fe40000000f00 */
[----:B------:R-:W-:-:S05]  /*1900*/  LOP3.LUT R3, R3, 0x7ffffffc, RZ, 0xc0, !PT ;  /* 0x7ffffffc03037812 */ /* 0x000fca00078ec0ff */
[----:B------:R-:W-:-:S04]  /*1910*/  IMAD.IADD R3, R22, 0x1, -R3 ;  /* 0x0000000116037824 */ /* 0x000fc800078e0a03 */
[----:B------:R-:W-:-:S04]  /*1920*/  IMAD R3, R3, R4, 0x60 ;  /* 0x0000006003037424 */ /* 0x000fc800078e0204 */
[----:B------:R-:W-:-:S04]  /*1930*/  IMAD.IADD R18, R18, 0x1, R3 ;  /* 0x0000000112127824 */ /* 0x000fc800078e0203 */
[----:B------:R-:W-:-:S05]  /*1940*/  IMAD R18, R17, -0x60, R18 ;  /* 0xffffffa011127824 */ /* 0x000fca00078e0212 */
[C---:B------:R-:W-:Y:S02]  /*1950*/  ISETP.GT.AND P6, PT, R18.reuse, RZ, PT ;  /* 0x000000ff1200720c */ /* 0x040fe40003fc4270 */
[C---:B------:R-:W-:Y:S02]  /*1960*/  ISETP.GT.AND P5, PT, R18.reuse, 0x1, PT ;  /* 0x000000011200780c */ /* 0x040fe40003fa4270 */
[----:B------:R-:W-:Y:S02]  /*1970*/  ISETP.GT.AND P4, PT, R18, 0x8, PT ;  /* 0x000000081200780c */ /* 0x000fe40003f84270 */
[----:B------:R-:W-:Y:S02]  /*1980*/  FSEL R26, R26, -INF , P6 ;  /* 0xff8000001a1a7808 */ /* 0x000fe40003000000 */
[----:B------:R-:W-:Y:S02]  /*1990*/  FSEL R27, R27, -INF , P5 ;  /* 0xff8000001b1b7808 */ /* 0x000fe40002800000 */
[----:B------:R-:W-:-:S02]  /*19a0*/  ISETP.GT.AND P3, PT, R18, 0x9, PT ;  /* 0x000000091200780c */ /* 0x000fc40003f64270 */
[----:B------:R-:W-:Y:S02]  /*19b0*/  FSEL R30, R30, -INF , P4 ;  /* 0xff8000001e1e7808 */ /* 0x000fe40002000000 */
[----:B------:R-:W-:Y:S02]  /*19c0*/  FMNMX.FTZ R3, R26, R27, !PT ;  /* 0x0000001b1a037209 */ /* 0x000fe40007810000 */
[----:B------:R-:W-:Y:S02]  /*19d0*/  ISETP.GT.AND P2, PT, R18, 0x10, PT ;  /* 0x000000101200780c */ /* 0x000fe40003f44270 */
[----:B------:R-:W-:Y:S02]  /*19e0*/  FSEL R10, R31, -INF , P3 ;  /* 0xff8000001f0a7808 */ /* 0x000fe40001800000 */
[----:B------:R-:W-:Y:S02]  /*19f0*/  FMNMX.FTZ R3, R30, R3, !PT ;  /* 0x000000031e037209 */ /* 0x000fe40007810000 */
[----:B------:R-:W-:-:S02]  /*1a00*/  ISETP.GT.AND P1, PT, R18, 0x11, PT ;  /* 0x000000111200780c */ /* 0x000fc40003f24270 */
[----:B------:R-:W-:Y:S02]  /*1a10*/  FSEL R34, R34, -INF , P2 ;  /* 0xff80000022227808 */ /* 0x000fe40001000000 */
[----:B------:R-:W-:Y:S02]  /*1a20*/  FMNMX.FTZ R3, R10, R3, !PT ;  /* 0x000000030a037209 */ /* 0x000fe40007810000 */
[----:B------:R-:W-:Y:S02]  /*1a30*/  FSEL R24, R24, -INF , P6 ;  /* 0xff80000018187808 */ /* 0x000fe40003000000 */
[----:B------:R-:W-:Y:S02]  /*1a40*/  ISETP.GT.AND P6, PT, R18, 0x18, PT ;  /* 0x000000181200780c */ /* 0x000fe40003fc4270 */
[----:B------:R-:W-:Y:S02]  /*1a50*/  FSEL R14, R35, -INF , P1 ;  /* 0xff800000230e7808 */ /* 0x000fe40000800000 */
[----:B------:R-:W-:-:S02]  /*1a60*/  FMNMX.FTZ R3, R34, R3, !PT ;  /* 0x0000000322037209 */ /* 0x000fc40007810000 */
[----:B------:R-:W-:Y:S02]  /*1a70*/  FSEL R25, R25, -INF , P5 ;  /* 0xff80000019197808 */ /* 0x000fe40002800000 */
[----:B------:R-:W-:Y:S02]  /*1a80*/  ISETP.GT.AND P5, PT, R18, 0x19, PT ;  /* 0x000000191200780c */ /* 0x000fe40003fa4270 */
[----:B------:R-:W-:Y:S02]  /*1a90*/  FSEL R38, R38, -INF , P6 ;  /* 0xff80000026267808 */ /* 0x000fe40003000000 */
[----:B------:R-:W-:Y:S02]  /*1aa0*/  FMNMX.FTZ R3, R14, R3, !PT ;  /* 0x000000030e037209 */ /* 0x000fe40007810000 */
[----:B------:R-:W-:Y:S02]  /*1ab0*/  FSEL R28, R28, -INF , P4 ;  /* 0xff8000001c1c7808 */ /* 0x000fe40002000000 */
        /* <DEDUP_REMOVED lines=19> */
[----:B------:R-:W-:Y:S01]  /*1bf0*/  FSEL R20, R37, -INF , P5 ;  /* 0xff80000025147808 */ /* 0x000fe20002800000 */
[----:B------:R-:W-:Y:S01]  /*1c00*/  IMAD.MOV.U32 R37, RZ, RZ, R87 ;  /* 0x000000ffff257224 */ /* 0x000fe200078e0057 */
[----:B------:R-:W-:Y:S02]  /*1c10*/  ISETP.GT.AND P5, PT, R18, 0x31, PT ;  /* 0x000000311200780c */ /* 0x000fe40003fa4270 */
[----:B------:R-:W-:Y:S02]  /*1c20*/  FSEL R78, R50, -INF , P6 ;  /* 0xff800000324e7808 */ /* 0x000fe40003000000 */
[----:B------:R-:W-:Y:S02]  /*1c30*/  FMNMX.FTZ R3, R76, R3, !PT ;  /* 0x000000034c037209 */ /* 0x000fe40007810000 */
[----:B------:R-:W-:Y:S02]  /*1c40*/  FSEL R40, R40, -INF , P4 ;  /* 0xff80000028287808 */ /* 0x000fe40002000000 */
[----:B------:R-:W-:-:S02]  /*1c50*/  ISETP.GT.AND P4, PT, R18, 0x38, PT ;  /* 0x000000381200780c */ /* 0x000fc40003f84270 */
[----:B------:R-:W-:Y:S02]  /*1c60*/  FSEL R80, R51, -INF , P5 ;  /* 0xff80000033507808 */ /* 0x000fe40002800000 */
[----:B------:R-:W-:Y:S02]  /*1c70*/  FMNMX.FTZ R3, R78, R3, !PT ;  /* 0x000000034e037209 */ /* 0x000fe40007810000 */
[----:B------:R-:W-:Y:S01]  /*1c80*/  FSEL R46, R41, -INF , P3 ;  /* 0xff800000292e7808 */ /* 0x000fe20001800000 */
[----:B------:R-:W-:Y:S01]  /*1c90*/  IMAD.MOV.U32 R41, RZ, RZ, R87 ;  /* 0x000000ffff297224 */ /* 0x000fe200078e0057 */
[----:B------:R-:W-:Y:S02]  /*1ca0*/  ISETP.GT.AND P3, PT, R18, 0x39, PT ;  /* 0x000000391200780c */ /* 0x000fe40003f64270 */
[----:B------:R-:W-:Y:S02]  /*1cb0*/  FSEL R82, R54, -INF , P4 ;  /* 0xff80000036527808 */ /* 0x000fe40002000000 */
[----:B------:R-:W-:-:S02]  /*1cc0*/  FMNMX.FTZ R3, R80, R3, !PT ;  /* 0x0000000350037209 */ /* 0x000fc40007810000 */
[----:B------:R-:W-:Y:S02]  /*1cd0*/  FSEL R44, R44, -INF , P2 ;  /* 0xff8000002c2c7808 */ /* 0x000fe40001000000 */
[----:B------:R-:W-:Y:S02]  /*1ce0*/  ISETP.GT.AND P2, PT, R18, 0x40, PT ;  /* 0x000000401200780c */ /* 0x000fe40003f44270 */
[----:B------:R-:W-:Y:S02]  /*1cf0*/  FSEL R84, R55, -INF , P3 ;  /* 0xff80000037547808 */ /* 0x000fe40001800000 */
[----:B------:R-:W-:Y:S02]  /*1d00*/  FMNMX.FTZ R3, R82, R3, !PT ;  /* 0x0000000352037209 */ /* 0x000fe40007810000 */
[----:B------:R-:W-:Y:S01]  /*1d10*/  FSEL R50, R45, -INF , P1 ;  /* 0xff8000002d327808 */ /* 0x000fe20000800000 */
[----:B------:R-:W-:Y:S01]  /*1d20*/  IMAD.MOV.U32 R45, RZ, RZ, R87 ;  /* 0x000000ffff2d7224 */ /* 0x000fe200078e0057 */
        /* <DEDUP_REMOVED lines=31> */
[----:B------:R-:W-:Y:S02]  /*1f20*/  FMNMX.FTZ R3, R70, R3, !PT ;  /* 0x0000000346037209 */ /* 0x000fe40007810000 */
[----:B------:R-:W-:Y:S02]  /*1f30*/  FSEL R60, R60, -INF , P6 ;  /* 0xff8000003c3c7808 */ /* 0x000fe40003000000 */
[----:B------:R-:W-:-:S02]  /*1f40*/  FMNMX.FTZ R9, R96, R3, !PT ;  /* 0x0000000360097209 */ /* 0x000fc40007810000 */
[----:B------:R-:W-:Y:S01]  /*1f50*/  MOV R3, UR4 ;  /* 0x0000000400037c02 */ /* 0x000fe20008000f00 */
[----:B------:R-:W-:Y:S01]  /*1f60*/  UIADD3 UR4, UR37, 0x2a840, URZ ;  /* 0x0002a84025047890 */ /* 0x000fe2000fffe03f */
[----:B------:R-:W-:Y:S01]  /*1f70*/  FSEL R64, R64, -INF , P4 ;  /* 0xff80000040407808 */ /* 0x000fe20002000000 */
[----:B------:R-:W0:Y:S01]  /*1f80*/  SHFL.BFLY PT, R4, R9, 0x2, 0x1f ;  /* 0x0c401f0009047f89 */ /* 0x000e2200000e0000 */
[----:B------:R-:W-:Y:S01]  /*1f90*/  FSEL R18, R65, -INF , P3 ;  /* 0xff80000041127808 */ /* 0x000fe20001800000 */
[----:B------:R-:W-:Y:S01]  /*1fa0*/  UPRMT UR4, UR57, 0x654, UR4 ;  /* 0x0000065439047896 */ /* 0x000fe20008000004 */
[----:B------:R-:W-:Y:S01]  /*1fb0*/  FSEL R68, R68, -INF , P2 ;  /* 0xff80000044447808 */ /* 0x000fe20001000000 */
[----:B------:R-:W-:Y:S01]  /*1fc0*/  IMAD.MOV.U32 R65, RZ, RZ, R87 ;  /* 0x000000ffff417224 */ /* 0x000fe200078e0057 */
[-C--:B------:R-:W-:Y:S02]  /*1fd0*/  MOV R71, R87.reuse ;  /* 0x0000005700477202 */ /* 0x080fe40000000f00 */
[----:B------:R-:W-:-:S02]  /*1fe0*/  MOV R67, R87 ;  /* 0x0000005700437202 */ /* 0x000fc40000000f00 */
[-C--:B------:R-:W-:Y:S02]  /*1ff0*/  MOV R63, R87.reuse ;  /* 0x00000057003f7202 */ /* 0x080fe40000000f00 */
[----:B------:R-:W-:Y:S01]  /*2000*/  SYNCS.ARRIVE.TRANS64.RED.A1T0 RZ, [UR4], RZ ;  /* 0x000000ffffff79a7 */ /* 0x000fe20008100404 */
[-C--:B------:R-:W-:Y:S02]  /*2010*/  MOV R59, R87.reuse ;  /* 0x00000057003b7202 */ /* 0x080fe40000000f00 */
[-C--:B------:R-:W-:Y:S02]  /*2020*/  MOV R55, R87.reuse ;  /* 0x0000005700377202 */ /* 0x080fe40000000f00 */
[-C--:B------:R-:W-:Y:S02]  /*2030*/  MOV R51, R87.reuse ;  /* 0x0000005700337202 */ /* 0x080fe40000000f00 */
[-C--:B------:R-:W-:Y:S02]  /*2040*/  MOV R47, R87.reuse ;  /* 0x00000057002f7202 */ /* 0x080fe40000000f00 */
[----:B------:R-:W-:-:S02]  /*2050*/  MOV R43, R87 ;  /* 0x00000057002b7202 */ /* 0x000fc40000000f00 */
[-C--:B------:R-:W-:Y:S02]  /*2060*/  MOV R39, R87.reuse ;  /* 0x0000005700277202 */ /* 0x080fe40000000f00 */
[----:B0-----:R-:W-:Y:S02]  /*2070*/  FMNMX.FTZ R11, R9, R4, !PT ;  /* 0x00000004090b7209 */ /* 0x001fe40007810000 */
[----:B------:R-:W-:-:S03]  /*2080*/  MOV R35, R87 ;  /* 0x0000005700237202 */ /* 0x000fc60000000f00 */
[----:B------:R-:W0:Y:S02]  /*2090*/  SHFL.BFLY PT, R4, R11, 0x1, 0x1f ;  /* 0x0c201f000b047f89 */ /* 0x000e2400000e0000 */
[----:B0-----:R-:W-:-:S04]  /*20a0*/  FMNMX.FTZ R4, R11, R4, !PT ;  /* 0x000000040b047209 */ /* 0x001fc80007810000 */
[C---:B------:R-:W-:Y:S01]  /*20b0*/  FSETP.NEU.FTZ.AND P0, PT, R4.reuse, -INF , PT ;  /* 0xff8000000400780b */ /* 0x040fe20003f1d000 */
[----:B------:R-:W-:-:S05]  /*20c0*/  FMUL.FTZ R5, R4, R3 ;  /* 0x0000000304057220 */ /* 0x000fca0000410000 */
[----:B------:R-:W-:Y:S02]  /*20d0*/  FSEL R13, R5, RZ, P0 ;  /* 0x000000ff050d7208 */ /* 0x000fe40000000000 */
[----:B------:R-:W-:Y:S02]  /*20e0*/  FMNMX.FTZ R5, R24, R25, !PT ;  /* 0x0000001918057209 */ /* 0x000fe40007810000 */
[----:B------:R-:W-:Y:S01]  /*20f0*/  ISETP.NE.AND P0, PT, R15, RZ, PT ;  /* 0x000000ff0f00720c */ /* 0x000fe20003f05270 */
[--C-:B------:R-:W-:Y:S01]  /*2100*/  FFMA.FTZ R9, R14, R3, -R13.reuse ;  /* 0x000000030e097223 */ /* 0x100fe2000001080d */
[----:B------:R-:W-:Y:S01]  /*2110*/  FMNMX.FTZ R5, R28, R5, !PT ;  /* 0x000000051c057209 */ /* 0x000fe20007810000 */
[-CC-:B------:R-:W-:Y:S01]  /*2120*/  FFMA.FTZ R22, R22, R3.reuse, -R13.reuse ;  /* 0x0000000316167223 */ /* 0x180fe2000001080d */
[----:B------:R-:W-:Y:S01]  /*2130*/  FSEL R14, R61, -INF , P5 ;  /* 0xff8000003d0e7808 */ /* 0x000fe20002800000 */
[--C-:B------:R-:W-:Y:S01]  /*2140*/  FFMA.FTZ R10, R10, R3, -R13.reuse ;  /* 0x000000030a0a7223 */ /* 0x100fe2000001080d */
[----:B------:R-:W-:Y:S01]  /*2150*/  FMNMX.FTZ R5, R8, R5, !PT ;  /* 0x0000000508057209 */ /* 0x000fe20007810000 */
[----:B------:R0:W-:Y:S01]  /*2160*/  MUFU.EX2 R143, R22 ;  /* 0x00000016008f7308 */ /* 0x0001e20000000800 */
[-CC-:B------:R-:W-:Y:S01]  /*2170*/  FFMA.FTZ R26, R26, R3.reuse, -R13.reuse ;  /* 0x000000031a1a7223 */ /* 0x180fe2000001080d */
[--C-:B------:R-:W-:Y:S01]  /*2180*/  FFMA.FTZ R27, R27, R3, -R13.reuse ;  /* 0x000000031b1b7223 */ /* 0x100fe2000001080d */
[----:B------:R-:W-:Y:S01]  /*2190*/  FMNMX.FTZ R5, R32, R5, !PT ;  /* 0x0000000520057209 */ /* 0x000fe20007810000 */
[-CC-:B------:R-:W-:Y:S01]  /*21a0*/  FFMA.FTZ R30, R30, R3.reuse, -R13.reuse ;  /* 0x000000031e1e7223 */ /* 0x180fe2000001080d */
[-CC-:B------:R-:W-:Y:S01]  /*21b0*/  FFMA.FTZ R34, R34, R3.reuse, -R13.reuse ;  /* 0x0000000322227223 */ /* 0x180fe2000001080d */
[--C-:B------:R-:W-:Y:S01]  /*21c0*/  FFMA.FTZ R38, R38, R3, -R13.reuse ;  /* 0x0000000326267223 */ /* 0x100fe2000001080d */
[----:B------:R-:W-:Y:S01]  /*21d0*/  FMNMX.FTZ R5, R12, R5, !PT ;  /* 0x000000050c057209 */ /* 0x000fe20007810000 */
[----:B------:R-:W-:Y:S01]  /*21e0*/  MUFU.EX2 R139, R10 ;  /* 0x0000000a008b7308 */ /* 0x000fe20000000800 */
[----:B0-----:R-:W-:Y:S01]  /*21f0*/  FSEL R22, R69, -INF , P1 ;  /* 0xff80000045167808 */ /* 0x001fe20000800000 */
[--C-:B------:R-:W-:Y:S01]  /*2200*/  FFMA.FTZ R42, R42, R3, -R13.reuse ;  /* 0x000000032a2a7223 */ /* 0x100fe2000001080d */
[----:B------:R-:W-:Y:S01]  /*2210*/  FMNMX.FTZ R5, R36, R5, !PT ;  /* 0x0000000524057209 */ /* 0x000fe20007810000 */
[-CC-:B------:R-:W-:Y:S01]  /*2220*/  FFMA.FTZ R72, R72, R3.reuse, -R13.reuse ;  /* 0x0000000348487223 */ /* 0x180fe2000001080d */
[-CC-:B------:R-:W-:Y:S01]  /*2230*/  FFMA.FTZ R74, R74, R3.reuse, -R13.reuse ;  /* 0x000000034a4a7223 */ /* 0x180fe2000001080d */
[--C-:B------:R-:W-:Y:S01]  /*2240*/  FFMA.FTZ R76, R76, R3, -R13.reuse ;  /* 0x000000034c4c7223 */ /* 0x100fe2000001080d */
[----:B------:R-:W-:Y:S01]  /*2250*/  FMNMX.FTZ R5, R20, R5, !PT ;  /* 0x0000000514057209 */ /* 0x000fe20007810000 */
[----:B------:R-:W-:Y:S01]  /*2260*/  MUFU.EX2 R141, R9 ;  /* 0x00000009008d7308 */ /* 0x000fe20000000800 */
        /* <DEDUP_REMOVED lines=15> */
[----:B------:R-:W0:Y:S01]  /*2360*/  MUFU.EX2 R137, R27 ;  /* 0x0000001b00897308 */ /* 0x000e220000000800 */
[-CC-:B------:R-:W-:Y:S01]  /*2370*/  FFMA.FTZ R70, R70, R3.reuse, -R13.reuse ;  /* 0x0000000346467223 */ /* 0x180fe2000001080d */
[----:B------:R-:W-:Y:S01]  /*2380*/  FFMA.FTZ R13, R96, R3, -R13 ;  /* 0x00000003600d7223 */ /* 0x000fe2000001080d */
[----:B------:R-:W-:Y:S01]  /*2390*/  FMNMX.FTZ R5, R48, R5, !PT ;  /* 0x0000000530057209 */ /* 0x000fe20007810000 */
[----:B------:R-:W-:-:S02]  /*23a0*/  IMAD.MOV.U32 R69, RZ, RZ, R87 ;  /* 0x000000ffff457224 */ /* 0x000fc400078e0057 */
[----:B------:R-:W-:Y:S01]  /*23b0*/  IMAD.MOV.U32 R61, RZ, RZ, R87 ;  /* 0x000000ffff3d7224 */ /* 0x000fe200078e0057 */
[----:B------:R-:W-:Y:S01]  /*23c0*/  FMNMX.FTZ R5, R54, R5, !PT ;  /* 0x0000000536057209 */ /* 0x000fe20007810000 */
[----:B------:R-:W-:Y:S03]  /*23d0*/  MUFU.EX2 R30, R30 ;  /* 0x0000001e001e7308 */ /* 0x000fe60000000800 */
[----:B------:R-:W-:-:S04]  /*23e0*/  FMNMX.FTZ R5, R52, R5, !PT ;  /* 0x0000000534057209 */ /* 0x000fc80007810000 */
[----:B------:R-:W-:Y:S01]  /*23f0*/  FMNMX.FTZ R5, R58, R5, !PT ;  /* 0x000000053a057209 */ /* 0x000fe20007810000 */
[----:B------:R-:W-:Y:S01]  /*2400*/  MUFU.EX2 R34, R34 ;  /* 0x0000002200227308 */ /* 0x000fe20000000800 */
[----:B0-----:R-:W-:Y:S01]  /*2410*/  FADD.FTZ R21, R26, R137 ;  /* 0x000000891a157221 */ /* 0x001fe20000010000 */
[----:B------:R-:W-:Y:S01]  /*2420*/  F2FP.BF16.F32.PACK_AB R137, R137, R26 ;  /* 0x0000001a8989723e */ /* 0x000fe200000010ff */
[----:B------:R-:W-:Y:S01]  /*2430*/  IMAD.MOV.U32 R26, RZ, RZ, R87 ;  /* 0x000000ffff1a7224 */ /* 0x000fe200078e0057 */
[----:B------:R-:W-:-:S04]  /*2440*/  FMNMX.FTZ R5, R56, R5, !PT ;  /* 0x0000000538057209 */ /* 0x000fc80007810000 */
[----:B------:R-:W-:Y:S01]  /*2450*/  FMNMX.FTZ R5, R62, R5, !PT ;  /* 0x000000053e057209 */ /* 0x000fe20007810000 */
[----:B------:R-:W-:Y:S03]  /*2460*/  MUFU.EX2 R38, R38 ;  /* 0x0000002600267308 */ /* 0x000fe60000000800 */
[----:B------:R-:W-:-:S04]  /*2470*/  FMNMX.FTZ R5, R60, R5, !PT ;  /* 0x000000053c057209 */ /* 0x000fc80007810000 */
[----:B------:R-:W-:Y:S01]  /*2480*/  FMNMX.FTZ R5, R14, R5, !PT ;  /* 0x000000050e057209 */ /* 0x000fe20007810000 */
[----:B------:R-:W-:Y:S03]  /*2490*/  MUFU.EX2 R42, R42 ;  /* 0x0000002a002a7308 */ /* 0x000fe60000000800 */
[----:B------:R-:W-:-:S04]  /*24a0*/  FMNMX.FTZ R5, R64, R5, !PT ;  /* 0x0000000540057209 */ /* 0x000fc80007810000 */
[----:B------:R-:W-:Y:S01]  /*24b0*/  FMNMX.FTZ R5, R18, R5, !PT ;  /* 0x0000000512057209 */ /* 0x000fe20007810000 */
[----:B------:R0:W-:Y:S03]  /*24c0*/  MUFU.EX2 R145, R72 ;  /* 0x0000004800917308 */ /* 0x0001e60000000800 */
[----:B------:R-:W-:-:S04]  /*24d0*/  FMNMX.FTZ R5, R68, R5, !PT ;  /* 0x0000000544057209 */ /* 0x000fc80007810000 */
[----:B------:R-:W-:Y:S01]  /*24e0*/  FMNMX.FTZ R5, R22, R5, !PT ;  /* 0x0000000516057209 */ /* 0x000fe20007810000 */
[----:B------:R-:W-:Y:S01]  /*24f0*/  MUFU.EX2 R74, R74 ;  /* 0x0000004a004a7308 */ /* 0x000fe20000000800 */
[----:B0-----:R-:W-:-:S03]  /*2500*/  IMAD.MOV.U32 R72, RZ, RZ, R87 ;  /* 0x000000ffff487224 */ /* 0x001fc600078e0057 */
[----:B------:R-:W0:Y:S04]  /*2510*/  SHFL.BFLY PT, R10, R5, 0x2, 0x1f ;  /* 0x0c401f00050a7f89 */ /* 0x000e2800000e0000 */
[----:B------:R-:W-:Y:S08]  /*2520*/  MUFU.EX2 R159, R13 ;  /* 0x0000000d009f7308 */ /* 0x000ff00000000800 */
[----:B------:R1:W-:Y:S08]  /*2530*/  MUFU.EX2 R147, R76 ;  /* 0x0000004c00937308 */ /* 0x0003f00000000800 */
[----:B------:R-:W-:Y:S01]  /*2540*/  MUFU.EX2 R78, R78 ;  /* 0x0000004e004e7308 */ /* 0x000fe20000000800 */
[----:B-1----:R-:W-:Y:S01]  /*2550*/  IMAD.MOV.U32 R76, RZ, RZ, R87 ;  /* 0x000000ffff4c7224 */ /* 0x002fe200078e0057 */
[----:B0-----:R-:W-:-:S06]  /*2560*/  FMNMX.FTZ R9, R5, R10, !PT ;  /* 0x0000000a05097209 */ /* 0x001fcc0007810000 */
[----:B------:R0:W-:Y:S01]  /*2570*/  MUFU.EX2 R149, R80 ;  /* 0x0000005000957308 */ /* 0x0001e20000000800 */
[----:B------:R-:W1:Y:S07]  /*2580*/  SHFL.BFLY PT, R10, R9, 0x1, 0x1f ;  /* 0x0c201f00090a7f89 */ /* 0x000e6e00000e0000 */
[----:B------:R-:W-:Y:S01]  /*2590*/  MUFU.EX2 R82, R82 ;  /* 0x0000005200527308 */ /* 0x000fe20000000800 */
[----:B0-----:R-:W-:-:S07]  /*25a0*/  IMAD.MOV.U32 R80, RZ, RZ, R87 ;  /* 0x000000ffff507224 */ /* 0x001fce00078e0057 */
[----:B------:R0:W-:Y:S08]  /*25b0*/  MUFU.EX2 R151, R84 ;  /* 0x0000005400977308 */ /* 0x0001f00000000800 */
[----:B------:R-:W-:Y:S01]  /*25c0*/  MUFU.EX2 R86, R86 ;  /* 0x0000005600567308 */ /* 0x000fe20000000800 */
[----:B-1----:R-:W-:Y:S01]  /*25d0*/  FMNMX.FTZ R10, R9, R10, !PT ;  /* 0x0000000a090a7209 */ /* 0x002fe20007810000 */
[----:B0-----:R-:W-:-:S03]  /*25e0*/  IMAD.MOV.U32 R84, RZ, RZ, R87 ;  /* 0x000000ffff547224 */ /* 0x001fc600078e0057 */
[C---:B------:R-:W-:Y:S01]  /*25f0*/  FSETP.NEU.FTZ.AND P1, PT, R10.reuse, -INF , PT ;  /* 0xff8000000a00780b */ /* 0x040fe20003f3d000 */
[----:B------:R-:W-:Y:S02]  /*2600*/  FMUL.FTZ R5, R10, R3 ;  /* 0x000000030a057220 */ /* 0x000fe40000410000 */
[----:B------:R-:W-:Y:S03]  /*2610*/  MUFU.EX2 R153, R88 ;  /* 0x0000005800997308 */ /* 0x000fe60000000800 */
[----:B------:R-:W-:-:S05]  /*2620*/  FSEL R5, R5, RZ, P1 ;  /* 0x000000ff05057208 */ /* 0x000fca0000800000 */
[-CC-:B------:R-:W-:Y:S01]  /*2630*/  FFMA.FTZ R24, R24, R3.reuse, -R5.reuse ;  /* 0x0000000318187223 */ /* 0x180fe20000010805 */
[-CC-:B------:R-:W-:Y:S01]  /*2640*/  FFMA.FTZ R25, R25, R3.reuse, -R5.reuse ;  /* 0x0000000319197223 */ /* 0x180fe20000010805 */
[-CC-:B------:R-:W-:Y:S01]  /*2650*/  FFMA.FTZ R28, R28, R3.reuse, -R5.reuse ;  /* 0x000000031c1c7223 */ /* 0x180fe20000010805 */
[-CC-:B------:R-:W-:Y:S01]  /*2660*/  FFMA.FTZ R8, R8, R3.reuse, -R5.reuse ;  /* 0x0000000308087223 */ /* 0x180fe20000010805 */
[-CC-:B------:R-:W-:Y:S01]  /*2670*/  FFMA.FTZ R32, R32, R3.reuse, -R5.reuse ;  /* 0x0000000320207223 */ /* 0x180fe20000010805 */
[-CC-:B------:R-:W-:Y:S01]  /*2680*/  FFMA.FTZ R12, R12, R3.reuse, -R5.reuse ;  /* 0x000000030c0c7223 */ /* 0x180fe20000010805 */
[----:B------:R-:W-:Y:S01]  /*2690*/  MUFU.EX2 R24, R24 ;  /* 0x0000001800187308 */ /* 0x000fe20000000800 */
[-CC-:B------:R-:W-:Y:S01]  /*26a0*/  FFMA.FTZ R36, R36, R3.reuse, -R5.reuse ;  /* 0x0000000324247223 */ /* 0x180fe20000010805 */
[-CC-:B------:R-:W-:Y:S01]  /*26b0*/  FFMA.FTZ R20, R20, R3.reuse, -R5.reuse ;  /* 0x0000000314147223 */ /* 0x180fe20000010805 */
[-CC-:B------:R-:W-:Y:S01]  /*26c0*/  FFMA.FTZ R40, R40, R3.reuse, -R5.reuse ;  /* 0x0000000328287223 */ /* 0x180fe20000010805 */
[-CC-:B------:R-:W-:Y:S01]  /*26d0*/  FFMA.FTZ R46, R46, R3.reuse, -R5.reuse ;  /* 0x000000032e2e7223 */ /* 0x180fe20000010805 */
[-CC-:B------:R-:W-:Y:S01]  /*26e0*/  FFMA.FTZ R44, R44, R3.reuse, -R5.reuse ;  /* 0x000000032c2c7223 */ /* 0x180fe20000010805 */
[-CC-:B------:R-:W-:Y:S01]  /*26f0*/  FFMA.FTZ R50, R50, R3.reuse, -R5.reuse ;  /* 0x0000000332327223 */ /* 0x180fe20000010805 */
[-CC-:B------:R-:W-:Y:S01]  /*2700*/  FFMA.FTZ R48, R48, R3.reuse, -R5.reuse ;  /* 0x0000000330307223 */ /* 0x180fe20000010805 */
[----:B------:R-:W0:Y:S01]  /*2710*/  MUFU.EX2 R25, R25 ;  /* 0x0000001900197308 */ /* 0x000e220000000800 */
[-CC-:B------:R-:W-:Y:S01]  /*2720*/  FFMA.FTZ R54, R54, R3.reuse, -R5.reuse ;  /* 0x0000000336367223 */ /* 0x180fe20000010805 */
        /* <DEDUP_REMOVED lines=10> */
[----:B------:R-:W-:-:S04]  /*27d0*/  FFMA.FTZ R22, R22, R3, -R5 ;  /* 0x0000000316167223 */ /* 0x000fc80000010805 */
[----:B------:R1:W2:Y:S01]  /*27e0*/  MUFU.EX2 R9, R8 ;  /* 0x0000000800097308 */ /* 0x0002a20000000800 */
[----:B0-----:R-:W-:-:S07]  /*27f0*/  F2FP.BF16.F32.PACK_AB R136, R25, R24 ;  /* 0x000000181988723e */ /* 0x001fce00000010ff */
[----:B------:R-:W0:Y:S01]  /*2800*/  MUFU.EX2 R32, R32 ;  /* 0x0000002000207308 */ /* 0x000e220000000800 */
[----:B-1----:R-:W-:-:S04]  /*2810*/  FADD.FTZ R8, R30, R21 ;  /* 0x000000151e087221 */ /* 0x002fc80000010000 */
[C---:B------:R-:W-:Y:S01]  /*2820*/  FADD.FTZ R23, R139.reuse, R8 ;  /* 0x000000088b177221 */ /* 0x040fe20000010000 */
[----:B------:R-:W-:Y:S01]  /*2830*/  F2FP.BF16.F32.PACK_AB R139, R139, R30 ;  /* 0x0000001e8b8b723e */ /* 0x000fe200000010ff */
[----:B------:R-:W-:Y:S01]  /*2840*/  IMAD.MOV.U32 R30, RZ, RZ, R87 ;  /* 0x000000ffff1e7224 */ /* 0x000fe200078e0057 */
[----:B------:R1:W3:Y:S01]  /*2850*/  MUFU.EX2 R11, R12 ;  /* 0x0000000c000b7308 */ /* 0x0002e20000000800 */
[----:B------:R-:W-:Y:S01]  /*2860*/  FADD.FTZ R8, R34, R23 ;  /* 0x0000001722087221 */ /* 0x000fe20000010000 */
[----:B------:R-:W-:Y:S01]  /*2870*/  FADD.FTZ R23, R24, R25 ;  /* 0x0000001918177221 */ /* 0x000fe20000010000 */
[----:B--2---:R-:W-:Y:S01]  /*2880*/  F2FP.BF16.F32.PACK_AB R138, R9, R28 ;  /* 0x0000001c098a723e */ /* 0x004fe200000010ff */
[----:B------:R-:W-:Y:S02]  /*2890*/  IMAD.MOV.U32 R25, RZ, RZ, R87 ;  /* 0x000000ffff197224 */ /* 0x000fe400078e0057 */
[C---:B------:R-:W-:Y:S01]  /*28a0*/  FADD.FTZ R27, R141.reuse, R8 ;  /* 0x000000088d1b7221 */ /* 0x040fe20000010000 */
[----:B------:R-:W-:Y:S01]  /*28b0*/  FADD.FTZ R8, R28, R23 ;  /* 0x000000171c087221 */ /* 0x000fe20000010000 */
[----:B------:R-:W-:Y:S01]  /*28c0*/  F2FP.BF16.F32.PACK_AB R141, R141, R34 ;  /* 0x000000228d8d723e */ /* 0x000fe200000010ff */
[----:B------:R-:W2:Y:S01]  /*28d0*/  MUFU.EX2 R36, R36 ;  /* 0x0000002400247308 */ /* 0x000ea20000000800 */
[----:B-1----:R-:W-:Y:S01]  /*28e0*/  FADD.FTZ R12, R38, R27 ;  /* 0x0000001b260c7221 */ /* 0x002fe20000010000 */
[----:B------:R-:W-:Y:S01]  /*28f0*/  FADD.FTZ R27, R9, R8 ;  /* 0x00000008091b7221 */ /* 0x000fe20000010000 */
[----:B------:R-:W-:-:S02]  /*2900*/  IMAD.MOV.U32 R34, RZ, RZ, R87 ;  /* 0x000000ffff227224 */ /* 0x000fc400078e0057 */
[C---:B------:R-:W-:Y:S01]  /*2910*/  FADD.FTZ R29, R143.reuse, R12 ;  /* 0x0000000c8f1d7221 */ /* 0x040fe20000010000 */
[----:B0-----:R-:W-:Y:S01]  /*2920*/  FADD.FTZ R8, R32, R27 ;  /* 0x0000001b20087221 */ /* 0x001fe20000010000 */
[----:B------:R-:W-:Y:S01]  /*2930*/  F2FP.BF16.F32.PACK_AB R143, R143, R38 ;  /* 0x000000268f8f723e */ /* 0x000fe200000010ff */
[----:B------:R-:W0:Y:S01]  /*2940*/  MUFU.EX2 R13, R20 ;  /* 0x00000014000d7308 */ /* 0x000e220000000800 */
[----:B------:R-:W-:Y:S01]  /*2950*/  FADD.FTZ R12, R42, R29 ;  /* 0x0000001d2a0c7221 */ /* 0x000fe20000010000 */
[C---:B---3--:R-:W-:Y:S01]  /*2960*/  FADD.FTZ R27, R11.reuse, R8 ;  /* 0x000000080b1b7221 */ /* 0x048fe20000010000 */
[----:B------:R-:W-:Y:S01]  /*2970*/  F2FP.BF16.F32.PACK_AB R140, R11, R32 ;  /* 0x000000200b8c723e */ /* 0x000fe200000010ff */
[----:B------:R-:W-:Y:S02]  /*2980*/  IMAD.MOV.U32 R11, RZ, RZ, 0x3f800000 ;  /* 0x3f800000ff0b7424 */ /* 0x000fe400078e00ff */
[C---:B------:R-:W-:Y:S01]  /*2990*/  FADD.FTZ R29, R145.reuse, R12 ;  /* 0x0000000c911d7221 */ /* 0x040fe20000010000 */
[----:B------:R-:W-:Y:S01]  /*29a0*/  F2FP.BF16.F32.PACK_AB R145, R145, R42 ;  /* 0x0000002a9191723e */ /* 0x000fe200000010ff */
[----:B------:R-:W-:Y:S01]  /*29b0*/  IMAD.MOV.U32 R42, RZ, RZ, R87 ;  /* 0x000000ffff2a7224 */ /* 0x000fe200078e0057 */
[----:B------:R-:W1:Y:S01]  /*29c0*/  MUFU.EX2 R40, R40 ;  /* 0x0000002800287308 */ /* 0x000e620000000800 */
[----:B--2---:R-:W-:Y:S01]  /*29d0*/  FADD.FTZ R8, R36, R27 ;  /* 0x0000001b24087221 */ /* 0x004fe20000010000 */
[----:B------:R-:W-:Y:S01]  /*29e0*/  FADD.FTZ R12, R74, R29 ;  /* 0x0000001d4a0c7221 */ /* 0x000fe20000010000 */
[----:B------:R-:W-:-:S02]  /*29f0*/  IMAD.MOV.U32 R38, RZ, RZ, R87 ;  /* 0x000000ffff267224 */ /* 0x000fc400078e0057 */
[----:B------:R-:W-:Y:S02]  /*2a00*/  IMAD.MOV.U32 R32, RZ, RZ, R87 ;  /* 0x000000ffff207224 */ /* 0x000fe400078e0057 */
[C---:B------:R-:W-:Y:S01]  /*2a10*/  FADD.FTZ R31, R147.reuse, R12 ;  /* 0x0000000c931f7221 */ /* 0x040fe20000010000 */
[----:B------:R-:W-:Y:S01]  /*2a20*/  F2FP.BF16.F32.PACK_AB R147, R147, R74 ;  /* 0x0000004a9393723e */ /* 0x000fe200000010ff */
[----:B------:R-:W2:Y:S01]  /*2a30*/  MUFU.EX2 R15, R46 ;  /* 0x0000002e000f7308 */ /* 0x000ea20000000800 */
[C---:B0-----:R-:W-:Y:S01]  /*2a40*/  FADD.FTZ R29, R13.reuse, R8 ;  /* 0x000000080d1d7221 */ /* 0x041fe20000010000 */
[----:B------:R-:W-:Y:S01]  /*2a50*/  FADD.FTZ R12, R78, R31 ;  /* 0x0000001f4e0c7221 */ /* 0x000fe20000010000 */
[----:B------:R-:W-:Y:S01]  /*2a60*/  F2FP.BF16.F32.PACK_AB R142, R13, R36 ;  /* 0x000000240d8e723e */ /* 0x000fe200000010ff */
[----:B------:R-:W-:Y:S02]  /*2a70*/  VIADD R13, R17, 0xfffffffe ;  /* 0xfffffffe110d7836 */ /* 0x000fe40000000000 */
[C---:B------:R-:W-:Y:S01]  /*2a80*/  FADD.FTZ R31, R149.reuse, R12 ;  /* 0x0000000c951f7221 */ /* 0x040fe20000010000 */
[----:B------:R-:W-:Y:S01]  /*2a90*/  F2FP.BF16.F32.PACK_AB R149, R149, R78 ;  /* 0x0000004e9595723e */ /* 0x000fe200000010ff */
[----:B------:R-:W0:Y:S01]  /*2aa0*/  MUFU.EX2 R44, R44 ;  /* 0x0000002c002c7308 */ /* 0x000e220000000800 */
[----:B-1----:R-:W-:Y:S01]  /*2ab0*/  FADD.FTZ R8, R40, R29 ;  /* 0x0000001d28087221 */ /* 0x002fe20000010000 */
[----:B------:R-:W-:Y:S01]  /*2ac0*/  FADD.FTZ R12, R82, R31 ;  /* 0x0000001f520c7221 */ /* 0x000fe20000010000 */
[----:B------:R-:W-:Y:S01]  /*2ad0*/  ISETP.GE.AND P1, PT, R13, R16, PT ;  /* 0x000000100d00720c */ /* 0x000fe20003f26270 */
[----:B------:R-:W-:-:S02]  /*2ae0*/  IMAD.MOV.U32 R78, RZ, RZ, R87 ;  /* 0x000000ffff4e7224 */ /* 0x000fc400078e0057 */
[C---:B------:R-:W-:Y:S01]  /*2af0*/  FADD.FTZ R33, R151.reuse, R12 ;  /* 0x0000000c97217221 */ /* 0x040fe20000010000 */
[----:B------:R-:W-:Y:S01]  /*2b00*/  F2FP.BF16.F32.PACK_AB R151, R151, R82 ;  /* 0x000000529797723e */ /* 0x000fe200000010ff */
[----:B------:R1:W3:Y:S01]  /*2b10*/  MUFU.EX2 R19, R50 ;  /* 0x0000003200137308 */ /* 0x0002e20000000800 */
[C---:B--2---:R-:W-:Y:S01]  /*2b20*/  FADD.FTZ R29, R15.reuse, R8 ;  /* 0x000000080f1d7221 */ /* 0x044fe20000010000 */
[----:B------:R-:W-:Y:S01]  /*2b30*/  FADD.FTZ R12, R86, R33 ;  /* 0x00000021560c7221 */ /* 0x000fe20000010000 */
[----:B------:R-:W-:Y:S01]  /*2b40*/  F2FP.BF16.F32.PACK_AB R144, R15, R40 ;  /* 0x000000280f90723e */ /* 0x000fe200000010ff */
[--C-:B------:R-:W-:Y:S02]  /*2b50*/  IMAD.MOV.U32 R82, RZ, RZ, R87.reuse ;  /* 0x000000ffff527224 */ /* 0x100fe400078e0057 */
[----:B------:R-:W-:Y:S02]  /*2b60*/  IMAD.MOV.U32 R74, RZ, RZ, R87 ;  /* 0x000000ffff4a7224 */ /* 0x000fe400078e0057 */
[----:B------:R-:W2:Y:S01]  /*2b70*/  MUFU.EX2 R48, R48 ;  /* 0x0000003000307308 */ /* 0x000ea20000000800 */
[----:B0-----:R-:W-:Y:S01]  /*2b80*/  FADD.FTZ R8, R44, R29 ;  /* 0x0000001d2c087221 */ /* 0x001fe20000010000 */
[----:B-1----:R-:W-:-:S02]  /*2b90*/  IMAD.MOV.U32 R50, RZ, RZ, R87 ;  /* 0x000000ffff327224 */ /* 0x002fc400078e0057 */
[--C-:B------:R-:W-:Y:S02]  /*2ba0*/  IMAD.MOV.U32 R46, RZ, RZ, R87.reuse ;  /* 0x000000ffff2e7224 */ /* 0x100fe400078e0057 */
[--C-:B------:R-:W-:Y:S02]  /*2bb0*/  IMAD.MOV.U32 R40, RZ, RZ, R87.reuse ;  /* 0x000000ffff287224 */ /* 0x100fe400078e0057 */
[----:B------:R0:W1:Y:S01]  /*2bc0*/  MUFU.EX2 R21, R54 ;  /* 0x0000003600157308 */ /* 0x0000620000000800 */
[C---:B---3--:R-:W-:Y:S01]  /*2bd0*/  FADD.FTZ R31, R19.reuse, R8 ;  /* 0x00000008131f7221 */ /* 0x048fe20000010000 */
[----:B------:R-:W-:Y:S01]  /*2be0*/  F2FP.BF16.F32.PACK_AB R146, R19, R44 ;  /* 0x0000002c1392723e */ /* 0x000fe200000010ff */
[--C-:B------:R-:W-:Y:S02]  /*2bf0*/  IMAD.MOV.U32 R44, RZ, RZ, R87.reuse ;  /* 0x000000ffff2c7224 */ /* 0x100fe400078e0057 */
[--C-:B------:R-:W-:Y:S02]  /*2c00*/  IMAD.MOV.U32 R36, RZ, RZ, R87.reuse ;  /* 0x000000ffff247224 */ /* 0x100fe400078e0057 */
[----:B------:R-:W-:Y:S01]  /*2c10*/  IMAD.MOV.U32 R28, RZ, RZ, R87 ;  /* 0x000000ffff1c7224 */ /* 0x000fe200078e0057 */
[----:B------:R-:W3:Y:S01]  /*2c20*/  MUFU.EX2 R52, R52 ;  /* 0x0000003400347308 */ /* 0x000ee20000000800 */
[----:B--2---:R-:W-:Y:S01]  /*2c30*/  FADD.FTZ R8, R48, R31 ;  /* 0x0000001f30087221 */ /* 0x004fe20000010000 */
[C---:B------:R-:W-:Y:S01]  /*2c40*/  FADD.FTZ R31, R153.reuse, R12 ;  /* 0x0000000c991f7221 */ /* 0x040fe20000010000 */
[----:B------:R-:W-:Y:S01]  /*2c50*/  F2FP.BF16.F32.PACK_AB R153, R153, R86 ;  /* 0x000000569999723e */ /* 0x000fe200000010ff */
[----:B------:R-:W-:-:S02]  /*2c60*/  IMAD.MOV.U32 R86, RZ, RZ, R87 ;  /* 0x000000ffff567224 */ /* 0x000fc400078e0057 */
[--C-:B0-----:R-:W-:Y:S02]  /*2c70*/  IMAD.MOV.U32 R54, RZ, RZ, R87.reuse ;  /* 0x000000ffff367224 */ /* 0x101fe400078e0057 */
[----:B------:R-:W0:Y:S01]  /*2c80*/  MUFU.EX2 R90, R90 ;  /* 0x0000005a005a7308 */ /* 0x000e220000000800 */
[C---:B-1----:R-:W-:Y:S01]  /*2c90*/  FADD.FTZ R5, R21.reuse, R8 ;  /* 0x0000000815057221 */ /* 0x042fe20000010000 */
[----:B------:R-:W-:Y:S01]  /*2ca0*/  F2FP.BF16.F32.PACK_AB R148, R21, R48 ;  /* 0x000000301594723e */ /* 0x000fe200000010ff */
[--C-:B------:R-:W-:Y:S02]  /*2cb0*/  IMAD.MOV.U32 R48, RZ, RZ, R87.reuse ;  /* 0x000000ffff307224 */ /* 0x100fe400078e0057 */
[----:B------:R-:W-:-:S03]  /*2cc0*/  IMAD.MOV.U32 R24, RZ, RZ, R87 ;  /* 0x000000ffff187224 */ /* 0x000fc600078e0057 */
[----:B------:R1:W2:Y:S01]  /*2cd0*/  MUFU.EX2 R23, R58 ;  /* 0x0000003a00177308 */ /* 0x0002a20000000800 */
[----:B---3--:R-:W-:-:S07]  /*2ce0*/  FADD.FTZ R8, R52, R5 ;  /* 0x0000000534087221 */ /* 0x008fce0000010000 */
[----:B------:R-:W3:Y:S01]  /*2cf0*/  MUFU.EX2 R155, R92 ;  /* 0x0000005c009b7308 */ /* 0x000ee20000000800 */
[----:B0-----:R-:W-:Y:S01]  /*2d00*/  FADD.FTZ R12, R90, R31 ;  /* 0x0000001f5a0c7221 */ /* 0x001fe20000010000 */
[----:B-1----:R-:W-:-:S06]  /*2d10*/  IMAD.MOV.U32 R58, RZ, RZ, R87 ;  /* 0x000000ffff3a7224 */ /* 0x002fcc00078e0057 */
[----:B------:R-:W0:Y:S01]  /*2d20*/  MUFU.EX2 R56, R56 ;  /* 0x0000003800387308 */ /* 0x000e220000000800 */
[C---:B--2---:R-:W-:Y:S01]  /*2d30*/  FADD.FTZ R31, R23.reuse, R8 ;  /* 0x00000008171f7221 */ /* 0x044fe20000010000 */
[----:B------:R-:W-:Y:S01]  /*2d40*/  F2FP.BF16.F32.PACK_AB R150, R23, R52 ;  /* 0x000000341796723e */ /* 0x000fe200000010ff */
[----:B------:R-:W-:-:S05]  /*2d50*/  IMAD.MOV.U32 R52, RZ, RZ, R87 ;  /* 0x000000ffff347224 */ /* 0x000fca00078e0057 */
[----:B------:R-:W1:Y:S01]  /*2d60*/  MUFU.EX2 R66, R66 ;  /* 0x0000004200427308 */ /* 0x000e620000000800 */
[C---:B---3--:R-:W-:Y:S01]  /*2d70*/  FADD.FTZ R33, R155.reuse, R12 ;  /* 0x0000000c9b217221 */ /* 0x048fe20000010000 */
[----:B------:R-:W-:-:S06]  /*2d80*/  F2FP.BF16.F32.PACK_AB R155, R155, R90 ;  /* 0x0000005a9b9b723e */ /* 0x000fcc00000010ff */
[----:B------:R2:W3:Y:S01]  /*2d90*/  MUFU.EX2 R27, R62 ;  /* 0x0000003e001b7308 */ /* 0x0004e20000000800 */
[----:B0-----:R-:W-:-:S07]  /*2da0*/  FADD.FTZ R8, R56, R31 ;  /* 0x0000001f38087221 */ /* 0x001fce0000010000 */
[----:B------:R-:W0:Y:S01]  /*2db0*/  MUFU.EX2 R157, R94 ;  /* 0x0000005e009d7308 */ /* 0x000e220000000800 */
[----:B-1----:R-:W-:Y:S01]  /*2dc0*/  FADD.FTZ R12, R66, R33 ;  /* 0x00000021420c7221 */ /* 0x002fe20000010000 */
[----:B--2---:R-:W-:-:S06]  /*2dd0*/  IMAD.MOV.U32 R62, RZ, RZ, R87 ;  /* 0x000000ffff3e7224 */ /* 0x004fcc00078e0057 */
[----:B------:R-:W1:Y:S01]  /*2de0*/  MUFU.EX2 R60, R60 ;  /* 0x0000003c003c7308 */ /* 0x000e620000000800 */
[C---:B---3--:R-:W-:Y:S01]  /*2df0*/  FADD.FTZ R31, R27.reuse, R8 ;  /* 0x000000081b1f7221 */ /* 0x048fe20000010000 */
[----:B------:R-:W-:Y:S01]  /*2e00*/  F2FP.BF16.F32.PACK_AB R152, R27, R56 ;  /* 0x000000381b98723e */ /* 0x000fe200000010ff */
[----:B------:R-:W-:Y:S01]  /*2e10*/  IMAD.MOV.U32 R56, RZ, RZ, R87 ;  /* 0x000000ffff387224 */ /* 0x000fe200078e0057 */
[----:B------:R-:W-:-:S04]  /*2e20*/  MOV R27, R87 ;  /* 0x00000057001b7202 */ /* 0x000fc80000000f00 */
[----:B------:R-:W2:Y:S01]  /*2e30*/  MUFU.EX2 R70, R70 ;  /* 0x0000004600467308 */ /* 0x000ea20000000800 */
[C---:B0-----:R-:W-:Y:S01]  /*2e40*/  FADD.FTZ R33, R157.reuse, R12 ;  /* 0x0000000c9d217221 */ /* 0x041fe20000010000 */
[----:B------:R-:W-:Y:S01]  /*2e50*/  F2FP.BF16.F32.PACK_AB R157, R157, R66 ;  /* 0x000000429d9d723e */ /* 0x000fe200000010ff */
[----:B------:R-:W-:-:S05]  /*2e60*/  IMAD.MOV.U32 R66, RZ, RZ, R87 ;  /* 0x000000ffff427224 */ /* 0x000fca00078e0057 */
[----:B------:R-:W0:Y:S01]  /*2e70*/  MUFU.EX2 R29, R14 ;  /* 0x0000000e001d7308 */ /* 0x000e220000000800 */
[----:B-1----:R-:W-:-:S07]  /*2e80*/  FADD.FTZ R8, R60, R31 ;  /* 0x0000001f3c087221 */ /* 0x002fce0000010000 */
[----:B------:R-:W1:Y:S01]  /*2e90*/  MUFU.EX2 R64, R64 ;  /* 0x0000004000407308 */ /* 0x000e620000000800 */
[----:B--2---:R-:W-:-:S07]  /*2ea0*/  FADD.FTZ R12, R70, R33 ;  /* 0x00000021460c7221 */ /* 0x004fce0000010000 */
[----:B------:R-:W2:Y:S01]  /*2eb0*/  MUFU.EX2 R5, R18 ;  /* 0x0000001200057308 */ /* 0x000ea20000000800 */
[----:B0-----:R-:W-:Y:S01]  /*2ec0*/  FADD.FTZ R33, R29, R8 ;  /* 0x000000081d217221 */ /* 0x001fe20000010000 */
[C---:B------:R-:W-:Y:S01]  /*2ed0*/  FADD.FTZ R8, R159.reuse, R12 ;  /* 0x0000000c9f087221 */ /* 0x040fe20000010000 */
[----:B------:R-:W-:Y:S01]  /*2ee0*/  F2FP.BF16.F32.PACK_AB R159, R159, R70 ;  /* 0x000000469f9f723e */ /* 0x000fe200000010ff */
[--C-:B------:R-:W-:Y:S01]  /*2ef0*/  IMAD.MOV.U32 R70, RZ, RZ, R87.reuse ;  /* 0x000000ffff467224 */ /* 0x100fe200078e0057 */
[----:B------:R-:W-:Y:S01]  /*2f00*/  F2FP.BF16.F32.PACK_AB R154, R29, R60 ;  /* 0x0000003c1d9a723e */ /* 0x000fe200000010ff */
[----:B------:R-:W-:Y:S02]  /*2f10*/  IMAD.MOV.U32 R60, RZ, RZ, R87 ;  /* 0x000000ffff3c7224 */ /* 0x000fe400078e0057 */
[----:B------:R-:W0:Y:S01]  /*2f20*/  MUFU.EX2 R68, R68 ;  /* 0x0000004400447308 */ /* 0x000e220000000800 */
[----:B-1----:R-:W-:Y:S01]  /*2f30*/  FADD.FTZ R12, R64, R33 ;  /* 0x00000021400c7221 */ /* 0x002fe20000010000 */
[----:B------:R-:W-:-:S02]  /*2f40*/  IMAD.MOV.U32 R33, RZ, RZ, R87 ;  /* 0x000000ffff217224 */ /* 0x000fc400078e0057 */
[----:B------:R-:W-:-:S04]  /*2f50*/  IMAD.MOV.U32 R29, RZ, RZ, R87 ;  /* 0x000000ffff1d7224 */ /* 0x000fc800078e0057 */
[----:B------:R-:W1:Y:S01]  /*2f60*/  MUFU.EX2 R31, R22 ;  /* 0x00000016001f7308 */ /* 0x000e620000000800 */
[C---:B--2---:R-:W-:Y:S01]  /*2f70*/  FADD.FTZ R9, R5.reuse, R12 ;  /* 0x0000000c05097221 */ /* 0x044fe20000010000 */
[----:B------:R-:W-:Y:S01]  /*2f80*/  F2FP.BF16.F32.PACK_AB R156, R5, R64 ;  /* 0x00000040059c723e */ /* 0x000fe200000010ff */
[----:B------:R-:W-:Y:S02]  /*2f90*/  IMAD.MOV.U32 R64, RZ, RZ, R87 ;  /* 0x000000ffff407224 */ /* 0x000fe400078e0057 */
[----:B0-----:R-:W-:Y:S01]  /*2fa0*/  FADD.FTZ R12, R68, R9 ;  /* 0x00000009440c7221 */ /* 0x001fe20000010000 */
[----:B------:R-:W-:-:S03]  /*2fb0*/  MOV R9, RZ ;  /* 0x000000ff00097202 */ /* 0x000fc60000000f00 */
[C---:B-1----:R-:W-:Y:S01]  /*2fc0*/  FADD.FTZ R5, R31.reuse, R12 ;  /* 0x0000000c1f057221 */ /* 0x042fe20000010000 */
[----:B------:R-:W-:Y:S01]  /*2fd0*/  F2FP.BF16.F32.PACK_AB R158, R31, R68 ;  /* 0x000000441f9e723e */ /* 0x000fe200000010ff */
[----:B------:R-:W-:Y:S01]  /*2fe0*/  IMAD.MOV.U32 R12, RZ, RZ, 0x3f800000 ;  /* 0x3f800000ff0c7424 */ /* 0x000fe200078e00ff */
[----:B------:R-:W-:Y:S01]  /*2ff0*/  MOV R31, R87 ;  /* 0x00000057001f7202 */ /* 0x000fe20000000f00 */
[----:B------:R-:W-:Y:S01]  /*3000*/  IMAD.MOV.U32 R68, RZ, RZ, R87 ;  /* 0x000000ffff447224 */ /* 0x000fe200078e0057 */
[----:B------:R-:W-:Y:S06]  /*3010*/  @!P1 BRA `(.L_x_18) ;  /* 0x0000001c00849947 */ /* 0x000fec0003800000 */
[----:B------:R-:W-:Y:S01]  /*3020*/  MOV R15, R4 ;  /* 0x00000004000f7202 */ /* 0x000fe20000000f00 */
[----:B------:R-:W-:Y:S01]  /*3030*/  IMAD.MOV.U32 R17, RZ, RZ, R10 ;  /* 0x000000ffff117224 */ /* 0x000fe200078e000a */
[----:B------:R-:W-:Y:S01]  /*3040*/  CS2R R86, SRZ ;  /* 0x0000000000567805 */ /* 0x000fe2000001ff00 */
[----:B------:R-:W-:Y:S01]  /*3050*/  IMAD.MOV.U32 R14, RZ, RZ, RZ ;  /* 0x000000ffff0e7224 */ /* 0x000fe200078e00ff */
[----:B------:R-:W-:Y:S01]  /*3060*/  CS2R R82, SRZ ;  /* 0x0000000000527805 */ /* 0x000fe2000001ff00 */
[----:B------:R-:W-:Y:S01]  /*3070*/  IMAD.MOV.U32 R11, RZ, RZ, 0x3f800000 ;  /* 0x3f800000ff0b7424 */ /* 0x000fe200078e00ff */
        /* <DEDUP_REMOVED lines=29> */
[----:B------:R-:W-:Y:S01]  /*3250*/  CS2R R24, SRZ ;  /* 0x0000000000187805 */ /* 0x000fe2000001ff00 */
[----:B------:R-:W-:-:S06]  /*3260*/  UMOV UR56, URZ ;  /* 0x0000003f00387c82 */ /* 0x000fcc0008000000 */
.L_x_29:
[----:B------:R-:W-:-:S04]  /*3270*/  UISETP.NE.AND UP0, UPT, UR56, 0x1, UPT ;  /* 0x000000013800788c */ /* 0x000fc8000bf05270 */
[----:B------:R-:W-:-:S06]  /*3280*/  USEL UR4, URZ, 0x1, UP0 ;  /* 0x000000013f047887 */ /* 0x000fcc0008000000 */
[----:B------:R-:W-:Y:S01]  /*3290*/  LOP3.LUT R9, R14, UR4, RZ, 0x3c, !PT ;  /* 0x000000040e097c12 */ /* 0x000fe2000f8e3cff */
[----:B------:R-:W-:Y:S06]  /*32a0*/  @!P0 BRA `(.L_x_19) ;  /* 0x0000000000048947 */ /* 0x000fec0003800000 */
[----:B------:R-:W-:Y:S01]  /*32b0*/  BPT.TRAP 0x1 ;  /* 0x000000040000795c */ /* 0x000fe20000300000 */
.L_x_19:
[----:B------:R-:W-:Y:S01]  /*32c0*/  UIADD3 UR4, UR56, 0x1, URZ ;  /* 0x0000000138047890 */ /* 0x000fe2000fffe03f */
[----:B------:R-:W-:-:S03]  /*32d0*/  SHF.L.U32 R3, R9, 0x1f, RZ ;  /* 0x0000001f09037819 */ /* 0x000fc600000006ff */
[----:B------:R-:W-:-:S04]  /*32e0*/  UISETP.NE.AND UP0, UPT, UR4, 0x2, UPT ;  /* 0x000000020400788c */ /* 0x000fc8000bf05270 */
[----:B------:R-:W-:-:S04]  /*32f0*/  USEL UR4, UR4, URZ, UP0 ;  /* 0x0000003f04047287 */ /* 0x000fc80008000000 */
[----:B------:R-:W-:Y:S02]  /*3300*/  ULEA UR59, UR4, UR37, 0x3 ;  /* 0x00000025043b7291 */ /* 0x000fe4000f8e183f */
[----:B------:R-:W-:-:S07]  /*3310*/  MOV R0, UR4 ;  /* 0x0000000400007c02 */ /* 0x000fce0008000f00 */
[----:B------:R0:W1:Y:S01]  /*3320*/  SYNCS.PHASECHK.TRANS64.TRYWAIT P1, [UR59+0x2a830], R3 ;  /* 0x02a83003ff0075a7 */ /* 0x000062000802017b */
[----:B------:R-:W-:Y:S05]  /*3330*/  @!P0 BRA `(.L_x_20) ;  /* 0x0000000000048947 */ /* 0x000fea0003800000 */
[----:B------:R-:W-:Y:S01]  /*3340*/  BPT.TRAP 0x1 ;  /* 0x000000040000795c */ /* 0x000fe20000300000 */
.L_x_20:
[----:B-1----:R-:W-:Y:S05]  /*3350*/  @P1 BRA `(.L_x_21) ;  /* 0x0000000000081947 */ /* 0x002fea0003800000 */
[----:B------:R-:W1:Y:S02]  /*3360*/  SYNCS.PHASECHK.TRANS64.TRYWAIT P1, [UR59+0x2a830], R3 ;  /* 0x02a83003ff0075a7 */ /* 0x000e64000802017b */
[----:B-1----:R-:W-:Y:S05]  /*3370*/  @!P1 BRA `(.L_x_22) ;  /* 0x0000007800909947 */ /* 0x002fea0003800000 */
.L_x_21:
[----:B------:R-:W-:Y:S01]  /*3380*/  R2UR UR6, R0 ;  /* 0x00000000000672ca */ /* 0x000fe200000e0000 */
[----:B------:R-:W-:Y:S01]  /*3390*/  WARPGROUP.ARRIVE ;  /* 0x00000000000079c5 */ /* 0x000fe20000000000 */
[----:B------:R-:W-:Y:S01]  /*33a0*/  R2UR UR4, R6 ;  /* 0x00000000060472ca */ /* 0x000fe200000e0000 */
[----:B------:R-:W-:Y:S01]  /*33b0*/  UMOV UR7, 0x40000040 ;  /* 0x4000004000077882 */ /* 0x000fe20000000000 */
[----:B------:R-:W-:Y:S01]  /*33c0*/  R2UR UR5, R7 ;  /* 0x00000000070572ca */ /* 0x000fe200000e0000 */
[----:B------:R-:W-:Y:S01]  /*33d0*/  UMOV UR11, 0x40000040 ;  /* 0x40000040000b7882 */ /* 0x000fe20000000000 */
[----:B------:R-:W-:Y:S01]  /*33e0*/  UMOV UR15, 0x40000040 ;  /* 0x40000040000f7882 */ /* 0x000fe20000000000 */
[----:B------:R-:W-:Y:S01]  /*33f0*/  UMOV UR19, 0x40000040 ;  /* 0x4000004000137882 */ /* 0x000fe20000000000 */
[----:B------:R-:W-:Y:S01]  /*3400*/  UMOV UR23, 0x40000040 ;  /* 0x4000004000177882 */ /* 0x000fe20000000000 */
[----:B------:R-:W-:Y:S01]  /*3410*/  UMOV UR27, 0x40000040 ;  /* 0x40000040001b7882 */ /* 0x000fe20000000000 */
[----:B------:R-:W-:Y:S01]  /*3420*/  UMOV UR31, 0x40000040 ;  /* 0x40000040001f7882 */ /* 0x000fe20000000000 */
[----:B------:R-:W-:Y:S01]  /*3430*/  UMOV UR35, 0x40000040 ;  /* 0x4000004000237882 */ /* 0x000fe20000000000 */
[----:B------:R-:W-:Y:S01]  /*3440*/  UMOV UR43, 0x40000040 ;  /* 0x40000040002b7882 */ /* 0x000fe20000000000 */
[----:B------:R-:W-:Y:S01]  /*3450*/  UIMAD UR6, UR6, 0x900, UR58 ;  /* 0x00000900060678a4 */ /* 0x000fe2000f8e023a */
[-C--:B------:R-:W-:Y:S01]  /*3460*/  FMUL.FTZ R24, R24, R12.reuse ;  /* 0x0000000c18187220 */ /* 0x080fe20000410000 */
[----:B------:R-:W-:Y:S01]  /*3470*/  UMOV UR47, 0x40000040 ;  /* 0x40000040002f7882 */ /* 0x000fe20000000000 */
[----:B------:R-:W-:Y:S01]  /*3480*/  UMOV UR51, 0x40000040 ;  /* 0x4000004000337882 */ /* 0x000fe20000000000 */
[----:B------:R-:W-:Y:S01]  /*3490*/  UIADD3 UR10, UR6, 0x2, URZ ;  /* 0x00000002060a7890 */ /* 0x000fe2000fffe03f */
[-C--:B------:R-:W-:Y:S01]  /*34a0*/  FMUL.FTZ R25, R25, R12.reuse ;  /* 0x0000000c19197220 */ /* 0x080fe20000410000 */
[----:B------:R-:W-:Y:S01]  /*34b0*/  UIADD3 UR14, UR6, 0x4, URZ ;  /* 0x00000004060e7890 */ /* 0x000fe2000fffe03f */
[----:B------:R-:W-:Y:S01]  /*34c0*/  FMUL.FTZ R28, R28, R12 ;  /* 0x0000000c1c1c7220 */ /* 0x000fe20000410000 */
[----:B------:R-:W-:-:S02]  /*34d0*/  UIADD3 UR18, UR6, 0x6, URZ ;  /* 0x0000000606127890 */ /* 0x000fc4000fffe03f */
[----:B------:R-:W-:Y:S01]  /*34e0*/  HGMMA.64x96x16.F32.BF16 R88, gdesc[UR4], RZ, !UPT, gsb0 ;  /* 0x01600000045879f0 */ /* 0x000fe2000c0018ff */
[----:B------:R-:W-:Y:S01]  /*34f0*/  UIADD3 UR22, UR6, 0x300, URZ ;  /* 0x0000030006167890 */ /* 0x000fe2000fffe03f */
[-C--:B------:R-:W-:Y:S01]  /*3500*/  FMUL.FTZ R29, R29, R12.reuse ;  /* 0x0000000c1d1d7220 */ /* 0x080fe20000410000 */
        /* <DEDUP_REMOVED lines=14> */
[----:B------:R-:W-:Y:S01]  /*35f0*/  UMOV UR55, 0x40000040 ;  /* 0x4000004000377882 */ /* 0x000fe20000000000 */
[-C--:B------:R-:W-:Y:S01]  /*3600*/  FMUL.FTZ R45, R45, R12.reuse ;  /* 0x0000000c2d2d7220 */ /* 0x080fe20000410000 */
        /* <DEDUP_REMOVED lines=19> */
[----:B------:R-:W-:Y:S01]  /*3740*/  FMUL.FTZ R85, R85, R12 ;  /* 0x0000000c55557220 */ /* 0x000fe20000410000 */
        /* <DEDUP_REMOVED lines=32> */
[----:B------:R-:W-:-:S02]  /*3950*/  WARPGROUP.DEPBAR.LE gsb0, 0x0 ;  /* 0x00008000000079c5 */ /* 0x000fc40000010000 */
        /* <DEDUP_REMOVED lines=33> */
[----:B------:R-:W-:Y:S05]  /*3b70*/  @!P0 BRA `(.L_x_23) ;  /* 0x0000000000048947 */ /* 0x000fea0003800000 */
[----:B------:R-:W-:Y:S01]  /*3b80*/  BPT.TRAP 0x1 ;  /* 0x000000040000795c */ /* 0x000fe20000300000 */
.L_x_23:
[----:B------:R-:W-:Y:S01]  /*3b90*/  ULEA UR5, UR56, UR37, 0x3 ;  /* 0x0000002538057291 */ /* 0x000fe2000f8e183f */
[----:B01----:R-:W-:-:S08]  /*3ba0*/  SHF.L.U32 R3, R14, 0x1f, RZ ;  /* 0x0000001f0e037819 */ /* 0x003fd000000006ff */
[----:B------:R0:W1:Y:S01]  /*3bb0*/  SYNCS.PHASECHK.TRANS64.TRYWAIT P1, [UR5+0x2a850], R3 ;  /* 0x02a85003ff0075a7 */ /* 0x0000620008020145 */
[----:B------:R-:W-:Y:S05]  /*3bc0*/  @!P0 BRA `(.L_x_24) ;  /* 0x0000000000048947 */ /* 0x000fea0003800000 */
[----:B------:R-:W-:Y:S01]  /*3bd0*/  BPT.TRAP 0x1 ;  /* 0x000000040000795c */ /* 0x000fe20000300000 */
.L_x_24:
[----:B-1----:R-:W-:Y:S05]  /*3be0*/  @P1 BRA `(.L_x_25) ;  /* 0x0000000000081947 */ /* 0x002fea0003800000 */
[----:B------:R-:W1:Y:S02]  /*3bf0*/  SYNCS.PHASECHK.TRANS64.TRYWAIT P1, [UR5+0x2a850], R3 ;  /* 0x02a85003ff0075a7 */ /* 0x000e640008020145 */
[----:B-1----:R-:W-:Y:S05]  /*3c00*/  @!P1 BRA `(.L_x_26) ;  /* 0x0000007000849947 */ /* 0x002fea0003800000 */
.L_x_25:
[----:B------:R-:W-:Y:S01]  /*3c10*/  UIADD3 UR4, UR37, 0x400, URZ ;  /* 0x0000040025047890 */ /* 0x000fe2000fffe03f */
[----:B------:R-:W-:Y:S01]  /*3c20*/  WARPGROUP.ARRIVE ;  /* 0x00000000000079c5 */ /* 0x000fe20000000000 */
[----:B------:R-:W-:Y:S02]  /*3c30*/  UMOV UR7, 0x40000040 ;  /* 0x4000004000077882 */ /* 0x000fe40000000000 */
[----:B------:R-:W-:-:S04]  /*3c40*/  USHF.R.U32.HI UR4, URZ, 0x4, UR4 ;  /* 0x000000043f047899 */ /* 0x000fc80008011604 */
[----:B------:R-:W-:-:S04]  /*3c50*/  ULOP3.LUT UR4, UR4, 0x3fff, URZ, 0xc0, !UPT ;  /* 0x00003fff04047892 */ /* 0x000fc8000f8ec03f */
[----:B------:R-:W-:-:S04]  /*3c60*/  ULOP3.LUT UR4, UR4, 0x3000000, URZ, 0xfc, !UPT ;  /* 0x0300000004047892 */ /* 0x000fc8000f8efc3f */
[----:B------:R-:W-:-:S04]  /*3c70*/  UIMAD UR56, UR56, 0x600, UR4 ;  /* 0x00000600383878a4 */ /* 0x000fc8000f8e0204 */
[----:B------:R-:W-:-:S03]  /*3c80*/  UIADD3 UR4, UR56, 0x80, URZ ;  /* 0x0000008038047890 */ /* 0x000fc6000fffe03f */
[----:B------:R-:W-:-:S06]  /*3c90*/  UMOV UR6, UR56 ;  /* 0x0000003800067c82 */ /* 0x000fcc0008000000 */
[----:B------:R-:W-:Y:S01]  /*3ca0*/  HGMMA.64x128x16.F32.BF16 R24, R136, gdesc[UR4].tnspB, R24, gsb0 ;  /* 0x41e0000488187df0 */ /* 0x000fe20008001818 */
[----:B------:R-:W-:Y:S01]  /*3cb0*/  UMOV UR7, 0x40000040 ;  /* 0x4000004000077882 */ /* 0x000fe20000000000 */
[----:B------:R-:W-:Y:S01]  /*3cc0*/  UMOV UR6, UR4 ;  /* 0x0000000400067c82 */ /* 0x000fe20008000000 */
[----:B------:R-:W-:Y:S01]  /*3cd0*/  UIADD3 UR4, UR56, 0x100, URZ ;  /* 0x0000010038047890 */ /* 0x000fe2000fffe03f */
[----:B------:R-:W-:Y:S02]  /*3ce0*/  WARPGROUP.DEPBAR.LE gsb0, 0x0 ;  /* 0x00008000000079c5 */ /* 0x000fe40000010000 */
[----:B------:R-:W-:-:S06]  /*3cf0*/  WARPGROUP.ARRIVE ;  /* 0x00000000000079c5 */ /* 0x000fcc0000000000 */
[----:B------:R-:W-:Y:S01]  /*3d00*/  HGMMA.64x128x16.F32.BF16 R24, R140, gdesc[UR4].tnspB, R24, gsb0 ;  /* 0x41e000048c187df0 */ /* 0x000fe20008001818 */
[----:B------:R-:W-:Y:S01]  /*3d10*/  UMOV UR6, UR4 ;  /* 0x0000000400067c82 */ /* 0x000fe20008000000 */
[----:B------:R-:W-:Y:S01]  /*3d20*/  UMOV UR7, 0x40000040 ;  /* 0x4000004000077882 */ /* 0x000fe20000000000 */
[----:B------:R-:W-:Y:S01]  /*3d30*/  UIADD3 UR4, UR56, 0x180, URZ ;  /* 0x0000018038047890 */ /* 0x000fe2000fffe03f */
[----:B------:R-:W-:Y:S02]  /*3d40*/  WARPGROUP.DEPBAR.LE gsb0, 0x0 ;  /* 0x00008000000079c5 */ /* 0x000fe40000010000 */
[----:B------:R-:W-:-:S06]  /*3d50*/  WARPGROUP.ARRIVE ;  /* 0x00000000000079c5 */ /* 0x000fcc0000000000 */
[----:B------:R-:W-:Y:S01]  /*3d60*/  HGMMA.64x128x16.F32.BF16 R24, R144, gdesc[UR4].tnspB, R24, gsb0 ;  /* 0x41e0000490187df0 */ /* 0x000fe20008001818 */
[----:B------:R-:W-:Y:S01]  /*3d70*/  UMOV UR6, UR4 ;  /* 0x0000000400067c82 */ /* 0x000fe20008000000 */
[----:B------:R-:W-:Y:S01]  /*3d80*/  UMOV UR7, 0x40000040 ;  /* 0x4000004000077882 */ /* 0x000fe20000000000 */
[----:B------:R-:W-:Y:S02]  /*3d90*/  UIADD3 UR4, UR56, 0x200, URZ ;  /* 0x0000020038047890 */ /* 0x000fe4000fffe03f */
[----:B------:R-:W-:Y:S01]  /*3da0*/  UIADD3 UR56, UR56, 0x280, URZ ;  /* 0x0000028038387890 */ /* 0x000fe2000fffe03f */
[----:B------:R-:W-:Y:S02]  /*3db0*/  WARPGROUP.DEPBAR.LE gsb0, 0x0 ;  /* 0x00008000000079c5 */ /* 0x000fe40000010000 */
[----:B------:R-:W-:-:S06]  /*3dc0*/  WARPGROUP.ARRIVE ;  /* 0x00000000000079c5 */ /* 0x000fcc0000000000 */
[----:B------:R-:W-:Y:S01]  /*3dd0*/  HGMMA.64x128x16.F32.BF16 R24, R148, gdesc[UR4].tnspB, R24, gsb0 ;  /* 0x41e0000494187df0 */ /* 0x000fe20008001818 */
[----:B------:R-:W-:Y:S01]  /*3de0*/  UMOV UR6, UR4 ;  /* 0x0000000400067c82 */ /* 0x000fe20008000000 */
[----:B------:R-:W-:Y:S01]  /*3df0*/  UMOV UR7, 0x40000040 ;  /* 0x4000004000077882 */ /* 0x000fe20000000000 */
[----:B------:R-:W-:Y:S02]  /*3e00*/  WARPGROUP.DEPBAR.LE gsb0, 0x0 ;  /* 0x00008000000079c5 */ /* 0x000fe40000010000 */
[----:B------:R-:W-:-:S07]  /*3e10*/  WARPGROUP.ARRIVE ;  /* 0x00000000000079c5 */ /* 0x000fce0000000000 */
[----:B------:R-:W-:Y:S01]  /*3e20*/  HGMMA.64x128x16.F32.BF16 R24, R152, gdesc[UR4].tnspB, R24, gsb0 ;  /* 0x41e0000498187df0 */ /* 0x000fe20008001818 */
[----:B------:R-:W-:Y:S01]  /*3e30*/  UMOV UR6, UR56 ;  /* 0x0000003800067c82 */ /* 0x000fe20008000000 */
[----:B------:R-:W-:Y:S01]  /*3e40*/  UMOV UR7, 0x40000040 ;  /* 0x4000004000077882 */ /* 0x000fe20000000000 */
[----:B------:R-:W-:Y:S02]  /*3e50*/  WARPGROUP.DEPBAR.LE gsb0, 0x0 ;  /* 0x00008000000079c5 */ /* 0x000fe40000010000 */
[----:B------:R-:W-:-:S07]  /*3e60*/  WARPGROUP.ARRIVE ;  /* 0x00000000000079c5 */ /* 0x000fce0000000000 */
[----:B------:R-:W-:Y:S03]  /*3e70*/  HGMMA.64x128x16.F32.BF16 R24, R156, gdesc[UR4].tnspB, R24, gsb0 ;  /* 0x41e000049c187df0 */ /* 0x000fe60008001818 */
[----:B------:R-:W-:Y:S02]  /*3e80*/  WARPGROUP.DEPBAR.LE gsb0, 0x0 ;  /* 0x00008000000079c5 */ /* 0x000fe40000010000 */
[----:B------:R-:W-:Y:S05]  /*3e90*/  @!P0 BRA `(.L_x_27) ;  /* 0x0000000000048947 */ /* 0x000fea0003800000 */
[----:B------:R-:W-:Y:S01]  /*3ea0*/  BPT.TRAP 0x1 ;  /* 0x000000040000795c */ /* 0x000fe20000300000 */
.L_x_27:
[----:B-1----:R-:W-:Y:S01]  /*3eb0*/  FMNMX.FTZ R4, R88, R17, !PT ;  /* 0x0000001158047209 */ /* 0x002fe20007810000 */
[----:B------:R-:W-:Y:S01]  /*3ec0*/  UIADD3 UR59, UR59, 0x2a840, URZ ;  /* 0x0002a8403b3b7890 */ /* 0x000fe2000fffe03f */
[----:B------:R-:W-:Y:S02]  /*3ed0*/  FMNMX.FTZ R10, R90, R15, !PT ;  /* 0x0000000f5a0a7209 */ /* 0x000fe40007810000 */
[----:B0-----:R-:W-:Y:S01]  /*3ee0*/  FMNMX.FTZ R3, R89, R4, !PT ;  /* 0x0000000459037209 */ /* 0x001fe20007810000 */
[----:B------:R-:W-:Y:S01]  /*3ef0*/  UPRMT UR59, UR57, 0x654, UR59 ;  /* 0x00000654393b7896 */ /* 0x000fe2000800003b */
[----:B------:R-:W-:Y:S02]  /*3f00*/  FMNMX.FTZ R11, R91, R10, !PT ;  /* 0x0000000a5b0b7209 */ /* 0x000fe40007810000 */
[----:B------:R-:W-:Y:S02]  /*3f10*/  FMNMX.FTZ R4, R92, R3, !PT ;  /* 0x000000035c047209 */ /* 0x000fe40007810000 */
[----:B------:R-:W-:-:S02]  /*3f20*/  FMNMX.FTZ R10, R94, R11, !PT ;  /* 0x0000000b5e0a7209 */ /* 0x000fc40007810000 */
[----:B------:R-:W-:Y:S02]  /*3f30*/  FMNMX.FTZ R3, R93, R4, !PT ;  /* 0x000000045d037209 */ /* 0x000fe40007810000 */
[----:B------:R-:W-:Y:S01]  /*3f40*/  FMNMX.FTZ R11, R95, R10, !PT ;  /* 0x0000000a5f0b7209 */ /* 0x000fe20007810000 */
[----:B------:R-:W-:Y:S01]  /*3f50*/  SYNCS.ARRIVE.TRANS64.RED.A1T0 RZ, [UR59], RZ ;  /* 0x000000ffffff79a7 */ /* 0x000fe2000810043b */
[----:B------:R-:W-:Y:S02]  /*3f60*/  FMNMX.FTZ R4, R96, R3, !PT ;  /* 0x0000000360047209 */ /* 0x000fe40007810000 */
[----:B------:R-:W-:Y:S02]  /*3f70*/  FMNMX.FTZ R10, R98, R11, !PT ;  /* 0x0000000b620a7209 */ /* 0x000fe40007810000 */
[----:B------:R-:W-:Y:S02]  /*3f80*/  FMNMX.FTZ R3, R97, R4, !PT ;  /* 0x0000000461037209 */ /* 0x000fe40007810000 */
[----:B------:R-:W-:-:S02]  /*3f90*/  FMNMX.FTZ R11, R99, R10, !PT ;  /* 0x0000000a630b7209 */ /* 0x000fc40007810000 */
[----:B------:R-:W-:Y:S02]  /*3fa0*/  FMNMX.FTZ R4, R100, R3, !PT ;  /* 0x0000000364047209 */ /* 0x000fe40007810000 */
[----:B------:R-:W-:Y:S02]  /*3fb0*/  FMNMX.FTZ R10, R102, R11, !PT ;  /* 0x0000000b660a7209 */ /* 0x000fe40007810000 */
        /* <DEDUP_REMOVED lines=33> */
[----:B------:R-:W-:-:S03]  /*41d0*/  FMNMX.FTZ R12, R135, R10, !PT ;  /* 0x0000000a870c7209 */ /* 0x000fc60007810000 */
[----:B------:R-:W0:Y:S04]  /*41e0*/  SHFL.BFLY PT, R4, R11, 0x2, 0x1f ;  /* 0x0c401f000b047f89 */ /* 0x000e2800000e0000 */
[----:B------:R-:W1:Y:S01]  /*41f0*/  SHFL.BFLY PT, R3, R12, 0x2, 0x1f ;  /* 0x0c401f000c037f89 */ /* 0x000e6200000e0000 */
[----:B0-----:R-:W-:Y:S02]  /*4200*/  FMNMX.FTZ R14, R11, R4, !PT ;  /* 0x000000040b0e7209 */ /* 0x001fe40007810000 */
[----:B-1----:R-:W-:-:S03]  /*4210*/  FMNMX.FTZ R18, R12, R3, !PT ;  /* 0x000000030c127209 */ /* 0x002fc60007810000 */
[----:B------:R-:W0:Y:S01]  /*4220*/  SHFL.BFLY PT, R19, R14, 0x1, 0x1f ;  /* 0x0c201f000e137f89 */ /* 0x000e2200000e0000 */
[----:B------:R-:W1:Y:S03]  /*4230*/  LDC R3, c[0x0][0x988] ;  /* 0x00026200ff037b82 */ /* 0x000e660000000800 */
[----:B------:R-:W2:Y:S01]  /*4240*/  SHFL.BFLY PT, R21, R18, 0x1, 0x1f ;  /* 0x0c201f0012157f89 */ /* 0x000ea200000e0000 */
[----:B0-----:R-:W-:Y:S02]  /*4250*/  FMNMX.FTZ R10, R14, R19, !PT ;  /* 0x000000130e0a7209 */ /* 0x001fe40007810000 */
[----:B--2---:R-:W-:-:S03]  /*4260*/  FMNMX.FTZ R4, R18, R21, !PT ;  /* 0x0000001512047209 */ /* 0x004fc60007810000 */
[CC--:B-1----:R-:W-:Y:S01]  /*4270*/  FMUL.FTZ R160, R10.reuse, R3.reuse ;  /* 0x000000030aa07220 */ /* 0x0c2fe20000410000 */
[----:B------:R-:W-:Y:S01]  /*4280*/  FADD.FTZ R20, -R10, R17 ;  /* 0x000000110a147221 */ /* 0x000fe20000010100 */
[CC--:B------:R-:W-:Y:S01]  /*4290*/  FMUL.FTZ R14, R4.reuse, R3.reuse ;  /* 0x00000003040e7220 */ /* 0x0c0fe20000410000 */
[----:B------:R-:W-:Y:S01]  /*42a0*/  FADD.FTZ R22, -R4, R15 ;  /* 0x0000000f04167221 */ /* 0x000fe20000010100 */
[-C--:B------:R-:W-:Y:S01]  /*42b0*/  FFMA.FTZ R15, R88, R3.reuse, -R160 ;  /* 0x00000003580f7223 */ /* 0x080fe200000108a0 */
[-C--:B------:R-:W-:Y:S01]  /*42c0*/  FMUL.FTZ R20, R20, R3.reuse ;  /* 0x0000000314147220 */ /* 0x080fe20000410000 */
[-C--:B------:R-:W-:Y:S01]  /*42d0*/  FFMA.FTZ R90, R90, R3.reuse, -R14 ;  /* 0x000000035a5a7223 */ /* 0x080fe2000001080e */
[-C--:B------:R-:W-:Y:S01]  /*42e0*/  FMUL.FTZ R22, R22, R3.reuse ;  /* 0x0000000316167220 */ /* 0x080fe20000410000 */
[-C--:B------:R-:W-:Y:S01]  /*42f0*/  FFMA.FTZ R136, R89, R3.reuse, -R160 ;  /* 0x0000000359887223 */ /* 0x080fe200000108a0 */
[-C--:B------:R-:W-:Y:S01]  /*4300*/  FFMA.FTZ R91, R91, R3.reuse, -R14 ;  /* 0x000000035b5b7223 */ /* 0x080fe2000001080e */
[----:B------:R-:W-:Y:S01]  /*4310*/  MUFU.EX2 R12, R20 ;  /* 0x00000014000c7308 */ /* 0x000fe20000000800 */
[-C--:B------:R-:W-:Y:S01]  /*4320*/  FFMA.FTZ R138, R92, R3.reuse, -R160 ;  /* 0x000000035c8a7223 */ /* 0x080fe200000108a0 */
[-C--:B------:R-:W-:Y:S01]  /*4330*/  FFMA.FTZ R94, R94, R3.reuse, -R14 ;  /* 0x000000035e5e7223 */ /* 0x080fe2000001080e */
[-C--:B------:R-:W-:Y:S01]  /*4340*/  FFMA.FTZ R17, R93, R3.reuse, -R160 ;  /* 0x000000035d117223 */ /* 0x080fe200000108a0 */
[-C--:B------:R-:W-:Y:S01]  /*4350*/  FFMA.FTZ R95, R95, R3.reuse, -R14 ;  /* 0x000000035f5f7223 */ /* 0x080fe2000001080e */
[-C--:B------:R-:W-:Y:S01]  /*4360*/  FFMA.FTZ R140, R96, R3.reuse, -R160 ;  /* 0x00000003608c7223 */ /* 0x080fe200000108a0 */
        /* <DEDUP_REMOVED lines=10> */
[----:B------:R-:W0:Y:S01]  /*4410*/  MUFU.EX2 R15, R15 ;  /* 0x0000000f000f7308 */ /* 0x000e220000000800 */
[-C--:B------:R-:W-:Y:S01]  /*4420*/  FFMA.FTZ R23, R105, R3.reuse, -R160 ;  /* 0x0000000369177223 */ /* 0x080fe200000108a0 */
[-C--:B------:R-:W-:Y:S01]  /*4430*/  FFMA.FTZ R107, R107, R3.reuse, -R14 ;  /* 0x000000036b6b7223 */ /* 0x080fe2000001080e */
[-C--:B------:R-:W-:Y:S01]  /*4440*/  FFMA.FTZ R146, R108, R3.reuse, -R160 ;  /* 0x000000036c927223 */ /* 0x080fe200000108a0 */
[-C--:B------:R-:W-:Y:S01]  /*4450*/  FFMA.FTZ R110, R110, R3.reuse, -R14 ;  /* 0x000000036e6e7223 */ /* 0x080fe2000001080e */
[-C--:B------:R-:W-:Y:S01]  /*4460*/  FFMA.FTZ R89, R109, R3.reuse, -R160 ;  /* 0x000000036d597223 */ /* 0x080fe200000108a0 */
[-C--:B------:R-:W-:Y:S01]  /*4470*/  FFMA.FTZ R111, R111, R3.reuse, -R14 ;  /* 0x000000036f6f7223 */ /* 0x080fe2000001080e */
[-C--:B------:R-:W-:Y:S01]  /*4480*/  FFMA.FTZ R148, R112, R3.reuse, -R160 ;  /* 0x0000000370947223 */ /* 0x080fe200000108a0 */
[----:B------:R-:W1:Y:S01]  /*4490*/  MUFU.EX2 R90, R90 ;  /* 0x0000005a005a7308 */ /* 0x000e620000000800 */
[-C--:B------:R-:W-:Y:S01]  /*44a0*/  FFMA.FTZ R114, R114, R3.reuse, -R14 ;  /* 0x0000000372727223 */ /* 0x080fe2000001080e */
[-C--:B------:R-:W-:Y:S01]  /*44b0*/  FFMA.FTZ R93, R113, R3.reuse, -R160 ;  /* 0x00000003715d7223 */ /* 0x080fe200000108a0 */
[-C--:B------:R-:W-:Y:S01]  /*44c0*/  FFMA.FTZ R115, R115, R3.reuse, -R14 ;  /* 0x0000000373737223 */ /* 0x080fe2000001080e */
[-C--:B------:R-:W-:Y:S01]  /*44d0*/  FFMA.FTZ R150, R116, R3.reuse, -R160 ;  /* 0x0000000374967223 */ /* 0x080fe200000108a0 */
[-C--:B------:R-:W-:Y:S01]  /*44e0*/  FFMA.FTZ R118, R118, R3.reuse, -R14 ;  /* 0x0000000376767223 */ /* 0x080fe2000001080e */
[-C--:B------:R-:W-:Y:S01]  /*44f0*/  FFMA.FTZ R97, R117, R3.reuse, -R160 ;  /* 0x0000000375617223 */ /* 0x080fe200000108a0 */
[----:B------:R-:W-:Y:S01]  /*4500*/  FFMA.FTZ R119, R119, R3, -R14 ;  /* 0x0000000377777223 */ /* 0x000fe2000001080e */
[----:B------:R-:W2:Y:S01]  /*4510*/  MUFU.EX2 R136, R136 ;  /* 0x0000008800887308 */ /* 0x000ea20000000800 */
[----:B0-----:R-:W-:Y:S01]  /*4520*/  FFMA.FTZ R5, R12, R5, R15 ;  /* 0x000000050c057223 */ /* 0x001fe2000001000f */
[-C--:B------:R-:W-:Y:S01]  /*4530*/  FFMA.FTZ R152, R120, R3.reuse, -R160 ;  /* 0x0000000378987223 */ /* 0x080fe200000108a0 */
[-C--:B------:R-:W-:Y:S01]  /*4540*/  FFMA.FTZ R122, R122, R3.reuse, -R14 ;  /* 0x000000037a7a7223 */ /* 0x080fe2000001080e */
[-C--:B------:R-:W-:Y:S01]  /*4550*/  FFMA.FTZ R101, R121, R3.reuse, -R160 ;  /* 0x0000000379657223 */ /* 0x080fe200000108a0 */
[-C--:B------:R-:W-:Y:S01]  /*4560*/  FFMA.FTZ R123, R123, R3.reuse, -R14 ;  /* 0x000000037b7b7223 */ /* 0x080fe2000001080e */
[-C--:B------:R-:W-:Y:S01]  /*4570*/  FFMA.FTZ R154, R124, R3.reuse, -R160 ;  /* 0x000000037c9a7223 */ /* 0x080fe200000108a0 */
[-C--:B------:R-:W-:Y:S01]  /*4580*/  FFMA.FTZ R126, R126, R3.reuse, -R14 ;  /* 0x000000037e7e7223 */ /* 0x080fe2000001080e */
[----:B------:R-:W0:Y:S01]  /*4590*/  MUFU.EX2 R91, R91 ;  /* 0x0000005b005b7308 */ /* 0x000e220000000800 */
[----:B-1----:R-:W-:Y:S01]  /*45a0*/  FFMA.FTZ R8, R11, R8, R90 ;  /* 0x000000080b087223 */ /* 0x002fe2000001005a */
[-C--:B------:R-:W-:Y:S01]  /*45b0*/  FFMA.FTZ R105, R125, R3.reuse, -R160 ;  /* 0x000000037d697223 */ /* 0x080fe200000108a0 */
[-C--:B------:R-:W-:Y:S01]  /*45c0*/  FFMA.FTZ R127, R127, R3.reuse, -R14 ;  /* 0x000000037f7f7223 */ /* 0x080fe2000001080e */
[-C--:B------:R-:W-:Y:S01]  /*45d0*/  FFMA.FTZ R156, R128, R3.reuse, -R160 ;  /* 0x00000003809c7223 */ /* 0x080fe200000108a0 */
[-C--:B------:R-:W-:Y:S01]  /*45e0*/  FFMA.FTZ R130, R130, R3.reuse, -R14 ;  /* 0x0000000382827223 */ /* 0x080fe2000001080e */
[-C--:B------:R-:W-:Y:S01]  /*45f0*/  FFMA.FTZ R109, R129, R3.reuse, -R160 ;  /* 0x00000003816d7223 */ /* 0x080fe200000108a0 */
[-C--:B------:R-:W-:Y:S01]  /*4600*/  FFMA.FTZ R131, R131, R3.reuse, -R14 ;  /* 0x0000000383837223 */ /* 0x080fe2000001080e */
[----:B------:R-:W1:Y:S01]  /*4610*/  MUFU.EX2 R138, R138 ;  /* 0x0000008a008a7308 */ /* 0x000e620000000800 */
[----:B--2---:R-:W-:Y:S01]  /*4620*/  FADD.FTZ R5, R136, R5 ;  /* 0x0000000588057221 */ /* 0x004fe20000010000 */
[-C--:B------:R-:W-:Y:S01]  /*4630*/  FFMA.FTZ R158, R132, R3.reuse, -R160 ;  /* 0x00000003849e7223 */ /* 0x080fe200000108a0 */
[-C--:B------:R-:W-:Y:S01]  /*4640*/  FFMA.FTZ R134, R134, R3.reuse, -R14 ;  /* 0x0000000386867223 */ /* 0x080fe2000001080e */
[-C--:B------:R-:W-:Y:S01]  /*4650*/  FFMA.FTZ R113, R133, R3.reuse, -R160 ;  /* 0x0000000385717223 */ /* 0x080fe200000108a0 */
[----:B------:R-:W-:-:S03]  /*4660*/  FFMA.FTZ R14, R135, R3, -R14 ;  /* 0x00000003870e7223 */ /* 0x000fc6000001080e */
[----:B------:R-:W2:Y:S01]  /*4670*/  MUFU.EX2 R139, R94 ;  /* 0x0000005e008b7308 */ /* 0x000ea20000000800 */
[----:B0-----:R-:W-:-:S07]  /*4680*/  FADD.FTZ R8, R91, R8 ;  /* 0x000000085b087221 */ /* 0x001fce0000010000 */
[----:B------:R-:W0:Y:S01]  /*4690*/  MUFU.EX2 R17, R17 ;  /* 0x0000001100117308 */ /* 0x000e220000000800 */
[----:B-1----:R-:W-:-:S07]  /*46a0*/  FADD.FTZ R18, R138, R5 ;  /* 0x000000058a127221 */ /* 0x002fce0000010000 */
[----:B------:R-:W1:Y:S01]  /*46b0*/  MUFU.EX2 R95, R95 ;  /* 0x0000005f005f7308 */ /* 0x000e620000000800 */
[----:B--2---:R-:W-:-:S07]  /*46c0*/  FADD.FTZ R8, R139, R8 ;  /* 0x000000088b087221 */ /* 0x004fce0000010000 */
        /* <DEDUP_REMOVED lines=79> */
[----:B0-----:R-:W-:Y:S01]  /*4bc0*/  FADD.FTZ R8, R159, R8 ;  /* 0x000000089f087221 */ /* 0x001fe20000010000 */
[----:B-1----:R-:W-:-:S03]  /*4bd0*/  FADD.FTZ R5, R113, R18 ;  /* 0x0000001271057221 */ /* 0x002fc60000010000 */
[----:B--2---:R-:W-:Y:S01]  /*4be0*/  FADD.FTZ R8, R14, R8 ;  /* 0x000000080e087221 */ /* 0x004fe20000010000 */
[----:B------:R-:W-:Y:S06]  /*4bf0*/  @!P0 BRA `(.L_x_28) ;  /* 0x0000000000048947 */ /* 0x000fec0003800000 */
[----:B------:R-:W-:Y:S01]  /*4c00*/  BPT.TRAP 0x1 ;  /* 0x000000040000795c */ /* 0x000fe20000300000 */
.L_x_28:
[----:B------:R-:W-:Y:S01]  /*4c10*/  UIADD3 UR4, UR5, 0x2a860, URZ ;  /* 0x0002a86005047890 */ /* 0x000fe2000fffe03f */
[C---:B------:R-:W-:Y:S01]  /*4c20*/  ISETP.GT.AND P1, PT, R13.reuse, R16, PT ;  /* 0x000000100d00720c */ /* 0x040fe20003f24270 */
[----:B------:R-:W-:Y:S01]  /*4c30*/  VIADD R13, R13, 0xffffffff ;  /* 0xffffffff0d0d7836 */ /* 0x000fe20000000000 */
[----:B------:R-:W-:Y:S01]  /*4c40*/  R2UR UR56, R0 ;  /* 0x00000000003872ca */ /* 0x000fe200000e0000 */
[----:B------:R-:W-:Y:S01]  /*4c50*/  UPRMT UR4, UR57, 0x654, UR4 ;  /* 0x0000065439047896 */ /* 0x000fe20008000004 */
[----:B------:R-:W-:Y:S01]  /*4c60*/  F2FP.BF16.F32.PACK_AB R136, R136, R15 ;  /* 0x0000000f8888723e */ /* 0x000fe200000010ff */
[----:B------:R-:W-:Y:S01]  /*4c70*/  IMAD.MOV.U32 R15, RZ, RZ, R4 ;  /* 0x000000ffff0f7224 */ /* 0x000fe200078e0004 */
[----:B------:R-:W-:Y:S01]  /*4c80*/  F2FP.BF16.F32.PACK_AB R138, R17, R138 ;  /* 0x0000008a118a723e */ /* 0x000fe200000010ff */
[----:B------:R-:W-:Y:S01]  /*4c90*/  IMAD.MOV.U32 R17, RZ, RZ, R10 ;  /* 0x000000ffff117224 */ /* 0x000fe200078e000a */
[----:B------:R-:W-:Y:S02]  /*4ca0*/  F2FP.BF16.F32.PACK_AB R159, R14, R159 ;  /* 0x0000009f0e9f723e */ /* 0x000fe400000010ff */
[----:B------:R-:W-:-:S02]  /*4cb0*/  F2FP.BF16.F32.PACK_AB R137, R91, R90 ;  /* 0x0000005a5b89723e */ /* 0x000fc400000010ff */
[----:B------:R-:W-:Y:S01]  /*4cc0*/  SYNCS.ARRIVE.TRANS64.RED.A1T0 RZ, [UR4], RZ ;  /* 0x000000ffffff79a7 */ /* 0x000fe20008100404 */
[----:B------:R-:W-:Y:S02]  /*4cd0*/  F2FP.BF16.F32.PACK_AB R139, R95, R139 ;  /* 0x0000008b5f8b723e */ /* 0x000fe400000010ff */
[----:B------:R-:W-:Y:S02]  /*4ce0*/  F2FP.BF16.F32.PACK_AB R140, R19, R140 ;  /* 0x0000008c138c723e */ /* 0x000fe400000010ff */
[----:B------:R-:W-:Y:S02]  /*4cf0*/  F2FP.BF16.F32.PACK_AB R141, R99, R141 ;  /* 0x0000008d638d723e */ /* 0x000fe400000010ff */
[----:B------:R-:W-:Y:S02]  /*4d00*/  F2FP.BF16.F32.PACK_AB R142, R21, R142 ;  /* 0x0000008e158e723e */ /* 0x000fe400000010ff */
[----:B------:R-:W-:Y:S02]  /*4d10*/  F2FP.BF16.F32.PACK_AB R143, R103, R143 ;  /* 0x0000008f678f723e */ /* 0x000fe400000010ff */
[----:B------:R-:W-:-:S02]  /*4d20*/  F2FP.BF16.F32.PACK_AB R144, R23, R144 ;  /* 0x000000901790723e */ /* 0x000fc400000010ff */
        /* <DEDUP_REMOVED lines=14> */
[----:B------:R-:W-:Y:S01]  /*4e10*/  MOV R14, R9 ;  /* 0x00000009000e7202 */ /* 0x000fe20000000f00 */
[----:B------:R-:W-:Y:S06]  /*4e20*/  @P1 BRA `(.L_x_29) ;  /* 0xffffffe400101947 */ /* 0x000fec000383ffff */
.L_x_18:
[----:B------:R-:W-:Y:S06]  /*4e30*/  BAR.ARV 0x8, 0x180 ;  /* 0x0206000000007b1d */ /* 0x000fec0000002000 */
        /* <DEDUP_REMOVED lines=64> */
[----:B------:R-:W-:Y:S06]  /*5240*/  @!P0 BRA `(.L_x_30) ;  /* 0x0000000000048947 */ /* 0x000fec0003800000 */
[----:B------:R-:W-:Y:S01]  /*5250*/  BPT.TRAP 0x1 ;  /* 0x000000040000795c */ /* 0x000fe20000300000 */
.L_x_30:
[----:B------:R-:W-:Y:S02]  /*5260*/  R2UR UR5, R0 ;  /* 0x00000000000572ca */ /* 0x000fe400000e0000 */
[----:B------:R-:W-:-:S11]  /*5270*/  SHF.L.U32 R9, R9, 0x1f, RZ ;  /* 0x0000001f09097819 */ /* 0x000fd600000006ff */
[----:B------:R-:W-:-:S09]  /*5280*/  ULEA UR5, UR5, UR37, 0x3 ;  /* 0x0000002505057291 */ /* 0x000fd2000f8e183f */
[----:B------:R0:W1:Y:S01]  /*5290*/  SYNCS.PHASECHK.TRANS64.TRYWAIT P1, [UR5+0x2a850], R9 ;  /* 0x02a85009ff0075a7 */ /* 0x0000620008020145 */
[----:B------:R-:W-:Y:S05]  /*52a0*/  @!P0 BRA `(.L_x_31) ;  /* 0x0000000000048947 */ /* 0x000fea0003800000 */
[----:B------:R-:W-:Y:S01]  /*52b0*/  BPT.TRAP 0x1 ;  /* 0x000000040000795c */ /* 0x000fe20000300000 */
.L_x_31:
[----:B-1----:R-:W-:Y:S05]  /*52c0*/  @P1 BRA `(.L_x_32) ;  /* 0x0000000000081947 */ /* 0x002fea0003800000 */
[----:B------:R-:W1:Y:S02]  /*52d0*/  SYNCS.PHASECHK.TRANS64.TRYWAIT P1, [UR5+0x2a850], R9 ;  /* 0x02a85009ff0075a7 */ /* 0x000e640008020145 */
[----:B-1----:R-:W-:Y:S05]  /*52e0*/  @!P1 BRA `(.L_x_33) ;  /* 0x0000005800e49947 */ /* 0x002fea0003800000 */
.L_x_32:
[----:B------:R-:W-:Y:S01]  /*52f0*/  UIADD3 UR37, UR37, 0x400, URZ ;  /* 0x0000040025257890 */ /* 0x000fe2000fffe03f */
[----:B------:R-:W-:Y:S01]  /*5300*/  R2UR UR6, R0 ;  /* 0x00000000000672ca */ /* 0x000fe200000e0000 */
[----:B------:R-:W-:Y:S01]  /*5310*/  WARPGROUP.ARRIVE ;  /* 0x00000000000079c5 */ /* 0x000fe20000000000 */
[----:B------:R-:W-:Y:S01]  /*5320*/  UMOV UR7, 0x40000040 ;  /* 0x4000004000077882 */ /* 0x000fe20000000000 */
[----:B------:R-:W-:Y:S01]  /*5330*/  USHF.R.U32.HI UR37, URZ, 0x4, UR37 ;  /* 0x000000043f257899 */ /* 0x000fe20008011625 */
[----:B------:R-:W2:Y:S01]  /*5340*/  SHFL.BFLY PT, R0, R5, 0x2, 0x1f ;  /* 0x0c401f0005007f89 */ /* 0x000ea200000e0000 */
[----:B------:R-:W-:Y:S02]  /*5350*/  IMAD.MOV.U32 R11, RZ, RZ, RZ ;  /* 0x000000ffff0b7224 */ /* 0x000fe400078e00ff */
[----:B------:R-:W-:Y:S01]  /*5360*/  ULOP3.LUT UR37, UR37, 0x3fff, URZ, 0xc0, !UPT ;  /* 0x00003fff25257892 */ /* 0x000fe2000f8ec03f */
[----:B------:R-:W1:Y:S03]  /*5370*/  SHFL.BFLY PT, R7, R8, 0x2, 0x1f ;  /* 0x0c401f0008077f89 */ /* 0x000e6600000e0000 */
[----:B------:R-:W-:-:S04]  /*5380*/  ULOP3.LUT UR4, UR37, 0x3000000, URZ, 0xfc, !UPT ;  /* 0x0300000025047892 */ /* 0x000fc8000f8efc3f */
[----:B------:R-:W-:-:S07]  /*5390*/  UIMAD UR4, UR6, 0x600, UR4 ;  /* 0x00000600060478a4 */ /* 0x000fce000f8e0204 */
[----:B------:R-:W-:Y:S02]  /*53a0*/  UMOV UR6, UR4 ;  /* 0x0000000400067c82 */ /* 0x000fe40008000000 */
[----:B------:R-:W-:Y:S01]  /*53b0*/  HGMMA.64x128x16.F32.BF16 R24, R136, gdesc[UR4].tnspB, R24, gsb0 ;  /* 0x41e0000488187df0 */ /* 0x000fe20008001818 */
[----:B------:R-:W-:Y:S01]  /*53c0*/  UIADD3 UR6, UR4, 0x80, URZ ;  /* 0x0000008004067890 */ /* 0x000fe2000fffe03f */
[----:B------:R-:W-:Y:S01]  /*53d0*/  UMOV UR7, 0x40000040 ;  /* 0x4000004000077882 */ /* 0x000fe20000000000 */
[----:B--2---:R-:W-:Y:S01]  /*53e0*/  FADD.FTZ R0, R0, R5 ;  /* 0x0000000500007221 */ /* 0x004fe20000010000 */
[----:B------:R-:W-:Y:S02]  /*53f0*/  IMAD.MOV.U32 R5, RZ, RZ, -0x800000 ;  /* 0xff800000ff057424 */ /* 0x000fe400078e00ff */
[----:B-1----:R-:W-:Y:S02]  /*5400*/  FADD.FTZ R6, R7, R8 ;  /* 0x0000000807067221 */ /* 0x002fe40000010000 */
[----:B------:R-:W1:Y:S04]  /*5410*/  SHFL.BFLY PT, R7, R0, 0x1, 0x1f ;  /* 0x0c201f0000077f89 */ /* 0x000e6800000e0000 */
[----:B0-----:R-:W0:Y:S01]  /*5420*/  SHFL.BFLY PT, R9, R6, 0x1, 0x1f ;  /* 0x0c201f0006097f89 */ /* 0x001e2200000e0000 */
[----:B-1----:R-:W-:Y:S01]  /*5430*/  FADD.FTZ R13, R0, R7 ;  /* 0x00000007000d7221 */ /* 0x002fe20000010000 */
[----:B------:R-:W-:Y:S01]  /*5440*/  IMAD.MOV.U32 R7, RZ, RZ, RZ ;  /* 0x000000ffff077224 */ /* 0x000fe200078e00ff */
[----:B------:R-:W-:Y:S01]  /*5450*/  MOV R0, 0xff800000 ;  /* 0xff80000000007802 */ /* 0x000fe20000000f00 */
[----:B0-----:R-:W-:-:S02]  /*5460*/  FADD.FTZ R14, R6, R9 ;  /* 0x00000009060e7221 */ /* 0x001fc40000010000 */
[----:B------:R-:W-:-:S03]  /*5470*/  FSETP.NE.FTZ.AND P1, PT, R13, RZ, PT ;  /* 0x000000ff0d00720b */ /* 0x000fc60003f35000 */
[----:B------:R-:W-:-:S10]  /*5480*/  FSETP.NE.FTZ.AND P2, PT, R14, RZ, PT ;  /* 0x000000ff0e00720b */ /* 0x000fd40003f55000 */
[----:B------:R-:W0:Y:S01]  /*5490*/  @P1 MUFU.LG2 R8, R13 ;  /* 0x0000000d00081308 */ /* 0x000e220000000c00 */
[C---:B------:R-:W-:Y:S02]  /*54a0*/  @P1 FMUL.FTZ R9, R3.reuse, 0.69314718246459960938 ;  /* 0x3f31721803091820 */ /* 0x040fe40000410000 */
[----:B------:R-:W-:-:S05]  /*54b0*/  @P2 FMUL.FTZ R6, R3, 0.69314718246459960938 ;  /* 0x3f31721803062820 */ /* 0x000fca0000410000 */
[----:B------:R-:W1:Y:S08]  /*54c0*/  @P2 MUFU.LG2 R12, R14 ;  /* 0x0000000e000c2308 */ /* 0x000e700000000c00 */
[----:B------:R2:W3:Y:S01]  /*54d0*/  @P1 MUFU.RCP R7, R13 ;  /* 0x0000000d00071308 */ /* 0x0004e20000001000 */
[----:B0-----:R-:W-:-:S04]  /*54e0*/  @P1 FMUL.FTZ R8, R8, 0.69314718246459960938 ;  /* 0x3f31721808081820 */ /* 0x001fc80000410000 */
[----:B------:R-:W-:-:S03]  /*54f0*/  @P1 FFMA.FTZ R5, R9, R10, R8 ;  /* 0x0000000a09051223 */ /* 0x000fc60000010008 */
[----:B------:R2:W0:Y:S01]  /*5500*/  @P2 MUFU.RCP R11, R14 ;  /* 0x0000000e000b2308 */ /* 0x0004220000001000 */
[----:B-1----:R-:W-:-:S04]  /*5510*/  @P2 FMUL.FTZ R3, R12, 0.69314718246459960938 ;  /* 0x3f3172180c032820 */ /* 0x002fc80000410000 */
[----:B------:R-:W-:Y:S01]  /*5520*/  @P2 FFMA.FTZ R0, R6, R4, R3 ;  /* 0x0000000406002223 */ /* 0x000fe20000010003 */
[----:B------:R-:W-:Y:S02]  /*5530*/  WARPGROUP.DEPBAR.LE gsb0, 0x0 ;  /* 0x00008000000079c5 */ /* 0x000fe40000010000 */
[----:B------:R-:W-:-:S06]  /*5540*/  WARPGROUP.ARRIVE ;  /* 0x00000000000079c5 */ /* 0x000fcc0000000000 */
[----:B------:R-:W-:Y:S01]  /*5550*/  HGMMA.64x128x16.F32.BF16 R24, R140, gdesc[UR4].tnspB, R24, gsb0 ;  /* 0x41e000048c187df0 */ /* 0x000fe20008001818 */
[----:B------:R-:W-:Y:S01]  /*5560*/  UIADD3 UR6, UR4, 0x100, URZ ;  /* 0x0000010004067890 */ /* 0x000fe2000fffe03f */
[----:B------:R-:W-:Y:S01]  /*5570*/  UMOV UR7, 0x40000040 ;  /* 0x4000004000077882 */ /* 0x000fe20000000000 */
[----:B------:R-:W-:Y:S02]  /*5580*/  WARPGROUP.DEPBAR.LE gsb0, 0x0 ;  /* 0x00008000000079c5 */ /* 0x000fe40000010000 */
[----:B------:R-:W-:-:S07]  /*5590*/  WARPGROUP.ARRIVE ;  /* 0x00000000000079c5 */ /* 0x000fce0000000000 */
        /* <DEDUP_REMOVED lines=16> */
[----:B------:R-:W-:Y:S03]  /*56a0*/  HGMMA.64x128x16.F32.BF16 R24, R156, gdesc[UR4].tnspB, R24, gsb0 ;  /* 0x41e000049c187df0 */ /* 0x000fe60008001818 */
[----:B------:R-:W-:Y:S02]  /*56b0*/  WARPGROUP.DEPBAR.LE gsb0, 0x0 ;  /* 0x00008000000079c5 */ /* 0x000fe40000010000 */
[----:B0-23--:R-:W-:Y:S05]  /*56c0*/  @!P0 BRA `(.L_x_34) ;  /* 0x0000000000048947 */ /* 0x00dfea0003800000 */
[----:B------:R-:W-:Y:S01]  /*56d0*/  BPT.TRAP 0x1 ;  /* 0x000000040000795c */ /* 0x000fe20000300000 */
.L_x_34:
[----:B------:R-:W-:Y:S01]  /*56e0*/  UIADD3 UR4, UR5, 0x2a860, URZ ;  /* 0x0002a86005047890 */ /* 0x000fe2000fffe03f */
[-C--:B------:R-:W-:Y:S01]  /*56f0*/  FMUL.FTZ R24, R24, R7.reuse ;  /* 0x0000000718187220 */ /* 0x080fe20000410000 */
[-C--:B------:R-:W-:Y:S01]  /*5700*/  FMUL.FTZ R25, R25, R7.reuse ;  /* 0x0000000719197220 */ /* 0x080fe20000410000 */
[-C--:B------:R-:W-:Y:S01]  /*5710*/  FMUL.FTZ R28, R28, R7.reuse ;  /* 0x000000071c1c7220 */ /* 0x080fe20000410000 */
[----:B------:R-:W-:Y:S01]  /*5720*/  UPRMT UR4, UR57, 0x654, UR4 ;  /* 0x0000065439047896 */ /* 0x000fe20008000004 */
        /* <DEDUP_REMOVED lines=8> */
[----:B------:R-:W-:Y:S01]  /*57b0*/  SYNCS.ARRIVE.TRANS64.RED.A1T0 RZ, [UR4], RZ ;  /* 0x000000ffffff79a7 */ /* 0x000fe20008100404 */
        /* <DEDUP_REMOVED lines=21> */
[----:B------:R-:W-:Y:S01]  /*5910*/  PLOP3.LUT P0, PT, PT, PT, PT, 0x8, 0x0 ;  /* 0x000000000000781c */ /* 0x000fe20003f0e170 */
        /* <DEDUP_REMOVED lines=31> */
[----:B------:R-:W-:-:S07]  /*5b10*/  FMUL.FTZ R87, R87, R11 ;  /* 0x0000000b57577220 */ /* 0x000fce0000410000 */
.L_x_10:
[----:B------:R-:W-:Y:S05]  /*5b20*/  @P0 BRA `(.L_x_35) ;  /* 0x0000001400380947 */ /* 0x000fea0003800000 */
[----:B------:R-:W0:Y:S01]  /*5b30*/  S2R R3, SR_TID.X ;  /* 0x0000000000037919 */ /* 0x000e220000002100 */
[----:B------:R-:W1:Y:S01]  /*5b40*/  LDC R16, c[0x0][0xbe8] ;  /* 0x0002fa00ff107b82 */ /* 0x000e620000000800 */
[--C-:B------:R-:W-:Y:S01]  /*5b50*/  SHF.R.S32.HI R13, RZ, 0x1f, R2.reuse ;  /* 0x0000001fff0d7819 */ /* 0x100fe20000011402 */
[----:B------:R-:W-:Y:S01]  /*5b60*/  ULDC.64 UR4, c[0x0][0xbd0] ;  /* 0x0002f40000047ab9 */ /* 0x000fe20000000a00 */
[----:B------:R-:W2:Y:S01]  /*5b70*/  S2R R10, SR_CTAID.X ;  /* 0x00000000000a7919 */ /* 0x000ea20000002500 */
[----:B------:R-:W-:Y:S01]  /*5b80*/  ULDC.64 UR6, c[0x0][0xb38] ;  /* 0x0002ce0000067ab9 */ /* 0x000fe20000000a00 */
[----:B------:R-:W-:Y:S01]  /*5b90*/  IMAD.MOV R17, RZ, RZ, -R2 ;  /* 0x000000ffff117224 */ /* 0x000fe200078e0a02 */
[----:B------:R-:W-:Y:S02]  /*5ba0*/  BSSY B0, `(.L_x_36) ;  /* 0x00000e2000007945 */ /* 0x000fe40003800000 */
[----:B------:R-:W3:Y:S08]  /*5bb0*/  S2UR UR9, SR_CTAID.Z ;  /* 0x00000000000979c3 */ /* 0x000ef00000002700 */
[----:B------:R-:W4:Y:S08]  /*5bc0*/  LDC.64 R18, c[0x0][0xbd8] ;  /* 0x0002f600ff127b82 */ /* 0x000f300000000a00 */
[----:B------:R-:W-:Y:S01]  /*5bd0*/  BAR.SYNC.DEFER_BLOCKING 0x1, 0x100 ;  /* 0x0044000000007b1d */ /* 0x000fe20000010000 */
[----:B-1----:R-:W-:-:S07]  /*5be0*/  ISETP.NE.AND P0, PT, R16, 0x1, PT ;  /* 0x000000011000780c */ /* 0x002fce0003f05270 */
[----:B------:R-:W1:Y:S01]  /*5bf0*/  S2UR UR8, SR_CTAID.Y ;  /* 0x00000000000879c3 */ /* 0x000e620000002600 */
[----:B0-----:R-:W-:-:S07]  /*5c00*/  VIADD R7, R3, 0xffffff80 ;  /* 0xffffff8003077836 */ /* 0x001fce0000000000 */
[----:B------:R-:W1:Y:S01]  /*5c10*/  LDC R22, c[0x0][0xc50] ;  /* 0x00031400ff167b82 */ /* 0x000e620000000800 */
[----:B------:R-:W-:-:S04]  /*5c20*/  SHF.R.S32.HI R6, RZ, 0x1f, R7 ;  /* 0x0000001fff067819 */ /* 0x000fc80000011407 */
[----:B------:R-:W-:-:S03]  /*5c30*/  LEA.HI R8, R6, R7, RZ, 0x7 ;  /* 0x0000000706087211 */ /* 0x000fc600078f38ff */
[----:B------:R-:W0:Y:S01]  /*5c40*/  @P0 LDC R14, c[0x0][0xbec] ;  /* 0x0002fb00ff0e0b82 */ /* 0x000e220000000800 */
[----:B------:R-:W-:Y:S02]  /*5c50*/  LEA.HI R6, R6, R7, RZ, 0x2 ;  /* 0x0000000706067211 */ /* 0x000fe400078f10ff */
[----:B------:R-:W-:Y:S02]  /*5c60*/  LOP3.LUT R4, R8, 0xffffff80, RZ, 0xc0, !PT ;  /* 0xffffff8008047812 */ /* 0x000fe400078ec0ff */
[----:B------:R-:W-:Y:S02]  /*5c70*/  LOP3.LUT R6, R6, 0xfffffffc, RZ, 0xc0, !PT ;  /* 0xfffffffc06067812 */ /* 0x000fe400078ec0ff */
[----:B------:R-:W-:Y:S01]  /*5c80*/  SHF.R.S32.HI R9, RZ, 0x7, R8 ;  /* 0x00000007ff097819 */ /* 0x000fe20000011408 */
[C---:B------:R-:W-:Y:S01]  /*5c90*/  IMAD.IADD R23, R7.reuse, 0x1, -R4 ;  /* 0x0000000107177824 */ /* 0x040fe200078e0a04 */
[----:B------:R-:W5:Y:S01]  /*5ca0*/  LDC.64 R20, c[0x0][0xb40] ;  /* 0x0002d000ff147b82 */ /* 0x000f620000000a00 */
[----:B------:R-:W-:-:S03]  /*5cb0*/  IMAD.IADD R6, R7, 0x1, -R6 ;  /* 0x0000000107067824 */ /* 0x000fc600078e0a06 */
[----:B------:R-:W-:-:S04]  /*5cc0*/  SHF.R.S32.HI R12, RZ, 0x1f, R23 ;  /* 0x0000001fff0c7819 */ /* 0x000fc80000011417 */
[----:B------:R-:W-:Y:S01]  /*5cd0*/  LEA.HI R88, R12, R23, RZ, 0x2 ;  /* 0x000000170c587211 */ /* 0x000fe200078f10ff */
[----:B------:R-:W5:Y:S03]  /*5ce0*/  @P0 LDC R15, c[0x0][0xbf0] ;  /* 0x0002fc00ff0f0b82 */ /* 0x000f660000000800 */
[--C-:B------:R-:W-:Y:S02]  /*5cf0*/  SHF.R.S32.HI R3, RZ, 0x2, R88.reuse ;  /* 0x00000002ff037819 */ /* 0x100fe40000011458 */
[----:B------:R-:W-:Y:S02]  /*5d00*/  SHF.R.S32.HI R4, RZ, 0x1f, R88 ;  /* 0x0000001fff047819 */ /* 0x000fe40000011458 */
[----:B------:R-:W-:Y:S01]  /*5d10*/  LOP3.LUT R88, R88, 0x7ffffffc, RZ, 0xc0, !PT ;  /* 0x7ffffffc58587812 */ /* 0x000fe200078ec0ff */
[----:B------:R-:W5:Y:S01]  /*5d20*/  @P0 LDC R90, c[0x0][0xbec] ;  /* 0x0002fb00ff5a0b82 */ /* 0x000f620000000800 */
[----:B------:R-:W-:-:S04]  /*5d30*/  LEA.HI R4, R4, R3, RZ, 0x3 ;  /* 0x0000000304047211 */ /* 0x000fc800078f18ff */
[----:B------:R-:W-:-:S03]  /*5d40*/  LOP3.LUT R4, R4, 0xfffffff8, RZ, 0xc0, !PT ;  /* 0xfffffff804047812 */ /* 0x000fc600078ec0ff */
[----:B------:R-:W5:Y:S01]  /*5d50*/  @P0 LDC R89, c[0x0][0xbf0] ;  /* 0x0002fc00ff590b82 */ /* 0x000f620000000800 */
[----:B------:R-:W-:Y:S02]  /*5d60*/  IADD3 R7, R3, -R4, RZ ;  /* 0x8000000403077210 */ /* 0x000fe40007ffe0ff */
[----:B------:R-:W-:Y:S02]  /*5d70*/  LEA.HI R3, R8, R9, RZ, 0x1 ;  /* 0x0000000908037211 */ /* 0x000fe400078f08ff */
[----:B------:R-:W-:Y:S02]  /*5d80*/  LEA.HI R4, R12, R23, RZ, 0x5 ;  /* 0x000000170c047211 */ /* 0x000fe400078f28ff */
[----:B------:R-:W-:Y:S02]  /*5d90*/  LOP3.LUT R3, R3, 0x3fffffe, RZ, 0xc0, !PT ;  /* 0x03fffffe03037812 */ /* 0x000fe400078ec0ff */
[----:B------:R-:W-:Y:S02]  /*5da0*/  SHF.R.S32.HI R4, RZ, 0x5, R4 ;  /* 0x00000005ff047819 */ /* 0x000fe40000011404 */
[----:B------:R-:W-:Y:S01]  /*5db0*/  LEA.HI R8, R6, R6, RZ, 0x1 ;  /* 0x0000000606087211 */ /* 0x000fe200078f08ff */
[----:B------:R-:W-:-:S02]  /*5dc0*/  IMAD.IADD R3, R9, 0x1, -R3 ;  /* 0x0000000109037824 */ /* 0x000fc400078e0a03 */
[----:B------:R-:W-:Y:S01]  /*5dd0*/  IMAD R4, R4, 0x10, R7 ;  /* 0x0000001004047824 */ /* 0x000fe200078e0207 */
[----:B------:R-:W-:-:S04]  /*5de0*/  LOP3.LUT R9, R8, 0x1ffffffe, RZ, 0xc0, !PT ;  /* 0x1ffffffe08097812 */ /* 0x000fc800078ec0ff */
[----:B------:R-:W-:Y:S01]  /*5df0*/  LEA R4, R3, R4, 0x6 ;  /* 0x0000000403047211 */ /* 0x000fe200078e30ff */
[----:B------:R-:W-:Y:S02]  /*5e00*/  IMAD.IADD R11, R6, 0x1, -R9 ;  /* 0x00000001060b7824 */ /* 0x000fe400078e0a09 */
[----:B------:R-:W-:Y:S02]  /*5e10*/  IMAD R3, R13, UR4, RZ ;  /* 0x000000040d037c24 */ /* 0x000fe4000f8e02ff */
[----:B------:R-:W-:Y:S01]  /*5e20*/  IMAD.WIDE.U32 R6, R2, UR4, RZ ;  /* 0x0000000402067c25 */ /* 0x000fe2000f8e00ff */
[----:B---3--:R-:W-:-:S03]  /*5e30*/  USHF.R.S32.HI UR4, URZ, 0x1f, UR9 ;  /* 0x0000001f3f047899 */ /* 0x008fc60008011409 */
[----:B------:R-:W-:Y:S02]  /*5e40*/  IMAD R13, R13, UR6, RZ ;  /* 0x000000060d0d7c24 */ /* 0x000fe4000f8e02ff */
[----:B------:R-:W-:Y:S02]  /*5e50*/  IMAD R11, R11, 0x8, R4 ;  /* 0x000000080b0b7824 */ /* 0x000fe400078e0204 */
[C---:B------:R-:W-:Y:S02]  /*5e60*/  IMAD R3, R2.reuse, UR5, R3 ;  /* 0x0000000502037c24 */ /* 0x040fe4000f8e0203 */
[----:B------:R-:W-:-:S04]  /*5e70*/  IMAD.WIDE.U32 R8, R2, UR6, RZ ;  /* 0x0000000602087c25 */ /* 0x000fc8000f8e00ff */
[----:B------:R-:W-:Y:S01]  /*5e80*/  IMAD R13, R2, UR7, R13 ;  /* 0x00000007020d7c24 */ /* 0x000fe2000f8e020d */
[----:B------:R-:W-:Y:S01]  /*5e90*/  ULDC.64 UR6, c[0x0][0xb48] ;  /* 0x0002d20000067ab9 */ /* 0x000fe20000000a00 */
[----:B----4-:R-:W-:Y:S02]  /*5ea0*/  IMAD R12, R18, UR4, RZ ;  /* 0x00000004120c7c24 */ /* 0x010fe4000f8e02ff */
[----:B--2---:R-:W-:Y:S01]  /*5eb0*/  IMAD R11, R10, 0x80, R11 ;  /* 0x000000800a0b7824 */ /* 0x004fe200078e020b */
[----:B------:R-:W-:Y:S01]  /*5ec0*/  IADD3 R9, R9, R13, RZ ;  /* 0x0000000d09097210 */ /* 0x000fe20007ffe0ff */
[----:B------:R-:W-:Y:S02]  /*5ed0*/  IMAD.IADD R7, R7, 0x1, R3 ;  /* 0x0000000107077824 */ /* 0x000fe400078e0203 */
[----:B------:R-:W-:Y:S02]  /*5ee0*/  IMAD R3, R19, UR9, R12 ;  /* 0x0000000913037c24 */ /* 0x000fe4000f8e020c */
[----:B0-----:R-:W-:-:S04]  /*5ef0*/  @P0 IMAD.HI.U32 R2, R11, R14, RZ ;  /* 0x0000000e0b020227 */ /* 0x001fc800078e00ff */
[----:B------:R-:W-:-:S04]  /*5f00*/  IMAD.WIDE.U32 R6, R18, UR9, R6 ;  /* 0x0000000912067c25 */ /* 0x000fc8000f8e0006 */
[----:B-1----:R-:W-:Y:S02]  /*5f10*/  IMAD R19, R22, R17, UR8 ;  /* 0x0000000816137e24 */ /* 0x002fe4000f8e0211 */
[C---:B-----5:R-:W-:Y:S01]  /*5f20*/  IMAD R12, R20.reuse, UR4, RZ ;  /* 0x00000004140c7c24 */ /* 0x060fe2000f8e02ff */
[----:B------:R-:W-:Y:S01]  /*5f30*/  ULDC.64 UR4, c[0x0][0xbe0] ;  /* 0x0002f80000047ab9 */ /* 0x000fe20000000a00 */
[----:B------:R-:W-:Y:S01]  /*5f40*/  IMAD.MOV.U32 R13, RZ, RZ, R11 ;  /* 0x000000ffff0d7224 */ /* 0x000fe200078e000b */
[----:B------:R-:W-:Y:S01]  /*5f50*/  @P0 SHF.R.U32.HI R13, RZ, R15, R2 ;  /* 0x0000000fff0d0219 */ /* 0x000fe20000011602 */
[----:B------:R-:W-:Y:S01]  /*5f60*/  IMAD.IADD R7, R7, 0x1, R3 ;  /* 0x0000000107077824 */ /* 0x000fe200078e0203 */
[----:B------:R-:W-:Y:S01]  /*5f70*/  SHF.R.S32.HI R14, RZ, 0x1f, R19 ;  /* 0x0000001fff0e7819 */ /* 0x000fe20000011413 */
[----:B------:R-:W-:Y:S01]  /*5f80*/  IMAD R17, R21, UR9, R12 ;  /* 0x0000000915117c24 */ /* 0x000fe2000f8e020c */
[----:B------:R-:W-:Y:S01]  /*5f90*/  MOV R15, R11 ;  /* 0x0000000b000f7202 */ /* 0x000fe20000000f00 */
[----:B------:R-:W-:Y:S01]  /*5fa0*/  IMAD.WIDE.U32 R2, R20, UR9, R8 ;  /* 0x0000000914027c25 */ /* 0x000fe2000f8e0008 */
[----:B------:R-:W-:-:S03]  /*5fb0*/  ULDC.64 UR8, c[0x0][0xb28] ;  /* 0x0002ca0000087ab9 */ /* 0x000fc60000000a00 */
[----:B------:R-:W-:Y:S02]  /*5fc0*/  IMAD.IADD R9, R3, 0x1, R17 ;  /* 0x0000000103097824 */ /* 0x000fe400078e0211 */
[----:B------:R-:W-:Y:S02]  /*5fd0*/  IMAD R3, R14, UR4, RZ ;  /* 0x000000040e037c24 */ /* 0x000fe4000f8e02ff */
[----:B------:R-:W-:-:S04]  /*5fe0*/  @P0 IMAD.HI.U32 R90, R11, R90, RZ ;  /* 0x0000005a0b5a0227 */ /* 0x000fc800078e00ff */
[----:B------:R-:W-:Y:S01]  /*5ff0*/  IMAD.MOV.U32 R8, RZ, RZ, R2 ;  /* 0x000000ffff087224 */ /* 0x000fe200078e0002 */
[----:B------:R-:W-:Y:S01]  /*6000*/  @P0 SHF.R.U32.HI R15, RZ, R89, R90 ;  /* 0x00000059ff0f0219 */ /* 0x000fe2000001165a */
[C---:B------:R-:W-:Y:S02]  /*6010*/  IMAD R12, R19.reuse, UR5, R3 ;  /* 0x00000005130c7c24 */ /* 0x040fe4000f8e0203 */
[----:B------:R-:W-:Y:S01]  /*6020*/  IMAD.WIDE.U32 R2, R19, UR4, R6 ;  /* 0x0000000413027c25 */ /* 0x000fe2000f8e0006 */
[----:B------:R-:W-:-:S03]  /*6030*/  ULDC.64 UR4, c[0x0][0xb30] ;  /* 0x0002cc0000047ab9 */ /* 0x000fc60000000a00 */
[----:B------:R-:W-:Y:S01]  /*6040*/  IMAD R14, R14, UR6, RZ ;  /* 0x000000060e0e7c24 */ /* 0x000fe2000f8e02ff */
[----:B------:R-:W-:Y:S01]  /*6050*/  IADD3 R2, P0, R13, R2, RZ ;  /* 0x000000020d027210 */ /* 0x000fe20007f1e0ff */
[----:B------:R-:W-:Y:S01]  /*6060*/  IMAD.WIDE.U32 R6, R19, UR6, R8 ;  /* 0x0000000613067c25 */ /* 0x000fe2000f8e0008 */
[----:B------:R-:W-:Y:S02]  /*6070*/  SHF.R.S32.HI R9, RZ, 0x1f, R13 ;  /* 0x0000001fff097819 */ /* 0x000fe4000001140d */
[----:B------:R-:W-:Y:S01]  /*6080*/  SHF.R.S32.HI R8, RZ, 0x1f, R15 ;  /* 0x0000001fff087819 */ /* 0x000fe2000001140f */
[----:B------:R-:W-:Y:S01]  /*6090*/  IMAD.MOV R13, RZ, RZ, -R13 ;  /* 0x000000ffff0d7224 */ /* 0x000fe200078e0a0d */
[----:B------:R-:W-:Y:S01]  /*60a0*/  IADD3.X R3, R9, R3, R12, P0, !PT ;  /* 0x0000000309037210 */ /* 0x000fe200007fe40c */
[----:B------:R-:W-:Y:S01]  /*60b0*/  IMAD R17, R19, UR7, R14 ;  /* 0x0000000713117c24 */ /* 0x000fe2000f8e020e */
[----:B------:R-:W-:Y:S01]  /*60c0*/  IADD3 R14, -R15, RZ, RZ ;  /* 0x000000ff0f0e7210 */ /* 0x000fe20007ffe1ff */
[----:B------:R-:W-:Y:S01]  /*60d0*/  IMAD R8, R8, UR4, RZ ;  /* 0x0000000408087c24 */ /* 0x000fe2000f8e02ff */
[----:B------:R-:W-:Y:S01]  /*60e0*/  ULDC.64 UR6, c[0x0][0xbc8] ;  /* 0x0002f20000067ab9 */ /* 0x000fe20000000a00 */
[----:B------:R-:W-:-:S02]  /*60f0*/  IMAD R9, R16, R13, R11 ;  /* 0x0000000d10097224 */ /* 0x000fc400078e020b */
[----:B------:R-:W-:Y:S02]  /*6100*/  IMAD R11, R16, R14, R11 ;  /* 0x0000000e100b7224 */ /* 0x000fe400078e020b */
[----:B------:R-:W-:Y:S01]  /*6110*/  IMAD R13, R15, UR5, R8 ;  /* 0x000000050f0d7c24 */ /* 0x000fe2000f8e0208 */
[----:B------:R-:W-:Y:S01]  /*6120*/  SHF.R.S32.HI R8, RZ, 0x1f, R9 ;  /* 0x0000001fff087819 */ /* 0x000fe20000011409 */
[----:B------:R-:W-:Y:S01]  /*6130*/  IMAD.IADD R7, R7, 0x1, R17 ;  /* 0x0000000107077824 */ /* 0x000fe200078e0211 */
[----:B------:R-:W-:Y:S01]  /*6140*/  SHF.R.S32.HI R12, RZ, 0x1f, R11 ;  /* 0x0000001fff0c7819 */ /* 0x000fe2000001140b */
[----:B------:R-:W0:Y:S01]  /*6150*/  S2UR UR5, SR_CgaCtaId ;  /* 0x00000000000579c3 */ /* 0x000e220000008800 */
[----:B------:R-:W-:-:S04]  /*6160*/  IMAD.WIDE.U32 R2, R9, UR6, R2 ;  /* 0x0000000609027c25 */ /* 0x000fc8000f8e0002 */
[----:B------:R-:W-:Y:S01]  /*6170*/  IMAD.WIDE.U32 R6, R15, UR4, R6 ;  /* 0x000000040f067c25 */ /* 0x000fe2000f8e0006 */
[----:B------:R-:W-:-:S03]  /*6180*/  UMOV UR4, 0x400 ;  /* 0x0000040000047882 */ /* 0x000fc60000000000 */
[----:B------:R-:W-:Y:S02]  /*6190*/  IMAD R8, R8, UR6, RZ ;  /* 0x0000000608087c24 */ /* 0x000fe4000f8e02ff */
[----:B------:R-:W-:Y:S02]  /*61a0*/  IMAD.IADD R7, R7, 0x1, R13 ;  /* 0x0000000107077824 */ /* 0x000fe400078e020d */
[----:B------:R-:W-:Y:S02]  /*61b0*/  IMAD R12, R12, UR8, RZ ;  /* 0x000000080c0c7c24 */ /* 0x000fe4000f8e02ff */
[----:B------:R-:W-:Y:S01]  /*61c0*/  IMAD R13, R9, UR7, R8 ;  /* 0x00000007090d7c24 */ /* 0x000fe2000f8e0208 */
[----:B------:R-:W-:Y:S01]  /*61d0*/  ULDC.64 UR6, c[0x0][0xba8] ;  /* 0x0002ea0000067ab9 */ /* 0x000fe20000000a00 */
[C---:B------:R-:W-:Y:S01]  /*61e0*/  IMAD R15, R11.reuse, UR9, R12 ;  /* 0x000000090b0f7c24 */ /* 0x040fe2000f8e020c */
[----:B------:R-:W-:Y:S01]  /*61f0*/  LEA R8, P0, R2, UR6, 0x2 ;  /* 0x0000000602087c11 */ /* 0x000fe2000f8010ff */
[----:B------:R-:W-:Y:S01]  /*6200*/  IMAD.WIDE.U32 R6, R11, UR8, R6 ;  /* 0x000000080b067c25 */ /* 0x000fe2000f8e0006 */
[----:B------:R-:W-:Y:S01]  /*6210*/  ULDC.64 UR8, c[0x0][0xb00] ;  /* 0x0002c00000087ab9 */ /* 0x000fe20000000a00 */
[----:B------:R-:W-:-:S02]  /*6220*/  ULDC UR6, c[0x0][0xa88] ;  /* 0x0002a20000067ab9 */ /* 0x000fc40000000800 */
[----:B------:R-:W-:Y:S01]  /*6230*/  IMAD.IADD R9, R3, 0x1, R13 ;  /* 0x0000000103097824 */ /* 0x000fe200078e020d */
[----:B------:R-:W-:Y:S01]  /*6240*/  IADD3 R3, R7, R15, RZ ;  /* 0x0000000f07037210 */ /* 0x000fe20007ffe0ff */
[----:B------:R-:W-:Y:S01]  /*6250*/  IMAD R4, R10, 0x80, R4 ;  /* 0x000000800a047824 */ /* 0x000fe200078e0204 */
[----:B------:R-:W-:Y:S01]  /*6260*/  LEA R20, P1, R6, UR8, 0x2 ;  /* 0x0000000806147c11 */ /* 0x000fe2000f8210ff */
[----:B0-----:R-:W-:Y:S01]  /*6270*/  ULEA UR4, UR5, UR4, 0x18 ;  /* 0x0000000405047291 */ /* 0x001fe2000f8ec03f */
[----:B------:R-:W-:Y:S01]  /*6280*/  LEA.HI.X R9, R2, UR7, R9, 0x2, P0 ;  /* 0x0000000702097c11 */ /* 0x000fe200080f1409 */
[----:B------:R-:W-:Y:S01]  /*6290*/  IMAD R17, R16, UR6, RZ ;  /* 0x0000000610117c24 */ /* 0x000fe2000f8e02ff */
[----:B------:R-:W-:Y:S01]  /*62a0*/  LEA.HI.X R22, R6, UR9, R3, 0x2, P1 ;  /* 0x0000000906167c11 */ /* 0x000fe200088f1403 */
[----:B------:R-:W-:Y:S01]  /*62b0*/  SHFL.IDX PT, R2, R8, RZ, 0x1c1f ;  /* 0x001c1fff08027589 */ /* 0x000fe200000e0000 */
[C---:B------:R-:W-:Y:S01]  /*62c0*/  LOP3.LUT P0, RZ, R23.reuse, 0x3, RZ, 0xc0, !PT ;  /* 0x0000000317ff7812 */ /* 0x040fe2000780c0ff */
[C---:B------:R-:W-:Y:S01]  /*62d0*/  VIADD R16, R4.reuse, 0x8 ;  /* 0x0000000804107836 */ /* 0x040fe20000000000 */
[----:B------:R-:W-:Y:S01]  /*62e0*/  UIADD3 UR4, UR4, 0x2a820, URZ ;  /* 0x0002a82004047890 */ /* 0x000fe2000fffe03f */
[----:B------:R-:W0:Y:S01]  /*62f0*/  SHFL.IDX PT, R3, R9, RZ, 0x1c1f ;  /* 0x001c1fff09037589 */ /* 0x000e2200000e0000 */
[-C--:B------:R-:W-:Y:S01]  /*6300*/  ISETP.GE.OR P1, PT, R4, R17.reuse, P0 ;  /* 0x000000110400720c */ /* 0x080fe20000726670 */
[----:B------:R-:W-:Y:S01]  /*6310*/  IMAD.IADD R19, R23, 0x1, -R88 ;  /* 0x0000000117137824 */ /* 0x000fe200078e0a58 */
[-C--:B------:R-:W-:Y:S01]  /*6320*/  ISETP.GE.OR P0, PT, R16, R17.reuse, P0 ;  /* 0x000000111000720c */ /* 0x080fe20000706670 */
[----:B------:R-:W-:Y:S01]  /*6330*/  SHFL.IDX PT, R6, R8, 0x1, 0x1c1f ;  /* 0x003c1f0008067f89 */ /* 0x000fe200000e0000 */
[----:B------:R-:W-:Y:S01]  /*6340*/  UPRMT UR4, URZ, 0x654, UR4 ;  /* 0x000006543f047896 */ /* 0x000fe20008000004 */
[----:B------:R-:W-:-:S02]  /*6350*/  ISETP.GE.AND P2, PT, R4, R17, PT ;  /* 0x000000110400720c */ /* 0x000fc40003f46270 */
[----:B------:R-:W1:Y:S01]  /*6360*/  SHFL.IDX PT, R7, R9, 0x1, 0x1c1f ;  /* 0x003c1f0009077f89 */ /* 0x000e6200000e0000 */
[----:B------:R-:W-:-:S03]  /*6370*/  SHF.L.U32 R19, R19, 0x1, RZ ;  /* 0x0000000113137819 */ /* 0x000fc600000006ff */
[----:B------:R2:W3:Y:S02]  /*6380*/  SHFL.IDX PT, R14, R20, RZ, 0x1c1f ;  /* 0x001c1fff140e7589 */ /* 0x0004e400000e0000 */
[----:B------:R-:W-:Y:S02]  /*6390*/  SYNCS.ARRIVE.TRANS64.RED.A1T0 RZ, [UR4], RZ ;  /* 0x000000ffffff79a7 */ /* 0x000fe40008100404 */
[----:B------:R2:W4:Y:S04]  /*63a0*/  SHFL.IDX PT, R15, R22, RZ, 0x1c1f ;  /* 0x001c1fff160f7589 */ /* 0x00052800000e0000 */
[----:B0-----:R2:W-:Y:S04]  /*63b0*/  @!P1 ST.E desc[UR38][R2.64], R5 ;  /* 0x0000000502009985 */ /* 0x0015e8000c101926 */
[----:B-1----:R2:W-:Y:S01]  /*63c0*/  @!P0 ST.E desc[UR38][R6.64], R0 ;  /* 0x0000000006008985 */ /* 0x0025e2000c101926 */
[----:B------:R-:W-:Y:S05]  /*63d0*/  @P2 BRA `(.L_x_37) ;  /* 0x0000000400782947 */ /* 0x000fea0003800000 */
[C---:B--2---:R-:W-:Y:S01]  /*63e0*/  VIADD R0, R19.reuse, 0x8 ;  /* 0x0000000813007836 */ /* 0x044fe20000000000 */
[----:B------:R-:W-:Y:S01]  /*63f0*/  ULDC UR4, c[0x0][0xac8] ;  /* 0x0002b20000047ab9 */ /* 0x000fe20000000800 */
[C---:B------:R-:W-:Y:S01]  /*6400*/  VIADD R6, R19.reuse, 0x10 ;  /* 0x0000001013067836 */ /* 0x040fe20000000000 */
[C---:B------:R-:W-:Y:S01]  /*6410*/  ISETP.GE.AND P2, PT, R19.reuse, UR4, PT ;  /* 0x0000000413007c0c */ /* 0x040fe2000bf46270 */
[C---:B------:R-:W-:Y:S01]  /*6420*/  VIADD R7, R19.reuse, 0x18 ;  /* 0x0000001813077836 */ /* 0x040fe20000000000 */
[----:B------:R-:W-:Y:S01]  /*6430*/  ISETP.GE.AND P3, PT, R0, UR4, PT ;  /* 0x0000000400007c0c */ /* 0x000fe2000bf66270 */
[C---:B------:R-:W-:Y:S01]  /*6440*/  VIADD R8, R19.reuse, 0x28 ;  /* 0x0000002813087836 */ /* 0x040fe20000000000 */
[----:B------:R-:W-:Y:S01]  /*6450*/  ISETP.GE.AND P0, PT, R6, UR4, PT ;  /* 0x0000000406007c0c */ /* 0x000fe2000bf06270 */
[----:B------:R-:W-:Y:S01]  /*6460*/  VIADD R9, R19, 0x30 ;  /* 0x0000003013097836 */ /* 0x000fe20000000000 */
[----:B------:R-:W-:Y:S01]  /*6470*/  ISETP.GE.AND P1, PT, R7, UR4, PT ;  /* 0x0000000407007c0c */ /* 0x000fe2000bf26270 */
[C---:B------:R-:W-:Y:S01]  /*6480*/  VIADD R10, R19.reuse, 0x38 ;  /* 0x00000038130a7836 */ /* 0x040fe20000000000 */
[C---:B------:R-:W-:Y:S01]  /*6490*/  IADD3 R11, R19.reuse, 0x40, RZ ;  /* 0x00000040130b7810 */ /* 0x040fe20007ffe0ff */
[----:B------:R-:W-:Y:S01]  /*64a0*/  VIADD R12, R19, 0x50 ;  /* 0x00000050130c7836 */ /* 0x000fe20000000000 */
[----:B------:R-:W-:-:S02]  /*64b0*/  ISETP.GE.AND P4, PT, R9, UR4, PT ;  /* 0x0000000409007c0c */ /* 0x000fc4000bf86270 */
[----:B------:R-:W-:Y:S01]  /*64c0*/  ISETP.GE.AND P5, PT, R10, UR4, PT ;  /* 0x000000040a007c0c */ /* 0x000fe2000bfa6270 */
[----:B---34-:R-:W-:Y:S01]  /*64d0*/  @!P2 IMAD.WIDE R2, R19, 0x4, R14 ;  /* 0x000000041302a825 */ /* 0x018fe200078e020e */
[----:B------:R-:W-:Y:S02]  /*64e0*/  ISETP.GE.AND P6, PT, R11, UR4, PT ;  /* 0x000000040b007c0c */ /* 0x000fe4000bfc6270 */
[----:B------:R-:W-:Y:S02]  /*64f0*/  @!P3 LEA.HI R0, R0, R0, RZ, 0x1 ;  /* 0x000000000000b211 */ /* 0x000fe400078f08ff */
[----:B------:R0:W-:Y:S01]  /*6500*/  @!P2 ST.E.64 desc[UR38][R2.64], R24 ;  /* 0x000000180200a985 */ /* 0x0001e2000c101b26 */
[----:B------:R-:W-:Y:S02]  /*6510*/  @!P0 LEA.HI R6, R6, R6, RZ, 0x1 ;  /* 0x0000000606068211 */ /* 0x000fe400078f08ff */
[----:B------:R-:W-:Y:S02]  /*6520*/  @!P3 LOP3.LUT R5, R0, 0xfffffffe, RZ, 0xc0, !PT ;  /* 0xfffffffe0005b812 */ /* 0x000fe400078ec0ff */
[----:B------:R-:W-:-:S02]  /*6530*/  IADD3 R0, R19, 0x20, RZ ;  /* 0x0000002013007810 */ /* 0x000fc40007ffe0ff */
[----:B------:R-:W-:Y:S01]  /*6540*/  @!P1 LEA.HI R7, R7, R7, RZ, 0x1 ;  /* 0x0000000707079211 */ /* 0x000fe200078f08ff */
[----:B------:R-:W-:Y:S01]  /*6550*/  @!P3 IMAD.WIDE R4, R5, 0x4, R14 ;  /* 0x000000040504b825 */ /* 0x000fe200078e020e */
[----:B------:R-:W-:Y:S02]  /*6560*/  ISETP.GE.AND P2, PT, R0, UR4, PT ;  /* 0x0000000400007c0c */ /* 0x000fe4000bf46270 */
[----:B------:R-:W-:Y:S02]  /*6570*/  @!P5 LEA.HI R10, R10, R10, RZ, 0x1 ;  /* 0x0000000a0a0ad211 */ /* 0x000fe400078f08ff */
[----:B------:R1:W-:Y:S01]  /*6580*/  @!P3 ST.E.64 desc[UR38][R4.64], R28 ;  /* 0x0000001c0400b985 */ /* 0x0003e2000c101b26 */
[----:B------:R-:W-:Y:S02]  /*6590*/  ISETP.GE.AND P3, PT, R8, UR4, PT ;  /* 0x0000000408007c0c */ /* 0x000fe4000bf66270 */
[----:B0-----:R-:W-:Y:S02]  /*65a0*/  @!P0 LOP3.LUT R3, R6, 0xfffffffe, RZ, 0xc0, !PT ;  /* 0xfffffffe06038812 */ /* 0x001fe400078ec0ff */
[----:B------:R-:W-:-:S02]  /*65b0*/  @!P4 LEA.HI R6, R9, R9, RZ, 0x1 ;  /* 0x000000090906c211 */ /* 0x000fc400078f08ff */
[----:B------:R-:W-:Y:S01]  /*65c0*/  @!P5 LOP3.LUT R13, R10, 0xfffffffe, RZ, 0xc0, !PT ;  /* 0xfffffffe0a0dd812 */ /* 0x000fe200078ec0ff */
[----:B------:R-:W-:Y:S01]  /*65d0*/  @!P0 IMAD.WIDE R2, R3, 0x4, R14 ;  /* 0x0000000403028825 */ /* 0x000fe200078e020e */
[----:B------:R-:W-:Y:S02]  /*65e0*/  @!P2 LEA.HI R0, R0, R0, RZ, 0x1 ;  /* 0x000000000000a211 */ /* 0x000fe400078f08ff */
[----:B------:R-:W-:Y:S02]  /*65f0*/  IADD3 R18, R19, 0x60, RZ ;  /* 0x0000006013127810 */ /* 0x000fe40007ffe0ff */
[----:B------:R0:W-:Y:S01]  /*6600*/  @!P0 ST.E.64 desc[UR38][R2.64], R32 ;  /* 0x0000002002008985 */ /* 0x0001e2000c101b26 */
[----:B------:R-:W-:Y:S02]  /*6610*/  @!P3 LEA.HI R8, R8, R8, RZ, 0x1 ;  /* 0x000000080808b211 */ /* 0x000fe400078f08ff */
[----:B-1----:R-:W-:Y:S02]  /*6620*/  @!P1 LOP3.LUT R5, R7, 0xfffffffe, RZ, 0xc0, !PT ;  /* 0xfffffffe07059812 */ /* 0x002fe400078ec0ff */
[----:B------:R-:W-:-:S02]  /*6630*/  @!P2 LOP3.LUT R7, R0, 0xfffffffe, RZ, 0xc0, !PT ;  /* 0xfffffffe0007a812 */ /* 0x000fc400078ec0ff */
[----:B------:R-:W-:Y:S01]  /*6640*/  @!P3 LOP3.LUT R9, R8, 0xfffffffe, RZ, 0xc0, !PT ;  /* 0xfffffffe0809b812 */ /* 0x000fe200078ec0ff */
[--C-:B------:R-:W-:Y:S01]  /*6650*/  @!P1 IMAD.WIDE R4, R5, 0x4, R14.reuse ;  /* 0x0000000405049825 */ /* 0x100fe200078e020e */
[----:B------:R-:W-:Y:S02]  /*6660*/  @!P6 LEA.HI R0, R11, R11, RZ, 0x1 ;  /* 0x0000000b0b00e211 */ /* 0x000fe400078f08ff */
[----:B------:R-:W-:Y:S01]  /*6670*/  @!P4 LOP3.LUT R11, R6, 0xfffffffe, RZ, 0xc0, !PT ;  /* 0xfffffffe060bc812 */ /* 0x000fe200078ec0ff */
[--C-:B------:R-:W-:Y:S01]  /*6680*/  @!P2 IMAD.WIDE R6, R7, 0x4, R14.reuse ;  /* 0x000000040706a825 */ /* 0x100fe200078e020e */
[----:B------:R-:W-:Y:S01]  /*6690*/  @!P6 LOP3.LUT R21, R0, 0xfffffffe, RZ, 0xc0, !PT ;  /* 0xfffffffe0015e812 */ /* 0x000fe200078ec0ff */
[----:B------:R1:W-:Y:S01]  /*66a0*/  @!P1 ST.E.64 desc[UR38][R4.64], R36 ;  /* 0x0000002404009985 */ /* 0x0003e2000c101b26 */
[----:B------:R-:W-:Y:S01]  /*66b0*/  ISETP.GE.AND P1, PT, R12, UR4, PT ;  /* 0x000000040c007c0c */ /* 0x000fe2000bf26270 */
[----:B0-----:R-:W-:Y:S02]  /*66c0*/  @!P3 IMAD.WIDE R2, R9, 0x4, R14 ;  /* 0x000000040902b825 */ /* 0x001fe400078e020e */
[----:B------:R0:W-:Y:S02]  /*66d0*/  @!P2 ST.E.64 desc[UR38][R6.64], R40 ;  /* 0x000000280600a985 */ /* 0x0001e4000c101b26 */
[----:B------:R-:W-:-:S02]  /*66e0*/  VIADD R0, R19, 0x48 ;  /* 0x0000004813007836 */ /* 0x000fc40000000000 */
[--C-:B------:R-:W-:Y:S01]  /*66f0*/  @!P5 IMAD.WIDE R8, R13, 0x4, R14.reuse ;  /* 0x000000040d08d825 */ /* 0x100fe200078e020e */
[----:B------:R2:W-:Y:S01]  /*6700*/  @!P3 ST.E.64 desc[UR38][R2.64], R44 ;  /* 0x0000002c0200b985 */ /* 0x0005e2000c101b26 */
[----:B------:R-:W-:Y:S02]  /*6710*/  ISETP.GE.AND P3, PT, R18, UR4, PT ;  /* 0x0000000412007c0c */ /* 0x000fe4000bf66270 */
[----:B------:R-:W-:Y:S01]  /*6720*/  VIADD R13, R19, 0x58 ;  /* 0x00000058130d7836 */ /* 0x000fe20000000000 */
[----:B------:R-:W-:Y:S01]  /*6730*/  ISETP.GE.AND P0, PT, R0, UR4, PT ;  /* 0x0000000400007c0c */ /* 0x000fe2000bf06270 */
[--C-:B-1----:R-:W-:Y:S01]  /*6740*/  @!P4 IMAD.WIDE R4, R11, 0x4, R14.reuse ;  /* 0x000000040b04c825 */ /* 0x102fe200078e020e */
[----:B------:R-:W-:Y:S02]  /*6750*/  @!P1 LEA.HI R12, R12, R12, RZ, 0x1 ;  /* 0x0000000c0c0c9211 */ /* 0x000fe400078f08ff */
[----:B------:R-:W-:Y:S01]  /*6760*/  ISETP.GE.AND P2, PT, R13, UR4, PT ;  /* 0x000000040d007c0c */ /* 0x000fe2000bf46270 */
[----:B------:R-:W-:Y:S01]  /*6770*/  @!P6 IMAD.WIDE R10, R21, 0x4, R14 ;  /* 0x00000004150ae825 */ /* 0x000fe200078e020e */
[----:B------:R1:W-:Y:S03]  /*6780*/  @!P4 ST.E.64 desc[UR38][R4.64], R48 ;  /* 0x000000300400c985 */ /* 0x0003e6000c101b26 */
[C---:B0-----:R-:W-:Y:S01]  /*6790*/  VIADD R6, R19.reuse, 0x68 ;  /* 0x0000006813067836 */ /* 0x041fe20000000000 */
[----:B------:R0:W-:Y:S01]  /*67a0*/  @!P5 ST.E.64 desc[UR38][R8.64], R52 ;  /* 0x000000340800d985 */ /* 0x0001e2000c101b26 */
[C---:B--2---:R-:W-:Y:S01]  /*67b0*/  VIADD R3, R19.reuse, 0x78 ;  /* 0x0000007813037836 */ /* 0x044fe20000000000 */
[----:B------:R-:W-:Y:S01]  /*67c0*/  @!P3 LEA.HI R18, R18, R18, RZ, 0x1 ;  /* 0x000000121212b211 */ /* 0x000fe200078f08ff */
[----:B------:R-:W-:Y:S01]  /*67d0*/  VIADD R7, R19, 0x70 ;  /* 0x0000007013077836 */ /* 0x000fe20000000000 */
[----:B------:R2:W-:Y:S01]  /*67e0*/  @!P6 ST.E.64 desc[UR38][R10.64], R56 ;  /* 0x000000380a00e985 */ /* 0x0005e2000c101b26 */
[----:B------:R-:W-:-:S02]  /*67f0*/  ISETP.GE.AND P4, PT, R6, UR4, PT ;  /* 0x0000000406007c0c */ /* 0x000fc4000bf86270 */
[----:B------:R-:W-:Y:S02]  /*6800*/  ISETP.GE.AND P6, PT, R3, UR4, PT ;  /* 0x0000000403007c0c */ /* 0x000fe4000bfc6270 */
[----:B------:R-:W-:Y:S02]  /*6810*/  ISETP.GE.AND P5, PT, R7, UR4, PT ;  /* 0x0000000407007c0c */ /* 0x000fe4000bfa6270 */
[----:B------:R-:W-:Y:S02]  /*6820*/  @!P0 LEA.HI R0, R0, R0, RZ, 0x1 ;  /* 0x0000000000008211 */ /* 0x000fe400078f08ff */
[----:B------:R-:W-:Y:S02]  /*6830*/  @!P2 LEA.HI R13, R13, R13, RZ, 0x1 ;  /* 0x0000000d0d0da211 */ /* 0x000fe400078f08ff */
[----:B-1----:R-:W-:Y:S02]  /*6840*/  @!P1 LOP3.LUT R5, R12, 0xfffffffe, RZ, 0xc0, !PT ;  /* 0xfffffffe0c059812 */ /* 0x002fe400078ec0ff */
[----:B0-----:R-:W-:-:S02]  /*6850*/  @!P3 LOP3.LUT R9, R18, 0xfffffffe, RZ, 0xc0, !PT ;  /* 0xfffffffe1209b812 */ /* 0x001fc400078ec0ff */
[----:B------:R-:W-:Y:S02]  /*6860*/  @!P4 LEA.HI R6, R6, R6, RZ, 0x1 ;  /* 0x000000060606c211 */ /* 0x000fe400078f08ff */
[----:B------:R-:W-:Y:S01]  /*6870*/  @!P6 LEA.HI R4, R3, R3, RZ, 0x1 ;  /* 0x000000030304e211 */ /* 0x000fe200078f08ff */
[----:B------:R-:W-:Y:S01]  /*6880*/  @!P3 IMAD.WIDE R8, R9, 0x4, R14 ;  /* 0x000000040908b825 */ /* 0x000fe200078e020e */
[----:B------:R-:W-:Y:S02]  /*6890*/  @!P5 LEA.HI R2, R7, R7, RZ, 0x1 ;  /* 0x000000070702d211 */ /* 0x000fe400078f08ff */
[----:B------:R-:W-:Y:S02]  /*68a0*/  @!P0 LOP3.LUT R3, R0, 0xfffffffe, RZ, 0xc0, !PT ;  /* 0xfffffffe00038812 */ /* 0x000fe400078ec0ff */
[----:B------:R-:W-:Y:S02]  /*68b0*/  @!P2 LOP3.LUT R7, R13, 0xfffffffe, RZ, 0xc0, !PT ;  /* 0xfffffffe0d07a812 */ /* 0x000fe400078ec0ff */
[----:B--2---:R-:W-:-:S02]  /*68c0*/  @!P4 LOP3.LUT R11, R6, 0xfffffffe, RZ, 0xc0, !PT ;  /* 0xfffffffe060bc812 */ /* 0x004fc400078ec0ff */
[----:B------:R-:W-:Y:S01]  /*68d0*/  @!P5 LOP3.LUT R13, R2, 0xfffffffe, RZ, 0xc0, !PT ;  /* 0xfffffffe020dd812 */ /* 0x000fe200078ec0ff */
[----:B------:R-:W-:Y:S01]  /*68e0*/  @!P0 IMAD.WIDE R2, R3, 0x4, R14 ;  /* 0x0000000403028825 */ /* 0x000fe200078e020e */
[----:B------:R-:W-:-:S03]  /*68f0*/  @!P6 LOP3.LUT R21, R4, 0xfffffffe, RZ, 0xc0, !PT ;  /* 0xfffffffe0415e812 */ /* 0x000fc600078ec0ff */
[--C-:B------:R-:W-:Y:S01]  /*6900*/  @!P1 IMAD.WIDE R4, R5, 0x4, R14.reuse ;  /* 0x0000000405049825 */ /* 0x100fe200078e020e */
[----:B------:R0:W-:Y:S03]  /*6910*/  @!P0 ST.E.64 desc[UR38][R2.64], R60 ;  /* 0x0000003c02008985 */ /* 0x0001e6000c101b26 */
[--C-:B------:R-:W-:Y:S01]  /*6920*/  @!P2 IMAD.WIDE R6, R7, 0x4, R14.reuse ;  /* 0x000000040706a825 */ /* 0x100fe200078e020e */
[----:B------:R0:W-:Y:S03]  /*6930*/  @!P1 ST.E.64 desc[UR38][R4.64], R64 ;  /* 0x0000004004009985 */ /* 0x0001e6000c101b26 */
[--C-:B------:R-:W-:Y:S01]  /*6940*/  @!P4 IMAD.WIDE R10, R11, 0x4, R14.reuse ;  /* 0x000000040b0ac825 */ /* 0x100fe200078e020e */
[----:B------:R0:W-:Y:S03]  /*6950*/  @!P2 ST.E.64 desc[UR38][R6.64], R68 ;  /* 0x000000440600a985 */ /* 0x0001e6000c101b26 */
[--C-:B------:R-:W-:Y:S01]  /*6960*/  @!P5 IMAD.WIDE R12, R13, 0x4, R14.reuse ;  /* 0x000000040d0cd825 */ /* 0x100fe200078e020e */
[----:B------:R0:W-:Y:S03]  /*6970*/  @!P3 ST.E.64 desc[UR38][R8.64], R72 ;  /* 0x000000480800b985 */ /* 0x0001e6000c101b26 */
[----:B------:R-:W-:Y:S01]  /*6980*/  @!P6 IMAD.WIDE R14, R21, 0x4, R14 ;  /* 0x00000004150ee825 */ /* 0x000fe200078e020e */
[----:B------:R0:W-:Y:S04]  /*6990*/  @!P4 ST.E.64 desc[UR38][R10.64], R76 ;  /* 0x0000004c0a00c985 */ /* 0x0001e8000c101b26 */
[----:B------:R0:W-:Y:S04]  /*69a0*/  @!P5 ST.E.64 desc[UR38][R12.64], R80 ;  /* 0x000000500c00d985 */ /* 0x0001e8000c101b26 */
[----:B------:R0:W-:Y:S02]  /*69b0*/  @!P6 ST.E.64 desc[UR38][R14.64], R84 ;  /* 0x000000540e00e985 */ /* 0x0001e4000c101b26 */
.L_x_37:
[----:B------:R-:W-:Y:S05]  /*69c0*/  BSYNC B0 ;  /* 0x0000000000007941 */ /* 0x000fea0003800000 */
.L_x_36:
[----:B------:R-:W-:Y:S01]  /*69d0*/  ISETP.GE.AND P0, PT, R16, R17, PT ;  /* 0x000000111000720c */ /* 0x000fe20003f06270 */
[----:B0-----:R0:W1:Y:S04]  /*69e0*/  SHFL.IDX PT, R13, R22, 0x1, 0x1c1f ;  /* 0x003c1f00160d7f89 */ /* 0x00106800000e0000 */
[----:B------:R0:W0:Y:S08]  /*69f0*/  SHFL.IDX PT, R12, R20, 0x1, 0x1c1f ;  /* 0x003c1f00140c7f89 */ /* 0x00003000000e0000 */
[----:B------:R-:W-:Y:S05]  /*6a00*/  @P0 BRA `(.L_x_8) ;  /* 0x0000004000b40947 */ /* 0x000fea0003800000 */
[----:B------:R-:W-:Y:S01]  /*6a10*/  ULDC UR4, c[0x0][0xac8] ;  /* 0x0002b20000047ab9 */ /* 0x000fe20000000800 */
[C---:B--2---:R-:W-:Y:S01]  /*6a20*/  IADD3 R0, R19.reuse, 0x8, RZ ;  /* 0x0000000813007810 */ /* 0x044fe20007ffe0ff */
[C---:B------:R-:W-:Y:S01]  /*6a30*/  VIADD R4, R19.reuse, 0x10 ;  /* 0x0000001013047836 */ /* 0x040fe20000000000 */
[C---:B------:R-:W-:Y:S01]  /*6a40*/  ISETP.GE.AND P0, PT, R19.reuse, UR4, PT ;  /* 0x0000000413007c0c */ /* 0x040fe2000bf06270 */
[C---:B------:R-:W-:Y:S01]  /*6a50*/  VIADD R6, R19.reuse, 0x18 ;  /* 0x0000001813067836 */ /* 0x040fe20000000000 */
[----:B------:R-:W-:Y:S01]  /*6a60*/  ISETP.GE.AND P5, PT, R0, UR4, PT ;  /* 0x0000000400007c0c */ /* 0x000fe2000bfa6270 */
[C---:B------:R-:W-:Y:S01]  /*6a70*/  VIADD R8, R19.reuse, 0x20 ;  /* 0x0000002013087836 */ /* 0x040fe20000000000 */
[----:B------:R-:W-:Y:S01]  /*6a80*/  ISETP.GE.AND P6, PT, R4, UR4, PT ;  /* 0x0000000404007c0c */ /* 0x000fe2000bfc6270 */
[C---:B------:R-:W-:Y:S01]  /*6a90*/  VIADD R10, R19.reuse, 0x30 ;  /* 0x00000030130a7836 */ /* 0x040fe20000000000 */
[C---:B------:R-:W-:Y:S01]  /*6aa0*/  IADD3 R9, R19.reuse, 0x28, RZ ;  /* 0x0000002813097810 */ /* 0x040fe20007ffe0ff */
[C---:B------:R-:W-:Y:S01]  /*6ab0*/  VIADD R11, R19.reuse, 0x38 ;  /* 0x00000038130b7836 */ /* 0x040fe20000000000 */
[----:B------:R-:W-:Y:S01]  /*6ac0*/  ISETP.GE.AND P4, PT, R8, UR4, PT ;  /* 0x0000000408007c0c */ /* 0x000fe2000bf86270 */
[----:B------:R-:W-:Y:S01]  /*6ad0*/  VIADD R16, R19, 0x40 ;  /* 0x0000004013107836 */ /* 0x000fe20000000000 */
[----:B------:R-:W-:Y:S01]  /*6ae0*/  ISETP.GE.AND P3, PT, R9, UR4, PT ;  /* 0x0000000409007c0c */ /* 0x000fe2000bf66270 */
[C---:B0-----:R-:W-:Y:S01]  /*6af0*/  VIADD R20, R19.reuse, 0x70 ;  /* 0x0000007013147836 */ /* 0x041fe20000000000 */
[----:B------:R-:W-:Y:S01]  /*6b00*/  ISETP.GE.AND P2, PT, R10, UR4, PT ;  /* 0x000000040a007c0c */ /* 0x000fe2000bf46270 */
[----:B-1----:R-:W-:Y:S01]  /*6b10*/  @!P0 IMAD.WIDE R2, R19, 0x4, R12 ;  /* 0x0000000413028825 */ /* 0x002fe200078e020c */
[----:B------:R-:W-:-:S02]  /*6b20*/  ISETP.GE.AND P1, PT, R11, UR4, PT ;  /* 0x000000040b007c0c */ /* 0x000fc4000bf26270 */
[----:B------:R-:W-:Y:S02]  /*6b30*/  @!P5 LEA.HI R0, R0, R0, RZ, 0x1 ;  /* 0x000000000000d211 */ /* 0x000fe400078f08ff */
[----:B------:R0:W-:Y:S01]  /*6b40*/  @!P0 ST.E.64 desc[UR38][R2.64], R26 ;  /* 0x0000001a02008985 */ /* 0x0001e2000c101b26 */
[----:B------:R-:W-:Y:S02]  /*6b50*/  ISETP.GE.AND P0, PT, R6, UR4, PT ;  /* 0x0000000406007c0c */ /* 0x000fe4000bf06270 */
[----:B------:R-:W-:Y:S02]  /*6b60*/  @!P6 LEA.HI R4, R4, R4, RZ, 0x1 ;  /* 0x000000040404e211 */ /* 0x000fe400078f08ff */
[----:B------:R-:W-:Y:S02]  /*6b70*/  @!P5 LOP3.LUT R5, R0, 0xfffffffe, RZ, 0xc0, !PT ;  /* 0xfffffffe0005d812 */ /* 0x000fe400078ec0ff */
[----:B------:R-:W-:Y:S02]  /*6b80*/  @!P6 LOP3.LUT R7, R4, 0xfffffffe, RZ, 0xc0, !PT ;  /* 0xfffffffe0407e812 */ /* 0x000fe400078ec0ff */
[----:B------:R-:W-:-:S02]  /*6b90*/  @!P4 LEA.HI R8, R8, R8, RZ, 0x1 ;  /* 0x000000080808c211 */ /* 0x000fc400078f08ff */
[----:B------:R-:W-:Y:S02]  /*6ba0*/  @!P3 LEA.HI R0, R9, R9, RZ, 0x1 ;  /* 0x000000090900b211 */ /* 0x000fe400078f08ff */
[----:B------:R-:W-:Y:S01]  /*6bb0*/  @!P2 LEA.HI R10, R10, R10, RZ, 0x1 ;  /* 0x0000000a0a0aa211 */ /* 0x000fe200078f08ff */
[--C-:B0-----:R-:W-:Y:S01]  /*6bc0*/  @!P5 IMAD.WIDE R2, R5, 0x4, R12.reuse ;  /* 0x000000040502d825 */ /* 0x101fe200078e020c */
[----:B------:R-:W-:Y:S02]  /*6bd0*/  @!P0 LEA.HI R6, R6, R6, RZ, 0x1 ;  /* 0x0000000606068211 */ /* 0x000fe400078f08ff */
[----:B---3--:R-:W-:Y:S01]  /*6be0*/  @!P1 LEA.HI R14, R11, R11, RZ, 0x1 ;  /* 0x0000000b0b0e9211 */ /* 0x008fe200078f08ff */
[----:B------:R-:W-:Y:S01]  /*6bf0*/  @!P6 IMAD.WIDE R4, R7, 0x4, R12 ;  /* 0x000000040704e825 */ /* 0x000fe200078e020c */
[----:B------:R-:W-:Y:S01]  /*6c00*/  @!P0 LOP3.LUT R7, R6, 0xfffffffe, RZ, 0xc0, !PT ;  /* 0xfffffffe06078812 */ /* 0x000fe200078ec0ff */
[----:B------:R0:W-:Y:S01]  /*6c10*/  @!P5 ST.E.64 desc[UR38][R2.64], R30 ;  /* 0x0000001e0200d985 */ /* 0x0001e2000c101b26 */
[----:B------:R-:W-:-:S02]  /*6c20*/  @!P4 LOP3.LUT R9, R8, 0xfffffffe, RZ, 0xc0, !PT ;  /* 0xfffffffe0809c812 */ /* 0x000fc400078ec0ff */
[----:B------:R-:W-:Y:S01]  /*6c30*/  @!P3 LOP3.LUT R11, R0, 0xfffffffe, RZ, 0xc0, !PT ;  /* 0xfffffffe000bb812 */ /* 0x000fe200078ec0ff */
[----:B------:R1:W-:Y:S01]  /*6c40*/  @!P6 ST.E.64 desc[UR38][R4.64], R34 ;  /* 0x000000220400e985 */ /* 0x0003e2000c101b26 */
[----:B----4-:R-:W-:Y:S01]  /*6c50*/  @!P2 LOP3.LUT R15, R10, 0xfffffffe, RZ, 0xc0, !PT ;  /* 0xfffffffe0a0fa812 */ /* 0x010fe200078ec0ff */
[C---:B------:R-:W-:Y:S01]  /*6c60*/  VIADD R0, R19.reuse, 0x50 ;  /* 0x0000005013007836 */ /* 0x040fe20000000000 */
[----:B------:R-:W-:Y:S01]  /*6c70*/  @!P1 LOP3.LUT R17, R14, 0xfffffffe, RZ, 0xc0, !PT ;  /* 0xfffffffe0e119812 */ /* 0x000fe200078ec0ff */
[C---:B------:R-:W-:Y:S01]  /*6c80*/  VIADD R14, R19.reuse, 0x58 ;  /* 0x00000058130e7836 */ /* 0x040fe20000000000 */
[----:B------:R-:W-:Y:S02]  /*6c90*/  IADD3 R18, R19, 0x48, RZ ;  /* 0x0000004813127810 */ /* 0x000fe40007ffe0ff */
[----:B------:R-:W-:Y:S02]  /*6ca0*/  ISETP.GE.AND P5, PT, R16, UR4, PT ;  /* 0x0000000410007c0c */ /* 0x000fe4000bfa6270 */
[----:B------:R-:W-:Y:S01]  /*6cb0*/  ISETP.GE.AND P6, PT, R18, UR4, PT ;  /* 0x0000000412007c0c */ /* 0x000fe2000bfc6270 */
[----:B0-----:R-:W-:-:S04]  /*6cc0*/  @!P0 IMAD.WIDE R2, R7, 0x4, R12 ;  /* 0x0000000407028825 */ /* 0x001fc800078e020c */
[--C-:B-1----:R-:W-:Y:S01]  /*6cd0*/  @!P4 IMAD.WIDE R4, R9, 0x4, R12.reuse ;  /* 0x000000040904c825 */ /* 0x102fe200078e020c */
[----:B------:R0:W-:Y:S01]  /*6ce0*/  @!P0 ST.E.64 desc[UR38][R2.64], R38 ;  /* 0x0000002602008985 */ /* 0x0001e2000c101b26 */
[----:B------:R-:W-:Y:S02]  /*6cf0*/  ISETP.GE.AND P0, PT, R0, UR4, PT ;  /* 0x0000000400007c0c */ /* 0x000fe4000bf06270 */
[--C-:B------:R-:W-:Y:S01]  /*6d00*/  @!P3 IMAD.WIDE R6, R11, 0x4, R12.reuse ;  /* 0x000000040b06b825 */ /* 0x100fe200078e020c */
[----:B------:R1:W-:Y:S01]  /*6d10*/  @!P4 ST.E.64 desc[UR38][R4.64], R42 ;  /* 0x0000002a0400c985 */ /* 0x0003e2000c101b26 */
[----:B------:R-:W-:Y:S02]  /*6d20*/  ISETP.GE.AND P4, PT, R20, UR4, PT ;  /* 0x0000000414007c0c */ /* 0x000fe4000bf86270 */
[----:B------:R-:W-:Y:S01]  /*6d30*/  @!P2 IMAD.WIDE R8, R15, 0x4, R12 ;  /* 0x000000040f08a825 */ /* 0x000fe200078e020c */
[----:B------:R2:W-:Y:S01]  /*6d40*/  @!P3 ST.E.64 desc[UR38][R6.64], R46 ;  /* 0x0000002e0600b985 */ /* 0x0005e2000c101b26 */
[----:B------:R-:W-:-:S02]  /*6d50*/  IADD3 R15, R19, 0x60, RZ ;  /* 0x00000060130f7810 */ /* 0x000fc40007ffe0ff */
[----:B------:R-:W-:Y:S01]  /*6d60*/  @!P1 IMAD.WIDE R10, R17, 0x4, R12 ;  /* 0x00000004110a9825 */ /* 0x000fe200078e020c */
[----:B------:R3:W-:Y:S01]  /*6d70*/  @!P2 ST.E.64 desc[UR38][R8.64], R50 ;  /* 0x000000320800a985 */ /* 0x0007e2000c101b26 */
[----:B------:R-:W-:Y:S02]  /*6d80*/  ISETP.GE.AND P2, PT, R15, UR4, PT ;  /* 0x000000040f007c0c */ /* 0x000fe4000bf46270 */
[----:B------:R-:W-:Y:S01]  /*6d90*/  VIADD R17, R19, 0x68 ;  /* 0x0000006813117836 */ /* 0x000fe20000000000 */
[----:B------:R4:W-:Y:S01]  /*6da0*/  @!P1 ST.E.64 desc[UR38][R10.64], R54 ;  /* 0x000000360a009985 */ /* 0x0009e2000c101b26 */
[----:B------:R-:W-:Y:S02]  /*6db0*/  ISETP.GE.AND P1, PT, R14, UR4, PT ;  /* 0x000000040e007c0c */ /* 0x000fe4000bf26270 */
[----:B------:R-:W-:Y:S02]  /*6dc0*/  @!P5 LEA.HI R16, R16, R16, RZ, 0x1 ;  /* 0x000000101010d211 */ /* 0x000fe400078f08ff */
[----:B------:R-:W-:-:S02]  /*6dd0*/  ISETP.GE.AND P3, PT, R17, UR4, PT ;  /* 0x0000000411007c0c */ /* 0x000fc4000bf66270 */
[----:B------:R-:W-:Y:S02]  /*6de0*/  @!P6 LEA.HI R18, R18, R18, RZ, 0x1 ;  /* 0x000000121212e211 */ /* 0x000fe400078f08ff */
[----:B0-----:R-:W-:Y:S02]  /*6df0*/  @!P5 LOP3.LUT R3, R16, 0xfffffffe, RZ, 0xc0, !PT ;  /* 0xfffffffe1003d812 */ /* 0x001fe400078ec0ff */
[----:B-1----:R-:W-:Y:S02]  /*6e00*/  @!P6 LOP3.LUT R5, R18, 0xfffffffe, RZ, 0xc0, !PT ;  /* 0xfffffffe1205e812 */ /* 0x002fe400078ec0ff */
[----:B------:R-:W-:Y:S01]  /*6e10*/  @!P0 LEA.HI R0, R0, R0, RZ, 0x1 ;  /* 0x0000000000008211 */ /* 0x000fe200078f08ff */
[--C-:B------:R-:W-:Y:S01]  /*6e20*/  @!P5 IMAD.WIDE R2, R3, 0x4, R12.reuse ;  /* 0x000000040302d825 */ /* 0x100fe200078e020c */
[----:B------:R-:W-:Y:S02]  /*6e30*/  @!P1 LEA.HI R14, R14, R14, RZ, 0x1 ;  /* 0x0000000e0e0e9211 */ /* 0x000fe400078f08ff */
[----:B------:R-:W-:Y:S01]  /*6e40*/  @!P2 LEA.HI R15, R15, R15, RZ, 0x1 ;  /* 0x0000000f0f0fa211 */ /* 0x000fe200078f08ff */
[----:B------:R-:W-:Y:S01]  /*6e50*/  @!P6 IMAD.WIDE R4, R5, 0x4, R12 ;  /* 0x000000040504e825 */ /* 0x000fe200078e020c */
[----:B------:R-:W-:Y:S01]  /*6e60*/  @!P3 LEA.HI R17, R17, R17, RZ, 0x1 ;  /* 0x000000111111b211 */ /* 0x000fe200078f08ff */
[----:B------:R0:W-:Y:S01]  /*6e70*/  @!P5 ST.E.64 desc[UR38][R2.64], R58 ;  /* 0x0000003a0200d985 */ /* 0x0001e2000c101b26 */
[----:B------:R-:W-:-:S02]  /*6e80*/  @!P4 LEA.HI R20, R20, R20, RZ, 0x1 ;  /* 0x000000141414c211 */ /* 0x000fc400078f08ff */
[----:B--2---:R-:W-:Y:S01]  /*6e90*/  @!P0 LOP3.LUT R7, R0, 0xfffffffe, RZ, 0xc0, !PT ;  /* 0xfffffffe00078812 */ /* 0x004fe200078ec0ff */
[----:B------:R1:W-:Y:S01]  /*6ea0*/  @!P6 ST.E.64 desc[UR38][R4.64], R62 ;  /* 0x0000003e0400e985 */ /* 0x0003e2000c101b26 */
[----:B---3--:R-:W-:Y:S02]  /*6eb0*/  @!P1 LOP3.LUT R9, R14, 0xfffffffe, RZ, 0xc0, !PT ;  /* 0xfffffffe0e099812 */ /* 0x008fe400078ec0ff */
[----:B------:R-:W-:Y:S02]  /*6ec0*/  @!P2 LOP3.LUT R15, R15, 0xfffffffe, RZ, 0xc0, !PT ;  /* 0xfffffffe0f0fa812 */ /* 0x000fe400078ec0ff */
[----:B------:R-:W-:Y:S02]  /*6ed0*/  @!P3 LOP3.LUT R17, R17, 0xfffffffe, RZ, 0xc0, !PT ;  /* 0xfffffffe1111b812 */ /* 0x000fe400078ec0ff */
[----:B----4-:R-:W-:Y:S02]  /*6ee0*/  @!P4 LOP3.LUT R11, R20, 0xfffffffe, RZ, 0xc0, !PT ;  /* 0xfffffffe140bc812 */ /* 0x010fe400078ec0ff */
[----:B------:R-:W-:Y:S01]  /*6ef0*/  IADD3 R19, R19, 0x78, RZ ;  /* 0x0000007813137810 */ /* 0x000fe20007ffe0ff */
[----:B0-----:R-:W-:-:S04]  /*6f00*/  @!P0 IMAD.WIDE R2, R7, 0x4, R12 ;  /* 0x0000000407028825 */ /* 0x001fc800078e020c */
[--C-:B-1----:R-:W-:Y:S01]  /*6f10*/  @!P1 IMAD.WIDE R4, R9, 0x4, R12.reuse ;  /* 0x0000000409049825 */ /* 0x102fe200078e020c */
[----:B------:R0:W-:Y:S01]  /*6f20*/  @!P0 ST.E.64 desc[UR38][R2.64], R66 ;  /* 0x0000004202008985 */ /* 0x0001e2000c101b26 */
[----:B------:R-:W-:Y:S02]  /*6f30*/  ISETP.GE.AND P0, PT, R19, UR4, PT ;  /* 0x0000000413007c0c */ /* 0x000fe4000bf06270 */
[--C-:B------:R-:W-:Y:S01]  /*6f40*/  @!P2 IMAD.WIDE R6, R15, 0x4, R12.reuse ;  /* 0x000000040f06a825 */ /* 0x100fe200078e020c */
[----:B------:R0:W-:Y:S03]  /*6f50*/  @!P1 ST.E.64 desc[UR38][R4.64], R70 ;  /* 0x0000004604009985 */ /* 0x0001e6000c101b26 */
[--C-:B------:R-:W-:Y:S01]  /*6f60*/  @!P3 IMAD.WIDE R8, R17, 0x4, R12.reuse ;  /* 0x000000041108b825 */ /* 0x100fe200078e020c */
[----:B------:R0:W-:Y:S03]  /*6f70*/  @!P2 ST.E.64 desc[UR38][R6.64], R74 ;  /* 0x0000004a0600a985 */ /* 0x0001e6000c101b26 */
[----:B------:R-:W-:Y:S01]  /*6f80*/  @!P4 IMAD.WIDE R10, R11, 0x4, R12 ;  /* 0x000000040b0ac825 */ /* 0x000fe200078e020c */
[----:B------:R0:W-:Y:S04]  /*6f90*/  @!P3 ST.E.64 desc[UR38][R8.64], R78 ;  /* 0x0000004e0800b985 */ /* 0x0001e8000c101b26 */
[----:B------:R0:W-:Y:S01]  /*6fa0*/  @!P4 ST.E.64 desc[UR38][R10.64], R82 ;  /* 0x000000520a00c985 */ /* 0x0001e2000c101b26 */
[----:B------:R-:W-:Y:S05]  /*6fb0*/  @P0 BRA `(.L_x_8) ;  /* 0x0000003c00480947 */ /* 0x000fea0003800000 */
[----:B------:R-:W-:-:S04]  /*6fc0*/  LEA.HI R19, R19, R19, RZ, 0x1 ;  /* 0x0000001313137211 */ /* 0x000fc800078f08ff */
[----:B0-----:R-:W-:-:S05]  /*6fd0*/  LOP3.LUT R3, R19, 0xfffffffe, RZ, 0xc0, !PT ;  /* 0xfffffffe13037812 */ /* 0x001fca00078ec0ff */
[----:B------:R-:W-:-:S05]  /*6fe0*/  IMAD.WIDE R2, R3, 0x4, R12 ;  /* 0x0000000403027825 */ /* 0x000fca00078e020c */
[----:B------:R0:W-:Y:S01]  /*6ff0*/  ST.E.64 desc[UR38][R2.64], R86 ;  /* 0x0000005602007985 */ /* 0x0001e2000c101b26 */
[----:B------:R-:W-:Y:S05]  /*7000*/  BRA `(.L_x_8) ;  /* 0x0000003c00347947 */ /* 0x000fea0003800000 */
.L_x_35:
[----:B------:R-:W0:Y:S02]  /*7010*/  S2R R0, SR_TID.X ;  /* 0x0000000000007919 */ /* 0x000e240000002100 */
[----:B0-----:R-:W-:-:S05]  /*7020*/  VIADD R3, R0, 0xffffff80 ;  /* 0xffffff8000037836 */ /* 0x001fca0000000000 */
[----:B------:R-:W-:-:S13]  /*7030*/  ISETP.GT.AND P0, PT, R3, 0x7f, PT ;  /* 0x0000007f0300780c */ /* 0x000fda0003f04270 */
[----:B------:R-:W-:Y:S05]  /*7040*/  @P0 BRA `(.L_x_8) ;  /* 0x0000003c00240947 */ /* 0x000fea0003800000 */
[----:B------:R-:W0:Y:S01]  /*7050*/  S2R R3, SR_CTAID.X ;  /* 0x0000000000037919 */ /* 0x000e220000002500 */
[----:B------:R-:W1:Y:S01]  /*7060*/  LDC R8, c[0x0][0xbe8] ;  /* 0x0002fa00ff087b82 */ /* 0x000e620000000800 */
[----:B------:R-:W-:Y:S01]  /*7070*/  ULDC UR4, c[0x0][0xa88] ;  /* 0x0002a20000047ab9 */ /* 0x000fe20000000800 */
[----:B0-----:R-:W-:Y:S02]  /*7080*/  IMAD R0, R3, 0x80, R0 ;  /* 0x0000008003007824 */ /* 0x001fe400078e0200 */
[----:B-1----:R-:W-:-:S03]  /*7090*/  IMAD R3, R8, UR4, RZ ;  /* 0x0000000408037c24 */ /* 0x002fc6000f8e02ff */
[----:B------:R-:W-:-:S04]  /*70a0*/  IADD3 R0, R0, -0x80, RZ ;  /* 0xffffff8000007810 */ /* 0x000fc80007ffe0ff */
[----:B------:R-:W-:-:S13]  /*70b0*/  ISETP.GE.AND P0, PT, R0, R3, PT ;  /* 0x000000030000720c */ /* 0x000fda0003f06270 */
[----:B------:R-:W-:Y:S05]  /*70c0*/  @P0 BRA `(.L_x_8) ;  /* 0x0000003c00040947 */ /* 0x000fea0003800000 */
[----:B------:R-:W-:Y:S01]  /*70d0*/  ISETP.NE.AND P0, PT, R8, 0x1, PT ;  /* 0x000000010800780c */ /* 0x000fe20003f05270 */
[----:B------:R-:W0:Y:S01]  /*70e0*/  S2UR UR4, SR_CTAID.Z ;  /* 0x00000000000479c3 */ /* 0x000e220000002700 */
[--C-:B------:R-:W-:Y:S01]  /*70f0*/  SHF.R.S32.HI R3, RZ, 0x1f, R2.reuse ;  /* 0x0000001fff037819 */ /* 0x100fe20000011402 */
[----:B------:R-:W-:Y:S01]  /*7100*/  ULDC.64 UR6, c[0x0][0xbd0] ;  /* 0x0002f40000067ab9 */ /* 0x000fe20000000a00 */
[----:B------:R-:W-:Y:S02]  /*7110*/  IMAD.MOV R7, RZ, RZ, -R2 ;  /* 0x000000ffff077224 */ /* 0x000fe400078e0a02 */
[----:B------:R-:W-:-:S03]  /*7120*/  IMAD.WIDE.U32 R4, R2, UR6, RZ ;  /* 0x0000000602047c25 */ /* 0x000fc6000f8e00ff */
[----:B------:R-:W1:Y:S01]  /*7130*/  LDC.64 R12, c[0x0][0xbd8] ;  /* 0x0002f600ff0c7b82 */ /* 0x000e620000000a00 */
[----:B------:R-:W-:-:S04]  /*7140*/  IMAD R3, R3, UR6, RZ ;  /* 0x0000000603037c24 */ /* 0x000fc8000f8e02ff */
[----:B------:R-:W-:Y:S02]  /*7150*/  IMAD R3, R2, UR7, R3 ;  /* 0x0000000702037c24 */ /* 0x000fe4000f8e0203 */
[----:B------:R-:W-:Y:S01]  /*7160*/  IMAD.MOV.U32 R2, RZ, RZ, R4 ;  /* 0x000000ffff027224 */ /* 0x000fe200078e0004 */
[----:B------:R-:W2:Y:S01]  /*7170*/  @P0 LDC R9, c[0x0][0xbec] ;  /* 0x0002fb00ff090b82 */ /* 0x000ea20000000800 */
[----:B------:R-:W-:Y:S01]  /*7180*/  IMAD.IADD R3, R5, 0x1, R3 ;  /* 0x0000000105037824 */ /* 0x000fe200078e0203 */
[----:B------:R-:W-:-:S06]  /*7190*/  MOV R5, R0 ;  /* 0x0000000000057202 */ /* 0x000fcc0000000f00 */
[----:B------:R-:W3:Y:S01]  /*71a0*/  S2UR UR8, SR_CTAID.Y ;  /* 0x00000000000879c3 */ /* 0x000ee20000002600 */
[----:B0-----:R-:W-:-:S07]  /*71b0*/  USHF.R.S32.HI UR5, URZ, 0x1f, UR4 ;  /* 0x0000001f3f057899 */ /* 0x001fce0008011404 */
[----:B------:R-:W3:Y:S01]  /*71c0*/  LDC R10, c[0x0][0xc50] ;  /* 0x00031400ff0a7b82 */ /* 0x000ee20000000800 */
[C---:B-1----:R-:W-:Y:S02]  /*71d0*/  IMAD R14, R12.reuse, UR5, RZ ;  /* 0x000000050c0e7c24 */ /* 0x042fe4000f8e02ff */
[----:B------:R-:W-:-:S04]  /*71e0*/  IMAD.WIDE.U32 R2, R12, UR4, R2 ;  /* 0x000000040c027c25 */ /* 0x000fc8000f8e0002 */
[----:B------:R-:W-:Y:S01]  /*71f0*/  IMAD R13, R13, UR4, R14 ;  /* 0x000000040d0d7c24 */ /* 0x000fe2000f8e020e */
[----:B------:R-:W0:Y:S01]  /*7200*/  @P0 LDC R11, c[0x0][0xbf0] ;  /* 0x0002fc00ff0b0b82 */ /* 0x000e220000000800 */
[----:B--2---:R-:W-:Y:S01]  /*7210*/  @P0 IMAD.HI.U32 R6, R0, R9, RZ ;  /* 0x0000000900060227 */ /* 0x004fe200078e00ff */
[----:B------:R-:W-:Y:S02]  /*7220*/  ULDC.64 UR4, c[0x0][0xbe0] ;  /* 0x0002f80000047ab9 */ /* 0x000fe40000000a00 */
[----:B------:R-:W-:Y:S01]  /*7230*/  IADD3 R3, R13, R3, RZ ;  /* 0x000000030d037210 */ /* 0x000fe20007ffe0ff */
[----:B---3--:R-:W-:-:S04]  /*7240*/  IMAD R9, R10, R7, UR8 ;  /* 0x000000080a097e24 */ /* 0x008fc8000f8e0207 */
[----:B------:R-:W-:Y:S01]  /*7250*/  IMAD.WIDE.U32 R2, R9, UR4, R2 ;  /* 0x0000000409027c25 */ /* 0x000fe2000f8e0002 */
[----:B------:R-:W-:Y:S02]  /*7260*/  SHF.R.S32.HI R4, RZ, 0x1f, R9 ;  /* 0x0000001fff047819 */ /* 0x000fe40000011409 */
[----:B0-----:R-:W-:-:S03]  /*7270*/  @P0 SHF.R.U32.HI R5, RZ, R11, R6 ;  /* 0x0000000bff050219 */ /* 0x001fc60000011606 */
[----:B------:R-:W-:Y:S01]  /*7280*/  IMAD R4, R4, UR4, RZ ;  /* 0x0000000404047c24 */ /* 0x000fe2000f8e02ff */
[----:B------:R-:W-:Y:S01]  /*7290*/  IADD3 R2, P0, R5, R2, RZ ;  /* 0x0000000205027210 */ /* 0x000fe20007f1e0ff */
[--C-:B------:R-:W-:Y:S02]  /*72a0*/  IMAD.MOV R7, RZ, RZ, -R5.reuse ;  /* 0x000000ffff077224 */ /* 0x100fe400078e0a05 */
[----:B------:R-:W-:Y:S01]  /*72b0*/  IMAD R4, R9, UR5, R4 ;  /* 0x0000000509047c24 */ /* 0x000fe2000f8e0204 */
[----:B------:R-:W-:Y:S01]  /*72c0*/  SHF.R.S32.HI R9, RZ, 0x1f, R5 ;  /* 0x0000001fff097819 */ /* 0x000fe20000011405 */
[----:B------:R-:W-:Y:S01]  /*72d0*/  IMAD R7, R8, R7, R0 ;  /* 0x0000000708077224 */ /* 0x000fe200078e0200 */
[----:B------:R-:W-:Y:S02]  /*72e0*/  ULDC.64 UR4, c[0x0][0xbc8] ;  /* 0x0002f20000047ab9 */ /* 0x000fe40000000a00 */
[----:B------:R-:W-:Y:S02]  /*72f0*/  IADD3.X R3, R9, R3, R4, P0, !PT ;  /* 0x0000000309037210 */ /* 0x000fe400007fe404 */
[----:B------:R-:W-:Y:S01]  /*7300*/  SHF.R.S32.HI R0, RZ, 0x1f, R7 ;  /* 0x0000001fff007819 */ /* 0x000fe20000011407 */
[----:B------:R-:W-:-:S04]  /*7310*/  IMAD.WIDE.U32 R2, R7, UR4, R2 ;  /* 0x0000000407027c25 */ /* 0x000fc8000f8e0002 */
[----:B------:R-:W-:-:S04]  /*7320*/  IMAD R0, R0, UR4, RZ ;  /* 0x0000000400007c24 */ /* 0x000fc8000f8e02ff */
[----:B------:R-:W-:Y:S01]  /*7330*/  IMAD R5, R7, UR5, R0 ;  /* 0x0000000507057c24 */ /* 0x000fe2000f8e0200 */
[----:B------:R-:W-:Y:S02]  /*7340*/  ULDC.64 UR4, c[0x0][0xba8] ;  /* 0x0002ea0000047ab9 */ /* 0x000fe40000000a00 */
[----:B------:R-:W-:Y:S01]  /*7350*/  LEA R4, P0, R2, UR4, 0x2 ;  /* 0x0000000402047c11 */ /* 0x000fe2000f8010ff */
[----:B------:R-:W-:-:S05]  /*7360*/  IMAD.IADD R3, R3, 0x1, R5 ;  /* 0x0000000103037824 */ /* 0x000fca00078e0205 */
[----:B------:R-:W-:Y:S01]  /*7370*/  LEA.HI.X R5, R2, UR5, R3, 0x2, P0 ;  /* 0x0000000502057c11 */ /* 0x000fe200080f1403 */
[----:B------:R-:W-:-:S05]  /*7380*/  IMAD.MOV.U32 R3, RZ, RZ, -0x800000 ;  /* 0xff800000ff037424 */ /* 0x000fca00078e00ff */
[----:B------:R0:W-:Y:S01]  /*7390*/  STG.E desc[UR38][R4.64], R3 ;  /* 0x0000000304007986 */ /* 0x0001e2000c101926 */
[----:B------:R-:W-:Y:S05]  /*73a0*/  BRA `(.L_x_8) ;  /* 0x00000038004c7947 */ /* 0x000fea0003800000 */
.L_x_6:
[----:B------:R-:W-:-:S08]  /*73b0*/  NOP ;  /* 0x0000000000007918 */ /* 0x000fd00000000000 */
[----:B------:R-:W0:-:S00]  /*73c0*/  USETMAXREG.DEALLOC.CTAPOOL 0x28 ;  /* 0x00000028000079c8 */ /* 0x000e0000080e0500 */
[----:B0-----:R-:W-:Y:S01]  /*73d0*/  LOP3.LUT R17, R0, 0x3, RZ, 0xc0, !PT ;  /* 0x0000000300117812 */ /* 0x001fe200078ec0ff */
[----:B------:R-:W0:Y:S05]  /*73e0*/  S2R R27, SR_CTAID.Z ;  /* 0x00000000001b7919 */ /* 0x000e2a0000002700 */
[----:B------:R-:W1:Y:S01]  /*73f0*/  S2UR UR6, SR_CTAID.Y ;  /* 0x00000000000679c3 */ /* 0x000e620000002600 */
[----:B------:R-:W2:Y:S02]  /*7400*/  SHFL.IDX PT, R0, R17, RZ, 0x1f ;  /* 0x00001fff11007589 */ /* 0x000ea400000e0000 */
[----:B--2---:R-:W-:-:S13]  /*7410*/  ISETP.NE.AND P0, PT, R0, RZ, PT ;  /* 0x000000ff0000720c */ /* 0x004fda0003f05270 */
[----:B01----:R-:W-:Y:S05]  /*7420*/  @!P0 BRA `(.L_x_38) ;  /* 0x0000000000288947 */ /* 0x003fea0003800000 */
[----:B------:R-:W-:Y:S01]  /*7430*/  ULDC UR7, c[0x0][0xc50] ;  /* 0x0003140000077ab9 */ /* 0x000fe20000000800 */
[----:B------:R-:W-:Y:S01]  /*7440*/  UMOV UR42, UR6 ;  /* 0x00000006002a7c82 */ /* 0x000fe20008000000 */
[----:B------:R-:W-:-:S06]  /*7450*/  UISETP.NE.AND UP0, UPT, UR7, 0x1, UPT ;  /* 0x000000010700788c */ /* 0x000fcc000bf05270 */
[----:B------:R-:W-:-:S13]  /*7460*/  PLOP3.LUT P0, PT, PT, PT, UP0, 0x80, 0x0 ;  /* 0x000000000000781c */ /* 0x000fda0003f0f008 */
[----:B------:R-:W-:Y:S05]  /*7470*/  @!P0 BRA `(.L_x_39) ;  /* 0x0000000000308947 */ /* 0x000fea0003800000 */
[----:B------:R-:W-:Y:S01]  /*7480*/  ULDC UR4, c[0x0][0xc54] ;  /* 0x0003150000047ab9 */ /* 0x000fe20000000800 */
[----:B------:R-:W-:Y:S01]  /*7490*/  ULDC UR42, c[0x0][0xc58] ;  /* 0x00031600002a7ab9 */ /* 0x000fe20000000800 */
[----:B------:R-:W-:-:S04]  /*74a0*/  UIMAD.WIDE.U32 UR4, UR6, UR4, URZ ;  /* 0x00000004060472a5 */ /* 0x000fc8000f8e003f */
[----:B------:R-:W-:Y:S01]  /*74b0*/  USHF.R.U32.HI UR42, URZ, UR42, UR5 ;  /* 0x0000002a3f2a7299 */ /* 0x000fe20008011605 */
[----:B------:R-:W-:Y:S11]  /*74c0*/  BRA `(.L_x_39) ;  /* 0x00000000001c7947 */ /* 0x000ff60003800000 */
.L_x_38:
[----:B------:R-:W-:Y:S01]  /*74d0*/  ULDC UR7, c[0x0][0xc50] ;  /* 0x0003140000077ab9 */ /* 0x000fe20000000800 */
[----:B------:R-:W-:Y:S01]  /*74e0*/  UMOV UR42, UR6 ;  /* 0x00000006002a7c82 */ /* 0x000fe20008000000 */
[----:B------:R-:W-:-:S11]  /*74f0*/  UISETP.NE.AND UP0, UPT, UR7, 0x1, UPT ;  /* 0x000000010700788c */ /* 0x000fd6000bf05270 */
[----:B------:R-:W-:Y:S01]  /*7500*/  @UP0 ULDC UR4, c[0x0][0xc54] ;  /* 0x0003150000040ab9 */ /* 0x000fe20000000800 */
[----:B------:R-:W-:Y:S01]  /*7510*/  @UP0 ULDC UR8, c[0x0][0xc58] ;  /* 0x0003160000080ab9 */ /* 0x000fe20000000800 */
[----:B------:R-:W-:-:S04]  /*7520*/  UIMAD.WIDE.U32 UR4, UR6, UR4, URZ ;  /* 0x00000004060472a5 */ /* 0x000fc8000f8e003f */
[----:B------:R-:W-:-:S12]  /*7530*/  @UP0 USHF.R.U32.HI UR42, URZ, UR8, UR5 ;  /* 0x000000083f2a0299 */ /* 0x000fd80008011605 */
.L_x_39:
[----:B------:R-:W-:Y:S01]  /*7540*/  ISETP.GE.AND P0, PT, R27, RZ, PT ;  /* 0x000000ff1b00720c */ /* 0x000fe20003f06270 */
[----:B------:R-:W-:Y:S01]  /*7550*/  UIADD3 UR4, -UR42, URZ, URZ ;  /* 0x0000003f2a047290 */ /* 0x000fe2000fffe13f */
[----:B------:R-:W-:Y:S01]  /*7560*/  MOV R0, 0x1 ;  /* 0x0000000100007802 */ /* 0x000fe20000000f00 */
[----:B------:R-:W-:Y:S02]  /*7570*/  IMAD.MOV.U32 R2, RZ, RZ, RZ ;  /* 0x000000ffff027224 */ /* 0x000fe400078e00ff */
[----:B------:R-:W-:Y:S01]  /*7580*/  UIMAD UR6, UR7, UR4, UR6 ;  /* 0x00000004070672a4 */ /* 0x000fe2000f8e0206 */
[----:B------:R-:W-:-:S07]  /*7590*/  IMAD.MOV.U32 R8, RZ, RZ, 0x1 ;  /* 0x00000001ff087424 */ /* 0x000fce00078e00ff */
[----:B------:R-:W-:Y:S05]  /*75a0*/  @!P0 BRA `(.L_x_40) ;  /* 0x00000034000c8947 */ /* 0x000fea0003800000 */
[----:B------:R-:W0:Y:S01]  /*75b0*/  LDC.64 R2, c[0x0][0xa28] ;  /* 0x00028a00ff027b82 */ /* 0x000e220000000a00 */
[----:B------:R-:W-:Y:S01]  /*75c0*/  ULDC.64 UR4, c[0x0][0x418] ;  /* 0x0001060000047ab9 */ /* 0x000fe20000000a00 */
[----:B------:R-:W-:Y:S01]  /*75d0*/  ULDC UR43, c[0x0][0x2f0] ;  /* 0x0000bc00002b7ab9 */ /* 0x000fe20000000800 */
[----:B------:R-:W-:Y:S02]  /*75e0*/  MOV R18, RZ ;  /* 0x000000ff00127202 */ /* 0x000fe40000000f00 */
[----:B0-----:R-:W-:-:S04]  /*75f0*/  ISETP.NE.U32.AND P0, PT, R2, RZ, PT ;  /* 0x000000ff0200720c */ /* 0x001fc80003f05070 */
[----:B------:R-:W-:Y:S01]  /*7600*/  ISETP.NE.AND.EX P0, PT, R3, RZ, PT, P0 ;  /* 0x000000ff0300720c */ /* 0x000fe20003f05300 */
[----:B------:R-:W-:-:S03]  /*7610*/  UISETP.NE.U32.AND UP0, UPT, UR4, URZ, UPT ;  /* 0x0000003f0400728c */ /* 0x000fc6000bf05070 */
[----:B------:R-:W-:-:S09]  /*7620*/  ULDC UR4, c[0x0][0x424] ;  /* 0x0001090000047ab9 */ /* 0x000fd20000000800 */
[----:B------:R-:W0:Y:S01]  /*7630*/  @P0 LDC.64 R2, c[0x0][0xa28] ;  /* 0x00028a00ff020b82 */ /* 0x000e220000000a00 */
[----:B------:R-:W-:-:S04]  /*7640*/  UISETP.NE.AND.EX UP0, UPT, UR5, URZ, UPT, UP0 ;  /* 0x0000003f0500728c */ /* 0x000fc8000bf05300 */
[----:B------:R-:W-:-:S04]  /*7650*/  USEL UR4, UR4, 0x1, UP0 ;  /* 0x0000000104047887 */ /* 0x000fc80008000000 */
[----:B------:R-:W-:Y:S01]  /*7660*/  UIMAD UR43, UR4, UR43, URZ ;  /* 0x0000002b042b72a4 */ /* 0x000fe2000f8e023f */
[----:B------:R-:W1:Y:S03]  /*7670*/  S2R R24, SR_CTAID.X ;  /* 0x0000000000187919 */ /* 0x000e660000002500 */
[----:B------:R-:W-:Y:S02]  /*7680*/  UISETP.GE.AND UP0, UPT, UR43, 0x1, UPT ;  /* 0x000000012b00788c */ /* 0x000fe4000bf06270 */
[----:B------:R-:W-:Y:S01]  /*7690*/  UIADD3 UR4, UR43, 0x5f, URZ ;  /* 0x0000005f2b047890 */ /* 0x000fe2000fffe03f */
[----:B0-----:R-:W-:-:S05]  /*76a0*/  @P0 IMAD.WIDE R2, R27, 0x4, R2 ;  /* 0x000000041b020825 */ /* 0x001fca00078e0202 */
[----:B------:R0:W5:Y:S01]  /*76b0*/  @P0 LDG.E R18, desc[UR38][R2.64] ;  /* 0x0000002602120981 */ /* 0x000162000c1e1900 */
[----:B------:R-:W-:Y:S01]  /*76c0*/  PLOP3.LUT P0, PT, PT, PT, UP0, 0x80, 0x0 ;  /* 0x000000000000781c */ /* 0x000fe20003f0f008 */
[----:B------:R-:W-:Y:S02]  /*76d0*/  UIMAD.WIDE UR4, UR4, 0x2aaaaaab, URZ ;  /* 0x2aaaaaab040478a5 */ /* 0x000fe4000f8e023f */
[----:B------:R-:W-:Y:S02]  /*76e0*/  ULOP3.LUT UR47, UR6, 0xffff, URZ, 0xc0, !UPT ;  /* 0x0000ffff062f7892 */ /* 0x000fe4000f8ec03f */
[----:B------:R-:W-:Y:S01]  /*76f0*/  USHF.R.U32.HI UR44, URZ, 0x1f, UR5 ;  /* 0x0000001f3f2c7899 */ /* 0x000fe20008011605 */
[----:B------:R-:W-:-:S03]  /*7700*/  UMOV UR37, URZ ;  /* 0x0000003f00257c82 */ /* 0x000fc60008000000 */
[----:B------:R-:W-:-:S04]  /*7710*/  ULEA.HI.SX32 UR44, UR5, UR44, 0x1c ;  /* 0x0000002c052c7291 */ /* 0x000fc8000f8fe23f */
[----:B01----:R-:W-:Y:S08]  /*7720*/  @!P0 BRA `(.L_x_41) ;  /* 0x0000000000848947 */ /* 0x003ff00003800000 */
[----:B------:R-:W-:Y:S01]  /*7730*/  USHF.R.U32.HI UR6, URZ, 0x10, UR6 ;  /* 0x000000103f067899 */ /* 0x000fe20008011606 */
[----:B------:R-:W-:-:S03]  /*7740*/  UMOV UR4, URZ ;  /* 0x0000003f00047c82 */ /* 0x000fc60008000000 */
[----:B------:R-:W-:-:S11]  /*7750*/  UISETP.NE.AND UP0, UPT, UR6, URZ, UPT ;  /* 0x0000003f0600728c */ /* 0x000fd6000bf05270 */
[----:B------:R-:W-:Y:S02]  /*7760*/  @!UP0 ULDC UR6, c[0x0][0x9f0] ;  /* 0x00027c0000068ab9 */ /* 0x000fe40000000800 */
[----:B------:R-:W-:Y:S01]  /*7770*/  IABS R2, UR6 ;  /* 0x0000000600027c13 */ /* 0x000fe20008000000 */
[----:B------:R-:W-:Y:S02]  /*7780*/  UIADD3 UR7, UR44, -0x1, UR6 ;  /* 0xffffffff2c077890 */ /* 0x000fe4000fffe006 */
[----:B------:R-:W-:Y:S02]  /*7790*/  IABS R5, UR6 ;  /* 0x0000000600057c13 */ /* 0x000fe40008000000 */
[----:B------:R-:W-:Y:S02]  /*77a0*/  R2UR UR10, R2 ;  /* 0x00000000020a72ca */ /* 0x000fe400000e0000 */
[----:B------:R-:W-:Y:S01]  /*77b0*/  IABS R4, UR7 ;  /* 0x0000000700047c13 */ /* 0x000fe20008000000 */
[----:B------:R-:W-:-:S03]  /*77c0*/  ULOP3.LUT UR7, UR7, UR6, URZ, 0x3c, !UPT ;  /* 0x0000000607077292 */ /* 0x000fc6000f8e3c3f */
[----:B------:R-:W-:-:S07]  /*77d0*/  R2UR UR9, R4 ;  /* 0x00000000040972ca */ /* 0x000fce00000e0000 */
[----:B------:R-:W0:Y:S08]  /*77e0*/  I2F.RP R2, UR10 ;  /* 0x0000000a00027d06 */ /* 0x000e300008209400 */
[----:B0-----:R-:W0:Y:S02]  /*77f0*/  MUFU.RCP R2, R2 ;  /* 0x0000000200027308 */ /* 0x001e240000001000 */
[----:B0-----:R-:W-:-:S02]  /*7800*/  VIADD R3, R2, 0xffffffe ;  /* 0x0ffffffe02037836 */ /* 0x001fc40000000000 */
[----:B------:R-:W-:-:S04]  /*7810*/  IMAD.MOV R2, RZ, RZ, -R5 ;  /* 0x000000ffff027224 */ /* 0x000fc800078e0a05 */
[----:B------:R-:W0:Y:S02]  /*7820*/  F2I.FTZ.U32.TRUNC.NTZ R3, R3 ;  /* 0x0000000300037305 */ /* 0x000e24000021f000 */
[----:B0-----:R-:W-:-:S13]  /*7830*/  R2UR UR5, R3 ;  /* 0x00000000030572ca */ /* 0x001fda00000e0000 */
[----:B------:R-:W-:-:S04]  /*7840*/  UIADD3 UR8, URZ, -UR5, URZ ;  /* 0x800000053f087290 */ /* 0x000fc8000fffe03f */
[----:B------:R-:W-:-:S04]  /*7850*/  UIMAD UR8, UR8, UR10, URZ ;  /* 0x0000000a080872a4 */ /* 0x000fc8000f8e023f */
[----:B------:R-:W-:-:S03]  /*7860*/  UIMAD.WIDE.U32 UR4, UR5, UR8, UR4 ;  /* 0x00000008050472a5 */ /* 0x000fc6000f8e0004 */
[----:B------:R-:W-:Y:S01]  /*7870*/  R2UR UR8, R2 ;  /* 0x00000000020872ca */ /* 0x000fe200000e0000 */
[----:B------:R-:W-:-:S12]  /*7880*/  UIMAD.WIDE.U32 UR4, UR5, UR9, URZ ;  /* 0x00000009050472a5 */ /* 0x000fd8000f8e003f */
[----:B------:R-:W-:-:S04]  /*7890*/  UIMAD UR4, UR5, UR8, UR9 ;  /* 0x00000008050472a4 */ /* 0x000fc8000f8e0209 */
[----:B------:R-:W-:-:S11]  /*78a0*/  UISETP.GT.U32.AND UP0, UPT, UR10, UR4, UPT ;  /* 0x000000040a00728c */ /* 0x000fd6000bf04070 */
[----:B------:R-:W-:Y:S02]  /*78b0*/  @!UP0 UIADD3 UR4, UR4, -UR10, URZ ;  /* 0x8000000a04048290 */ /* 0x000fe4000fffe03f */
[----:B------:R-:W-:Y:S02]  /*78c0*/  @!UP0 UIADD3 UR5, UR5, 0x1, URZ ;  /* 0x0000000105058890 */ /* 0x000fe4000fffe03f */
[----:B------:R-:W-:Y:S02]  /*78d0*/  UISETP.GE.U32.AND UP1, UPT, UR4, UR10, UPT ;  /* 0x0000000a0400728c */ /* 0x000fe4000bf26070 */
[----:B------:R-:W-:-:S09]  /*78e0*/  UISETP.GE.AND UP0, UPT, UR7, URZ, UPT ;  /* 0x0000003f0700728c */ /* 0x000fd2000bf06270 */
[----:B------:R-:W-:Y:S02]  /*78f0*/  @UP1 UIADD3 UR5, UR5, 0x1, URZ ;  /* 0x0000000105051890 */ /* 0x000fe4000fffe03f */
[----:B------:R-:W-:Y:S02]  /*7900*/  UISETP.NE.AND UP1, UPT, UR6, URZ, UPT ;  /* 0x0000003f0600728c */ /* 0x000fe4000bf25270 */
[----:B------:R-:W-:-:S09]  /*7910*/  @!UP0 UIADD3 UR5, -UR5, URZ, URZ ;  /* 0x0000003f05058290 */ /* 0x000fd2000fffe13f */
[----:B------:R-:W-:-:S07]  /*7920*/  @!UP1 ULOP3.LUT UR5, URZ, UR6, URZ, 0x33, !UPT ;  /* 0x000000063f059292 */ /* 0x000fce000f8e333f */
[----:B------:R-:W-:-:S05]  /*7930*/  UMOV UR37, UR5 ;  /* 0x0000000500257c82 */ /* 0x000fca0008000000 */
.L_x_41:
[----:B------:R-:W-:Y:S02]  /*7940*/  UIMAD UR48, UR47, UR37, URZ ;  /* 0x000000252f3072a4 */ /* 0x000fe4000f8e023f */
[----:B------:R-:W-:Y:S02]  /*7950*/  MOV R3, UR37 ;  /* 0x0000002500037c02 */ /* 0x000fe40008000f00 */
[----:B------:R-:W-:Y:S02]  /*7960*/  MOV R8, 0x1 ;  /* 0x0000000100087802 */ /* 0x000fe40000000f00 */
[----:B------:R-:W-:-:S05]  /*7970*/  IMAD.U32 R2, RZ, RZ, UR48 ;  /* 0x00000030ff027e24 */ /* 0x000fca000f8e00ff */
[----:B------:R-:W-:-:S04]  /*7980*/  VIADDMNMX R2, R2, R3, UR44, PT ;  /* 0x0000002c02027e46 */ /* 0x000fc8000b800103 */
[----:B------:R-:W-:Y:S01]  /*7990*/  R2UR UR49, R2 ;  /* 0x00000000023172ca */ /* 0x000fe200000e0000 */
[----:B------:R-:W-:-:S12]  /*79a0*/  IMAD.MOV.U32 R2, RZ, RZ, RZ ;  /* 0x000000ffff027224 */ /* 0x000fd800078e00ff */
[----:B------:R-:W-:-:S06]  /*79b0*/  UISETP.GT.AND UP0, UPT, UR49, UR48, UPT ;  /* 0x000000303100728c */ /* 0x000fcc000bf04270 */
[----:B------:R-:W-:-:S13]  /*79c0*/  PLOP3.LUT P0, PT, PT, PT, UP0, 0x80, 0x0 ;  /* 0x000000000000781c */ /* 0x000fda0003f0f008 */
[----:B------:R-:W-:Y:S05]  /*79d0*/  @!P0 BRA `(.L_x_40) ;  /* 0x0000003000008947 */ /* 0x000fea0003800000 */
[----:B------:R-:W0:Y:S01]  /*79e0*/  S2UR UR4, SR_CgaCtaId ;  /* 0x00000000000479c3 */ /* 0x000e220000008800 */
[----:B------:R-:W-:Y:S02]  /*79f0*/  UMOV UR45, 0x400 ;  /* 0x00000400002d7882 */ /* 0x000fe40000000000 */
[----:B0-----:R-:W-:-:S04]  /*7a00*/  ULEA UR45, UR4, UR45, 0x18 ;  /* 0x0000002d042d7291 */ /* 0x001fc8000f8ec03f */
[----:B------:R-:W-:-:S04]  /*7a10*/  UIADD3 UR4, UR45, 0x18400, URZ ;  /* 0x000184002d047890 */ /* 0x000fc8000fffe03f */
[----:B------:R-:W-:-:S06]  /*7a20*/  ULOP3.LUT UP0, URZ, UR4, 0x3ff, URZ, 0xc0, !UPT ;  /* 0x000003ff043f7892 */ /* 0x000fcc000f80c03f */
[----:B------:R-:W-:-:S13]  /*7a30*/  PLOP3.LUT P0, PT, PT, PT, UP0, 0x80, 0x0 ;  /* 0x000000000000781c */ /* 0x000fda0003f0f008 */
[----:B------:R-:W-:Y:S05]  /*7a40*/  @!P0 BRA `(.L_x_42) ;  /* 0x0000000000408947 */ /* 0x000fea0003800000 */
[----:B------:R-:W-:Y:S01]  /*7a50*/  MOV R2, 0x0 ;  /* 0x0000000000027802 */ /* 0x000fe20000000f00 */
[----:B------:R-:W-:Y:S01]  /*7a60*/  ULDC.64 UR4, c[0x4][0x90] ;  /* 0x0100240000047ab9 */ /* 0x000fe20000000a00 */
[----:B------:R-:W-:Y:S01]  /*7a70*/  ULDC.64 UR6, c[0x4][0x98] ;  /* 0x0100260000067ab9 */ /* 0x000fe20000000a00 */
[----:B------:R-:W-:Y:S01]  /*7a80*/  IMAD.U32 R4, RZ, RZ, UR4 ;  /* 0x00000004ff047e24 */ /* 0x000fe2000f8e00ff */
[----:B------:R-:W-:Y:S01]  /*7a90*/  MOV R6, UR6 ;  /* 0x0000000600067c02 */ /* 0x000fe20008000f00 */
[----:B------:R-:W-:Y:S01]  /*7aa0*/  IMAD.U32 R5, RZ, RZ, UR5 ;  /* 0x00000005ff057e24 */ /* 0x000fe2000f8e00ff */
[----:B------:R-:W0:Y:S01]  /*7ab0*/  LDC.64 R2, c[0x4][R2] ;  /* 0x0100000002027b82 */ /* 0x000e220000000a00 */
[----:B------:R-:W-:Y:S01]  /*7ac0*/  ULDC.64 UR4, c[0x4][0x8] ;  /* 0x0100020000047ab9 */ /* 0x000fe20000000a00 */
[----:B------:R-:W-:Y:S01]  /*7ad0*/  IMAD.U32 R7, RZ, RZ, UR7 ;  /* 0x00000007ff077e24 */ /* 0x000fe2000f8e00ff */
[----:B------:R-:W-:Y:S01]  /*7ae0*/  MOV R11, UR5 ;  /* 0x00000005000b7c02 */ /* 0x000fe20008000f00 */
[----:B------:R-:W-:Y:S01]  /*7af0*/  IMAD.U32 R10, RZ, RZ, UR4 ;  /* 0x00000004ff0a7e24 */ /* 0x000fe2000f8e00ff */
[----:B------:R-:W-:Y:S01]  /*7b00*/  MOV R13, RZ ;  /* 0x000000ff000d7202 */ /* 0x000fe20000000f00 */
[----:B------:R-:W-:-:S02]  /*7b10*/  IMAD.MOV.U32 R8, RZ, RZ, 0x70 ;  /* 0x00000070ff087424 */ /* 0x000fc400078e00ff */
[----:B------:R-:W-:-:S07]  /*7b20*/  IMAD.MOV.U32 R12, RZ, RZ, 0x1 ;  /* 0x00000001ff0c7424 */ /* 0x000fce00078e00ff */
[----:B------:R-:W-:-:S07]  /*7b30*/  LEPC R20, `(.L_x_42) ;  /* 0x000000001014794e */ /* 0x000fce0000000000 */
[----:B0----5:R-:W-:Y:S05]  /*7b40*/  CALL.ABS.NOINC R2 ;  /* 0x0000000002007343 */ /* 0x021fea0003c00000 */
.L_x_42:
        /* <DEDUP_REMOVED lines=8> */
[----:B------:R0:W1:Y:S01]  /*7bd0*/  LDC.64 R2, c[0x4][R16] ;  /* 0x0100000010027b82 */ /* 0x0000620000000a00 */
[----:B------:R-:W-:Y:S01]  /*7be0*/  IMAD.U32 R5, RZ, RZ, UR5 ;  /* 0x00000005ff057e24 */ /* 0x000fe2000f8e00ff */
[----:B------:R-:W-:Y:S01]  /*7bf0*/  ULDC.64 UR4, c[0x4][0x10] ;  /* 0x0100040000047ab9 */ /* 0x000fe20000000a00 */
[----:B------:R-:W-:Y:S01]  /*7c00*/  MOV R6, UR6 ;  /* 0x0000000600067c02 */ /* 0x000fe20008000f00 */
[----:B------:R-:W-:Y:S01]  /*7c10*/  IMAD.U32 R7, RZ, RZ, UR7 ;  /* 0x00000007ff077e24 */ /* 0x000fe2000f8e00ff */
[----:B------:R-:W-:Y:S01]  /*7c20*/  MOV R11, UR5 ;  /* 0x00000005000b7c02 */ /* 0x000fe20008000f00 */
[----:B------:R-:W-:Y:S01]  /*7c30*/  IMAD.U32 R10, RZ, RZ, UR4 ;  /* 0x00000004ff0a7e24 */ /* 0x000fe2000f8e00ff */
[----:B------:R-:W-:Y:S01]  /*7c40*/  MOV R13, RZ ;  /* 0x000000ff000d7202 */ /* 0x000fe20000000f00 */
[----:B------:R-:W-:-:S02]  /*7c50*/  IMAD.MOV.U32 R8, RZ, RZ, 0x70 ;  /* 0x00000070ff087424 */ /* 0x000fc400078e00ff */
[----:B0-----:R-:W-:-:S07]  /*7c60*/  IMAD.MOV.U32 R12, RZ, RZ, 0x1 ;  /* 0x00000001ff0c7424 */ /* 0x001fce00078e00ff */
[----:B------:R-:W-:-:S07]  /*7c70*/  LEPC R20, `(.L_x_44) ;  /* 0x000000001014794e */ /* 0x000fce0000000000 */
[----:B-1---5:R-:W-:Y:S05]  /*7c80*/  CALL.ABS.NOINC R2 ;  /* 0x0000000002007343 */ /* 0x022fea0003c00000 */
.L_x_44:
[----:B------:R0:W1:Y:S01]  /*7c90*/  LDC.64 R2, c[0x4][R16] ;  /* 0x0100000010027b82 */ /* 0x0000620000000a00 */
[----:B------:R-:W-:Y:S01]  /*7ca0*/  ULDC.64 UR4, c[0x4][0x90] ;  /* 0x0100240000047ab9 */ /* 0x000fe20000000a00 */
[----:B------:R-:W-:Y:S01]  /*7cb0*/  ULDC.64 UR6, c[0x4][0x98] ;  /* 0x0100260000067ab9 */ /* 0x000fe20000000a00 */
[----:B------:R-:W-:Y:S01]  /*7cc0*/  IMAD.U32 R4, RZ, RZ, UR4 ;  /* 0x00000004ff047e24 */ /* 0x000fe2000f8e00ff */
[----:B------:R-:W-:Y:S01]  /*7cd0*/  MOV R6, UR6 ;  /* 0x0000000600067c02 */ /* 0x000fe20008000f00 */
[----:B------:R-:W-:Y:S01]  /*7ce0*/  IMAD.U32 R5, RZ, RZ, UR5 ;  /* 0x00000005ff057e24 */ /* 0x000fe2000f8e00ff */
[----:B------:R-:W-:Y:S01]  /*7cf0*/  ULDC.64 UR4, c[0x4][0x18] ;  /* 0x0100060000047ab9 */ /* 0x000fe20000000a00 */
[----:B------:R-:W-:Y:S01]  /*7d00*/  IMAD.U32 R7, RZ, RZ, UR7 ;  /* 0x00000007ff077e24 */ /* 0x000fe2000f8e00ff */
[----:B------:R-:W-:Y:S01]  /*7d10*/  MOV R11, UR5 ;  /* 0x00000005000b7c02 */ /* 0x000fe20008000f00 */
[----:B------:R-:W-:Y:S01]  /*7d20*/  IMAD.U32 R10, RZ, RZ, UR4 ;  /* 0x00000004ff0a7e24 */ /* 0x000fe2000f8e00ff */
[----:B------:R-:W-:Y:S01]  /*7d30*/  MOV R13, RZ ;  /* 0x000000ff000d7202 */ /* 0x000fe20000000f00 */
[----:B------:R-:W-:-:S02]  /*7d40*/  IMAD.MOV.U32 R8, RZ, RZ, 0x70 ;  /* 0x00000070ff087424 */ /* 0x000fc400078e00ff */
[----:B0-----:R-:W-:-:S07]  /*7d50*/  IMAD.MOV.U32 R12, RZ, RZ, 0x1 ;  /* 0x00000001ff0c7424 */ /* 0x001fce00078e00ff */
[----:B------:R-:W-:-:S07]  /*7d60*/  LEPC R20, `(.L_x_43) ;  /* 0x000000001014794e */ /* 0x000fce0000000000 */
[----:B-1----:R-:W-:Y:S05]  /*7d70*/  CALL.ABS.NOINC R2 ;  /* 0x0000000002007343 */ /* 0x002fea0003c00000 */
.L_x_43:
[----:B------:R-:W0:Y:S01]  /*7d80*/  LDC.64 R2, c[0x0][0x9f8] ;  /* 0x00027e00ff027b82 */ /* 0x000e220000000a00 */
[----:B------:R-:W-:Y:S01]  /*7d90*/  IMAD.SHL.U32 R6, R25, 0x8, RZ ;  /* 0x0000000819067824 */ /* 0x000fe200078e00ff */
[----:B------:R-:W-:Y:S01]  /*7da0*/  ULDC UR4, c[0x0][0x2f4] ;  /* 0x0000bd0000047ab9 */ /* 0x000fe20000000800 */
[----:B------:R-:W-:Y:S01]  /*7db0*/  IMAD.MOV.U32 R32, RZ, RZ, R27 ;  /* 0x000000ffff207224 */ /* 0x000fe200078e001b */
[----:B------:R-:W-:-:S04]  /*7dc0*/  ULDC UR5, c[0x0][0x320] ;  /* 0x0000c80000057ab9 */ /* 0x000fc80000000800 */
[----:B------:R-:W1:Y:S01]  /*7dd0*/  LDC R16, c[0x0][0x430] ;  /* 0x00010c00ff107b82 */ /* 0x000e620000000800 */
[----:B0-----:R-:W-:-:S04]  /*7de0*/  ISETP.NE.U32.AND P0, PT, R2, RZ, PT ;  /* 0x000000ff0200720c */ /* 0x001fc80003f05070 */
[----:B------:R-:W-:-:S13]  /*7df0*/  ISETP.NE.AND.EX P0, PT, R3, RZ, PT, P0 ;  /* 0x000000ff0300720c */ /* 0x000fda0003f05300 */
[----:B------:R-:W0:Y:S01]  /*7e00*/  @P0 LDC.64 R2, c[0x0][0x9f8] ;  /* 0x00027e00ff020b82 */ /* 0x000e220000000a00 */
[----:B------:R-:W-:-:S04]  /*7e10*/  LOP3.LUT R30, R6, 0x38, RZ, 0xc0, !PT ;  /* 0x00000038061e7812 */ /* 0x000fc800078ec0ff */
[----:B------:R-:W-:Y:S02]  /*7e20*/  LOP3.LUT R19, R30, 0x40, RZ, 0xfc, !PT ;  /* 0x000000401e137812 */ /* 0x000fe400078efcff */
[----:B------:R-:W-:Y:S02]  /*7e30*/  LOP3.LUT R22, R22, 0xfffffffb, RZ, 0xc0, !PT ;  /* 0xfffffffb16167812 */ /* 0x000fe400078ec0ff */
[----:B------:R-:W-:Y:S01]  /*7e40*/  ISETP.GE.AND P2, PT, R19, UR4, PT ;  /* 0x0000000413007c0c */ /* 0x000fe2000bf46270 */
[----:B0-----:R-:W-:-:S05]  /*7e50*/  @P0 IMAD.WIDE R2, R27, 0x4, R2 ;  /* 0x000000041b020825 */ /* 0x001fca00078e0202 */
[----:B------:R0:W5:Y:S01]  /*7e60*/  @P0 LDG.E R32, desc[UR38][R2.64] ;  /* 0x0000002602200981 */ /* 0x000162000c1e1900 */
[C---:B------:R-:W-:Y:S01]  /*7e70*/  ISETP.GE.AND P0, PT, R30.reuse, UR4, PT ;  /* 0x000000041e007c0c */ /* 0x040fe2000bf06270 */
[----:B------:R-:W-:Y:S01]  /*7e80*/  UMOV UR6, 0xffffffff ;  /* 0xffffffff00067882 */ /* 0x000fe20000000000 */
[C---:B------:R-:W-:Y:S02]  /*7e90*/  LOP3.LUT R23, R30.reuse, 0x80, RZ, 0xfc, !PT ;  /* 0x000000801e177812 */ /* 0x040fe400078efcff */
[----:B------:R-:W-:Y:S02]  /*7ea0*/  SHF.L.U32 R26, R25, 0x4, RZ ;  /* 0x00000004191a7819 */ /* 0x000fe400000006ff */
[----:B------:R-:W-:Y:S02]  /*7eb0*/  ISETP.GE.AND P1, PT, R23, UR4, PT ;  /* 0x0000000417007c0c */ /* 0x000fe4000bf26270 */
[----:B------:R-:W-:Y:S02]  /*7ec0*/  ISETP.GE.AND P3, PT, R30, UR5, PT ;  /* 0x000000051e007c0c */ /* 0x000fe4000bf66270 */
[----:B------:R-:W-:-:S02]  /*7ed0*/  LOP3.LUT R10, R25, 0x7f, RZ, 0xc0, !PT ;  /* 0x0000007f190a7812 */ /* 0x000fc400078ec0ff */
[----:B------:R-:W-:Y:S02]  /*7ee0*/  LOP3.LUT R26, R26, 0x70, RZ, 0xc0, !PT ;  /* 0x000000701a1a7812 */ /* 0x000fe400078ec0ff */
[----:B------:R-:W-:Y:S02]  /*7ef0*/  @P0 LOP3.LUT R22, R22, 0x4, RZ, 0xfc, !PT ;  /* 0x0000000416160812 */ /* 0x000fe400078efcff */
[----:B------:R-:W-:Y:S02]  /*7f00*/  ISETP.GE.AND P0, PT, R19, UR5, PT ;  /* 0x0000000513007c0c */ /* 0x000fe4000bf06270 */
[----:B------:R-:W-:-:S04]  /*7f10*/  LOP3.LUT R22, R22, 0xfffffffd, RZ, 0xc0, !PT ;  /* 0xfffffffd16167812 */ /* 0x000fc800078ec0ff */
[----:B------:R-:W-:-:S04]  /*7f20*/  @P2 LOP3.LUT R22, R22, 0x2, RZ, 0xfc, !PT ;  /* 0x0000000216162812 */ /* 0x000fc800078efcff */
[----:B------:R-:W-:-:S04]  /*7f30*/  LOP3.LUT R22, R22, 0xfffffffe, RZ, 0xc0, !PT ;  /* 0xfffffffe16167812 */ /* 0x000fc800078ec0ff */
[----:B------:R-:W-:Y:S01]  /*7f40*/  @P1 LOP3.LUT R22, R22, 0x1, RZ, 0xfc, !PT ;  /* 0x0000000116161812 */ /* 0x000fe200078efcff */
[----:B01----:R-:W-:Y:S06]  /*7f50*/  BRA.DIV UR6, `(.L_x_45) ;  /* 0x0000002e06e07947 */ /* 0x003fec000b800000 */
.L_x_87:
[----:B------:R-:W-:Y:S01]  /*7f60*/  UIADD3 UR4, UR49, -0x1, URZ ;  /* 0xffffffff31047890 */ /* 0x000fe2000fffe03f */
[----:B------:R-:W-:Y:S02]  /*7f70*/  SHF.R.U32.HI R37, RZ, 0x3, R10 ;  /* 0x00000003ff257819 */ /* 0x000fe4000001160a */
[----:B------:R-:W-:Y:S02]  /*7f80*/  ISETP.NE.AND P2, PT, R16, 0x1, PT ;  /* 0x000000011000780c */ /* 0x000fe40003f45270 */
[----:B------:R-:W-:Y:S01]  /*7f90*/  LOP3.LUT R33, R26, R37, RZ, 0xfc, !PT ;  /* 0x000000251a217212 */ /* 0x000fe200078efcff */
[----:B------:R-:W-:Y:S01]  /*7fa0*/  IMAD.U32 R0, RZ, RZ, UR4 ;  /* 0x00000004ff007e24 */ /* 0x000fe2000f8e00ff */
[----:B-----5:R-:W-:Y:S02]  /*7fb0*/  SHF.R.S32.HI R34, RZ, 0x1f, R32 ;  /* 0x0000001fff227819 */ /* 0x020fe40000011420 */
[----:B------:R-:W-:Y:S01]  /*7fc0*/  LOP3.LUT R22, R22, 0xffffffdf, RZ, 0xc0, !PT ;  /* 0xffffffdf16167812 */ /* 0x000fe200078ec0ff */
[----:B------:R-:W-:-:S05]  /*7fd0*/  IMAD R7, R0, 0x60, R33 ;  /* 0x0000006000077824 */ /* 0x000fca00078e0221 */
[C---:B------:R-:W-:Y:S01]  /*7fe0*/  ISETP.GE.AND P1, PT, R7.reuse, UR43, PT ;  /* 0x0000002b07007c0c */ /* 0x040fe2000bf26270 */
[----:B------:R-:W0:Y:S01]  /*7ff0*/  @P2 LDC R0, c[0x0][0x434] ;  /* 0x00010d00ff002b82 */ /* 0x000e220000000800 */
[----:B------:R-:W-:Y:S01]  /*8000*/  IMAD.IADD R7, R7, 0x1, R18 ;  /* 0x0000000107077824 */ /* 0x000fe200078e0212 */
[----:B------:R-:W-:Y:S02]  /*8010*/  @P2 LOP3.LUT R22, R22, 0x20, RZ, 0xfc, !PT ;  /* 0x0000002016162812 */ /* 0x000fe400078efcff */
[----:B------:R-:W-:Y:S02]  /*8020*/  ISETP.GT.U32.OR P1, PT, R33, 0x5f, P1 ;  /* 0x0000005f2100780c */ /* 0x000fe40000f24470 */
[----:B------:R-:W-:Y:S02]  /*8030*/  MOV R11, R7 ;  /* 0x00000007000b7202 */ /* 0x000fe40000000f00 */
[----:B------:R-:W1:Y:S09]  /*8040*/  @P2 LDC R3, c[0x0][0x438] ;  /* 0x00010e00ff032b82 */ /* 0x000e720000000800 */
[----:B------:R-:W2:Y:S01]  /*8050*/  @!P1 LDC.64 R8, c[0x0][0x428] ;  /* 0x00010a00ff089b82 */ /* 0x000ea20000000a00 */
[----:B0-----:R-:W-:-:S07]  /*8060*/  @P2 IMAD.HI.U32 R0, R7, R0, RZ ;  /* 0x0000000007002227 */ /* 0x001fce00078e00ff */
[----:B------:R-:W0:Y:S01]  /*8070*/  @!P1 LDC.64 R4, c[0x0][0x418] ;  /* 0x00010600ff049b82 */ /* 0x000e220000000a00 */
[----:B-1----:R-:W-:-:S04]  /*8080*/  @P2 SHF.R.U32.HI R11, RZ, R3, R0 ;  /* 0x00000003ff0b2219 */ /* 0x002fc80000011600 */
[--C-:B------:R-:W-:Y:S01]  /*8090*/  @!P1 SHF.R.S32.HI R3, RZ, 0x1f, R11.reuse ;  /* 0x0000001fff039819 */ /* 0x100fe2000001140b */
[----:B------:R-:W-:Y:S02]  /*80a0*/  @!P1 IMAD.MOV.U32 R2, RZ, RZ, R11 ;  /* 0x000000ffff029224 */ /* 0x000fe400078e000b */
[-C--:B--2---:R-:W-:Y:S02]  /*80b0*/  @!P1 IMAD R0, R34, R8.reuse, RZ ;  /* 0x0000000822009224 */ /* 0x084fe400078e02ff */
[----:B------:R-:W-:-:S04]  /*80c0*/  @!P1 IMAD.WIDE.U32 R2, R32, R8, R2 ;  /* 0x0000000820029225 */ /* 0x000fc800078e0002 */
[----:B------:R-:W-:Y:S01]  /*80d0*/  @!P1 IMAD R9, R32, R9, R0 ;  /* 0x0000000920099224 */ /* 0x000fe200078e0200 */
[----:B0-----:R-:W-:-:S03]  /*80e0*/  @!P1 LEA R4, P2, R2, R4, 0x2 ;  /* 0x0000000402049211 */ /* 0x001fc600078410ff */
[----:B------:R-:W-:-:S05]  /*80f0*/  @!P1 IMAD.IADD R0, R3, 0x1, R9 ;  /* 0x0000000103009824 */ /* 0x000fca00078e0209 */
[----:B------:R-:W-:Y:S02]  /*8100*/  @!P1 LEA.HI.X R5, R2, R5, R0, 0x2, P2 ;  /* 0x0000000502059211 */ /* 0x000fe400010f1400 */
[----:B------:R-:W-:-:S06]  /*8110*/  MOV R0, RZ ;  /* 0x000000ff00007202 */ /* 0x000fcc0000000f00 */
[----:B------:R0:W5:Y:S01]  /*8120*/  @!P1 LDG.E R0, desc[UR38][R4.64] ;  /* 0x0000002604009981 */ /* 0x000162000c1e1900 */
[----:B------:R-:W-:Y:S01]  /*8130*/  ULOP3.LUT UR5, UR36, 0x2, URZ, 0xfc, !UPT ;  /* 0x0000000224057892 */ /* 0x000fe2000f8efc3f */
[----:B------:R-:W-:Y:S01]  /*8140*/  IMAD.MOV R2, RZ, RZ, -R11 ;  /* 0x000000ffff027224 */ /* 0x000fe200078e0a0b */
[----:B------:R-:W-:Y:S01]  /*8150*/  LOP3.LUT R22, R22, 0xffffffef, RZ, 0xc0, !PT ;  /* 0xffffffef16167812 */ /* 0x000fe200078ec0ff */
[----:B------:R-:W-:Y:S01]  /*8160*/  IMAD.U32 R31, RZ, RZ, UR42 ;  /* 0x0000002aff1f7e24 */ /* 0x000fe2000f8e00ff */
[----:B------:R-:W-:Y:S01]  /*8170*/  SEL R29, RZ, 0x1, P3 ;  /* 0x00000001ff1d7807 */ /* 0x000fe20001800000 */
[----:B------:R-:W-:Y:S01]  /*8180*/  IMAD R7, R16, R2, R7 ;  /* 0x0000000210077224 */ /* 0x000fe200078e0207 */
[----:B------:R-:W-:Y:S01]  /*8190*/  SEL R2, RZ, 0xffffffff, P0 ;  /* 0xffffffffff027807 */ /* 0x000fe20000000000 */
[----:B------:R-:W-:Y:S01]  /*81a0*/  IMAD.U32 R36, RZ, RZ, UR5 ;  /* 0x00000005ff247e24 */ /* 0x000fe2000f8e00ff */
[----:B------:R-:W-:Y:S01]  /*81b0*/  ISETP.GT.U32.AND P0, PT, R33, 0x5f, PT ;  /* 0x0000005f2100780c */ /* 0x000fe20003f04070 */
[----:B------:R-:W-:Y:S01]  /*81c0*/  IMAD.U32 R28, RZ, RZ, UR4 ;  /* 0x00000004ff1c7e24 */ /* 0x000fe2000f8e00ff */
[----:B------:R-:W-:-:S02]  /*81d0*/  LOP3.LUT R22, R22, 0xfffffff7, RZ, 0xc0, !PT ;  /* 0xfffffff716167812 */ /* 0x000fc400078ec0ff */
[----:B------:R-:W-:Y:S02]  /*81e0*/  ISETP.NE.AND P4, PT, R36, 0x3, PT ;  /* 0x000000032400780c */ /* 0x000fe40003f85270 */
[----:B------:R-:W-:Y:S02]  /*81f0*/  SHF.L.U32 R2, R2, 0x1, RZ ;  /* 0x0000000102027819 */ /* 0x000fe400000006ff */
[----:B------:R-:W-:Y:S02]  /*8200*/  SHF.R.S32.HI R31, RZ, 0x1f, R31 ;  /* 0x0000001fff1f7819 */ /* 0x000fe4000001141f */
[----:B------:R-:W-:-:S03]  /*8210*/  LOP3.LUT R29, R2, 0x2, R29, 0xe2, !PT ;  /* 0x00000002021d7812 */ /* 0x000fc600078ee21d */
[----:B------:R-:W-:-:S04]  /*8220*/  @P0 LOP3.LUT R22, R22, 0x8, RZ, 0xfc, !PT ;  /* 0x0000000816160812 */ /* 0x000fc800078efcff */
[----:B------:R-:W-:Y:S01]  /*8230*/  @P4 LOP3.LUT R22, R22, 0x10, RZ, 0xfc, !PT ;  /* 0x0000001016164812 */ /* 0x000fe200078efcff */
[----:B0-----:R-:W-:Y:S06]  /*8240*/  @!P4 BRA `(.L_x_46) ;  /* 0x000000000004c947 */ /* 0x001fec0003800000 */
[----:B------:R-:W-:Y:S01]  /*8250*/  BPT.TRAP 0x1 ;  /* 0x000000040000795c */ /* 0x000fe20000300000 */
.L_x_46:
[----:B------:R-:W-:Y:S01]  /*8260*/  SHF.R.S32.HI R5, RZ, 0x1f, R7 ;  /* 0x0000001fff057819 */ /* 0x000fe20000011407 */
[----:B------:R-:W-:Y:S01]  /*8270*/  ULDC.64 UR4, c[0x0][0x328] ;  /* 0x0000ca0000047ab9 */ /* 0x000fe20000000a00 */
[----:B-----5:R-:W-:Y:S02]  /*8280*/  SHF.R.S32.HI R4, RZ, 0x1f, R0 ;  /* 0x0000001fff047819 */ /* 0x020fe40000011400 */
[----:B------:R-:W-:Y:S01]  /*8290*/  R2UR UR6, R31 ;  /* 0x000000001f0672ca */ /* 0x000fe200000e0000 */
[----:B------:R-:W-:-:S04]  /*82a0*/  IMAD R2, R5, UR4, RZ ;  /* 0x0000000405027c24 */ /* 0x000fc8000f8e02ff */
[C---:B------:R-:W-:Y:S02]  /*82b0*/  IMAD R9, R7.reuse, UR5, R2 ;  /* 0x0000000507097c24 */ /* 0x040fe4000f8e0202 */
[----:B------:R-:W-:Y:S01]  /*82c0*/  IMAD.WIDE.U32 R2, R7, UR4, RZ ;  /* 0x0000000407027c25 */ /* 0x000fe2000f8e00ff */
[----:B------:R-:W-:-:S04]  /*82d0*/  ULDC.64 UR4, c[0x0][0x338] ;  /* 0x0000ce0000047ab9 */ /* 0x000fc80000000a00 */
[----:B------:R-:W-:Y:S01]  /*82e0*/  IADD3 R3, R3, R9, RZ ;  /* 0x0000000903037210 */ /* 0x000fe20007ffe0ff */
[----:B------:R-:W-:-:S04]  /*82f0*/  IMAD R9, R4, UR4, RZ ;  /* 0x0000000404097c24 */ /* 0x000fc8000f8e02ff */
[C---:B------:R-:W-:Y:S02]  /*8300*/  IMAD R9, R0.reuse, UR5, R9 ;  /* 0x0000000500097c24 */ /* 0x040fe4000f8e0209 */
[----:B------:R-:W-:Y:S01]  /*8310*/  IMAD.WIDE.U32 R2, R0, UR4, R2 ;  /* 0x0000000400027c25 */ /* 0x000fe2000f8e0002 */
[----:B------:R-:W-:-:S03]  /*8320*/  ULDC.64 UR4, c[0x0][0x330] ;  /* 0x0000cc0000047ab9 */ /* 0x000fc60000000a00 */
[----:B------:R-:W-:Y:S02]  /*8330*/  IMAD.IADD R3, R3, 0x1, R9 ;  /* 0x0000000103037824 */ /* 0x000fe400078e0209 */
[----:B------:R-:W-:Y:S01]  /*8340*/  IMAD.U32 R9, RZ, RZ, UR4 ;  /* 0x00000004ff097e24 */ /* 0x000fe2000f8e00ff */
[----:B------:R-:W-:-:S03]  /*8350*/  UIMAD UR4, UR6, UR4, URZ ;  /* 0x00000004060472a4 */ /* 0x000fc6000f8e023f */
[----:B------:R-:W-:Y:S01]  /*8360*/  IMAD.WIDE.U32 R2, R9, UR42, R2 ;  /* 0x0000002a09027c25 */ /* 0x000fe2000f8e0002 */
[----:B------:R-:W-:Y:S01]  /*8370*/  UIMAD UR4, UR42, UR5, UR4 ;  /* 0x000000052a0472a4 */ /* 0x000fe2000f8e0204 */
[----:B------:R-:W-:Y:S02]  /*8380*/  ULDC.64 UR6, c[0x0][0x318] ;  /* 0x0000c60000067ab9 */ /* 0x000fe40000000a00 */
[----:B------:R-:W-:-:S03]  /*8390*/  LEA R16, P0, R2, UR6, 0x1 ;  /* 0x0000000602107c11 */ /* 0x000fc6000f8008ff */
[----:B------:R-:W-:-:S04]  /*83a0*/  IADD3 R17, R3, UR4, RZ ;  /* 0x0000000403117c10 */ /* 0x000fc8000fffe0ff */
[----:B------:R-:W-:Y:S01]  /*83b0*/  LEA.HI.X R17, R2, UR7, R17, 0x1, P0 ;  /* 0x0000000702117c11 */ /* 0x000fe200080f0c11 */
[----:B------:R-:W-:-:S05]  /*83c0*/  IMAD.MOV.U32 R2, RZ, RZ, 0x1 ;  /* 0x00000001ff027424 */ /* 0x000fca00078e00ff */
[----:B------:R-:W-:-:S04]  /*83d0*/  SHF.L.U32 R2, R2, 0x1f, RZ ;  /* 0x0000001f02027819 */ /* 0x000fc800000006ff */
[----:B------:R-:W0:Y:S02]  /*83e0*/  SYNCS.PHASECHK.TRANS64.TRYWAIT P0, [UR45+0x2a840], R2 ;  /* 0x02a84002ff0075a7 */ /* 0x000e24000800016d */
[----:B0-----:R-:W-:Y:S05]  /*83f0*/  @!P0 BRA `(.L_x_47) ;  /* 0x0000002800d88947 */ /* 0x001fea0003800000 */
.L_x_88:
[----:B------:R-:W-:Y:S01]  /*8400*/  ULDC.64 UR4, c[0x0][0x300] ;  /* 0x0000c00000047ab9 */ /* 0x000fe20000000a00 */
[----:B------:R-:W-:Y:S01]  /*8410*/  R2UR UR6, R31 ;  /* 0x000000001f0672ca */ /* 0x000fe200000e0000 */
[----:B0-----:R-:W-:Y:S01]  /*8420*/  IMAD R2, R5, UR4, RZ ;  /* 0x0000000405027c24 */ /* 0x001fe2000f8e02ff */
[C---:B------:R-:W-:Y:S02]  /*8430*/  LOP3.LUT P3, RZ, R22.reuse, 0x4, RZ, 0xc0, !PT ;  /* 0x0000000416ff7812 */ /* 0x040fe4000786c0ff */
[C---:B------:R-:W-:Y:S01]  /*8440*/  LOP3.LUT P2, RZ, R22.reuse, 0x2, RZ, 0xc0, !PT ;  /* 0x0000000216ff7812 */ /* 0x040fe2000784c0ff */
[C---:B------:R-:W-:Y:S01]  /*8450*/  IMAD R5, R7.reuse, UR5, R2 ;  /* 0x0000000507057c24 */ /* 0x040fe2000f8e0202 */
[----:B------:R-:W-:Y:S01]  /*8460*/  LOP3.LUT P1, RZ, R22, 0x1, RZ, 0xc0, !PT ;  /* 0x0000000116ff7812 */ /* 0x000fe2000782c0ff */
[----:B------:R-:W-:Y:S01]  /*8470*/  IMAD.WIDE.U32 R2, R7, UR4, RZ ;  /* 0x0000000407027c25 */ /* 0x000fe2000f8e00ff */
[----:B------:R-:W-:-:S03]  /*8480*/  ULDC.64 UR4, c[0x0][0x310] ;  /* 0x0000c40000047ab9 */ /* 0x000fc60000000a00 */
[----:B------:R-:W-:Y:S02]  /*8490*/  IMAD.IADD R3, R3, 0x1, R5 ;  /* 0x0000000103037824 */ /* 0x000fe400078e0205 */
[----:B------:R-:W-:Y:S02]  /*84a0*/  IMAD R5, R4, UR4, RZ ;  /* 0x0000000404057c24 */ /* 0x000fe4000f8e02ff */
[----:B------:R-:W-:-:S04]  /*84b0*/  IMAD.WIDE.U32 R2, R0, UR4, R2 ;  /* 0x0000000400027c25 */ /* 0x000fc8000f8e0002 */
[----:B------:R-:W-:Y:S01]  /*84c0*/  IMAD R5, R0, UR5, R5 ;  /* 0x0000000500057c24 */ /* 0x000fe2000f8e0205 */
[----:B------:R-:W-:-:S04]  /*84d0*/  ULDC.64 UR4, c[0x0][0x308] ;  /* 0x0000c20000047ab9 */ /* 0x000fc80000000a00 */
[----:B------:R-:W-:Y:S01]  /*84e0*/  IADD3 R3, R3, R5, RZ ;  /* 0x0000000503037210 */ /* 0x000fe20007ffe0ff */
[----:B------:R-:W-:Y:S01]  /*84f0*/  IMAD.U32 R5, RZ, RZ, UR4 ;  /* 0x00000004ff057e24 */ /* 0x000fe2000f8e00ff */
[----:B------:R-:W-:-:S03]  /*8500*/  UIMAD UR4, UR6, UR4, URZ ;  /* 0x00000004060472a4 */ /* 0x000fc6000f8e023f */
[----:B------:R-:W-:Y:S01]  /*8510*/  IMAD.WIDE.U32 R2, R5, UR42, R2 ;  /* 0x0000002a05027c25 */ /* 0x000fe2000f8e0002 */
[----:B------:R-:W-:Y:S01]  /*8520*/  UIMAD UR4, UR42, UR5, UR4 ;  /* 0x000000052a0472a4 */ /* 0x000fe2000f8e0204 */
[----:B------:R-:W-:Y:S02]  /*8530*/  ULDC.64 UR6, c[0x0][0x2e8] ;  /* 0x0000ba0000067ab9 */ /* 0x000fe40000000a00 */
[----:B------:R-:W-:-:S03]  /*8540*/  LEA R0, P0, R2, UR6, 0x1 ;  /* 0x0000000602007c11 */ /* 0x000fc6000f8008ff */
[----:B------:R-:W-:Y:S01]  /*8550*/  VIADD R7, R3, UR4 ;  /* 0x0000000403077c36 */ /* 0x000fe20008000000 */
[----:B------:R-:W-:Y:S01]  /*8560*/  MOV R3, 0xffffffa0 ;  /* 0xffffffa000037802 */ /* 0x000fe20000000f00 */
[----:B------:R-:W-:-:S03]  /*8570*/  UMOV UR4, 0xffffffff ;  /* 0xffffffff00047882 */ /* 0x000fc60000000000 */
[----:B------:R-:W-:Y:S01]  /*8580*/  LEA.HI.X R7, R2, UR7, R7, 0x1, P0 ;  /* 0x0000000702077c11 */ /* 0x000fe200080f0c07 */
[----:B------:R-:W-:Y:S01]  /*8590*/  IMAD R4, R28, R3, UR43 ;  /* 0x0000002b1c047e24 */ /* 0x000fe2000f8e0203 */
[----:B------:R-:W-:-:S04]  /*85a0*/  LOP3.LUT R3, R6, 0x1c0, RZ, 0xc0, !PT ;  /* 0x000001c006037812 */ /* 0x000fc800078ec0ff */
[----:B------:R-:W-:Y:S01]  /*85b0*/  LOP3.LUT R2, R3, 0x38, R6, 0xf8, !PT ;  /* 0x0000003803027812 */ /* 0x000fe200078ef806 */
[----:B------:R-:W-:-:S03]  /*85c0*/  IMAD.IADD R6, R4, 0x1, -R37 ;  /* 0x0000000104067824 */ /* 0x000fc600078e0a25 */
[----:B------:R-:W-:Y:S01]  /*85d0*/  LOP3.LUT R2, R2, 0x38, R25, 0x78, !PT ;  /* 0x0000003802027812 */ /* 0x000fe200078e7819 */
[----:B------:R-:W-:Y:S01]  /*85e0*/  IMAD.SHL.U32 R25, R10, 0x8, RZ ;  /* 0x000000080a197824 */ /* 0x000fe200078e00ff */
[----:B------:R-:W-:-:S04]  /*85f0*/  ISETP.GE.AND P0, PT, R6, 0x1, PT ;  /* 0x000000010600780c */ /* 0x000fc80003f06270 */
[----:B------:R-:W-:Y:S01]  /*8600*/  LOP3.LUT R25, R2, 0x200, R25, 0xf8, !PT ;  /* 0x0000020002197812 */ /* 0x000fe200078ef819 */
[----:B------:R-:W-:Y:S08]  /*8610*/  BRA.DIV UR4, `(.L_x_48) ;  /* 0x0000002a04687947 */ /* 0x000ff0000b800000 */
[----:B------:R-:W-:Y:S01]  /*8620*/  SHFL.IDX PT, R3, R7, RZ, 0x181f ;  /* 0x00181fff07037589 */ /* 0x000fe200000e0000 */
[----:B------:R-:W-:-:S03]  /*8630*/  @P0 LEA R9, R25, UR45, 0x1 ;  /* 0x0000002d19090c11 */ /* 0x000fc6000f8e08ff */
[----:B------:R-:W0:Y:S04]  /*8640*/  SHFL.IDX PT, R2, R0, RZ, 0x181f ;  /* 0x00181fff00027589 */ /* 0x000e2800000e0000 */
[----:B------:R-:W-:Y:S04]  /*8650*/  SHFL.IDX PT, R5, R7, 0x1, 0x181f ;  /* 0x00381f0007057f89 */ /* 0x000fe800000e0000 */
[----:B------:R-:W-:Y:S04]  /*8660*/  SHFL.IDX PT, R4, R0, 0x1, 0x181f ;  /* 0x00381f0000047f89 */ /* 0x000fe800000e0000 */
[----:B------:R-:W1:Y:S04]  /*8670*/  SHFL.IDX PT, R14, R0, 0x2, 0x181f ;  /* 0x00581f00000e7f89 */ /* 0x000e6800000e0000 */
[----:B------:R-:W2:Y:S04]  /*8680*/  SHFL.IDX PT, R8, R7, 0x2, 0x181f ;  /* 0x00581f0007087f89 */ /* 0x000ea800000e0000 */
[----:B------:R-:W-:Y:S01]  /*8690*/  SHFL.IDX PT, R10, R0, 0x3, 0x181f ;  /* 0x00781f00000a7f89 */ /* 0x000fe200000e0000 */
[----:B0-----:R-:W-:-:S05]  /*86a0*/  @P0 IMAD.WIDE.U32 R2, R30, 0x2, R2 ;  /* 0x000000021e020825 */ /* 0x001fca00078e0002 */
[----:B------:R-:W-:Y:S04]  /*86b0*/  @P0 LDGSTS.E.BYPASS.LTC128B.128 [R9+0x18400], desc[UR38][R2.64], !P3 ;  /* 0x1840000002090fae */ /* 0x000fe8000d901d66 */
[----:B------:R-:W-:Y:S04]  /*86c0*/  @P0 LDGSTS.E.BYPASS.LTC128B.128 [R9+0x1b400], desc[UR38][R2.64+0x80], !P2 ;  /* 0x1b40008002090fae */ /* 0x000fe8000d101d66 */
[----:B------:R0:W-:Y:S01]  /*86d0*/  @P0 LDGSTS.E.BYPASS.LTC128B.128 [R9+0x1e400], desc[UR38][R2.64+0x100], !P1 ;  /* 0x1e40010002090fae */ /* 0x0001e2000c901d66 */
[----:B------:R-:W-:-:S03]  /*86e0*/  ISETP.GE.AND P0, PT, R6, 0x11, PT ;  /* 0x000000110600780c */ /* 0x000fc60003f06270 */
[----:B0-----:R-:W0:Y:S01]  /*86f0*/  SHFL.IDX PT, R9, R7, 0x3, 0x181f ;  /* 0x00781f0007097f89 */ /* 0x001e2200000e0000 */
[----:B-1----:R-:W-:-:S09]  /*8700*/  MOV R2, R14 ;  /* 0x0000000e00027202 */ /* 0x002fd20000000f00 */
[----:B------:R-:W-:Y:S01]  /*8710*/  @P0 IMAD.WIDE.U32 R4, R30, 0x2, R4 ;  /* 0x000000021e040825 */ /* 0x000fe200078e0004 */
[----:B------:R-:W-:Y:S01]  /*8720*/  @P0 LEA R21, R25, UR45, 0x1 ;  /* 0x0000002d19150c11 */ /* 0x000fe2000f8e08ff */
[----:B------:R-:W1:Y:S02]  /*8730*/  SHFL.IDX PT, R14, R0, 0x4, 0x181f ;  /* 0x00981f00000e7f89 */ /* 0x000e6400000e0000 */
[----:B--2---:R-:W-:Y:S02]  /*8740*/  IMAD.MOV.U32 R3, RZ, RZ, R8 ;  /* 0x000000ffff037224 */ /* 0x004fe400078e0008 */
[----:B------:R-:W-:Y:S04]  /*8750*/  @P0 LDGSTS.E.BYPASS.LTC128B.128 [R21+0x18c00], desc[UR38][R4.64], !P3 ;  /* 0x18c0000004150fae */ /* 0x000fe8000d901d66 */
[----:B------:R-:W-:Y:S04]  /*8760*/  @P0 LDGSTS.E.BYPASS.LTC128B.128 [R21+0x1bc00], desc[UR38][R4.64+0x80], !P2 ;  /* 0x1bc0008004150fae */ /* 0x000fe8000d101d66 */
[----:B------:R0:W-:Y:S01]  /*8770*/  @P0 LDGSTS.E.BYPASS.LTC128B.128 [R21+0x1ec00], desc[UR38][R4.64+0x100], !P1 ;  /* 0x1ec0010004150fae */ /* 0x0001e2000c901d66 */
[----:B------:R-:W-:-:S03]  /*8780*/  ISETP.GE.AND P0, PT, R6, 0x21, PT ;  /* 0x000000210600780c */ /* 0x000fc60003f06270 */
[----:B------:R-:W2:Y:S04]  /*8790*/  SHFL.IDX PT, R8, R7, 0x4, 0x181f ;  /* 0x00981f0007087f89 */ /* 0x000ea800000e0000 */
[----:B------:R-:W3:Y:S01]  /*87a0*/  SHFL.IDX PT, R7, R7, 0x5, 0x181f ;  /* 0x00b81f0007077f89 */ /* 0x000ee200000e0000 */
[----:B0-----:R-:W-:Y:S01]  /*87b0*/  MOV R5, R9 ;  /* 0x0000000900057202 */ /* 0x001fe20000000f00 */
[----:B------:R-:W-:-:S04]  /*87c0*/  IMAD.MOV.U32 R4, RZ, RZ, R10 ;  /* 0x000000ffff047224 */ /* 0x000fc800078e000a */
[----:B------:R-:W-:Y:S01]  /*87d0*/  @P0 LEA R35, R25, UR45, 0x1 ;  /* 0x0000002d19230c11 */ /* 0x000fe2000f8e08ff */
[----:B------:R-:W-:-:S05]  /*87e0*/  @P0 IMAD.WIDE.U32 R2, R30, 0x2, R2 ;  /* 0x000000021e020825 */ /* 0x000fca00078e0002 */
[----:B------:R-:W-:Y:S04]  /*87f0*/  @P0 LDGSTS.E.BYPASS.LTC128B.128 [R35+0x19400], desc[UR38][R2.64], !P3 ;  /* 0x1940000002230fae */ /* 0x000fe8000d901d66 */
[----:B------:R-:W-:Y:S04]  /*8800*/  @P0 LDGSTS.E.BYPASS.LTC128B.128 [R35+0x1c400], desc[UR38][R2.64+0x80], !P2 ;  /* 0x1c40008002230fae */ /* 0x000fe8000d101d66 */
[----:B------:R1:W-:Y:S01]  /*8810*/  @P0 LDGSTS.E.BYPASS.LTC128B.128 [R35+0x1f400], desc[UR38][R2.64+0x100], !P1 ;  /* 0x1f40010002230fae */ /* 0x0003e2000c901d66 */
[----:B------:R-:W-:Y:S01]  /*8820*/  ISETP.GE.AND P0, PT, R6, 0x31, PT ;  /* 0x000000310600780c */ /* 0x000fe20003f06270 */
[----:B-1----:R-:W-:-:S12]  /*8830*/  IMAD.MOV.U32 R2, RZ, RZ, R14 ;  /* 0x000000ffff027224 */ /* 0x002fd800078e000e */
[----:B------:R-:W-:Y:S01]  /*8840*/  @P0 IMAD.WIDE.U32 R4, R30, 0x2, R4 ;  /* 0x000000021e040825 */ /* 0x000fe200078e0004 */
[----:B------:R-:W-:Y:S01]  /*8850*/  @P0 LEA R9, R25, UR45, 0x1 ;  /* 0x0000002d19090c11 */ /* 0x000fe2000f8e08ff */
[----:B------:R0:W1:Y:S02]  /*8860*/  SHFL.IDX PT, R14, R0, 0x5, 0x181f ;  /* 0x00b81f00000e7f89 */ /* 0x00006400000e0000 */
[----:B--2---:R-:W-:Y:S02]  /*8870*/  IMAD.MOV.U32 R3, RZ, RZ, R8 ;  /* 0x000000ffff037224 */ /* 0x004fe400078e0008 */
[----:B------:R0:W-:Y:S04]  /*8880*/  @P0 LDGSTS.E.BYPASS.LTC128B.128 [R9+0x19c00], desc[UR38][R4.64], !P3 ;  /* 0x19c0000004090fae */ /* 0x0001e8000d901d66 */
[----:B------:R0:W-:Y:S04]  /*8890*/  @P0 LDGSTS.E.BYPASS.LTC128B.128 [R9+0x1cc00], desc[UR38][R4.64+0x80], !P2 ;  /* 0x1cc0008004090fae */ /* 0x0001e8000d101d66 */
[----:B------:R0:W-:Y:S01]  /*88a0*/  @P0 LDGSTS.E.BYPASS.LTC128B.128 [R9+0x1fc00], desc[UR38][R4.64+0x100], !P1 ;  /* 0x1fc0010004090fae */ /* 0x0001e2000c901d66 */
[----:B------:R-:W-:-:S13]  /*88b0*/  ISETP.GE.AND P0, PT, R6, 0x41, PT ;  /* 0x000000410600780c */ /* 0x000fda0003f06270 */
[----:B------:R-:W-:Y:S01]  /*88c0*/  @P0 IMAD.WIDE.U32 R2, R30, 0x2, R2 ;  /* 0x000000021e020825 */ /* 0x000fe200078e0002 */
[----:B------:R-:W-:-:S05]  /*88d0*/  @P0 LEA R21, R25, UR45, 0x1 ;  /* 0x0000002d19150c11 */ /* 0x000fca000f8e08ff */
[----:B------:R0:W-:Y:S04]  /*88e0*/  @P0 LDGSTS.E.BYPASS.LTC128B.128 [R21+0x1a400], desc[UR38][R2.64], !P3 ;  /* 0x1a40000002150fae */ /* 0x0001e8000d901d66 */
[----:B------:R0:W-:Y:S04]  /*88f0*/  @P0 LDGSTS.E.BYPASS.LTC128B.128 [R21+0x1d400], desc[UR38][R2.64+0x80], !P2 ;  /* 0x1d40008002150fae */ /* 0x0001e8000d101d66 */
[----:B-1-3--:R0:W-:Y:S02]  /*8900*/  @P0 LDGSTS.E.BYPASS.LTC128B.128 [R21+0x20400], desc[UR38][R2.64+0x100], !P1 ;  /* 0x2040010002150fae */ /* 0x00a1e4000c901d66 */
.L_x_102:
[----:B------:R-:W-:Y:S01]  /*8910*/  ISETP.GE.AND P0, PT, R6, 0x51, PT ;  /* 0x000000510600780c */ /* 0x000fe20003f06270 */
[----:B0-----:R-:W-:Y:S01]  /*8920*/  IMAD.MOV.U32 R3, RZ, RZ, R7 ;  /* 0x000000ffff037224 */ /* 0x001fe200078e0007 */
[----:B------:R-:W-:-:S11]  /*8930*/  MOV R2, R14 ;  /* 0x0000000e00027202 */ /* 0x000fd60000000f00 */
[----:B------:R-:W-:Y:S01]  /*8940*/  @P0 IMAD.WIDE.U32 R2, R30, 0x2, R2 ;  /* 0x000000021e020825 */ /* 0x000fe200078e0002 */
[----:B------:R-:W-:-:S05]  /*8950*/  @P0 LEA R5, R25, UR45, 0x1 ;  /* 0x0000002d19050c11 */ /* 0x000fca000f8e08ff */
[----:B------:R-:W-:Y:S01]  /*8960*/  @!PT LDS RZ, [RZ] ;  /* 0x00000000fffff984 */ /* 0x000fe20000000800 */
[----:B------:R-:W-:Y:S01]  /*8970*/  @!PT LDS RZ, [RZ] ;  /* 0x00000000fffff984 */ /* 0x000fe20000000800 */
[----:B------:R-:W-:Y:S01]  /*8980*/  @!PT LDS RZ, [RZ] ;  /* 0x00000000fffff984 */ /* 0x000fe20000000800 */
[----:B------:R0:W-:Y:S04]  /*8990*/  @P0 LDGSTS.E.BYPASS.LTC128B.128 [R5+0x1ac00], desc[UR38][R2.64], !P3 ;  /* 0x1ac0000002050fae */ /* 0x0001e8000d901d66 */
[----:B------:R0:W-:Y:S04]  /*89a0*/  @P0 LDGSTS.E.BYPASS.LTC128B.128 [R5+0x1dc00], desc[UR38][R2.64+0x80], !P2 ;  /* 0x1dc0008002050fae */ /* 0x0001e8000d101d66 */
[----:B------:R0:W-:Y:S01]  /*89b0*/  @P0 LDGSTS.E.BYPASS.LTC128B.128 [R5+0x20c00], desc[UR38][R2.64+0x100], !P1 ;  /* 0x20c0010002050fae */ /* 0x0001e2000c901d66 */
[----:B------:R-:W-:Y:S01]  /*89c0*/  NOP ;  /* 0x0000000000007918 */ /* 0x000fe20000000000 */
[----:B------:R-:W-:Y:S02]  /*89d0*/  SYNCS.ARRIVE.TRANS64.RED.A0T1 RZ, [UR45+0x2a830], RZ ;  /* 0x02a830ffffff79a7 */ /* 0x000fe4000820042d */
[----:B------:R-:W-:Y:S01]  /*89e0*/  ARRIVES.LDGSTSBAR.64.TRANSCNT [UR45+0x2a830] ;  /* 0x02a83000ff0079b0 */ /* 0x000fe20008000aad */
[----:B------:R-:W-:Y:S01]  /*89f0*/  NOP ;  /* 0x0000000000007918 */ /* 0x000fe20000000000 */
[----:B------:R-:W-:-:S13]  /*8a00*/  ISETP.NE.AND P1, PT, R36, 0x3, PT ;  /* 0x000000032400780c */ /* 0x000fda0003f25270 */
[----:B0-----:R-:W-:Y:S05]  /*8a10*/  @!P1 BRA `(.L_x_49) ;  /* 0x0000000000049947 */ /* 0x001fea0003800000 */
[----:B------:R-:W-:Y:S01]  /*8a20*/  BPT.TRAP 0x1 ;  /* 0x000000040000795c */ /* 0x000fe20000300000 */
.L_x_49:
[----:B------:R-:W-:Y:S01]  /*8a30*/  SYNCS.ARRIVE.TRANS64.A1T0 RZ, [UR45+0x2a830], RZ ;  /* 0x02a830ffffff79a7 */ /* 0x000fe2000810002d */
[----:B------:R-:W-:Y:S05]  /*8a40*/  WARPSYNC.ALL ;  /* 0x0000000000007948 */ /* 0x000fea0003800000 */
[----:B------:R-:W-:Y:S01]  /*8a50*/  UIADD3 UR5, UR45, 0xc400, URZ ;  /* 0x0000c4002d057890 */ /* 0x000fe2000fffe03f */
[----:B------:R-:W-:Y:S01]  /*8a60*/  R2UR UR4, R31 ;  /* 0x000000001f0472ca */ /* 0x000fe200000e0000 */
[----:B------:R-:W-:Y:S01]  /*8a70*/  ULDC.64 UR6, c[0x0][0x2d8] ;  /* 0x0000b60000067ab9 */ /* 0x000fe20000000a00 */
[----:B------:R-:W-:Y:S01]  /*8a80*/  SHF.R.S32.HI R35, RZ, 0x1f, R27 ;  /* 0x0000001fff237819 */ /* 0x000fe2000001141b */
[----:B------:R-:W-:Y:S02]  /*8a90*/  ULOP3.LUT UP0, URZ, UR5, 0x3ff, URZ, 0xc0, !UPT ;  /* 0x000003ff053f7892 */ /* 0x000fe4000f80c03f */
[----:B------:R-:W-:Y:S01]  /*8aa0*/  UIMAD.WIDE.U32 UR40, UR42, UR6, URZ ;  /* 0x000000062a2872a5 */ /* 0x000fe2000f8e003f */
[----:B------:R-:W-:Y:S03]  /*8ab0*/  BAR.SYNC.DEFER_BLOCKING 0x8, 0x180 ;  /* 0x0206000000007b1d */ /* 0x000fe60000010000 */
[----:B------:R-:W-:-:S04]  /*8ac0*/  PLOP3.LUT P0, PT, PT, PT, UP0, 0x80, 0x0 ;  /* 0x000000000000781c */ /* 0x000fc80003f0f008 */
[----:B------:R-:W-:-:S04]  /*8ad0*/  UIMAD UR4, UR4, UR6, URZ ;  /* 0x00000006040472a4 */ /* 0x000fc8000f8e023f */
[----:B------:R-:W-:-:S04]  /*8ae0*/  UIMAD UR4, UR42, UR7, UR4 ;  /* 0x000000072a0472a4 */ /* 0x000fc8000f8e0204 */
[----:B------:R-:W-:Y:S01]  /*8af0*/  UIADD3 UR46, UR41, UR4, URZ ;  /* 0x00000004292e7290 */ /* 0x000fe2000fffe03f */
[----:B------:R-:W-:Y:S11]  /*8b00*/  @!P0 BRA `(.L_x_50) ;  /* 0x0000000000408947 */ /* 0x000ff60003800000 */
[----:B------:R-:W-:Y:S01]  /*8b10*/  MOV R2, 0x0 ;  /* 0x0000000000027802 */ /* 0x000fe20000000f00 */
[----:B------:R-:W-:Y:S01]  /*8b20*/  ULDC.64 UR6, c[0x4][0x90] ;  /* 0x0100240000067ab9 */ /* 0x000fe20000000a00 */
[----:B------:R-:W-:Y:S01]  /*8b30*/  ULDC.64 UR8, c[0x4][0x98] ;  /* 0x0100260000087ab9 */ /* 0x000fe20000000a00 */
[----:B------:R-:W-:Y:S01]  /*8b40*/  ULDC.64 UR4, c[0x4][0x20] ;  /* 0x0100080000047ab9 */ /* 0x000fe20000000a00 */
[----:B------:R-:W-:Y:S01]  /*8b50*/  IMAD.U32 R4, RZ, RZ, UR6 ;  /* 0x00000006ff047e24 */ /* 0x000fe2000f8e00ff */
[----:B------:R-:W-:Y:S01]  /*8b60*/  MOV R5, UR7 ;  /* 0x0000000700057c02 */ /* 0x000fe20008000f00 */
[----:B------:R-:W0:Y:S01]  /*8b70*/  LDC.64 R2, c[0x4][R2] ;  /* 0x0100000002027b82 */ /* 0x000e220000000a00 */
[----:B------:R-:W-:Y:S01]  /*8b80*/  IMAD.U32 R6, RZ, RZ, UR8 ;  /* 0x00000008ff067e24 */ /* 0x000fe2000f8e00ff */
[----:B------:R-:W-:Y:S01]  /*8b90*/  MOV R10, UR4 ;  /* 0x00000004000a7c02 */ /* 0x000fe20008000f00 */
[----:B------:R-:W-:Y:S01]  /*8ba0*/  IMAD.U32 R7, RZ, RZ, UR9 ;  /* 0x00000009ff077e24 */ /* 0x000fe2000f8e00ff */
[----:B------:R-:W-:Y:S01]  /*8bb0*/  MOV R12, 0x1 ;  /* 0x00000001000c7802 */ /* 0x000fe20000000f00 */
[----:B------:R-:W-:-:S02]  /*8bc0*/  IMAD.U32 R11, RZ, RZ, UR5 ;  /* 0x00000005ff0b7e24 */ /* 0x000fc4000f8e00ff */
[----:B------:R-:W-:Y:S02]  /*8bd0*/  IMAD.MOV.U32 R8, RZ, RZ, 0x70 ;  /* 0x00000070ff087424 */ /* 0x000fe400078e00ff */
[----:B------:R-:W-:-:S07]  /*8be0*/  IMAD.MOV.U32 R13, RZ, RZ, RZ ;  /* 0x000000ffff0d7224 */ /* 0x000fce00078e00ff */
[----:B------:R-:W-:-:S07]  /*8bf0*/  LEPC R20, `(.L_x_50) ;  /* 0x000000001014794e */ /* 0x000fce0000000000 */
[----:B0-----:R-:W-:Y:S05]  /*8c00*/  CALL.ABS.NOINC R2 ;  /* 0x0000000002007343 */ /* 0x001fea0003c00000 */
.L_x_50:
[----:B------:R-:W0:Y:S01]  /*8c10*/  LDC R6, c[0x0][0x448] ;  /* 0x00011200ff067b82 */ /* 0x000e220000000800 */
[----:B------:R-:W-:Y:S01]  /*8c20*/  ULDC.64 UR4, c[0x0][0x2e0] ;  /* 0x0000b80000047ab9 */ /* 0x000fe20000000a00 */
[----:B------:R-:W-:Y:S01]  /*8c30*/  IMAD R7, R24, 0x80, R33 ;  /* 0x0000008018077824 */ /* 0x000fe200078e0221 */
[----:B------:R-:W-:Y:S01]  /*8c40*/  MOV R3, UR46 ;  /* 0x0000002e00037c02 */ /* 0x000fe20008000f00 */
[----:B------:R-:W-:Y:S02]  /*8c50*/  IMAD R0, R35, UR4, RZ ;  /* 0x0000000423007c24 */ /* 0x000fe4000f8e02ff */
[----:B------:R-:W-:Y:S02]  /*8c60*/  IMAD.U32 R5, RZ, RZ, UR41 ;  /* 0x00000029ff057e24 */ /* 0x000fe4000f8e00ff */
[----:B------:R-:W-:Y:S02]  /*8c70*/  IMAD R9, R27, UR5, R0 ;  /* 0x000000051b097c24 */ /* 0x000fe4000f8e0200 */
[----:B------:R-:W-:-:S02]  /*8c80*/  IMAD.MOV.U32 R5, RZ, RZ, R7 ;  /* 0x000000ffff057224 */ /* 0x000fc400078e0007 */
[----:B------:R-:W-:-:S05]  /*8c90*/  IMAD.U32 R4, RZ, RZ, UR40 ;  /* 0x00000028ff047e24 */ /* 0x000fca000f8e00ff */
[----:B------:R-:W-:-:S05]  /*8ca0*/  MOV R2, R4 ;  /* 0x0000000400027202 */ /* 0x000fca0000000f00 */
[----:B------:R-:W-:Y:S01]  /*8cb0*/  IMAD.WIDE.U32 R2, R27, UR4, R2 ;  /* 0x000000041b027c25 */ /* 0x000fe2000f8e0002 */
[----:B------:R-:W-:Y:S01]  /*8cc0*/  ULDC.64 UR4, c[0x0][0x2d0] ;  /* 0x0000b40000047ab9 */ /* 0x000fe20000000a00 */
[----:B0-----:R-:W-:Y:S02]  /*8cd0*/  ISETP.NE.AND P0, PT, R6, 0x1, PT ;  /* 0x000000010600780c */ /* 0x001fe40003f05270 */
[----:B------:R-:W-:-:S11]  /*8ce0*/  IMAD.IADD R3, R3, 0x1, R9 ;  /* 0x0000000103037824 */ /* 0x000fd600078e0209 */
[----:B------:R-:W0:Y:S08]  /*8cf0*/  @P0 LDC R8, c[0x0][0x44c] ;  /* 0x00011300ff080b82 */ /* 0x000e300000000800 */
[----:B------:R-:W1:Y:S01]  /*8d00*/  @P0 LDC R11, c[0x0][0x450] ;  /* 0x00011400ff0b0b82 */ /* 0x000e620000000800 */
[----:B0-----:R-:W-:-:S05]  /*8d10*/  @P0 IMAD.HI.U32 R0, R7, R8, RZ ;  /* 0x0000000807000227 */ /* 0x001fca00078e00ff */
[----:B-1----:R-:W-:-:S04]  /*8d20*/  @P0 SHF.R.U32.HI R5, RZ, R11, R0 ;  /* 0x0000000bff050219 */ /* 0x002fc80000011600 */
[C---:B------:R-:W-:Y:S01]  /*8d30*/  IADD3 R0, -R5.reuse, RZ, RZ ;  /* 0x000000ff05007210 */ /* 0x040fe20007ffe1ff */
[----:B------:R-:W-:-:S04]  /*8d40*/  IMAD.WIDE.U32 R2, R5, UR4, R2 ;  /* 0x0000000405027c25 */ /* 0x000fc8000f8e0002 */
[----:B------:R-:W-:Y:S01]  /*8d50*/  IMAD R7, R6, R0, R7 ;  /* 0x0000000006077224 */ /* 0x000fe200078e0207 */
[----:B------:R-:W-:-:S05]  /*8d60*/  SHF.R.S32.HI R0, RZ, 0x1f, R5 ;  /* 0x0000001fff007819 */ /* 0x000fca0000011405 */
[----:B------:R-:W-:-:S04]  /*8d70*/  IMAD R0, R0, UR4, RZ ;  /* 0x0000000400007c24 */ /* 0x000fc8000f8e02ff */
[----:B------:R-:W-:Y:S01]  /*8d80*/  IMAD R5, R5, UR5, R0 ;  /* 0x0000000505057c24 */ /* 0x000fe2000f8e0200 */
[----:B------:R-:W-:Y:S01]  /*8d90*/  SHF.R.S32.HI R0, RZ, 0x1f, R7 ;  /* 0x0000001fff007819 */ /* 0x000fe20000011407 */
[----:B------:R-:W-:Y:S02]  /*8da0*/  ULDC.64 UR4, c[0x0][0x2c8] ;  /* 0x0000b20000047ab9 */ /* 0x000fe40000000a00 */
[----:B------:R-:W-:Y:S02]  /*8db0*/  IMAD.IADD R3, R3, 0x1, R5 ;  /* 0x0000000103037824 */ /* 0x000fe400078e0205 */
[----:B------:R-:W-:Y:S02]  /*8dc0*/  IMAD R0, R0, UR4, RZ ;  /* 0x0000000400007c24 */ /* 0x000fe4000f8e02ff */
[----:B------:R-:W-:-:S04]  /*8dd0*/  IMAD.WIDE.U32 R2, R7, UR4, R2 ;  /* 0x0000000407027c25 */ /* 0x000fc8000f8e0002 */
[----:B------:R-:W-:Y:S01]  /*8de0*/  IMAD R5, R7, UR5, R0 ;  /* 0x0000000507057c24 */ /* 0x000fe2000f8e0200 */
[----:B------:R-:W-:Y:S02]  /*8df0*/  ULDC.64 UR4, c[0x0][0x280] ;  /* 0x0000a00000047ab9 */ /* 0x000fe40000000a00 */
[C---:B------:R-:W-:Y:S01]  /*8e00*/  LEA R0, P0, R2.reuse, UR4, 0x1 ;  /* 0x0000000402007c11 */ /* 0x040fe2000f8008ff */
[----:B------:R-:W-:Y:S01]  /*8e10*/  IMAD.IADD R3, R3, 0x1, R5 ;  /* 0x0000000103037824 */ /* 0x000fe200078e0205 */
[----:B------:R-:W-:Y:S02]  /*8e20*/  ULDC UR4, c[0x0][0x2b8] ;  /* 0x0000ae0000047ab9 */ /* 0x000fe40000000800 */
[----:B------:R-:W-:Y:S02]  /*8e30*/  ISETP.GE.AND P2, PT, R19, UR4, PT ;  /* 0x0000000413007c0c */ /* 0x000fe4000bf46270 */
[----:B------:R-:W-:Y:S01]  /*8e40*/  LEA.HI.X R8, R2, UR5, R3, 0x1, P0 ;  /* 0x0000000502087c11 */ /* 0x000fe200080f0c03 */
[----:B------:R-:W-:Y:S01]  /*8e50*/  UMOV UR5, 0xffffffff ;  /* 0xffffffff00057882 */ /* 0x000fe20000000000 */
[----:B------:R-:W-:-:S02]  /*8e60*/  ISETP.GE.AND P0, PT, R23, UR4, PT ;  /* 0x0000000417007c0c */ /* 0x000fc4000bf06270 */
[----:B------:R-:W-:Y:S01]  /*8e70*/  ISETP.GE.AND P3, PT, R30, UR4, PT ;  /* 0x000000041e007c0c */ /* 0x000fe2000bf66270 */
[----:B------:R-:W-:-:S12]  /*8e80*/  BRA.DIV UR5, `(.L_x_51) ;  /* 0x0000002a05307947 */ /* 0x000fd8000b800000 */
[----:B------:R-:W-:Y:S01]  /*8e90*/  SHFL.IDX PT, R3, R8, RZ, 0x181f ;  /* 0x00181fff08037589 */ /* 0x000fe200000e0000 */
[----:B------:R-:W-:Y:S01]  /*8ea0*/  ULDC UR4, c[0x0][0x288] ;  /* 0x0000a20000047ab9 */ /* 0x000fe20000000800 */
[----:B------:R-:W-:Y:S01]  /*8eb0*/  LEA R7, R24, R37, 0x7 ;  /* 0x0000002518077211 */ /* 0x000fe200078e38ff */
[----:B------:R-:W-:Y:S01]  /*8ec0*/  IMAD R6, R6, UR4, RZ ;  /* 0x0000000406067c24 */ /* 0x000fe2000f8e02ff */
[----:B------:R-:W0:Y:S03]  /*8ed0*/  SHFL.IDX PT, R2, R0, RZ, 0x181f ;  /* 0x00181fff00027589 */ /* 0x000e2600000e0000 */
[C---:B------:R-:W-:Y:S01]  /*8ee0*/  VIADD R11, R7.reuse, 0x10 ;  /* 0x00000010070b7836 */ /* 0x040fe20000000000 */
[----:B------:R-:W-:Y:S01]  /*8ef0*/  ISETP.GE.AND P1, PT, R7, R6, PT ;  /* 0x000000060700720c */ /* 0x000fe20003f26270 */
[----:B------:R-:W-:Y:S04]  /*8f00*/  SHFL.IDX PT, R5, R8, 0x1, 0x181f ;  /* 0x00381f0008057f89 */ /* 0x000fe800000e0000 */
[----:B------:R-:W1:Y:S04]  /*8f10*/  SHFL.IDX PT, R4, R0, 0x1, 0x181f ;  /* 0x00381f0000047f89 */ /* 0x000e6800000e0000 */
[----:B------:R-:W-:Y:S04]  /*8f20*/  SHFL.IDX PT, R14, R0, 0x7, 0x181f ;  /* 0x00f81f00000e7f89 */ /* 0x000fe800000e0000 */
[----:B------:R-:W-:Y:S01]  /*8f30*/  @!P1 LEA R9, R25, UR45, 0x1 ;  /* 0x0000002d19099c11 */ /* 0x000fe2000f8e08ff */
[----:B0-----:R-:W-:-:S05]  /*8f40*/  @!P1 IMAD.WIDE.U32 R2, R30, 0x2, R2 ;  /* 0x000000021e029825 */ /* 0x001fca00078e0002 */
[----:B------:R-:W-:Y:S04]  /*8f50*/  @!P1 LDGSTS.E.BYPASS.LTC128B.128 [R9+0xc400], desc[UR38][R2.64], !P3 ;  /* 0x0c40000002099fae */ /* 0x000fe8000d901d66 */
[----:B------:R-:W-:Y:S04]  /*8f60*/  @!P1 LDGSTS.E.BYPASS.LTC128B.128 [R9+0x10400], desc[UR38][R2.64+0x80], !P2 ;  /* 0x1040008002099fae */ /* 0x000fe8000d101d66 */
[----:B------:R0:W-:Y:S01]  /*8f70*/  @!P1 LDGSTS.E.BYPASS.LTC128B.128 [R9+0x14400], desc[UR38][R2.64+0x100], !P0 ;  /* 0x1440010002099fae */ /* 0x0001e2000c101d66 */
[----:B------:R-:W-:Y:S02]  /*8f80*/  ISETP.GE.AND P1, PT, R11, R6, PT ;  /* 0x000000060b00720c */ /* 0x000fe40003f26270 */
[C---:B------:R-:W-:Y:S01]  /*8f90*/  IADD3 R11, R7.reuse, 0x30, RZ ;  /* 0x00000030070b7810 */ /* 0x040fe20007ffe0ff */
[----:B0-----:R-:W-:Y:S01]  /*8fa0*/  SHFL.IDX PT, R3, R8, 0x2, 0x181f ;  /* 0x00581f0008037f89 */ /* 0x001fe200000e0000 */
[----:B------:R-:W-:-:S09]  /*8fb0*/  VIADD R9, R7, 0x20 ;  /* 0x0000002007097836 */ /* 0x000fd20000000000 */
[----:B------:R-:W-:Y:S01]  /*8fc0*/  @!P1 LEA R19, R25, UR45, 0x1 ;  /* 0x0000002d19139c11 */ /* 0x000fe2000f8e08ff */
[----:B-1----:R-:W-:Y:S01]  /*8fd0*/  @!P1 IMAD.WIDE.U32 R4, R30, 0x2, R4 ;  /* 0x000000021e049825 */ /* 0x002fe200078e0004 */
[----:B------:R-:W0:Y:S04]  /*8fe0*/  SHFL.IDX PT, R2, R0, 0x2, 0x181f ;  /* 0x00581f0000027f89 */ /* 0x000e2800000e0000 */
[----:B------:R-:W-:Y:S04]  /*8ff0*/  @!P1 LDGSTS.E.BYPASS.LTC128B.128 [R19+0xcc00], desc[UR38][R4.64], !P3 ;  /* 0x0cc0000004139fae */ /* 0x000fe8000d901d66 */
[----:B------:R-:W-:Y:S04]  /*9000*/  @!P1 LDGSTS.E.BYPASS.LTC128B.128 [R19+0x10c00], desc[UR38][R4.64+0x80], !P2 ;  /* 0x10c0008004139fae */ /* 0x000fe8000d101d66 */
[----:B------:R1:W-:Y:S01]  /*9010*/  @!P1 LDGSTS.E.BYPASS.LTC128B.128 [R19+0x14c00], desc[UR38][R4.64+0x100], !P0 ;  /* 0x14c0010004139fae */ /* 0x0003e2000c101d66 */
[----:B------:R-:W-:-:S03]  /*9020*/  ISETP.GE.AND P1, PT, R9, R6, PT ;  /* 0x000000060900720c */ /* 0x000fc60003f26270 */
[----:B-1----:R-:W-:Y:S10]  /*9030*/  SHFL.IDX PT, R5, R8, 0x3, 0x181f ;  /* 0x00781f0008057f89 */ /* 0x002ff400000e0000 */
[----:B0-----:R-:W-:Y:S01]  /*9040*/  @!P1 IMAD.WIDE.U32 R2, R30, 0x2, R2 ;  /* 0x000000021e029825 */ /* 0x001fe200078e0002 */
[----:B------:R-:W-:Y:S01]  /*9050*/  @!P1 LEA R9, R25, UR45, 0x1 ;  /* 0x0000002d19099c11 */ /* 0x000fe2000f8e08ff */
[----:B------:R-:W0:Y:S04]  /*9060*/  SHFL.IDX PT, R4, R0, 0x3, 0x181f ;  /* 0x00781f0000047f89 */ /* 0x000e2800000e0000 */
[----:B------:R-:W-:Y:S04]  /*9070*/  @!P1 LDGSTS.E.BYPASS.LTC128B.128 [R9+0xd400], desc[UR38][R2.64], !P3 ;  /* 0x0d40000002099fae */ /* 0x000fe8000d901d66 */
[----:B------:R-:W-:Y:S04]  /*9080*/  @!P1 LDGSTS.E.BYPASS.LTC128B.128 [R9+0x11400], desc[UR38][R2.64+0x80], !P2 ;  /* 0x1140008002099fae */ /* 0x000fe8000d101d66 */
[----:B------:R1:W-:Y:S01]  /*9090*/  @!P1 LDGSTS.E.BYPASS.LTC128B.128 [R9+0x15400], desc[UR38][R2.64+0x100], !P0 ;  /* 0x1540010002099fae */ /* 0x0003e2000c101d66 */
[----:B------:R-:W-:Y:S01]  /*90a0*/  ISETP.GE.AND P1, PT, R11, R6, PT ;  /* 0x000000060b00720c */ /* 0x000fe20003f26270 */
[----:B------:R-:W-:-:S02]  /*90b0*/  VIADD R11, R7, 0x50 ;  /* 0x00000050070b7836 */ /* 0x000fc40000000000 */
[----:B-1----:R-:W-:Y:S01]  /*90c0*/  SHFL.IDX PT, R3, R8, 0x4, 0x181f ;  /* 0x00981f0008037f89 */ /* 0x002fe200000e0000 */
[----:B------:R-:W-:-:S09]  /*90d0*/  VIADD R9, R7, 0x40 ;  /* 0x0000004007097836 */ /* 0x000fd20000000000 */
[----:B------:R-:W-:Y:S01]  /*90e0*/  @!P1 LEA R19, R25, UR45, 0x1 ;  /* 0x0000002d19139c11 */ /* 0x000fe2000f8e08ff */
[----:B0-----:R-:W-:Y:S01]  /*90f0*/  @!P1 IMAD.WIDE.U32 R4, R30, 0x2, R4 ;  /* 0x000000021e049825 */ /* 0x001fe200078e0004 */
        /* <DEDUP_REMOVED lines=12> */
[----:B------:R-:W-:-:S03]  /*91c0*/  ISETP.GE.AND P1, PT, R11, R6, PT ;  /* 0x000000060b00720c */ /* 0x000fc60003f26270 */
[----:B-1----:R-:W-:Y:S01]  /*91d0*/  SHFL.IDX PT, R3, R8, 0x6, 0x181f ;  /* 0x00d81f0008037f89 */ /* 0x002fe200000e0000 */
[----:B------:R-:W-:-:S09]  /*91e0*/  IADD3 R9, R7, 0x60, RZ ;  /* 0x0000006007097810 */ /* 0x000fd20007ffe0ff */
[----:B0-----:R-:W-:Y:S01]  /*91f0*/  @!P1 IMAD.WIDE.U32 R4, R30, 0x2, R4 ;  /* 0x000000021e049825 */ /* 0x001fe200078e0004 */
[----:B------:R-:W-:Y:S01]  /*9200*/  @!P1 LEA R19, R25, UR45, 0x1 ;  /* 0x0000002d19139c11 */ /* 0x000fe2000f8e08ff */
[----:B------:R-:W0:Y:S04]  /*9210*/  SHFL.IDX PT, R2, R0, 0x6, 0x181f ;  /* 0x00d81f0000027f89 */ /* 0x000e2800000e0000 */
[----:B------:R-:W-:Y:S04]  /*9220*/  @!P1 LDGSTS.E.BYPASS.LTC128B.128 [R19+0xec00], desc[UR38][R4.64], !P3 ;  /* 0x0ec0000004139fae */ /* 0x000fe8000d901d66 */
[----:B------:R-:W-:Y:S04]  /*9230*/  @!P1 LDGSTS.E.BYPASS.LTC128B.128 [R19+0x12c00], desc[UR38][R4.64+0x80], !P2 ;  /* 0x12c0008004139fae */ /* 0x000fe8000d101d66 */
[----:B------:R1:W-:Y:S01]  /*9240*/  @!P1 LDGSTS.E.BYPASS.LTC128B.128 [R19+0x16c00], desc[UR38][R4.64+0x100], !P0 ;  /* 0x16c0010004139fae */ /* 0x0003e2000c101d66 */
[----:B------:R-:W-:-:S03]  /*9250*/  ISETP.GE.AND P1, PT, R9, R6, PT ;  /* 0x000000060900720c */ /* 0x000fc60003f26270 */
[----:B-1----:R1:W2:Y:S10]  /*9260*/  SHFL.IDX PT, R4, R8, 0x7, 0x181f ;  /* 0x00f81f0008047f89 */ /* 0x0022b400000e0000 */
[----:B0-----:R-:W-:Y:S01]  /*9270*/  @!P1 IMAD.WIDE.U32 R2, R30, 0x2, R2 ;  /* 0x000000021e029825 */ /* 0x001fe200078e0002 */
[----:B------:R-:W-:-:S05]  /*9280*/  @!P1 LEA R9, R25, UR45, 0x1 ;  /* 0x0000002d19099c11 */ /* 0x000fca000f8e08ff */
[----:B------:R1:W-:Y:S04]  /*9290*/  @!P1 LDGSTS.E.BYPASS.LTC128B.128 [R9+0xf400], desc[UR38][R2.64], !P3 ;  /* 0x0f40000002099fae */ /* 0x0003e8000d901d66 */
[----:B------:R1:W-:Y:S04]  /*92a0*/  @!P1 LDGSTS.E.BYPASS.LTC128B.128 [R9+0x13400], desc[UR38][R2.64+0x80], !P2 ;  /* 0x1340008002099fae */ /* 0x0003e8000d101d66 */
[----:B------:R1:W-:Y:S02]  /*92b0*/  @!P1 LDGSTS.E.BYPASS.LTC128B.128 [R9+0x17400], desc[UR38][R2.64+0x100], !P0 ;  /* 0x1740010002099fae */ /* 0x0003e4000c101d66 */
.L_x_119:
[----:B------:R-:W-:Y:S01]  /*92c0*/  VIADD R7, R7, 0x70 ;  /* 0x0000007007077836 */ /* 0x000fe20000000000 */
[----:B------:R-:W-:Y:S01]  /*92d0*/  BSSY B0, `(.L_x_52) ;  /* 0x000000d000007945 */ /* 0x000fe20003800000 */
[----:B-1----:R-:W-:Y:S01]  /*92e0*/  IMAD.MOV.U32 R2, RZ, RZ, R14 ;  /* 0x000000ffff027224 */ /* 0x002fe200078e000e */
[----:B--2---:R-:W-:Y:S02]  /*92f0*/  MOV R3, R4 ;  /* 0x0000000400037202 */ /* 0x004fe40000000f00 */
[----:B------:R-:W-:-:S13]  /*9300*/  ISETP.GE.AND P1, PT, R7, R6, PT ;  /* 0x000000060700720c */ /* 0x000fda0003f26270 */
[----:B------:R-:W-:Y:S05]  /*9310*/  @P1 BRA `(.L_x_53) ;  /* 0x0000000000201947 */ /* 0x000fea0003800000 */
[----:B------:R-:W-:Y:S01]  /*9320*/  IMAD.WIDE.U32 R2, R30, 0x2, R2 ;  /* 0x000000021e027825 */ /* 0x000fe200078e0002 */
[----:B------:R-:W-:-:S05]  /*9330*/  LEA R5, R25, UR45, 0x1 ;  /* 0x0000002d19057c11 */ /* 0x000fca000f8e08ff */
[----:B------:R-:W-:Y:S01]  /*9340*/  @!PT LDS RZ, [RZ] ;  /* 0x00000000fffff984 */ /* 0x000fe20000000800 */
[----:B------:R-:W-:Y:S01]  /*9350*/  @!PT LDS RZ, [RZ] ;  /* 0x00000000fffff984 */ /* 0x000fe20000000800 */
[----:B------:R-:W-:Y:S01]  /*9360*/  @!PT LDS RZ, [RZ] ;  /* 0x00000000fffff984 */ /* 0x000fe20000000800 */
[----:B------:R0:W-:Y:S04]  /*9370*/  LDGSTS.E.BYPASS.LTC128B.128 [R5+0xfc00], desc[UR38][R2.64], !P3 ;  /* 0x0fc0000002057fae */ /* 0x0001e8000d901d66 */
[----:B------:R0:W-:Y:S04]  /*9380*/  LDGSTS.E.BYPASS.LTC128B.128 [R5+0x13c00], desc[UR38][R2.64+0x80], !P2 ;  /* 0x13c0008002057fae */ /* 0x0001e8000d101d66 */
[----:B------:R0:W-:Y:S02]  /*9390*/  LDGSTS.E.BYPASS.LTC128B.128 [R5+0x17c00], desc[UR38][R2.64+0x100], !P0 ;  /* 0x17c0010002057fae */ /* 0x0001e4000c101d66 */
.L_x_53:
[----:B------:R-:W-:Y:S05]  /*93a0*/  BSYNC B0 ;  /* 0x0000000000007941 */ /* 0x000fea0003800000 */
.L_x_52:
[----:B------:R-:W-:Y:S01]  /*93b0*/  NOP ;  /* 0x0000000000007918 */ /* 0x000fe20000000000 */
[----:B------:R-:W-:Y:S01]  /*93c0*/  SYNCS.ARRIVE.TRANS64.RED.A0T1 RZ, [UR45+0x2a800], RZ ;  /* 0x02a800ffffff79a7 */ /* 0x000fe2000820042d */
[----:B------:R-:W-:Y:S01]  /*93d0*/  IMAD.MOV.U32 R0, RZ, RZ, 0x1 ;  /* 0x00000001ff007424 */ /* 0x000fe200078e00ff */
[----:B------:R-:W-:Y:S04]  /*93e0*/  ARRIVES.LDGSTSBAR.64.TRANSCNT [UR45+0x2a800] ;  /* 0x02a80000ff0079b0 */ /* 0x000fe80008000aad */
[----:B------:R-:W-:Y:S01]  /*93f0*/  SHF.L.U32 R0, R0, 0x1f, RZ ;  /* 0x0000001f00007819 */ /* 0x000fe200000006ff */
[----:B------:R-:W-:Y:S01]  /*9400*/  NOP ;  /* 0x0000000000007918 */ /* 0x000fe20000000000 */
[----:B------:R-:W-:Y:S02]  /*9410*/  SYNCS.ARRIVE.TRANS64.A1T0 RZ, [UR45+0x2a800], RZ ;  /* 0x02a800ffffff79a7 */ /* 0x000fe4000810002d */
[----:B------:R-:W1:Y:S02]  /*9420*/  SYNCS.PHASECHK.TRANS64.TRYWAIT P0, [UR45+0x2a820], R0 ;  /* 0x02a82000ff0075a7 */ /* 0x000e64000800016d */
[----:B-1----:R-:W-:Y:S05]  /*9430*/  @!P0 BRA `(.L_x_54) ;  /* 0x0000002c004c8947 */ /* 0x002fea0003800000 */
.L_x_120:
[----:B------:R-:W-:Y:S01]  /*9440*/  UIADD3 UR4, UR49, -0x2, URZ ;  /* 0xfffffffe31047890 */ /* 0x000fe2000fffe03f */
[----:B------:R-:W-:Y:S01]  /*9450*/  IMAD.MOV.U32 R24, RZ, RZ, 0x1 ;  /* 0x00000001ff187424 */ /* 0x000fe200078e00ff */
[----:B------:R-:W-:Y:S02]  /*9460*/  MOV R21, RZ ;  /* 0x000000ff00157202 */ /* 0x000fe40000000f00 */
[----:B------:R-:W-:-:S06]  /*9470*/  UISETP.GE.AND UP0, UPT, UR4, UR48, UPT ;  /* 0x000000300400728c */ /* 0x000fcc000bf06270 */
[----:B------:R-:W-:-:S13]  /*9480*/  PLOP3.LUT P0, PT, PT, PT, UP0, 0x80, 0x0 ;  /* 0x000000000000781c */ /* 0x000fda0003f0f008 */
[----:B------:R-:W-:Y:S05]  /*9490*/  @!P0 BRA `(.L_x_55) ;  /* 0x0000000c00dc8947 */ /* 0x000fea0003800000 */
[----:B------:R-:W-:Y:S01]  /*94a0*/  UIADD3 UR4, UR47, 0x1, URZ ;  /* 0x000000012f047890 */ /* 0x000fe2000fffe03f */
[----:B0-----:R-:W-:Y:S01]  /*94b0*/  LOP3.LUT R3, RZ, UR44, RZ, 0x33, !PT ;  /* 0x0000002cff037c12 */ /* 0x001fe2000f8e33ff */
[----:B------:R-:W-:Y:S01]  /*94c0*/  BSSY B0, `(.L_x_55) ;  /* 0x00000f4000007945 */ /* 0x000fe20003800000 */
[----:B------:R-:W-:Y:S01]  /*94d0*/  IADD3 R18, R26, R18, R37 ;  /* 0x000000121a127210 */ /* 0x000fe20007ffe025 */
[----:B------:R-:W-:Y:S01]  /*94e0*/  UIMAD UR4, UR4, UR37, URZ ;  /* 0x00000025040472a4 */ /* 0x000fe2000f8e023f */
[----:B------:R-:W-:Y:S01]  /*94f0*/  IADD3 R5, -R37, UR43, RZ ;  /* 0x0000002b25057c10 */ /* 0x000fe2000fffe1ff */
[----:B------:R-:W-:Y:S01]  /*9500*/  IMAD.SHL.U32 R35, R30, 0x2, RZ ;  /* 0x000000021e237824 */ /* 0x000fe200078e00ff */
[----:B------:R-:W-:Y:S01]  /*9510*/  MOV R23, 0x1 ;  /* 0x0000000100177802 */ /* 0x000fe20000000f00 */
[----:B------:R-:W-:Y:S02]  /*9520*/  VIADD R9, R18, 0xfffffee0 ;  /* 0xfffffee012097836 */ /* 0x000fe40000000000 */
[----:B------:R-:W-:Y:S01]  /*9530*/  LOP3.LUT R0, RZ, UR4, RZ, 0x33, !PT ;  /* 0x00000004ff007c12 */ /* 0x000fe2000f8e33ff */
[----:B------:R-:W-:-:S03]  /*9540*/  IMAD.MOV.U32 R10, RZ, RZ, RZ ;  /* 0x000000ffff0a7224 */ /* 0x000fc600078e00ff */
[----:B------:R-:W-:-:S04]  /*9550*/  VIMNMX R0, R0, R3, !PT ;  /* 0x0000000300007248 */ /* 0x000fc80007fe0100 */
[C---:B------:R-:W-:Y:S01]  /*9560*/  IADD3 R28, -R0.reuse, -0x2, RZ ;  /* 0xfffffffe001c7810 */ /* 0x040fe20007ffe1ff */
[C---:B------:R-:W-:Y:S02]  /*9570*/  IMAD R5, R0.reuse, 0x60, R5 ;  /* 0x0000006000057824 */ /* 0x040fe400078e0205 */
[----:B------:R-:W-:Y:S02]  /*9580*/  IMAD R9, R0, -0x60, R9 ;  /* 0xffffffa000097824 */ /* 0x000fe400078e0209 */
[----:B------:R-:W-:-:S07]  /*9590*/  VIADD R0, R5, 0xc0 ;  /* 0x000000c005007836 */ /* 0x000fce0000000000 */
.L_x_68:
[----:B------:R-:W0:Y:S01]  /*95a0*/  LDC R2, c[0x0][0x430] ;  /* 0x00010c00ff027b82 */ /* 0x000e220000000800 */
[----:B------:R-:W-:Y:S02]  /*95b0*/  ISETP.GT.U32.AND P1, PT, R33, 0x5f, PT ;  /* 0x0000005f2100780c */ /* 0x000fe40003f24070 */
[----:B------:R-:W-:-:S11]  /*95c0*/  MOV R11, R9 ;  /* 0x00000009000b7202 */ /* 0x000fd60000000f00 */
[----:B------:R-:W1:Y:S08]  /*95d0*/  @!P1 LDC.64 R6, c[0x0][0x428] ;  /* 0x00010a00ff069b82 */ /* 0x000e700000000a00 */
[----:B------:R-:W2:Y:S01]  /*95e0*/  @!P1 LDC.64 R4, c[0x0][0x418] ;  /* 0x00010600ff049b82 */ /* 0x000ea20000000a00 */
[----:B0-----:R-:W-:-:S13]  /*95f0*/  ISETP.NE.AND P0, PT, R2, 0x1, PT ;  /* 0x000000010200780c */ /* 0x001fda0003f05270 */
[----:B------:R-:W0:Y:S08]  /*9600*/  @P0 LDC R2, c[0x0][0x434] ;  /* 0x00010d00ff020b82 */ /* 0x000e300000000800 */
[----:B------:R-:W3:Y:S01]  /*9610*/  @P0 LDC R3, c[0x0][0x438] ;  /* 0x00010e00ff030b82 */ /* 0x000ee20000000800 */
[----:B0-----:R-:W-:-:S05]  /*9620*/  @P0 IMAD.HI.U32 R2, R9, R2, RZ ;  /* 0x0000000209020227 */ /* 0x001fca00078e00ff */
[----:B---3--:R-:W-:Y:S01]  /*9630*/  @P0 SHF.R.U32.HI R11, RZ, R3, R2 ;  /* 0x00000003ff0b0219 */ /* 0x008fe20000011602 */
[----:B-1----:R-:W-:-:S03]  /*9640*/  @!P1 IMAD R2, R34, R6, RZ ;  /* 0x0000000622029224 */ /* 0x002fc600078e02ff */
[--C-:B------:R-:W-:Y:S01]  /*9650*/  @!P1 SHF.R.S32.HI R3, RZ, 0x1f, R11.reuse ;  /* 0x0000001fff039819 */ /* 0x100fe2000001140b */
[----:B------:R-:W-:Y:S02]  /*9660*/  @!P1 IMAD R7, R32, R7, R2 ;  /* 0x0000000720079224 */ /* 0x000fe400078e0202 */
[----:B------:R-:W-:-:S04]  /*9670*/  @!P1 IMAD.MOV.U32 R2, RZ, RZ, R11 ;  /* 0x000000ffff029224 */ /* 0x000fc800078e000b */
[----:B------:R-:W-:Y:S01]  /*9680*/  @!P1 IMAD.WIDE.U32 R2, R32, R6, R2 ;  /* 0x0000000620029225 */ /* 0x000fe200078e0002 */
[----:B------:R-:W-:-:S03]  /*9690*/  MOV R6, RZ ;  /* 0x000000ff00067202 */ /* 0x000fc60000000f00 */
[----:B------:R-:W-:Y:S01]  /*96a0*/  @!P1 IMAD.IADD R3, R7, 0x1, R3 ;  /* 0x0000000107039824 */ /* 0x000fe200078e0203 */
[----:B--2---:R-:W-:-:S04]  /*96b0*/  @!P1 LEA R4, P0, R2, R4, 0x2 ;  /* 0x0000000402049211 */ /* 0x004fc800078010ff */
[----:B------:R-:W-:Y:S01]  /*96c0*/  @!P1 LEA.HI.X R5, R2, R5, R3, 0x2, P0 ;  /* 0x0000000502059211 */ /* 0x000fe200000f1403 */
[----:B------:R-:W-:-:S04]  /*96d0*/  VIADD R21, R10, 0x1 ;  /* 0x000000010a157836 */ /* 0x000fc80000000000 */
[----:B------:R0:W5:Y:S01]  /*96e0*/  @!P1 LDG.E R6, desc[UR38][R4.64] ;  /* 0x0000002604069981 */ /* 0x000162000c1e1900 */
[----:B------:R-:W-:Y:S02]  /*96f0*/  ISETP.NE.AND P1, PT, R36, 0x3, PT ;  /* 0x000000032400780c */ /* 0x000fe40003f25270 */
[----:B------:R-:W-:-:S04]  /*9700*/  ISETP.NE.AND P0, PT, R21, 0x2, PT ;  /* 0x000000021500780c */ /* 0x000fc80003f05270 */
[----:B------:R-:W-:Y:S02]  /*9710*/  SEL R24, RZ, 0x1, P0 ;  /* 0x00000001ff187807 */ /* 0x000fe40000000000 */
[----:B------:R-:W-:Y:S02]  /*9720*/  SEL R21, R21, RZ, P0 ;  /* 0x000000ff15157207 */ /* 0x000fe40000000000 */
[----:B------:R-:W-:-:S03]  /*9730*/  LOP3.LUT R24, R23, R24, RZ, 0x3c, !PT ;  /* 0x0000001817187212 */ /* 0x000fc600078e3cff */
[----:B0-----:R-:W-:Y:S05]  /*9740*/  @!P1 BRA `(.L_x_56) ;  /* 0x0000000000049947 */ /* 0x001fea0003800000 */
[----:B------:R-:W-:Y:S01]  /*9750*/  BPT.TRAP 0x1 ;  /* 0x000000040000795c */ /* 0x000fe20000300000 */
.L_x_56:
[----:B------:R-:W-:Y:S01]  /*9760*/  LEA R8, R21, UR45, 0x3 ;  /* 0x0000002d15087c11 */ /* 0x000fe2000f8e18ff */
[----:B------:R-:W-:Y:S01]  /*9770*/  BSSY B1, `(.L_x_57) ;  /* 0x0000004000017945 */ /* 0x000fe20003800000 */
[----:B------:R-:W-:-:S04]  /*9780*/  SHF.L.U32 R3, R24, 0x1f, RZ ;  /* 0x0000001f18037819 */ /* 0x000fc800000006ff */
[----:B------:R-:W0:Y:S02]  /*9790*/  SYNCS.PHASECHK.TRANS64.TRYWAIT P0, [R8+URZ+0x2a840], R3 ;  /* 0x02a84003080075a7 */ /* 0x000e24000800017f */
[----:B0-----:R-:W-:Y:S05]  /*97a0*/  @!P0 BRA `(.L_x_58) ;  /* 0x0000002800888947 */ /* 0x001fea0003800000 */
.L_x_121:
[----:B------:R-:W-:Y:S05]  /*97b0*/  BSYNC B1 ;  /* 0x0000000000017941 */ /* 0x000fea0003800000 */
.L_x_57:
[----:B------:R-:W-:Y:S01]  /*97c0*/  ULDC UR4, c[0x0][0x430] ;  /* 0x00010c0000047ab9 */ /* 0x000fe20000000800 */
[----:B-----5:R-:W-:Y:S01]  /*97d0*/  SHF.R.S32.HI R27, RZ, 0x1f, R6 ;  /* 0x0000001fff1b7819 */ /* 0x020fe20000011406 */
[----:B------:R-:W-:Y:S01]  /*97e0*/  UIADD3 UR4, -UR4, URZ, URZ ;  /* 0x0000003f04047290 */ /* 0x000fe2000fffe13f */
[----:B------:R-:W-:Y:S01]  /*97f0*/  R2UR UR6, R31 ;  /* 0x000000001f0672ca */ /* 0x000fe200000e0000 */
[----:B------:R-:W-:Y:S01]  /*9800*/  IMAD R19, R21, 0x4800, R25 ;  /* 0x0000480015137824 */ /* 0x000fe200078e0219 */
[C---:B------:R-:W-:Y:S02]  /*9810*/  LOP3.LUT P3, RZ, R22.reuse, 0x4, RZ, 0xc0, !PT ;  /* 0x0000000416ff7812 */ /* 0x040fe4000786c0ff */
[C---:B------:R-:W-:Y:S01]  /*9820*/  LOP3.LUT P2, RZ, R22.reuse, 0x2, RZ, 0xc0, !PT ;  /* 0x0000000216ff7812 */ /* 0x040fe2000784c0ff */
[----:B------:R-:W-:Y:S01]  /*9830*/  IMAD R7, R11, UR4, R9 ;  /* 0x000000040b077c24 */ /* 0x000fe2000f8e0209 */
[----:B------:R-:W-:Y:S01]  /*9840*/  ULDC.64 UR4, c[0x0][0x300] ;  /* 0x0000c00000047ab9 */ /* 0x000fe20000000a00 */
[----:B------:R-:W-:-:S03]  /*9850*/  LOP3.LUT P1, RZ, R22, 0x1, RZ, 0xc0, !PT ;  /* 0x0000000116ff7812 */ /* 0x000fc6000782c0ff */
[----:B------:R-:W-:-:S05]  /*9860*/  SHF.R.S32.HI R26, RZ, 0x1f, R7 ;  /* 0x0000001fff1a7819 */ /* 0x000fca0000011407 */
[----:B------:R-:W-:-:S04]  /*9870*/  IMAD R2, R26, UR4, RZ ;  /* 0x000000041a027c24 */ /* 0x000fc8000f8e02ff */
[C---:B------:R-:W-:Y:S02]  /*9880*/  IMAD R5, R7.reuse, UR5, R2 ;  /* 0x0000000507057c24 */ /* 0x040fe4000f8e0202 */
[----:B0-----:R-:W-:Y:S01]  /*9890*/  IMAD.WIDE.U32 R2, R7, UR4, RZ ;  /* 0x0000000407027c25 */ /* 0x001fe2000f8e00ff */
        /* <DEDUP_REMOVED lines=14> */
[----:B------:R-:W-:-:S04]  /*9980*/  UMOV UR4, 0xffffffff ;  /* 0xffffffff00047882 */ /* 0x000fc80000000000 */
[----:B------:R-:W-:Y:S01]  /*9990*/  LEA.HI.X R20, R2, UR7, R3, 0x1, P0 ;  /* 0x0000000702147c11 */ /* 0x000fe200080f0c03 */
[----:B------:R-:W-:Y:S06]  /*99a0*/  BRA.DIV UR4, `(.L_x_59) ;  /* 0x0000002a041c7947 */ /* 0x000fec000b800000 */
[----:B------:R-:W0:Y:S01]  /*99b0*/  SHFL.IDX PT, R14, R18, RZ, 0x181f ;  /* 0x00181fff120e7589 */ /* 0x000e2200000e0000 */
[----:B------:R-:W-:-:S03]  /*99c0*/  LEA R19, R19, UR45, 0x1 ;  /* 0x0000002d13137c11 */ /* 0x000fc6000f8e08ff */
[----:B------:R-:W1:Y:S04]  /*99d0*/  SHFL.IDX PT, R3, R20, RZ, 0x181f ;  /* 0x00181fff14037589 */ /* 0x000e6800000e0000 */
[----:B------:R-:W-:Y:S04]  /*99e0*/  SHFL.IDX PT, R4, R20, 0x1, 0x181f ;  /* 0x00381f0014047f89 */ /* 0x000fe800000e0000 */
[----:B------:R-:W-:Y:S04]  /*99f0*/  SHFL.IDX PT, R12, R18, 0x2, 0x181f ;  /* 0x00581f00120c7f89 */ /* 0x000fe800000e0000 */
[----:B------:R-:W-:Y:S01]  /*9a00*/  SHFL.IDX PT, R5, R20, 0x2, 0x181f ;  /* 0x00581f0014057f89 */ /* 0x000fe200000e0000 */
[----:B0-----:R-:W-:-:S03]  /*9a10*/  IADD3 R2, P0, R14, R35, RZ ;  /* 0x000000230e027210 */ /* 0x001fc60007f1e0ff */
[----:B------:R-:W0:Y:S01]  /*9a20*/  SHFL.IDX PT, R14, R18, 0x1, 0x181f ;  /* 0x00381f00120e7f89 */ /* 0x000e2200000e0000 */
[----:B-1----:R-:W-:-:S05]  /*9a30*/  IADD3.X R3, RZ, R3, RZ, P0, !PT ;  /* 0x00000003ff037210 */ /* 0x002fca00007fe4ff */
[----:B------:R-:W-:Y:S04]  /*9a40*/  LDGSTS.E.BYPASS.LTC128B.128 [R19+0x18400], desc[UR38][R2.64], !P3 ;  /* 0x1840000002137fae */ /* 0x000fe8000d901d66 */
[----:B------:R-:W-:Y:S04]  /*9a50*/  LDGSTS.E.BYPASS.LTC128B.128 [R19+0x1b400], desc[UR38][R2.64+0x80], !P2 ;  /* 0x1b40008002137fae */ /* 0x000fe8000d101d66 */
[----:B------:R0:W-:Y:S02]  /*9a60*/  LDGSTS.E.BYPASS.LTC128B.128 [R19+0x1e400], desc[UR38][R2.64+0x100], !P1 ;  /* 0x1e40010002137fae */ /* 0x0001e4000c901d66 */
[----:B0-----:R-:W-:-:S02]  /*9a70*/  IADD3 R2, P0, R14, R35, RZ ;  /* 0x000000230e027210 */ /* 0x001fc40007f1e0ff */
[----:B------:R-:W0:Y:S03]  /*9a80*/  SHFL.IDX PT, R14, R18, 0x3, 0x181f ;  /* 0x00781f00120e7f89 */ /* 0x000e2600000e0000 */
[----:B------:R-:W-:Y:S01]  /*9a90*/  IMAD.X R3, RZ, RZ, R4, P0 ;  /* 0x000000ffff037224 */ /* 0x000fe200000e0604 */
[-C--:B------:R-:W-:Y:S02]  /*9aa0*/  IADD3 R4, P0, R12, R35.reuse, RZ ;  /* 0x000000230c047210 */ /* 0x080fe40007f1e0ff */
[----:B------:R-:W-:Y:S03]  /*9ab0*/  SHFL.IDX PT, R12, R18, 0x4, 0x181f ;  /* 0x00981f00120c7f89 */ /* 0x000fe600000e0000 */
[----:B------:R-:W-:Y:S01]  /*9ac0*/  IMAD.X R5, RZ, RZ, R5, P0 ;  /* 0x000000ffff057224 */ /* 0x000fe200000e0605 */
[----:B------:R-:W-:Y:S04]  /*9ad0*/  LDGSTS.E.BYPASS.LTC128B.128 [R19+0x18c00], desc[UR38][R2.64], !P3 ;  /* 0x18c0000002137fae */ /* 0x000fe8000d901d66 */
[----:B------:R-:W-:Y:S04]  /*9ae0*/  LDGSTS.E.BYPASS.LTC128B.128 [R19+0x1bc00], desc[UR38][R2.64+0x80], !P2 ;  /* 0x1bc0008002137fae */ /* 0x000fe8000d101d66 */
[----:B------:R1:W-:Y:S04]  /*9af0*/  LDGSTS.E.BYPASS.LTC128B.128 [R19+0x1ec00], desc[UR38][R2.64+0x100], !P1 ;  /* 0x1ec0010002137fae */ /* 0x0003e8000c901d66 */
[----:B------:R-:W-:Y:S04]  /*9b00*/  LDGSTS.E.BYPASS.LTC128B.128 [R19+0x19400], desc[UR38][R4.64], !P3 ;  /* 0x1940000004137fae */ /* 0x000fe8000d901d66 */
[----:B------:R-:W-:Y:S04]  /*9b10*/  LDGSTS.E.BYPASS.LTC128B.128 [R19+0x1c400], desc[UR38][R4.64+0x80], !P2 ;  /* 0x1c40008004137fae */ /* 0x000fe8000d101d66 */
[----:B-1----:R-:W1:Y:S01]  /*9b20*/  SHFL.IDX PT, R3, R20, 0x3, 0x181f ;  /* 0x00781f0014037f89 */ /* 0x002e6200000e0000 */
[----:B0-----:R-:W-:-:S03]  /*9b30*/  IADD3 R2, P0, R14, R35, RZ ;  /* 0x000000230e027210 */ /* 0x001fc60007f1e0ff */
[----:B------:R0:W-:Y:S04]  /*9b40*/  LDGSTS.E.BYPASS.LTC128B.128 [R19+0x1f400], desc[UR38][R4.64+0x100], !P1 ;  /* 0x1f40010004137fae */ /* 0x0001e8000c901d66 */
[----:B------:R-:W-:Y:S04]  /*9b50*/  SHFL.IDX PT, R14, R18, 0x5, 0x181f ;  /* 0x00b81f00120e7f89 */ /* 0x000fe800000e0000 */
[----:B0-----:R-:W0:Y:S04]  /*9b60*/  SHFL.IDX PT, R4, R20, 0x4, 0x181f ;  /* 0x00981f0014047f89 */ /* 0x001e2800000e0000 */
[----:B------:R-:W2:Y:S01]  /*9b70*/  SHFL.IDX PT, R20, R20, 0x5, 0x181f ;  /* 0x00b81f0014147f89 */ /* 0x000ea200000e0000 */
[----:B-1----:R-:W-:-:S05]  /*9b80*/  IADD3.X R3, RZ, R3, RZ, P0, !PT ;  /* 0x00000003ff037210 */ /* 0x002fca00007fe4ff */
[----:B------:R-:W-:Y:S04]  /*9b90*/  LDGSTS.E.BYPASS.LTC128B.128 [R19+0x19c00], desc[UR38][R2.64], !P3 ;  /* 0x19c0000002137fae */ /* 0x000fe8000d901d66 */
[----:B------:R-:W-:Y:S04]  /*9ba0*/  LDGSTS.E.BYPASS.LTC128B.128 [R19+0x1cc00], desc[UR38][R2.64+0x80], !P2 ;  /* 0x1cc0008002137fae */ /* 0x000fe8000d101d66 */
[----:B------:R1:W-:Y:S02]  /*9bb0*/  LDGSTS.E.BYPASS.LTC128B.128 [R19+0x1fc00], desc[UR38][R2.64+0x100], !P1 ;  /* 0x1fc0010002137fae */ /* 0x0003e4000c901d66 */
[----:B-1----:R-:W-:-:S05]  /*9bc0*/  IADD3 R2, P0, R12, R35, RZ ;  /* 0x000000230c027210 */ /* 0x002fca0007f1e0ff */
[----:B0-----:R-:W-:-:S05]  /*9bd0*/  IMAD.X R3, RZ, RZ, R4, P0 ;  /* 0x000000ffff037224 */ /* 0x001fca00000e0604 */
[----:B------:R0:W-:Y:S04]  /*9be0*/  LDGSTS.E.BYPASS.LTC128B.128 [R19+0x1a400], desc[UR38][R2.64], !P3 ;  /* 0x1a40000002137fae */ /* 0x0001e8000d901d66 */
[----:B------:R0:W-:Y:S04]  /*9bf0*/  LDGSTS.E.BYPASS.LTC128B.128 [R19+0x1d400], desc[UR38][R2.64+0x80], !P2 ;  /* 0x1d40008002137fae */ /* 0x0001e8000d101d66 */
[----:B--2---:R0:W-:Y:S02]  /*9c00*/  LDGSTS.E.BYPASS.LTC128B.128 [R19+0x20400], desc[UR38][R2.64+0x100], !P1 ;  /* 0x2040010002137fae */ /* 0x0041e4000c901d66 */
.L_x_135:
[----:B0-----:R-:W-:-:S05]  /*9c10*/  IADD3 R2, P0, R14, R35, RZ ;  /* 0x000000230e027210 */ /* 0x001fca0007f1e0ff */
[----:B------:R-:W-:Y:S01]  /*9c20*/  IMAD.X R3, RZ, RZ, R20, P0 ;  /* 0x000000ffff037224 */ /* 0x000fe200000e0614 */
[----:B------:R-:W-:-:S04]  /*9c30*/  PLOP3.LUT P0, PT, PT, PT, PT, 0x80, 0x0 ;  /* 0x000000000000781c */ /* 0x000fc80003f0f070 */
[----:B------:R-:W-:Y:S01]  /*9c40*/  @!PT LDS RZ, [RZ] ;  /* 0x00000000fffff984 */ /* 0x000fe20000000800 */
[----:B------:R-:W-:Y:S01]  /*9c50*/  @!PT LDS RZ, [RZ] ;  /* 0x00000000fffff984 */ /* 0x000fe20000000800 */
[----:B------:R-:W-:Y:S01]  /*9c60*/  @!PT LDS RZ, [RZ] ;  /* 0x00000000fffff984 */ /* 0x000fe20000000800 */
[----:B------:R0:W-:Y:S04]  /*9c70*/  LDGSTS.E.BYPASS.LTC128B.128 [R19+0x1ac00], desc[UR38][R2.64], !P3 ;  /* 0x1ac0000002137fae */ /* 0x0001e8000d901d66 */
[----:B------:R0:W-:Y:S04]  /*9c80*/  LDGSTS.E.BYPASS.LTC128B.128 [R19+0x1dc00], desc[UR38][R2.64+0x80], !P2 ;  /* 0x1dc0008002137fae */ /* 0x0001e8000d101d66 */
[----:B------:R0:W-:Y:S01]  /*9c90*/  LDGSTS.E.BYPASS.LTC128B.128 [R19+0x20c00], desc[UR38][R2.64+0x100], !P1 ;  /* 0x20c0010002137fae */ /* 0x0001e2000c901d66 */
[----:B------:R-:W-:Y:S01]  /*9ca0*/  NOP ;  /* 0x0000000000007918 */ /* 0x000fe20000000000 */
.L_x_60:
[----:B------:R-:W-:Y:S02]  /*9cb0*/  PLOP3.LUT P1, PT, P1, P0, PT, 0xa2, 0x0 ;  /* 0x000000000000781c */ /* 0x000fe40000f21472 */
[----:B------:R-:W-:-:S08]  /*9cc0*/  @P0 R2UR P1, UR4, R8 ;  /* 0x00000000080402ca */ /* 0x000fd00000020000 */
[----:B------:R-:W-:-:S05]  /*9cd0*/  @P0 PLOP3.LUT P0, PT, P1, PT, PT, 0x80, 0x0 ;  /* 0x000000000000081c */ /* 0x000fca0000f0f070 */
[----:B------:R-:W-:Y:S01]  /*9ce0*/  @!P1 SYNCS.ARRIVE.TRANS64.RED.A0T1 RZ, [UR4+0x2a830], RZ ;  /* 0x02a830ffffff99a7 */ /* 0x000fe20008200404 */
[----:B------:R-:W-:Y:S07]  /*9cf0*/  @!P1 ARRIVES.LDGSTSBAR.64.TRANSCNT [UR4+0x2a830] ;  /* 0x02a83000ff0099b0 */ /* 0x000fee0008000a84 */
[----:B------:R-:W-:Y:S05]  /*9d00*/  @P0 BRA.U.ANY `(.L_x_60) ;  /* 0xfffffffd00e80947 */ /* 0x000fea000393ffff */
[----:B------:R-:W-:Y:S01]  /*9d10*/  NOP ;  /* 0x0000000000007918 */ /* 0x000fe20000000000 */
[----:B------:R-:W-:-:S13]  /*9d20*/  ISETP.NE.AND P2, PT, R36, 0x3, PT ;  /* 0x000000032400780c */ /* 0x000fda0003f45270 */
[----:B------:R-:W-:Y:S05]  /*9d30*/  @!P2 BRA `(.L_x_61) ;  /* 0x000000000004a947 */ /* 0x000fea0003800000 */
[----:B------:R-:W-:Y:S01]  /*9d40*/  BPT.TRAP 0x1 ;  /* 0x000000040000795c */ /* 0x000fe20000300000 */
.L_x_61:
[----:B------:R1:W-:Y:S01]  /*9d50*/  SYNCS.ARRIVE.TRANS64.A1T0 RZ, [R8+URZ+0x2a830], RZ ;  /* 0x02a830ff08ff79a7 */ /* 0x0003e2000810003f */
[----:B------:R-:W-:Y:S05]  /*9d60*/  @!P2 BRA `(.L_x_62) ;  /* 0x000000000004a947 */ /* 0x000fea0003800000 */
[----:B------:R-:W-:Y:S01]  /*9d70*/  BPT.TRAP 0x1 ;  /* 0x000000040000795c */ /* 0x000fe20000300000 */
.L_x_62:
[----:B0-----:R-:W-:Y:S01]  /*9d80*/  SHF.L.U32 R3, R23, 0x1f, RZ ;  /* 0x0000001f17037819 */ /* 0x001fe200000006ff */
[----:B------:R-:W-:Y:S01]  /*9d90*/  BSSY B1, `(.L_x_63) ;  /* 0x0000004000017945 */ /* 0x000fe20003800000 */
[----:B------:R-:W-:-:S04]  /*9da0*/  LEA R4, R10, UR45, 0x3 ;  /* 0x0000002d0a047c11 */ /* 0x000fc8000f8e18ff */
[----:B------:R-:W0:Y:S02]  /*9db0*/  SYNCS.PHASECHK.TRANS64.TRYWAIT P0, [R4+URZ+0x2a860], R3 ;  /* 0x02a86003040075a7 */ /* 0x000e24000800017f */
[----:B0-----:R-:W-:Y:S05]  /*9dc0*/  @!P0 BRA `(.L_x_64) ;  /* 0x0000002800d08947 */ /* 0x001fea0003800000 */
.L_x_136:
[----:B------:R-:W-:Y:S05]  /*9dd0*/  BSYNC B1 ;  /* 0x0000000000017941 */ /* 0x000fea0003800000 */
.L_x_63:
[----:B------:R-:W-:Y:S01]  /*9de0*/  UMOV UR4, 0xffffffff ;  /* 0xffffffff00047882 */ /* 0x000fe20000000000 */
[----:B------:R-:W-:Y:S01]  /*9df0*/  LOP3.LUT P0, RZ, R29, 0x2, RZ, 0xc0, !PT ;  /* 0x000000021dff7812 */ /* 0x000fe2000780c0ff */
[----:B------:R-:W-:Y:S01]  /*9e00*/  IMAD R5, R10, 0x3000, R25 ;  /* 0x000030000a057824 */ /* 0x000fe200078e0219 */
[----:B------:R-:W-:Y:S11]  /*9e10*/  BRA.DIV UR4, `(.L_x_65) ;  /* 0x0000002a04d07947 */ /* 0x000ff6000b800000 */
[----:B------:R-:W2:Y:S01]  /*9e20*/  SHFL.IDX PT, R14, R16, RZ, 0x181f ;  /* 0x00181fff100e7589 */ /* 0x000ea200000e0000 */
[----:B------:R-:W-:-:S03]  /*9e30*/  LEA R5, R5, UR45, 0x1 ;  /* 0x0000002d05057c11 */ /* 0x000fc6000f8e08ff */
[----:B0-----:R-:W0:Y:S04]  /*9e40*/  SHFL.IDX PT, R3, R17, RZ, 0x181f ;  /* 0x00181fff11037589 */ /* 0x001e2800000e0000 */
[----:B-1----:R-:W-:Y:S01]  /*9e50*/  SHFL.IDX PT, R8, R17, 0x1, 0x181f ;  /* 0x00381f0011087f89 */ /* 0x002fe200000e0000 */
[----:B--2---:R-:W-:-:S03]  /*9e60*/  IADD3 R2, P1, R14, R35, RZ ;  /* 0x000000230e027210 */ /* 0x004fc60007f3e0ff */
[----:B------:R-:W1:Y:S01]  /*9e70*/  SHFL.IDX PT, R14, R16, 0x1, 0x181f ;  /* 0x00381f00100e7f89 */ /* 0x000e6200000e0000 */
[----:B0-----:R-:W-:Y:S02]  /*9e80*/  IADD3.X R3, RZ, R3, RZ, P1, !PT ;  /* 0x00000003ff037210 */ /* 0x001fe40000ffe4ff */
[----:B------:R-:W-:-:S04]  /*9e90*/  LOP3.LUT P1, RZ, R29, 0x1, RZ, 0xc0, !PT ;  /* 0x000000011dff7812 */ /* 0x000fc8000782c0ff */
[----:B------:R-:W-:-:S13]  /*9ea0*/  ISETP.LT.OR P2, PT, R0, 0x1, !P1 ;  /* 0x000000010000780c */ /* 0x000fda0004f41670 */
[----:B------:R-:W-:Y:S01]  /*9eb0*/  LDGSTS.E.BYPASS.LTC128B.128 [R5+0x400], desc[UR38][R2.64], !P2 ;  /* 0x0040000002057fae */ /* 0x000fe2000d101d66 */
[----:B------:R-:W-:-:S13]  /*9ec0*/  ISETP.LT.OR P2, PT, R0, 0x1, !P0 ;  /* 0x000000010000780c */ /* 0x000fda0004741670 */
[----:B------:R1:W-:Y:S02]  /*9ed0*/  LDGSTS.E.BYPASS.LTC128B.128 [R5+0x3400], desc[UR38][R2.64+0x80], !P2 ;  /* 0x0340008002057fae */ /* 0x0003e4000d101d66 */
[----:B-1----:R-:W-:Y:S02]  /*9ee0*/  IADD3 R2, P2, R14, R35, RZ ;  /* 0x000000230e027210 */ /* 0x002fe40007f5e0ff */
[----:B------:R-:W0:Y:S03]  /*9ef0*/  SHFL.IDX PT, R14, R16, 0x2, 0x181f ;  /* 0x00581f00100e7f89 */ /* 0x000e2600000e0000 */
[----:B------:R-:W-:Y:S01]  /*9f00*/  IMAD.X R3, RZ, RZ, R8, P2 ;  /* 0x000000ffff037224 */ /* 0x000fe200010e0608 */
[----:B------:R-:W-:Y:S01]  /*9f10*/  ISETP.LT.OR P2, PT, R0, 0x11, !P1 ;  /* 0x000000110000780c */ /* 0x000fe20004f41670 */
[----:B------:R-:W1:-:S12]  /*9f20*/  SHFL.IDX PT, R8, R17, 0x2, 0x181f ;  /* 0x00581f0011087f89 */ /* 0x000e5800000e0000 */
[----:B------:R-:W-:Y:S01]  /*9f30*/  LDGSTS.E.BYPASS.LTC128B.128 [R5+0xc00], desc[UR38][R2.64], !P2 ;  /* 0x00c0000002057fae */ /* 0x000fe2000d101d66 */
[----:B------:R-:W-:-:S13]  /*9f40*/  ISETP.LT.OR P2, PT, R0, 0x11, !P0 ;  /* 0x000000110000780c */ /* 0x000fda0004741670 */
[----:B------:R0:W-:Y:S02]  /*9f50*/  LDGSTS.E.BYPASS.LTC128B.128 [R5+0x3c00], desc[UR38][R2.64+0x80], !P2 ;  /* 0x03c0008002057fae */ /* 0x0001e4000d101d66 */
[----:B0-----:R-:W-:Y:S02]  /*9f60*/  IADD3 R2, P2, R14, R35, RZ ;  /* 0x000000230e027210 */ /* 0x001fe40007f5e0ff */
[----:B------:R-:W0:Y:S03]  /*9f70*/  SHFL.IDX PT, R14, R16, 0x3, 0x181f ;  /* 0x00781f00100e7f89 */ /* 0x000e2600000e0000 */
[----:B-1----:R-:W-:Y:S01]  /*9f80*/  IMAD.X R3, RZ, RZ, R8, P2 ;  /* 0x000000ffff037224 */ /* 0x002fe200010e0608 */
[----:B------:R-:W-:Y:S01]  /*9f90*/  ISETP.LT.OR P2, PT, R0, 0x21, !P1 ;  /* 0x000000210000780c */ /* 0x000fe20004f41670 */
[----:B------:R-:W1:-:S12]  /*9fa0*/  SHFL.IDX PT, R8, R17, 0x3, 0x181f ;  /* 0x00781f0011087f89 */ /* 0x000e5800000e0000 */
[----:B------:R-:W-:Y:S01]  /*9fb0*/  LDGSTS.E.BYPASS.LTC128B.128 [R5+0x1400], desc[UR38][R2.64], !P2 ;  /* 0x0140000002057fae */ /* 0x000fe2000d101d66 */
[----:B------:R-:W-:-:S13]  /*9fc0*/  ISETP.LT.OR P2, PT, R0, 0x21, !P0 ;  /* 0x000000210000780c */ /* 0x000fda0004741670 */
[----:B------:R0:W-:Y:S02]  /*9fd0*/  LDGSTS.E.BYPASS.LTC128B.128 [R5+0x4400], desc[UR38][R2.64+0x80], !P2 ;  /* 0x0440008002057fae */ /* 0x0001e4000d101d66 */
[----:B0-----:R-:W-:Y:S02]  /*9fe0*/  IADD3 R2, P2, R14, R35, RZ ;  /* 0x000000230e027210 */ /* 0x001fe40007f5e0ff */
[----:B------:R-:W0:Y:S02]  /*9ff0*/  SHFL.IDX PT, R14, R16, 0x4, 0x181f ;  /* 0x00981f00100e7f89 */ /* 0x000e2400000e0000 */
[----:B-1----:R-:W-:Y:S02]  /*a000*/  IADD3.X R3, RZ, R8, RZ, P2, !PT ;  /* 0x00000008ff037210 */ /* 0x002fe400017fe4ff */
[----:B------:R-:W-:Y:S01]  /*a010*/  ISETP.LT.OR P2, PT, R0, 0x31, !P1 ;  /* 0x000000310000780c */ /* 0x000fe20004f41670 */
[----:B------:R-:W1:-:S12]  /*a020*/  SHFL.IDX PT, R8, R17, 0x4, 0x181f ;  /* 0x00981f0011087f89 */ /* 0x000e5800000e0000 */
[----:B------:R-:W-:Y:S01]  /*a030*/  LDGSTS.E.BYPASS.LTC128B.128 [R5+0x1c00], desc[UR38][R2.64], !P2 ;  /* 0x01c0000002057fae */ /* 0x000fe2000d101d66 */
[----:B------:R-:W-:-:S13]  /*a040*/  ISETP.LT.OR P2, PT, R0, 0x31, !P0 ;  /* 0x000000310000780c */ /* 0x000fda0004741670 */
[----:B------:R0:W-:Y:S02]  /*a050*/  LDGSTS.E.BYPASS.LTC128B.128 [R5+0x4c00], desc[UR38][R2.64+0x80], !P2 ;  /* 0x04c0008002057fae */ /* 0x0001e4000d101d66 */
[----:B0-----:R-:W-:Y:S02]  /*a060*/  IADD3 R2, P2, R14, R35, RZ ;  /* 0x000000230e027210 */ /* 0x001fe40007f5e0ff */
[----:B------:R0:W2:Y:S03]  /*a070*/  SHFL.IDX PT, R14, R16, 0x5, 0x181f ;  /* 0x00b81f00100e7f89 */ /* 0x0000a600000e0000 */
[----:B-1----:R-:W-:Y:S01]  /*a080*/  IMAD.X R3, RZ, RZ, R8, P2 ;  /* 0x000000ffff037224 */ /* 0x002fe200010e0608 */
[----:B------:R-:W-:Y:S01]  /*a090*/  ISETP.LT.OR P2, PT, R0, 0x41, !P1 ;  /* 0x000000410000780c */ /* 0x000fe20004f41670 */
[----:B------:R0:W1:-:S12]  /*a0a0*/  SHFL.IDX PT, R8, R17, 0x5, 0x181f ;  /* 0x00b81f0011087f89 */ /* 0x00005800000e0000 */
[----:B------:R0:W-:Y:S01]  /*a0b0*/  LDGSTS.E.BYPASS.LTC128B.128 [R5+0x2400], desc[UR38][R2.64], !P2 ;  /* 0x0240000002057fae */ /* 0x0001e2000d101d66 */
[----:B------:R-:W-:-:S13]  /*a0c0*/  ISETP.LT.OR P2, PT, R0, 0x41, !P0 ;  /* 0x000000410000780c */ /* 0x000fda0004741670 */
[----:B-12---:R0:W-:Y:S02]  /*a0d0*/  LDGSTS.E.BYPASS.LTC128B.128 [R5+0x5400], desc[UR38][R2.64+0x80], !P2 ;  /* 0x0540008002057fae */ /* 0x0061e4000d101d66 */
.L_x_150:
[C---:B------:R-:W-:Y:S01]  /*a0e0*/  ISETP.LT.OR P1, PT, R0.reuse, 0x51, !P1 ;  /* 0x000000510000780c */ /* 0x040fe20004f21670 */
[----:B------:R-:W-:Y:S01]  /*a0f0*/  ULDC.64 UR4, c[0x0][0x328] ;  /* 0x0000ca0000047ab9 */ /* 0x000fe20000000a00 */
[----:B------:R-:W-:Y:S01]  /*a100*/  ISETP.LT.OR P0, PT, R0, 0x51, !P0 ;  /* 0x000000510000780c */ /* 0x000fe20004701670 */
[----:B------:R-:W-:Y:S01]  /*a110*/  IMAD R26, R26, UR4, RZ ;  /* 0x000000041a1a7c24 */ /* 0x000fe2000f8e02ff */
[----:B01----:R-:W-:-:S03]  /*a120*/  IADD3 R2, P2, R14, R35, RZ ;  /* 0x000000230e027210 */ /* 0x003fc60007f5e0ff */
[----:B------:R-:W-:Y:S02]  /*a130*/  IMAD R11, R7, UR5, R26 ;  /* 0x00000005070b7c24 */ /* 0x000fe4000f8e021a */
[----:B------:R-:W-:-:S05]  /*a140*/  IMAD.X R3, RZ, RZ, R8, P2 ;  /* 0x000000ffff037224 */ /* 0x000fca00010e0608 */
[----:B------:R-:W-:Y:S01]  /*a150*/  @!PT LDS RZ, [RZ] ;  /* 0x00000000fffff984 */ /* 0x000fe20000000800 */
[----:B------:R-:W-:Y:S01]  /*a160*/  @!PT LDS RZ, [RZ] ;  /* 0x00000000fffff984 */ /* 0x000fe20000000800 */
[----:B------:R-:W-:Y:S01]  /*a170*/  @!PT LDS RZ, [RZ] ;  /* 0x00000000fffff984 */ /* 0x000fe20000000800 */
[----:B------:R-:W-:Y:S04]  /*a180*/  LDGSTS.E.BYPASS.LTC128B.128 [R5+0x2c00], desc[UR38][R2.64], !P1 ;  /* 0x02c0000002057fae */ /* 0x000fe8000c901d66 */
[----:B------:R0:W-:Y:S01]  /*a190*/  LDGSTS.E.BYPASS.LTC128B.128 [R5+0x5c00], desc[UR38][R2.64+0x80], !P0 ;  /* 0x05c0008002057fae */ /* 0x0001e2000c101d66 */
[----:B------:R-:W-:Y:S01]  /*a1a0*/  PLOP3.LUT P0, PT, PT, PT, PT, 0x80, 0x0 ;  /* 0x000000000000781c */ /* 0x000fe20003f0f070 */
[----:B------:R-:W-:Y:S01]  /*a1b0*/  NOP ;  /* 0x0000000000007918 */ /* 0x000fe20000000000 */
[----:B0-----:R-:W-:Y:S01]  /*a1c0*/  IMAD.WIDE.U32 R2, R7, UR4, RZ ;  /* 0x0000000407027c25 */ /* 0x001fe2000f8e00ff */
[----:B------:R-:W-:-:S03]  /*a1d0*/  ULDC.64 UR4, c[0x0][0x338] ;  /* 0x0000ce0000047ab9 */ /* 0x000fc60000000a00 */
[----:B------:R-:W-:Y:S01]  /*a1e0*/  IMAD R27, R27, UR4, RZ ;  /* 0x000000041b1b7c24 */ /* 0x000fe2000f8e02ff */
[----:B------:R-:W-:-:S03]  /*a1f0*/  IADD3 R3, R3, R11, RZ ;  /* 0x0000000b03037210 */ /* 0x000fc60007ffe0ff */
[C---:B------:R-:W-:Y:S02]  /*a200*/  IMAD R27, R6.reuse, UR5, R27 ;  /* 0x00000005061b7c24 */ /* 0x040fe4000f8e021b */
[----:B------:R-:W-:-:S04]  /*a210*/  IMAD.WIDE.U32 R2, R6, UR4, R2 ;  /* 0x0000000406027c25 */ /* 0x000fc8000f8e0002 */
[----:B------:R-:W-:-:S07]  /*a220*/  IMAD.IADD R27, R3, 0x1, R27 ;  /* 0x00000001031b7824 */ /* 0x000fce00078e021b */
.L_x_66:
        /* <DEDUP_REMOVED lines=10> */
.L_x_67:
[----:B------:R-:W-:Y:S01]  /*a2d0*/  R2UR UR4, R31 ;  /* 0x000000001f0472ca */ /* 0x000fe200000e0000 */
[----:B------:R-:W-:Y:S01]  /*a2e0*/  ULDC.64 UR6, c[0x0][0x330] ;  /* 0x0000cc0000067ab9 */ /* 0x000fe20000000a00 */
[----:B------:R-:W-:Y:S01]  /*a2f0*/  MOV R3, R27 ;  /* 0x0000001b00037202 */ /* 0x000fe20000000f00 */
[----:B------:R-:W-:Y:S01]  /*a300*/  IMAD.U32 R5, RZ, RZ, UR6 ;  /* 0x00000006ff057e24 */ /* 0x000fe2000f8e00ff */
[----:B------:R0:W-:Y:S01]  /*a310*/  SYNCS.ARRIVE.TRANS64.A1T0 RZ, [R4+URZ+0x2a850], RZ ;  /* 0x02a850ff04ff79a7 */ /* 0x0001e2000810003f */
[----:B------:R-:W-:Y:S01]  /*a320*/  VIADD R28, R28, 0xffffffff ;  /* 0xffffffff1c1c7836 */ /* 0x000fe20000000000 */
[----:B------:R-:W-:Y:S01]  /*a330*/  IADD3 R0, R0, 0x60, RZ ;  /* 0x0000006000007810 */ /* 0x000fe20007ffe0ff */
[----:B------:R-:W-:Y:S01]  /*a340*/  IMAD.WIDE.U32 R2, R5, UR42, R2 ;  /* 0x0000002a05027c25 */ /* 0x000fe2000f8e0002 */
[----:B------:R-:W-:-:S03]  /*a350*/  MOV R23, R24 ;  /* 0x0000001800177202 */ /* 0x000fc60000000f00 */
[----:B------:R-:W-:Y:S02]  /*a360*/  VIADD R9, R9, 0xffffffa0 ;  /* 0xffffffa009097836 */ /* 0x000fe40000000000 */
[----:B------:R-:W-:Y:S01]  /*a370*/  UIMAD UR4, UR4, UR6, URZ ;  /* 0x00000006040472a4 */ /* 0x000fe2000f8e023f */
[----:B------:R-:W-:-:S03]  /*a380*/  IMAD.MOV.U32 R10, RZ, RZ, R21 ;  /* 0x000000ffff0a7224 */ /* 0x000fc600078e0015 */
[----:B------:R-:W-:-:S03]  /*a390*/  UIMAD UR4, UR42, UR7, UR4 ;  /* 0x000000072a0472a4 */ /* 0x000fc6000f8e0204 */
[----:B------:R-:W-:Y:S02]  /*a3a0*/  ULDC.64 UR6, c[0x0][0x318] ;  /* 0x0000c60000067ab9 */ /* 0x000fe40000000a00 */
[----:B------:R-:W-:Y:S01]  /*a3b0*/  LEA R16, P0, R2, UR6, 0x1 ;  /* 0x0000000602107c11 */ /* 0x000fe2000f8008ff */
[----:B------:R-:W-:-:S05]  /*a3c0*/  VIADD R17, R3, UR4 ;  /* 0x0000000403117c36 */ /* 0x000fca0008000000 */
[----:B------:R-:W-:Y:S02]  /*a3d0*/  LEA.HI.X R17, R2, UR7, R17, 0x1, P0 ;  /* 0x0000000702117c11 */ /* 0x000fe400080f0c11 */
[----:B------:R-:W-:-:S13]  /*a3e0*/  ISETP.GT.AND P0, PT, R28, UR48, PT ;  /* 0x000000301c007c0c */ /* 0x000fda000bf04270 */
[----:B0-----:R-:W-:Y:S05]  /*a3f0*/  @P0 BRA `(.L_x_68) ;  /* 0xfffffff000680947 */ /* 0x001fea000383ffff */
[----:B------:R-:W-:Y:S05]  /*a400*/  BSYNC B0 ;  /* 0x0000000000007941 */ /* 0x000fea0003800000 */
.L_x_55:
[----:B------:R-:W-:-:S13]  /*a410*/  ISETP.NE.AND P0, PT, R36, 0x3, PT ;  /* 0x000000032400780c */ /* 0x000fda0003f05270 */
[----:B------:R-:W-:Y:S05]  /*a420*/  @!P0 BRA `(.L_x_69) ;  /* 0x0000000000048947 */ /* 0x000fea0003800000 */
[----:B------:R-:W-:Y:S01]  /*a430*/  BPT.TRAP 0x1 ;  /* 0x000000040000795c */ /* 0x000fe20000300000 */
.L_x_69:
[C---:B0-----:R-:W-:Y:S01]  /*a440*/  LEA R0, R21.reuse, UR45, 0x3 ;  /* 0x0000002d15007c11 */ /* 0x041fe2000f8e18ff */
[----:B------:R-:W-:Y:S01]  /*a450*/  IMAD.MOV.U32 R5, RZ, RZ, -0x60 ;  /* 0xffffffa0ff057424 */ /* 0x000fe200078e00ff */
[----:B------:R-:W-:Y:S01]  /*a460*/  SHF.L.U32 R3, R24, 0x1f, RZ ;  /* 0x0000001f18037819 */ /* 0x000fe200000006ff */
[----:B------:R-:W-:Y:S01]  /*a470*/  BSSY B0, `(.L_x_70) ;  /* 0x0000006000007945 */ /* 0x000fe20003800000 */
[----:B------:R-:W-:Y:S02]  /*a480*/  IMAD R25, R21, 0x3000, R25 ;  /* 0x0000300015197824 */ /* 0x000fe400078e0219 */
[----:B------:R-:W0:Y:S01]  /*a490*/  SYNCS.PHASECHK.TRANS64.TRYWAIT P0, [R0+URZ+0x2a860], R3 ;  /* 0x02a86003000075a7 */ /* 0x000e22000800017f */
[----:B------:R-:W-:-:S04]  /*a4a0*/  IMAD R28, R28, R5, UR43 ;  /* 0x0000002b1c1c7e24 */ /* 0x000fc8000f8e0205 */
[----:B------:R-:W-:Y:S01]  /*a4b0*/  IMAD.IADD R5, R28, 0x1, -R37 ;  /* 0x000000011c057824 */ /* 0x000fe200078e0a25 */
[----:B0-----:R-:W-:Y:S06]  /*a4c0*/  @!P0 BRA `(.L_x_71) ;  /* 0x0000002c002c8947 */ /* 0x001fec0003800000 */
.L_x_151:
[----:B------:R-:W-:Y:S05]  /*a4d0*/  BSYNC B0 ;  /* 0x0000000000007941 */ /* 0x000fea0003800000 */
.L_x_70:
[----:B------:R-:W-:-:S03]  /*a4e0*/  UMOV UR4, 0xffffffff ;  /* 0xffffffff00047882 */ /* 0x000fc60000000000 */
[----:B------:R-:W-:Y:S05]  /*a4f0*/  BRA.DIV UR4, `(.L_x_72) ;  /* 0x0000002e04347947 */ /* 0x000fea000b800000 */
[----:B0-----:R-:W-:Y:S01]  /*a500*/  SHFL.IDX PT, R3, R17, RZ, 0x181f ;  /* 0x00181fff11037589 */ /* 0x001fe200000e0000 */
[C---:B------:R-:W-:Y:S02]  /*a510*/  LOP3.LUT R4, R29.reuse, 0x1, RZ, 0xc0, !PT ;  /* 0x000000011d047812 */ /* 0x040fe400078ec0ff */
[----:B------:R-:W-:Y:S01]  /*a520*/  LOP3.LUT P0, RZ, R29, 0x2, RZ, 0xc0, !PT ;  /* 0x000000021dff7812 */ /* 0x000fe2000780c0ff */
[----:B------:R-:W0:Y:S01]  /*a530*/  SHFL.IDX PT, R2, R16, RZ, 0x181f ;  /* 0x00181fff10027589 */ /* 0x000e2200000e0000 */
[----:B------:R-:W-:Y:S02]  /*a540*/  ISETP.NE.U32.AND P1, PT, R4, 0x1, PT ;  /* 0x000000010400780c */ /* 0x000fe40003f25070 */
[C---:B------:R-:W-:Y:S01]  /*a550*/  ISETP.LT.OR P3, PT, R5.reuse, 0x1, !P0 ;  /* 0x000000010500780c */ /* 0x040fe20004761670 */
[----:B------:R-:W1:Y:S01]  /*a560*/  SHFL.IDX PT, R14, R16, 0x1, 0x181f ;  /* 0x00381f00100e7f89 */ /* 0x000e6200000e0000 */
[----:B------:R-:W-:Y:S02]  /*a570*/  ISETP.LT.OR P2, PT, R5, 0x1, P1 ;  /* 0x000000010500780c */ /* 0x000fe40000f41670 */
[----:B------:R-:W-:Y:S01]  /*a580*/  LEA R4, R25, UR45, 0x1 ;  /* 0x0000002d19047c11 */ /* 0x000fe2000f8e08ff */
[----:B------:R-:W2:Y:S01]  /*a590*/  SHFL.IDX PT, R6, R17, 0x1, 0x181f ;  /* 0x00381f0011067f89 */ /* 0x000ea200000e0000 */
[----:B------:R-:W-:-:S02]  /*a5a0*/  ISETP.LT.OR P4, PT, R5, 0x11, P1 ;  /* 0x000000110500780c */ /* 0x000fc40000f81670 */
[----:B------:R-:W-:Y:S01]  /*a5b0*/  ISETP.LT.OR P5, PT, R5, 0x11, !P0 ;  /* 0x000000110500780c */ /* 0x000fe200047a1670 */
[----:B------:R-:W3:Y:S04]  /*a5c0*/  SHFL.IDX PT, R8, R17, 0x2, 0x181f ;  /* 0x00581f0011087f89 */ /* 0x000ee800000e0000 */
[----:B------:R-:W4:Y:S04]  /*a5d0*/  SHFL.IDX PT, R9, R16, 0x2, 0x181f ;  /* 0x00581f0010097f89 */ /* 0x000f2800000e0000 */
[----:B------:R-:W-:Y:S01]  /*a5e0*/  SHFL.IDX PT, R10, R17, 0x3, 0x181f ;  /* 0x00781f00110a7f89 */ /* 0x000fe200000e0000 */
[----:B0-----:R-:W-:-:S03]  /*a5f0*/  IMAD.WIDE.U32 R2, R30, 0x2, R2 ;  /* 0x000000021e027825 */ /* 0x001fc600078e0002 */
[----:B------:R-:W0:Y:S04]  /*a600*/  SHFL.IDX PT, R19, R16, 0x3, 0x181f ;  /* 0x00781f0010137f89 */ /* 0x000e2800000e0000 */
[----:B------:R-:W-:Y:S01]  /*a610*/  LDGSTS.E.BYPASS.LTC128B.128 [R4+0x400], desc[UR38][R2.64], !P2 ;  /* 0x0040000002047fae */ /* 0x000fe2000d101d66 */
[----:B------:R-:W-:-:S03]  /*a620*/  ISETP.LT.OR P2, PT, R5, 0x21, P1 ;  /* 0x000000210500780c */ /* 0x000fc60000f41670 */
[----:B------:R-:W5:Y:S04]  /*a630*/  SHFL.IDX PT, R23, R16, 0x4, 0x181f ;  /* 0x00981f0010177f89 */ /* 0x000f6800000e0000 */
[----:B------:R1:W-:Y:S01]  /*a640*/  LDGSTS.E.BYPASS.LTC128B.128 [R4+0x3400], desc[UR38][R2.64+0x80], !P3 ;  /* 0x0340008002047fae */ /* 0x0003e2000d901d66 */
[----:B------:R-:W-:-:S03]  /*a650*/  ISETP.LT.OR P3, PT, R5, 0x21, !P0 ;  /* 0x000000210500780c */ /* 0x000fc60004761670 */
[----:B------:R-:W5:Y:S04]  /*a660*/  SHFL.IDX PT, R18, R17, 0x4, 0x181f ;  /* 0x00981f0011127f89 */ /* 0x000f6800000e0000 */
[----:B------:R-:W0:Y:S01]  /*a670*/  SHFL.IDX PT, R17, R17, 0x5, 0x181f ;  /* 0x00b81f0011117f89 */ /* 0x000e2200000e0000 */
[----:B-1----:R-:W-:Y:S01]  /*a680*/  MOV R2, R14 ;  /* 0x0000000e00027202 */ /* 0x002fe20000000f00 */
[----:B--2---:R-:W-:Y:S02]  /*a690*/  IMAD.MOV.U32 R3, RZ, RZ, R6 ;  /* 0x000000ffff037224 */ /* 0x004fe400078e0006 */
[----:B------:R1:W2:Y:S02]  /*a6a0*/  SHFL.IDX PT, R14, R16, 0x5, 0x181f ;  /* 0x00b81f00100e7f89 */ /* 0x0002a400000e0000 */
[----:B------:R-:W-:Y:S01]  /*a6b0*/  IMAD.WIDE.U32 R6, R30, 0x2, R2 ;  /* 0x000000021e067825 */ /* 0x000fe200078e0002 */
[----:B---3--:R-:W-:-:S03]  /*a6c0*/  MOV R3, R8 ;  /* 0x0000000800037202 */ /* 0x008fc60000000f00 */
[----:B----4-:R-:W-:Y:S01]  /*a6d0*/  IMAD.MOV.U32 R2, RZ, RZ, R9 ;  /* 0x000000ffff027224 */ /* 0x010fe200078e0009 */
[----:B------:R-:W-:Y:S01]  /*a6e0*/  LDGSTS.E.BYPASS.LTC128B.128 [R4+0xc00], desc[UR38][R6.64], !P4 ;  /* 0x00c0000006047fae */ /* 0x000fe2000e101d66 */
[C---:B------:R-:W-:Y:S01]  /*a6f0*/  ISETP.LT.OR P4, PT, R5.reuse, 0x31, P1 ;  /* 0x000000310500780c */ /* 0x040fe20000f81670 */
[----:B------:R-:W-:Y:S02]  /*a700*/  IMAD.MOV.U32 R8, RZ, RZ, RZ ;  /* 0x000000ffff087224 */ /* 0x000fe400078e00ff */
[----:B------:R-:W-:Y:S01]  /*a710*/  IMAD.WIDE.U32 R2, R30, 0x2, R2 ;  /* 0x000000021e027825 */ /* 0x000fe200078e0002 */
[----:B------:R-:W-:Y:S01]  /*a720*/  LDGSTS.E.BYPASS.LTC128B.128 [R4+0x3c00], desc[UR38][R6.64+0x80], !P5 ;  /* 0x03c0008006047fae */ /* 0x000fe2000e901d66 */
[----:B------:R-:W-:-:S03]  /*a730*/  ISETP.LT.OR P5, PT, R5, 0x31, !P0 ;  /* 0x000000310500780c */ /* 0x000fc600047a1670 */
[----:B------:R-:W-:Y:S01]  /*a740*/  LDGSTS.E.BYPASS.LTC128B.128 [R4+0x1400], desc[UR38][R2.64], !P2 ;  /* 0x0140000002047fae */ /* 0x000fe2000d101d66 */
[----:B------:R-:W-:-:S03]  /*a750*/  ISETP.LT.OR P2, PT, R5, 0x41, P1 ;  /* 0x000000410500780c */ /* 0x000fc60000f41670 */
[----:B------:R0:W-:Y:S01]  /*a760*/  LDGSTS.E.BYPASS.LTC128B.128 [R4+0x4400], desc[UR38][R2.64+0x80], !P3 ;  /* 0x0440008002047fae */ /* 0x0001e2000d901d66 */
[----:B------:R-:W-:Y:S01]  /*a770*/  ISETP.LT.OR P3, PT, R5, 0x41, !P0 ;  /* 0x000000410500780c */ /* 0x000fe20004761670 */
[----:B0-----:R-:W-:Y:S02]  /*a780*/  IMAD.MOV.U32 R2, RZ, RZ, R19 ;  /* 0x000000ffff027224 */ /* 0x001fe400078e0013 */
[----:B------:R-:W-:Y:S02]  /*a790*/  IMAD.MOV.U32 R3, RZ, RZ, R10 ;  /* 0x000000ffff037224 */ /* 0x000fe400078e000a */
[----:B------:R-:W-:Y:S01]  /*a7a0*/  IMAD.WIDE.U32 R6, R30, 0x2, R2 ;  /* 0x000000021e067825 */ /* 0x000fe200078e0002 */
[----:B-----5:R-:W-:-:S03]  /*a7b0*/  MOV R2, R23 ;  /* 0x0000001700027202 */ /* 0x020fc60000000f00 */
[----:B------:R-:W-:Y:S01]  /*a7c0*/  IMAD.MOV.U32 R3, RZ, RZ, R18 ;  /* 0x000000ffff037224 */ /* 0x000fe200078e0012 */
[----:B------:R1:W-:Y:S01]  /*a7d0*/  LDGSTS.E.BYPASS.LTC128B.128 [R4+0x1c00], desc[UR38][R6.64], !P4 ;  /* 0x01c0000006047fae */ /* 0x0003e2000e101d66 */
[----:B------:R-:W-:-:S03]  /*a7e0*/  IMAD.WIDE.U32 R2, R30, 0x2, R2 ;  /* 0x000000021e027825 */ /* 0x000fc600078e0002 */
[----:B------:R1:W-:Y:S04]  /*a7f0*/  LDGSTS.E.BYPASS.LTC128B.128 [R4+0x4c00], desc[UR38][R6.64+0x80], !P5 ;  /* 0x04c0008006047fae */ /* 0x0003e8000e901d66 */
[----:B------:R1:W-:Y:S04]  /*a800*/  LDGSTS.E.BYPASS.LTC128B.128 [R4+0x2400], desc[UR38][R2.64], !P2 ;  /* 0x0240000002047fae */ /* 0x0003e8000d101d66 */
[----:B--2---:R1:W-:Y:S02]  /*a810*/  LDGSTS.E.BYPASS.LTC128B.128 [R4+0x5400], desc[UR38][R2.64+0x80], !P3 ;  /* 0x0540008002047fae */ /* 0x0043e4000d901d66 */
.L_x_165:
[C---:B------:R-:W-:Y:S01]  /*a820*/  ISETP.LT.OR P1, PT, R5.reuse, 0x51, P1 ;  /* 0x000000510500780c */ /* 0x040fe20000f21670 */
[----:B-1----:R-:W-:Y:S01]  /*a830*/  IMAD.MOV.U32 R3, RZ, RZ, R17 ;  /* 0x000000ffff037224 */ /* 0x002fe200078e0011 */
[----:B------:R-:W-:Y:S02]  /*a840*/  ISETP.LT.OR P0, PT, R5, 0x51, !P0 ;  /* 0x000000510500780c */ /* 0x000fe40004701670 */
[----:B------:R-:W-:-:S05]  /*a850*/  MOV R2, R14 ;  /* 0x0000000e00027202 */ /* 0x000fca0000000f00 */
[----:B------:R-:W-:-:S05]  /*a860*/  IMAD.WIDE.U32 R2, R30, 0x2, R2 ;  /* 0x000000021e027825 */ /* 0x000fca00078e0002 */
[----:B------:R-:W-:Y:S01]  /*a870*/  @!PT LDS RZ, [RZ] ;  /* 0x00000000fffff984 */ /* 0x000fe20000000800 */
[----:B------:R-:W-:Y:S01]  /*a880*/  @!PT LDS RZ, [RZ] ;  /* 0x00000000fffff984 */ /* 0x000fe20000000800 */
[----:B------:R-:W-:Y:S01]  /*a890*/  @!PT LDS RZ, [RZ] ;  /* 0x00000000fffff984 */ /* 0x000fe20000000800 */
[----:B------:R0:W-:Y:S04]  /*a8a0*/  LDGSTS.E.BYPASS.LTC128B.128 [R4+0x2c00], desc[UR38][R2.64], !P1 ;  /* 0x02c0000002047fae */ /* 0x0001e8000c901d66 */
[----:B------:R0:W-:Y:S01]  /*a8b0*/  LDGSTS.E.BYPASS.LTC128B.128 [R4+0x5c00], desc[UR38][R2.64+0x80], !P0 ;  /* 0x05c0008002047fae */ /* 0x0001e2000c101d66 */
[----:B------:R-:W-:Y:S01]  /*a8c0*/  PLOP3.LUT P0, PT, PT, PT, PT, 0x80, 0x0 ;  /* 0x000000000000781c */ /* 0x000fe20003f0f070 */
[----:B------:R-:W-:-:S12]  /*a8d0*/  NOP ;  /* 0x0000000000007918 */ /* 0x000fd80000000000 */
.L_x_73:
        /* <DEDUP_REMOVED lines=10> */
.L_x_74:
[----:B0-----:R-:W-:Y:S01]  /*a980*/  VIADD R2, R21, 0x1 ;  /* 0x0000000115027836 */ /* 0x001fe20000000000 */
[----:B------:R0:W-:Y:S04]  /*a990*/  SYNCS.ARRIVE.TRANS64.A1T0 RZ, [R0+URZ+0x2a850], RZ ;  /* 0x02a850ff00ff79a7 */ /* 0x0001e8000810003f */
[----:B------:R-:W-:-:S04]  /*a9a0*/  ISETP.NE.AND P0, PT, R2, 0x2, PT ;  /* 0x000000020200780c */ /* 0x000fc80003f05270 */
[----:B------:R-:W-:Y:S02]  /*a9b0*/  SEL R3, RZ, 0x1, P0 ;  /* 0x00000001ff037807 */ /* 0x000fe40000000000 */
[----:B------:R-:W-:Y:S02]  /*a9c0*/  SEL R2, R2, RZ, P0 ;  /* 0x000000ff02027207 */ /* 0x000fe40000000000 */
[----:B0-----:R-:W-:-:S07]  /*a9d0*/  LOP3.LUT R0, R24, R3, RZ, 0x3c, !PT ;  /* 0x0000000318007212 */ /* 0x001fce00078e3cff */
.L_x_40:
[----:B------:R-:W0:Y:S01]  /*a9e0*/  S2R R4, SR_CgaCtaId ;  /* 0x0000000000047919 */ /* 0x000e220000008800 */
[----:B------:R-:W-:Y:S02]  /*a9f0*/  MOV R3, 0x400 ;  /* 0x0000040000037802 */ /* 0x000fe40000000f00 */
[----:B------:R-:W-:Y:S02]  /*aa00*/  SHF.L.U32 R8, R8, 0x1f, RZ ;  /* 0x0000001f08087819 */ /* 0x000fe400000006ff */
[----:B0-----:R-:W-:-:S04]  /*aa10*/  LEA R7, R4, R3, 0x18 ;  /* 0x0000000304077211 */ /* 0x001fc800078ec0ff */
[----:B------:R-:W0:Y:S02]  /*aa20*/  SYNCS.PHASECHK.TRANS64.TRYWAIT P0, [R7+URZ+0x2a820], R8 ;  /* 0x02a82008070075a7 */ /* 0x000e24000800017f */
[----:B0-----:R-:W-:Y:S05]  /*aa30*/  @!P0 BRA `(.L_x_75) ;  /* 0x0000002c00d88947 */ /* 0x001fea0003800000 */
.L_x_166:
[----:B------:R-:W-:-:S03]  /*aa40*/  UMOV UR4, 0xffffffff ;  /* 0xffffffff00047882 */ /* 0x000fc60000000000 */
[----:B------:R-:W-:Y:S05]  /*aa50*/  BRA.DIV UR4, `(.L_x_76) ;  /* 0x0000002e04e47947 */ /* 0x000fea000b800000 */
[----:B------:R-:W1:Y:S02]  /*aa60*/  S2R R3, SR_TID.X ;  /* 0x0000000000037919 */ /* 0x000e640000002100 */
[----:B-1----:R-:W-:-:S04]  /*aa70*/  SHF.R.U32.HI R3, RZ, 0x5, R3 ;  /* 0x00000005ff037819 */ /* 0x002fc80000011603 */
[----:B------:R-:W-:-:S05]  /*aa80*/  LOP3.LUT R3, R3, 0x3, RZ, 0xc0, !PT ;  /* 0x0000000303037812 */ /* 0x000fca00078ec0ff */
[----:B------:R1:W2:Y:S02]  /*aa90*/  SHFL.IDX PT, R14, R3, RZ, 0x1f ;  /* 0x00001fff030e7589 */ /* 0x0002a400000e0000 */
.L_x_169:
[----:B--2---:R-:W-:-:S13]  /*aaa0*/  ISETP.NE.AND P0, PT, R14, RZ, PT ;  /* 0x000000ff0e00720c */ /* 0x004fda0003f05270 */
[----:B------:R-:W-:Y:S05]  /*aab0*/  @P0 BRA `(.L_x_8) ;  /* 0x0000000000880947 */ /* 0x000fea0003800000 */
[----:B------:R-:W-:-:S03]  /*aac0*/  UMOV UR4, 0xffffffff ;  /* 0xffffffff00047882 */ /* 0x000fc60000000000 */
[----:B------:R-:W-:Y:S05]  /*aad0*/  BRA.DIV UR4, `(.L_x_77) ;  /* 0x0000002e04f87947 */ /* 0x000fea000b800000 */
[----:B------:R-:W-:-:S13]  /*aae0*/  ELECT P6, URZ, PT ;  /* 0x00000000003f782f */ /* 0x000fda00038c0000 */
.L_x_172:
[----:B------:R-:W-:Y:S05]  /*aaf0*/  @!P6 BRA `(.L_x_8) ;  /* 0x000000000078e947 */ /* 0x000fea0003800000 */
[----:B------:R-:W-:-:S06]  /*ab00*/  ULOP3.LUT UR4, UR36, 0x2, URZ, 0xfc, !UPT ;  /* 0x0000000224047892 */ /* 0x000fcc000f8efc3f */
[----:B-1----:R-:W-:-:S04]  /*ab10*/  MOV R3, UR4 ;  /* 0x0000000400037c02 */ /* 0x002fc80008000f00 */
[----:B------:R-:W-:-:S13]  /*ab20*/  ISETP.NE.AND P0, PT, R3, 0x3, PT ;  /* 0x000000030300780c */ /* 0x000fda0003f05270 */
[----:B------:R-:W-:Y:S05]  /*ab30*/  @!P0 BRA `(.L_x_78) ;  /* 0x0000000000048947 */ /* 0x000fea0003800000 */
[----:B------:R-:W-:Y:S01]  /*ab40*/  BPT.TRAP 0x1 ;  /* 0x000000040000795c */ /* 0x000fe20000300000 */
.L_x_78:
[----:B------:R-:W-:Y:S01]  /*ab50*/  IMAD R5, R2, 0x8, R7 ;  /* 0x0000000802057824 */ /* 0x000fe200078e0207 */
[----:B------:R-:W-:Y:S01]  /*ab60*/  SHF.L.U32 R4, R0, 0x1f, RZ ;  /* 0x0000001f00047819 */ /* 0x000fe200000006ff */
[----:B------:R-:W-:-:S03]  /*ab70*/  VIADD R2, R2, 0x1 ;  /* 0x0000000102027836 */ /* 0x000fc60000000000 */
[----:B------:R-:W1:Y:S02]  /*ab80*/  SYNCS.PHASECHK.TRANS64.TRYWAIT P1, [R5+URZ+0x2a840], R4 ;  /* 0x02a84004050075a7 */ /* 0x000e64000802017f */
[----:B------:R-:W-:-:S04]  /*ab90*/  ISETP.NE.AND P2, PT, R2, 0x2, PT ;  /* 0x000000020200780c */ /* 0x000fc80003f45270 */
[----:B------:R-:W-:Y:S01]  /*aba0*/  SEL R3, RZ, 0x1, P2 ;  /* 0x00000001ff037807 */ /* 0x000fe20001000000 */
[----:B-1----:R-:W-:Y:S08]  /*abb0*/  @!P1 BRA `(.L_x_79) ;  /* 0x0000002c00e09947 */ /* 0x002ff00003800000 */
.L_x_173:
[----:B------:R-:W-:Y:S02]  /*abc0*/  SEL R2, R2, RZ, P2 ;  /* 0x000000ff02027207 */ /* 0x000fe40001000000 */
[----:B------:R-:W-:Y:S01]  /*abd0*/  LOP3.LUT R0, R0, R3, RZ, 0x3c, !PT ;  /* 0x0000000300007212 */ /* 0x000fe200078e3cff */
[----:B------:R-:W-:Y:S06]  /*abe0*/  @!P0 BRA `(.L_x_80) ;  /* 0x0000000000048947 */ /* 0x000fec0003800000 */
[----:B------:R-:W-:Y:S01]  /*abf0*/  BPT.TRAP 0x1 ;  /* 0x000000040000795c */ /* 0x000fe20000300000 */
.L_x_80:
[----:B------:R-:W-:Y:S02]  /*ac00*/  LEA R3, R2, R7, 0x3 ;  /* 0x0000000702037211 */ /* 0x000fe400078e18ff */
[----:B------:R-:W-:-:S04]  /*ac10*/  SHF.L.U32 R0, R0, 0x1f, RZ ;  /* 0x0000001f00007819 */ /* 0x000fc800000006ff */
[----:B------:R-:W2:Y:S02]  /*ac20*/  SYNCS.PHASECHK.TRANS64.TRYWAIT P1, [R3+URZ+0x2a840], R0 ;  /* 0x02a84000030075a7 */ /* 0x000ea4000802017f */
[----:B--2---:R-:W-:Y:S05]  /*ac30*/  @!P1 BRA `(.L_x_81) ;  /* 0x0000002c00d49947 */ /* 0x004fea0003800000 */
.L_x_174:
[----:B------:R-:W-:Y:S05]  /*ac40*/  @!P0 BRA `(.L_x_82) ;  /* 0x0000000000048947 */ /* 0x000fea0003800000 */
[----:B------:R-:W-:Y:S01]  /*ac50*/  BPT.TRAP 0x1 ;  /* 0x000000040000795c */ /* 0x000fe20000300000 */
.L_x_82:
[----:B------:R-:W3:Y:S02]  /*ac60*/  SYNCS.PHASECHK.TRANS64.TRYWAIT P1, [R5+URZ+0x2a860], R4 ;  /* 0x02a86004050075a7 */ /* 0x000ee4000802017f */
[----:B---3--:R-:W-:Y:S05]  /*ac70*/  @!P1 BRA `(.L_x_83) ;  /* 0x0000002c00d89947 */ /* 0x008fea0003800000 */
.L_x_175:
[----:B------:R-:W-:Y:S05]  /*ac80*/  @!P0 BRA `(.L_x_84) ;  /* 0x0000000000048947 */ /* 0x000fea0003800000 */
[----:B------:R-:W-:Y:S01]  /*ac90*/  BPT.TRAP 0x1 ;  /* 0x000000040000795c */ /* 0x000fe20000300000 */
.L_x_84:
[----:B----4-:R4:W0:Y:S02]  /*aca0*/  SYNCS.PHASECHK.TRANS64.TRYWAIT P0, [R3+URZ+0x2a860], R0 ;  /* 0x02a86000030075a7 */ /* 0x010824000800017f */
[----:B0-----:R-:W-:Y:S05]  /*acb0*/  @!P0 NANOSLEEP.SYNCS 0x989680 ;  /* 0x009896800000895d */ /* 0x001fea0003900000 */
[----:B------:R-:W0:Y:S02]  /*acc0*/  @!P0 SYNCS.PHASECHK.TRANS64 P0, [R3+URZ+0x2a860], R0 ;  /* 0x02a86000030085a7 */ /* 0x000e24000800007f */
[----:B0-----:R-:W-:Y:S05]  /*acd0*/  @!P0 BRA `(.L_x_84) ;  /* 0xfffffffc00f08947 */ /* 0x001fea000383ffff */
.L_x_8:
[----:B------:R-:W-:Y:S05]  /*ace0*/  BSYNC B6 ;  /* 0x0000000000067941 */ /* 0x000fea0003800000 */
.L_x_5:
[----:B------:R-:W-:Y:S05]  /*acf0*/  EXIT ;  /* 0x000000000000794d */ /* 0x000fea0003800000 */
.L_x_12:
[----:B0-----:R-:W-:-:S04]  /*ad00*/  IMAD.U32 R0, RZ, RZ, UR37 ;  /* 0x00000025ff007e24 */ /* 0x001fc8000f8e00ff */
[----:B------:R0:W1:Y:S03]  /*ad10*/  SYNCS.PHASECHK.TRANS64.TRYWAIT P0, [R0+URZ+0x2a800], R3 ;  /* 0x02a80003000075a7 */ /* 0x000066000800017f */
[----:B-1----:R-:W-:Y:S05]  /*ad20*/  @!P0 NANOSLEEP.SYNCS 0x989680 ;  /* 0x009896800000895d */ /* 0x002fea0003900000 */
[----:B------:R-:W1:Y:S02]  /*ad30*/  @!P0 SYNCS.PHASECHK.TRANS64 P0, [R0+URZ+0x2a800], R3 ;  /* 0x02a80003000085a7 */ /* 0x000e64000800007f */
[----:B-1----:R-:W-:Y:S05]  /*ad40*/  @!P0 BRA `(.L_x_12) ;  /* 0xfffffffc00ec8947 */ /* 0x002fea000383ffff */
[----:B------:R-:W-:Y:S05]  /*ad50*/  BRA `(.L_x_85) ;  /* 0xffffff6400007947 */ /* 0x000fea000383ffff */
.L_x_16:
[----:B-1----:R-:W-:-:S04]  /*ad60*/  IMAD.U32 R4, RZ, RZ, UR37 ;  /* 0x00000025ff047e24 */ /* 0x002fc8000f8e00ff */
[----:B------:R1:W2:Y:S03]  /*ad70*/  SYNCS.PHASECHK.TRANS64.TRYWAIT P1, [R4+URZ+0x2a830], R3 ;  /* 0x02a83003040075a7 */ /* 0x0002a6000802017f */
[----:B--2---:R-:W-:Y:S05]  /*ad80*/  @!P1 NANOSLEEP.SYNCS 0x989680 ;  /* 0x009896800000995d */ /* 0x004fea0003900000 */
[----:B------:R-:W2:Y:S02]  /*ad90*/  @!P1 SYNCS.PHASECHK.TRANS64 P1, [R4+URZ+0x2a830], R3 ;  /* 0x02a83003040095a7 */ /* 0x000ea4000802007f */
[----:B--2---:R-:W-:Y:S05]  /*ada0*/  @!P1 BRA `(.L_x_16) ;  /* 0xfffffffc00ec9947 */ /* 0x004fea000383ffff */
[----:B------:R-:W-:Y:S05]  /*adb0*/  BRA `(.L_x_15) ;  /* 0xffffff64001c7947 */ /* 0x000fea000383ffff */
.L_x_22:
[----:B-1----:R-:W-:-:S04]  /*adc0*/  MOV R4, UR59 ;  /* 0x0000003b00047c02 */ /* 0x002fc80008000f00 */
[----:B------:R1:W2:Y:S03]  /*add0*/  SYNCS.PHASECHK.TRANS64.TRYWAIT P1, [R4+URZ+0x2a830], R3 ;  /* 0x02a83003040075a7 */ /* 0x0002a6000802017f */
[----:B--2---:R-:W-:Y:S05]  /*ade0*/  @!P1 NANOSLEEP.SYNCS 0x989680 ;  /* 0x009896800000995d */ /* 0x004fea0003900000 */
[----:B------:R-:W2:Y:S02]  /*adf0*/  @!P1 SYNCS.PHASECHK.TRANS64 P1, [R4+URZ+0x2a830], R3 ;  /* 0x02a83003040095a7 */ /* 0x000ea4000802007f */
[----:B--2---:R-:W-:Y:S05]  /*ae00*/  @!P1 BRA `(.L_x_22) ;  /* 0xfffffffc00ec9947 */ /* 0x004fea000383ffff */
[----:B------:R-:W-:Y:S05]  /*ae10*/  BRA `(.L_x_21) ;  /* 0xffffff8400587947 */ /* 0x000fea000383ffff */
.L_x_26:
[----:B-1----:R-:W-:-:S04]  /*ae20*/  IMAD.U32 R4, RZ, RZ, UR5 ;  /* 0x00000005ff047e24 */ /* 0x002fc8000f8e00ff */
[----:B------:R1:W2:Y:S03]  /*ae30*/  SYNCS.PHASECHK.TRANS64.TRYWAIT P1, [R4+URZ+0x2a850], R3 ;  /* 0x02a85003040075a7 */ /* 0x0002a6000802017f */
[----:B--2---:R-:W-:Y:S05]  /*ae40*/  @!P1 NANOSLEEP.SYNCS 0x989680 ;  /* 0x009896800000995d */ /* 0x004fea0003900000 */
[----:B------:R-:W2:Y:S02]  /*ae50*/  @!P1 SYNCS.PHASECHK.TRANS64 P1, [R4+URZ+0x2a850], R3 ;  /* 0x02a85003040095a7 */ /* 0x000ea4000802007f */
[----:B--2---:R-:W-:Y:S05]  /*ae60*/  @!P1 BRA `(.L_x_26) ;  /* 0xfffffffc00ec9947 */ /* 0x004fea000383ffff */
[----:B------:R-:W-:Y:S05]  /*ae70*/  BRA `(.L_x_25) ;  /* 0xffffff8c00647947 */ /* 0x000fea000383ffff */
.L_x_33:
[----:B-1----:R-:W-:-:S04]  /*ae80*/  IMAD.U32 R6, RZ, RZ, UR5 ;  /* 0x00000005ff067e24 */ /* 0x002fc8000f8e00ff */
[----:B------:R1:W2:Y:S03]  /*ae90*/  SYNCS.PHASECHK.TRANS64.TRYWAIT P1, [R6+URZ+0x2a850], R9 ;  /* 0x02a85009060075a7 */ /* 0x0002a6000802017f */
[----:B--2---:R-:W-:Y:S05]  /*aea0*/  @!P1 NANOSLEEP.SYNCS 0x989680 ;  /* 0x009896800000995d */ /* 0x004fea0003900000 */
[----:B------:R-:W2:Y:S02]  /*aeb0*/  @!P1 SYNCS.PHASECHK.TRANS64 P1, [R6+URZ+0x2a850], R9 ;  /* 0x02a85009060095a7 */ /* 0x000ea4000802007f */
[----:B--2---:R-:W-:Y:S05]  /*aec0*/  @!P1 BRA `(.L_x_33) ;  /* 0xfffffffc00ec9947 */ /* 0x004fea000383ffff */
[----:B------:R-:W-:Y:S05]  /*aed0*/  BRA `(.L_x_32) ;  /* 0xffffffa400047947 */ /* 0x000fea000383ffff */
.L_x_45:
[----:B------:R-:W-:Y:S01]  /*aee0*/  MOV R13, R17 ;  /* 0x00000011000d7202 */ /* 0x000fe20000000f00 */
[----:B------:R-:W-:Y:S01]  /*aef0*/  IMAD.MOV.U32 R12, RZ, RZ, RZ ;  /* 0x000000ffff0c7224 */ /* 0x000fe200078e00ff */
[----:B------:R-:W-:Y:S01]  /*af00*/  MOV R15, 0xffffffff ;  /* 0xffffffff000f7802 */ /* 0x000fe20000000f00 */
[----:B------:R-:W-:-:S07]  /*af10*/  IMAD.MOV.U32 R11, RZ, RZ, 0x1f ;  /* 0x0000001fff0b7424 */ /* 0x000fce00078e00ff */
[----:B-----5:R-:W-:Y:S05]  /*af20*/  WARPSYNC.COLLECTIVE R15, `(.L_x_86) ;  /* 0x000000000f087348 */ /* 0x020fea0003c00000 */
[----:B------:R0:W1:Y:S02]  /*af30*/  SHFL.IDX P6, R14, R13, R12, R11 ;  /* 0x0000000c0d0e7389 */ /* 0x00006400000c000b */
[----:B01---5:R-:W-:Y:S01]  /*af40*/  ENDCOLLECTIVE ;  /* 0x000000000000791b */ /* 0x023fe20003800000 */
.L_x_86:
[----:B------:R-:W-:Y:S05]  /*af50*/  BRA `(.L_x_87) ;  /* 0xffffffd000007947 */ /* 0x000fea000383ffff */
.L_x_47:
[----:B0-----:R-:W-:-:S04]  /*af60*/  IMAD.U32 R3, RZ, RZ, UR45 ;  /* 0x0000002dff037e24 */ /* 0x001fc8000f8e00ff */
[----:B------:R0:W1:Y:S03]  /*af70*/  SYNCS.PHASECHK.TRANS64.TRYWAIT P0, [R3+URZ+0x2a840], R2 ;  /* 0x02a84002030075a7 */ /* 0x000066000800017f */
[----:B-1----:R-:W-:Y:S05]  /*af80*/  @!P0 NANOSLEEP.SYNCS 0x989680 ;  /* 0x009896800000895d */ /* 0x002fea0003900000 */
[----:B------:R-:W1:Y:S02]  /*af90*/  @!P0 SYNCS.PHASECHK.TRANS64 P0, [R3+URZ+0x2a840], R2 ;  /* 0x02a84002030085a7 */ /* 0x000e64000800007f */
[----:B-1----:R-:W-:Y:S05]  /*afa0*/  @!P0 BRA `(.L_x_47) ;  /* 0xfffffffc00ec8947 */ /* 0x002fea000383ffff */
[----:B------:R-:W-:Y:S05]  /*afb0*/  BRA `(.L_x_88) ;  /* 0xffffffd400107947 */ /* 0x000fea000383ffff */
.L_x_48:
[----:B------:R-:W-:Y:S01]  /*afc0*/  BSSY B0, `(.L_x_89) ;  /* 0x0000008000007945 */ /* 0x000fe20003800000 */
[----:B------:R-:W-:Y:S01]  /*afd0*/  IMAD.MOV.U32 R13, RZ, RZ, R7 ;  /* 0x000000ffff0d7224 */ /* 0x000fe200078e0007 */
[----:B------:R-:W-:Y:S01]  /*afe0*/  MOV R12, RZ ;  /* 0x000000ff000c7202 */ /* 0x000fe20000000f00 */
[----:B------:R-:W-:Y:S02]  /*aff0*/  IMAD.MOV.U32 R11, RZ, RZ, 0x181f ;  /* 0x0000181fff0b7424 */ /* 0x000fe400078e00ff */
[----:B------:R-:W-:-:S07]  /*b000*/  IMAD.MOV.U32 R15, RZ, RZ, -0x1 ;  /* 0xffffffffff0f7424 */ /* 0x000fce00078e00ff */
[----:B------:R-:W-:Y:S05]  /*b010*/  WARPSYNC.COLLECTIVE R15, `(.L_x_90) ;  /* 0x000000000f087348 */ /* 0x000fea0003c00000 */
[----:B------:R0:W1:Y:S02]  /*b020*/  SHFL.IDX P6, R14, R13, R12, R11 ;  /* 0x0000000c0d0e7389 */ /* 0x00006400000c000b */
[----:B01----:R-:W-:Y:S01]  /*b030*/  ENDCOLLECTIVE ;  /* 0x000000000000791b */ /* 0x003fe20003800000 */
.L_x_90:
[----:B------:R-:W-:Y:S05]  /*b040*/  BSYNC B0 ;  /* 0x0000000000007941 */ /* 0x000fea0003800000 */
.L_x_89:
[----:B------:R-:W-:Y:S01]  /*b050*/  IMAD.MOV.U32 R13, RZ, RZ, R0 ;  /* 0x000000ffff0d7224 */ /* 0x000fe200078e0000 */
[----:B------:R-:W-:Y:S01]  /*b060*/  MOV R11, 0x181f ;  /* 0x0000181f000b7802 */ /* 0x000fe20000000f00 */
[----:B------:R-:W-:Y:S01]  /*b070*/  IMAD.MOV.U32 R12, RZ, RZ, RZ ;  /* 0x000000ffff0c7224 */ /* 0x000fe200078e00ff */
[----:B------:R-:W-:Y:S01]  /*b080*/  MOV R3, R14 ;  /* 0x0000000e00037202 */ /* 0x000fe20000000f00 */
[----:B------:R-:W-:Y:S01]  /*b090*/  IMAD.MOV.U32 R15, RZ, RZ, -0x1 ;  /* 0xffffffffff0f7424 */ /* 0x000fe200078e00ff */
[----:B------:R-:W-:-:S07]  /*b0a0*/  @P0 LEA R9, R25, UR45, 0x1 ;  /* 0x0000002d19090c11 */ /* 0x000fce000f8e08ff */
[----:B------:R-:W-:Y:S05]  /*b0b0*/  WARPSYNC.COLLECTIVE R15, `(.L_x_91) ;  /* 0x000000000f087348 */ /* 0x000fea0003c00000 */
[----:B------:R0:W1:Y:S02]  /*b0c0*/  SHFL.IDX P6, R14, R13, R12, R11 ;  /* 0x0000000c0d0e7389 */ /* 0x00006400000c000b */
[----:B01----:R-:W-:Y:S01]  /*b0d0*/  ENDCOLLECTIVE ;  /* 0x000000000000791b */ /* 0x003fe20003800000 */
.L_x_91:
[----:B------:R-:W-:Y:S01]  /*b0e0*/  MOV R13, R7 ;  /* 0x00000007000d7202 */ /* 0x000fe20000000f00 */
[----:B------:R-:W-:Y:S02]  /*b0f0*/  IMAD.MOV.U32 R12, RZ, RZ, 0x1 ;  /* 0x00000001ff0c7424 */ /* 0x000fe400078e00ff */
[----:B------:R-:W-:-:S07]  /*b100*/  IMAD.MOV.U32 R2, RZ, RZ, R14 ;  /* 0x000000ffff027224 */ /* 0x000fce00078e000e */
[----:B------:R-:W-:Y:S05]  /*b110*/  WARPSYNC.COLLECTIVE R15, `(.L_x_92) ;  /* 0x000000000f087348 */ /* 0x000fea0003c00000 */
[----:B------:R0:W1:Y:S02]  /*b120*/  SHFL.IDX P6, R14, R13, R12, R11 ;  /* 0x0000000c0d0e7389 */ /* 0x00006400000c000b */
[----:B01----:R-:W-:Y:S01]  /*b130*/  ENDCOLLECTIVE ;  /* 0x000000000000791b */ /* 0x003fe20003800000 */
.L_x_92:
[----:B------:R-:W-:-:S05]  /*b140*/  @P0 IMAD.WIDE.U32 R2, R30, 0x2, R2 ;  /* 0x000000021e020825 */ /* 0x000fca00078e0002 */
[----:B------:R-:W-:Y:S01]  /*b150*/  @!PT LDS RZ, [RZ] ;  /* 0x00000000fffff984 */ /* 0x000fe20000000800 */
[----:B------:R-:W-:Y:S01]  /*b160*/  @!PT LDS RZ, [RZ] ;  /* 0x00000000fffff984 */ /* 0x000fe20000000800 */
[----:B------:R-:W-:Y:S01]  /*b170*/  @!PT LDS RZ, [RZ] ;  /* 0x00000000fffff984 */ /* 0x000fe20000000800 */
[----:B------:R0:W-:Y:S04]  /*b180*/  @P0 LDGSTS.E.BYPASS.LTC128B.128 [R9+0x18400], desc[UR38][R2.64], !P3 ;  /* 0x1840000002090fae */ /* 0x0001e8000d901d66 */
[----:B------:R0:W-:Y:S01]  /*b190*/  @P0 LDGSTS.E.BYPASS.LTC128B.128 [R9+0x1b400], desc[UR38][R2.64+0x80], !P2 ;  /* 0x1b40008002090fae */ /* 0x0001e2000d101d66 */
[----:B------:R-:W-:-:S03]  /*b1a0*/  MOV R13, R0 ;  /* 0x00000000000d7202 */ /* 0x000fc60000000f00 */
[----:B------:R0:W-:Y:S01]  /*b1b0*/  @P0 LDGSTS.E.BYPASS.LTC128B.128 [R9+0x1e400], desc[UR38][R2.64+0x100], !P1 ;  /* 0x1e40010002090fae */ /* 0x0001e2000c901d66 */
[----:B------:R-:W-:Y:S01]  /*b1c0*/  ISETP.GE.AND P0, PT, R6, 0x11, PT ;  /* 0x000000110600780c */ /* 0x000fe20003f06270 */
[----:B------:R-:W-:-:S12]  /*b1d0*/  IMAD.MOV.U32 R5, RZ, RZ, R14 ;  /* 0x000000ffff057224 */ /* 0x000fd800078e000e */
[----:B0-----:R-:W-:Y:S05]  /*b1e0*/  WARPSYNC.COLLECTIVE R15, `(.L_x_93) ;  /* 0x000000000f087348 */ /* 0x001fea0003c00000 */
[----:B------:R1:W2:Y:S02]  /*b1f0*/  SHFL.IDX P6, R14, R13, R12, R11 ;  /* 0x0000000c0d0e7389 */ /* 0x0002a400000c000b */
[----:B012---:R-:W-:Y:S01]  /*b200*/  ENDCOLLECTIVE ;  /* 0x000000000000791b */ /* 0x007fe20003800000 */
.L_x_93:
[----:B------:R-:W-:Y:S01]  /*b210*/  @P0 LEA R21, R25, UR45, 0x1 ;  /* 0x0000002d19150c11 */ /* 0x000fe2000f8e08ff */
[----:B------:R-:W-:Y:S01]  /*b220*/  IMAD.MOV.U32 R13, RZ, RZ, R7 ;  /* 0x000000ffff0d7224 */ /* 0x000fe200078e0007 */
[----:B------:R-:W-:Y:S01]  /*b230*/  MOV R12, 0x2 ;  /* 0x00000002000c7802 */ /* 0x000fe20000000f00 */
[----:B------:R-:W-:-:S07]  /*b240*/  IMAD.MOV.U32 R4, RZ, RZ, R14 ;  /* 0x000000ffff047224 */ /* 0x000fce00078e000e */
[----:B------:R-:W-:Y:S05]  /*b250*/  WARPSYNC.COLLECTIVE R15, `(.L_x_94) ;  /* 0x000000000f087348 */ /* 0x000fea0003c00000 */
[----:B------:R0:W1:Y:S02]  /*b260*/  SHFL.IDX P6, R14, R13, R12, R11 ;  /* 0x0000000c0d0e7389 */ /* 0x00006400000c000b */
[----:B01----:R-:W-:Y:S01]  /*b270*/  ENDCOLLECTIVE ;  /* 0x000000000000791b */ /* 0x003fe20003800000 */
.L_x_94:
[----:B------:R-:W-:-:S05]  /*b280*/  @P0 IMAD.WIDE.U32 R4, R30, 0x2, R4 ;  /* 0x000000021e040825 */ /* 0x000fca00078e0004 */
[----:B------:R-:W-:Y:S01]  /*b290*/  @!PT LDS RZ, [RZ] ;  /* 0x00000000fffff984 */ /* 0x000fe20000000800 */
[----:B------:R-:W-:Y:S01]  /*b2a0*/  @!PT LDS RZ, [RZ] ;  /* 0x00000000fffff984 */ /* 0x000fe20000000800 */
[----:B------:R-:W-:Y:S01]  /*b2b0*/  @!PT LDS RZ, [RZ] ;  /* 0x00000000fffff984 */ /* 0x000fe20000000800 */
[----:B------:R0:W-:Y:S04]  /*b2c0*/  @P0 LDGSTS.E.BYPASS.LTC128B.128 [R21+0x18c00], desc[UR38][R4.64], !P3 ;  /* 0x18c0000004150fae */ /* 0x0001e8000d901d66 */
[----:B------:R0:W-:Y:S01]  /*b2d0*/  @P0 LDGSTS.E.BYPASS.LTC128B.128 [R21+0x1bc00], desc[UR38][R4.64+0x80], !P2 ;  /* 0x1bc0008004150fae */ /* 0x0001e2000d101d66 */
[----:B------:R-:W-:-:S03]  /*b2e0*/  IMAD.MOV.U32 R13, RZ, RZ, R0 ;  /* 0x000000ffff0d7224 */ /* 0x000fc600078e0000 */
[----:B------:R0:W-:Y:S01]  /*b2f0*/  @P0 LDGSTS.E.BYPASS.LTC128B.128 [R21+0x1ec00], desc[UR38][R4.64+0x100], !P1 ;  /* 0x1ec0010004150fae */ /* 0x0001e2000c901d66 */
[----:B------:R-:W-:Y:S01]  /*b300*/  ISETP.GE.AND P0, PT, R6, 0x21, PT ;  /* 0x000000210600780c */ /* 0x000fe20003f06270 */
[----:B------:R-:W-:-:S12]  /*b310*/  IMAD.MOV.U32 R8, RZ, RZ, R14 ;  /* 0x000000ffff087224 */ /* 0x000fd800078e000e */
[----:B0-----:R-:W-:Y:S05]  /*b320*/  WARPSYNC.COLLECTIVE R15, `(.L_x_95) ;  /* 0x000000000f087348 */ /* 0x001fea0003c00000 */
[----:B------:R1:W2:Y:S02]  /*b330*/  SHFL.IDX P6, R14, R13, R12, R11 ;  /* 0x0000000c0d0e7389 */ /* 0x0002a400000c000b */
[----:B012---:R-:W-:Y:S01]  /*b340*/  ENDCOLLECTIVE ;  /* 0x000000000000791b */ /* 0x007fe20003800000 */
.L_x_95:
[----:B------:R-:W-:Y:S01]  /*b350*/  IMAD.MOV.U32 R3, RZ, RZ, R8 ;  /* 0x000000ffff037224 */ /* 0x000fe200078e0008 */
[----:B------:R-:W-:Y:S01]  /*b360*/  @P0 LEA R35, R25, UR45, 0x1 ;  /* 0x0000002d19230c11 */ /* 0x000fe2000f8e08ff */
[----:B------:R-:W-:Y:S01]  /*b370*/  IMAD.MOV.U32 R13, RZ, RZ, R7 ;  /* 0x000000ffff0d7224 */ /* 0x000fe200078e0007 */
[----:B------:R-:W-:Y:S02]  /*b380*/  MOV R12, 0x3 ;  /* 0x00000003000c7802 */ /* 0x000fe40000000f00 */
[----:B------:R-:W-:-:S07]  /*b390*/  MOV R2, R14 ;  /* 0x0000000e00027202 */ /* 0x000fce0000000f00 */
[----:B------:R-:W-:Y:S05]  /*b3a0*/  WARPSYNC.COLLECTIVE R15, `(.L_x_96) ;  /* 0x000000000f087348 */ /* 0x000fea0003c00000 */
[----:B------:R0:W1:Y:S02]  /*b3b0*/  SHFL.IDX P6, R14, R13, R12, R11 ;  /* 0x0000000c0d0e7389 */ /* 0x00006400000c000b */
[----:B01----:R-:W-:Y:S01]  /*b3c0*/  ENDCOLLECTIVE ;  /* 0x000000000000791b */ /* 0x003fe20003800000 */
.L_x_96:
        /* <DEDUP_REMOVED lines=13> */
.L_x_97:
[----:B------:R-:W-:Y:S01]  /*b4a0*/  IMAD.MOV.U32 R5, RZ, RZ, R9 ;  /* 0x000000ffff057224 */ /* 0x000fe200078e0009 */
[----:B------:R-:W-:Y:S02]  /*b4b0*/  @P0 LEA R9, R25, UR45, 0x1 ;  /* 0x0000002d19090c11 */ /* 0x000fe4000f8e08ff */
[----:B------:R-:W-:Y:S01]  /*b4c0*/  MOV R13, R7 ;  /* 0x00000007000d7202 */ /* 0x000fe20000000f00 */
[----:B------:R-:W-:Y:S01]  /*b4d0*/  IMAD.MOV.U32 R12, RZ, RZ, 0x4 ;  /* 0x00000004ff0c7424 */ /* 0x000fe200078e00ff */
[----:B------:R-:W-:-:S07]  /*b4e0*/  MOV R10, R14 ;  /* 0x0000000e000a7202 */ /* 0x000fce0000000f00 */
[----:B------:R-:W-:Y:S05]  /*b4f0*/  WARPSYNC.COLLECTIVE R15, `(.L_x_98) ;  /* 0x000000000f087348 */ /* 0x000fea0003c00000 */
[----:B------:R0:W1:Y:S02]  /*b500*/  SHFL.IDX P6, R14, R13, R12, R11 ;  /* 0x0000000c0d0e7389 */ /* 0x00006400000c000b */
[----:B01----:R-:W-:Y:S01]  /*b510*/  ENDCOLLECTIVE ;  /* 0x000000000000791b */ /* 0x003fe20003800000 */
.L_x_98:
[----:B------:R-:W-:-:S04]  /*b520*/  IMAD.MOV.U32 R4, RZ, RZ, R10 ;  /* 0x000000ffff047224 */ /* 0x000fc800078e000a */
[----:B------:R-:W-:-:S05]  /*b530*/  @P0 IMAD.WIDE.U32 R4, R30, 0x2, R4 ;  /* 0x000000021e040825 */ /* 0x000fca00078e0004 */
[----:B------:R-:W-:Y:S01]  /*b540*/  @!PT LDS RZ, [RZ] ;  /* 0x00000000fffff984 */ /* 0x000fe20000000800 */
[----:B------:R-:W-:Y:S01]  /*b550*/  @!PT LDS RZ, [RZ] ;  /* 0x00000000fffff984 */ /* 0x000fe20000000800 */
[----:B------:R-:W-:Y:S01]  /*b560*/  @!PT LDS RZ, [RZ] ;  /* 0x00000000fffff984 */ /* 0x000fe20000000800 */
[----:B------:R0:W-:Y:S01]  /*b570*/  @P0 LDGSTS.E.BYPASS.LTC128B.128 [R9+0x19c00], desc[UR38][R4.64], !P3 ;  /* 0x19c0000004090fae */ /* 0x0001e2000d901d66 */
[----:B------:R-:W-:-:S03]  /*b580*/  MOV R13, R0 ;  /* 0x00000000000d7202 */ /* 0x000fc60000000f00 */
[----:B------:R0:W-:Y:S04]  /*b590*/  @P0 LDGSTS.E.BYPASS.LTC128B.128 [R9+0x1cc00], desc[UR38][R4.64+0x80], !P2 ;  /* 0x1cc0008004090fae */ /* 0x0001e8000d101d66 */
[----:B------:R0:W-:Y:S01]  /*b5a0*/  @P0 LDGSTS.E.BYPASS.LTC128B.128 [R9+0x1fc00], desc[UR38][R4.64+0x100], !P1 ;  /* 0x1fc0010004090fae */ /* 0x0001e2000c901d66 */
[----:B------:R-:W-:Y:S01]  /*b5b0*/  ISETP.GE.AND P0, PT, R6, 0x41, PT ;  /* 0x000000410600780c */ /* 0x000fe20003f06270 */
[----:B------:R-:W-:-:S12]  /*b5c0*/  IMAD.MOV.U32 R8, RZ, RZ, R14 ;  /* 0x000000ffff087224 */ /* 0x000fd800078e000e */
[----:B0-----:R-:W-:Y:S05]  /*b5d0*/  WARPSYNC.COLLECTIVE R15, `(.L_x_99) ;  /* 0x000000000f087348 */ /* 0x001fea0003c00000 */
[----:B------:R1:W2:Y:S02]  /*b5e0*/  SHFL.IDX P6, R14, R13, R12, R11 ;  /* 0x0000000c0d0e7389 */ /* 0x0002a400000c000b */
[----:B012---:R-:W-:Y:S01]  /*b5f0*/  ENDCOLLECTIVE ;  /* 0x000000000000791b */ /* 0x007fe20003800000 */
.L_x_99:
[----:B------:R-:W-:Y:S01]  /*b600*/  IMAD.MOV.U32 R3, RZ, RZ, R8 ;  /* 0x000000ffff037224 */ /* 0x000fe200078e0008 */
[----:B------:R-:W-:Y:S02]  /*b610*/  @P0 LEA R21, R25, UR45, 0x1 ;  /* 0x0000002d19150c11 */ /* 0x000fe4000f8e08ff */
[----:B------:R-:W-:Y:S01]  /*b620*/  MOV R13, R7 ;  /* 0x00000007000d7202 */ /* 0x000fe20000000f00 */
[----:B------:R-:W-:Y:S02]  /*b630*/  IMAD.MOV.U32 R12, RZ, RZ, 0x5 ;  /* 0x00000005ff0c7424 */ /* 0x000fe400078e00ff */
[----:B------:R-:W-:-:S07]  /*b640*/  IMAD.MOV.U32 R2, RZ, RZ, R14 ;  /* 0x000000ffff027224 */ /* 0x000fce00078e000e */
[----:B------:R-:W-:Y:S05]  /*b650*/  WARPSYNC.COLLECTIVE R15, `(.L_x_100) ;  /* 0x000000000f087348 */ /* 0x000fea0003c00000 */
[----:B------:R0:W1:Y:S02]  /*b660*/  SHFL.IDX P6, R14, R13, R12, R11 ;  /* 0x0000000c0d0e7389 */ /* 0x00006400000c000b */
[----:B01----:R-:W-:Y:S01]  /*b670*/  ENDCOLLECTIVE ;  /* 0x000000000000791b */ /* 0x003fe20003800000 */
.L_x_100:
        /* <DEDUP_REMOVED lines=8> */
[----:B------:R-:W-:-:S07]  /*b700*/  IMAD.MOV.U32 R7, RZ, RZ, R14 ;  /* 0x000000ffff077224 */ /* 0x000fce00078e000e */
[----:B0-----:R-:W-:Y:S05]  /*b710*/  WARPSYNC.COLLECTIVE R15, `(.L_x_101) ;  /* 0x000000000f087348 */ /* 0x001fea0003c00000 */
[----:B------:R1:W2:Y:S02]  /*b720*/  SHFL.IDX P6, R14, R13, R12, R11 ;  /* 0x0000000c0d0e7389 */ /* 0x0002a400000c000b */
[----:B012---:R-:W-:Y:S01]  /*b730*/  ENDCOLLECTIVE ;  /* 0x000000000000791b */ /* 0x007fe20003800000 */
.L_x_101:
[----:B------:R-:W-:Y:S05]  /*b740*/  BRA `(.L_x_102) ;  /* 0xffffffd000707947 */ /* 0x000fea000383ffff */
.L_x_51:
[----:B------:R-:W-:Y:S01]  /*b750*/  IMAD.MOV.U32 R13, RZ, RZ, R8 ;  /* 0x000000ffff0d7224 */ /* 0x000fe200078e0008 */
[----:B------:R-:W-:Y:S01]  /*b760*/  MOV R11, 0x181f ;  /* 0x0000181f000b7802 */ /* 0x000fe20000000f00 */
[----:B------:R-:W-:Y:S02]  /*b770*/  IMAD.MOV.U32 R12, RZ, RZ, RZ ;  /* 0x000000ffff0c7224 */ /* 0x000fe400078e00ff */
[----:B------:R-:W-:Y:S02]  /*b780*/  IMAD.MOV.U32 R15, RZ, RZ, -0x1 ;  /* 0xffffffffff0f7424 */ /* 0x000fe400078e00ff */
[----:B------:R-:W-:-:S07]  /*b790*/  IMAD R7, R24, 0x80, R37 ;  /* 0x0000008018077824 */ /* 0x000fce00078e0225 */
[----:B------:R-:W-:Y:S05]  /*b7a0*/  WARPSYNC.COLLECTIVE R15, `(.L_x_103) ;  /* 0x000000000f087348 */ /* 0x000fea0003c00000 */
[----:B------:R0:W1:Y:S02]  /*b7b0*/  SHFL.IDX P6, R14, R13, R12, R11 ;  /* 0x0000000c0d0e7389 */ /* 0x00006400000c000b */
[----:B01----:R-:W-:Y:S01]  /*b7c0*/  ENDCOLLECTIVE ;  /* 0x000000000000791b */ /* 0x003fe20003800000 */
.L_x_103:
[----:B------:R-:W-:Y:S02]  /*b7d0*/  IADD3 R5, R7, 0x10, RZ ;  /* 0x0000001007057810 */ /* 0x000fe40007ffe0ff */
[----:B------:R-:W-:Y:S01]  /*b7e0*/  MOV R13, R0 ;  /* 0x00000000000d7202 */ /* 0x000fe20000000f00 */
[----:B------:R-:W-:-:S07]  /*b7f0*/  IMAD.MOV.U32 R3, RZ, RZ, R14 ;  /* 0x000000ffff037224 */ /* 0x000fce00078e000e */
[----:B------:R-:W-:Y:S05]  /*b800*/  WARPSYNC.COLLECTIVE R15, `(.L_x_104) ;  /* 0x000000000f087348 */ /* 0x000fea0003c00000 */
[----:B------:R0:W1:Y:S02]  /*b810*/  SHFL.IDX P6, R14, R13, R12, R11 ;  /* 0x0000000c0d0e7389 */ /* 0x00006400000c000b */
[----:B01----:R-:W-:Y:S01]  /*b820*/  ENDCOLLECTIVE ;  /* 0x000000000000791b */ /* 0x003fe20003800000 */
.L_x_104:
[----:B------:R-:W-:Y:S02]  /*b830*/  ULDC UR4, c[0x0][0x288] ;  /* 0x0000a20000047ab9 */ /* 0x000fe40000000800 */
[----:B------:R-:W-:-:S05]  /*b840*/  IMAD R6, R6, UR4, RZ ;  /* 0x0000000406067c24 */ /* 0x000fca000f8e02ff */
[----:B------:R-:W-:Y:S01]  /*b850*/  ISETP.GE.AND P1, PT, R7, R6, PT ;  /* 0x000000060700720c */ /* 0x000fe20003f26270 */
[----:B------:R-:W-:Y:S02]  /*b860*/  IMAD.MOV.U32 R13, RZ, RZ, R8 ;  /* 0x000000ffff0d7224 */ /* 0x000fe400078e0008 */
[----:B------:R-:W-:-:S10]  /*b870*/  IMAD.MOV.U32 R12, RZ, RZ, 0x1 ;  /* 0x00000001ff0c7424 */ /* 0x000fd400078e00ff */
[----:B------:R-:W-:Y:S01]  /*b880*/  @!P1 LEA R9, R25, UR45, 0x1 ;  /* 0x0000002d19099c11 */ /* 0x000fe2000f8e08ff */
[----:B------:R-:W-:-:S07]  /*b890*/  IMAD.MOV.U32 R2, RZ, RZ, R14 ;  /* 0x000000ffff027224 */ /* 0x000fce00078e000e */
[----:B------:R-:W-:Y:S05]  /*b8a0*/  WARPSYNC.COLLECTIVE R15, `(.L_x_105) ;  /* 0x000000000f087348 */ /* 0x000fea0003c00000 */
[----:B------:R0:W1:Y:S02]  /*b8b0*/  SHFL.IDX P6, R14, R13, R12, R11 ;  /* 0x0000000c0d0e7389 */ /* 0x00006400000c000b */
[----:B01----:R-:W-:Y:S01]  /*b8c0*/  ENDCOLLECTIVE ;  /* 0x000000000000791b */ /* 0x003fe20003800000 */
.L_x_105:
[----:B------:R-:W-:-:S05]  /*b8d0*/  @!P1 IMAD.WIDE.U32 R2, R30, 0x2, R2 ;  /* 0x000000021e029825 */ /* 0x000fca00078e0002 */
[----:B------:R-:W-:Y:S01]  /*b8e0*/  @!PT LDS RZ, [RZ] ;  /* 0x00000000fffff984 */ /* 0x000fe20000000800 */
[----:B------:R-:W-:Y:S01]  /*b8f0*/  @!PT LDS RZ, [RZ] ;  /* 0x00000000fffff984 */ /* 0x000fe20000000800 */
[----:B------:R-:W-:Y:S01]  /*b900*/  @!PT LDS RZ, [RZ] ;  /* 0x00000000fffff984 */ /* 0x000fe20000000800 */
[----:B------:R0:W-:Y:S04]  /*b910*/  @!P1 LDGSTS.E.BYPASS.LTC128B.128 [R9+0xc400], desc[UR38][R2.64], !P3 ;  /* 0x0c40000002099fae */ /* 0x0001e8000d901d66 */
[----:B------:R0:W-:Y:S01]  /*b920*/  @!P1 LDGSTS.E.BYPASS.LTC128B.128 [R9+0x10400], desc[UR38][R2.64+0x80], !P2 ;  /* 0x1040008002099fae */ /* 0x0001e2000d101d66 */
[----:B------:R-:W-:-:S03]  /*b930*/  IMAD.MOV.U32 R13, RZ, RZ, R0 ;  /* 0x000000ffff0d7224 */ /* 0x000fc600078e0000 */
[----:B------:R0:W-:Y:S01]  /*b940*/  @!P1 LDGSTS.E.BYPASS.LTC128B.128 [R9+0x14400], desc[UR38][R2.64+0x100], !P0 ;  /* 0x1440010002099fae */ /* 0x0001e2000c101d66 */
[----:B------:R-:W-:Y:S02]  /*b950*/  ISETP.GE.AND P1, PT, R5, R6, PT ;  /* 0x000000060500720c */ /* 0x000fe40003f26270 */
[----:B------:R-:W-:-:S11]  /*b960*/  MOV R5, R14 ;  /* 0x0000000e00057202 */ /* 0x000fd60000000f00 */
[----:B0-----:R-:W-:Y:S05]  /*b970*/  WARPSYNC.COLLECTIVE R15, `(.L_x_106) ;  /* 0x000000000f087348 */ /* 0x001fea0003c00000 */
[----:B------:R1:W2:Y:S02]  /*b980*/  SHFL.IDX P6, R14, R13, R12, R11 ;  /* 0x0000000c0d0e7389 */ /* 0x0002a400000c000b */
[----:B012---:R-:W-:Y:S01]  /*b990*/  ENDCOLLECTIVE ;  /* 0x000000000000791b */ /* 0x007fe20003800000 */
.L_x_106:
[----:B------:R-:W-:Y:S02]  /*b9a0*/  IADD3 R3, R7, 0x20, RZ ;  /* 0x0000002007037810 */ /* 0x000fe40007ffe0ff */
[----:B------:R-:W-:Y:S01]  /*b9b0*/  @!P1 LEA R19, R25, UR45, 0x1 ;  /* 0x0000002d19139c11 */ /* 0x000fe2000f8e08ff */
[----:B------:R-:W-:Y:S02]  /*b9c0*/  IMAD.MOV.U32 R13, RZ, RZ, R8 ;  /* 0x000000ffff0d7224 */ /* 0x000fe400078e0008 */
[----:B------:R-:W-:Y:S02]  /*b9d0*/  IMAD.MOV.U32 R12, RZ, RZ, 0x2 ;  /* 0x00000002ff0c7424 */ /* 0x000fe400078e00ff */
[----:B------:R-:W-:-:S07]  /*b9e0*/  IMAD.MOV.U32 R4, RZ, RZ, R14 ;  /* 0x000000ffff047224 */ /* 0x000fce00078e000e */
[----:B------:R-:W-:Y:S05]  /*b9f0*/  WARPSYNC.COLLECTIVE R15, `(.L_x_107) ;  /* 0x000000000f087348 */ /* 0x000fea0003c00000 */
[----:B------:R0:W1:Y:S02]  /*ba00*/  SHFL.IDX P6, R14, R13, R12, R11 ;  /* 0x0000000c0d0e7389 */ /* 0x00006400000c000b */
[----:B01----:R-:W-:Y:S01]  /*ba10*/  ENDCOLLECTIVE ;  /* 0x000000000000791b */ /* 0x003fe20003800000 */
.L_x_107:
        /* <DEDUP_REMOVED lines=13> */
.L_x_108:
        /* <DEDUP_REMOVED lines=8> */
.L_x_109:
        /* <DEDUP_REMOVED lines=13> */
.L_x_110:
        /* <DEDUP_REMOVED lines=8> */
.L_x_111:
        /* <DEDUP_REMOVED lines=13> */
.L_x_112:
        /* <DEDUP_REMOVED lines=8> */
.L_x_113:
        /* <DEDUP_REMOVED lines=13> */
.L_x_114:
        /* <DEDUP_REMOVED lines=8> */
.L_x_115:
        /* <DEDUP_REMOVED lines=13> */
.L_x_116:
[----:B------:R-:W-:Y:S02]  /*c030*/  @!P1 LEA R9, R25, UR45, 0x1 ;  /* 0x0000002d19099c11 */ /* 0x000fe4000f8e08ff */
[----:B------:R-:W-:Y:S01]  /*c040*/  MOV R13, R8 ;  /* 0x00000008000d7202 */ /* 0x000fe20000000f00 */
[----:B------:R-:W-:Y:S02]  /*c050*/  IMAD.MOV.U32 R12, RZ, RZ, 0x7 ;  /* 0x00000007ff0c7424 */ /* 0x000fe400078e00ff */
[----:B------:R-:W-:-:S07]  /*c060*/  IMAD.MOV.U32 R2, RZ, RZ, R14 ;  /* 0x000000ffff027224 */ /* 0x000fce00078e000e */
[----:B------:R-:W-:Y:S05]  /*c070*/  WARPSYNC.COLLECTIVE R15, `(.L_x_117) ;  /* 0x000000000f087348 */ /* 0x000fea0003c00000 */
[----:B------:R0:W1:Y:S02]  /*c080*/  SHFL.IDX P6, R14, R13, R12, R11 ;  /* 0x0000000c0d0e7389 */ /* 0x00006400000c000b */
[----:B01----:R-:W-:Y:S01]  /*c090*/  ENDCOLLECTIVE ;  /* 0x000000000000791b */ /* 0x003fe20003800000 */
.L_x_117:
[----:B------:R-:W-:-:S05]  /*c0a0*/  @!P1 IMAD.WIDE.U32 R2, R30, 0x2, R2 ;  /* 0x000000021e029825 */ /* 0x000fca00078e0002 */
[----:B------:R-:W-:Y:S01]  /*c0b0*/  @!PT LDS RZ, [RZ] ;  /* 0x00000000fffff984 */ /* 0x000fe20000000800 */
[----:B------:R-:W-:Y:S01]  /*c0c0*/  @!PT LDS RZ, [RZ] ;  /* 0x00000000fffff984 */ /* 0x000fe20000000800 */
[----:B------:R-:W-:Y:S01]  /*c0d0*/  @!PT LDS RZ, [RZ] ;  /* 0x00000000fffff984 */ /* 0x000fe20000000800 */
[----:B------:R0:W-:Y:S04]  /*c0e0*/  @!P1 LDGSTS.E.BYPASS.LTC128B.128 [R9+0xf400], desc[UR38][R2.64], !P3 ;  /* 0x0f40000002099fae */ /* 0x0001e8000d901d66 */
[----:B------:R0:W-:Y:S01]  /*c0f0*/  @!P1 LDGSTS.E.BYPASS.LTC128B.128 [R9+0x13400], desc[UR38][R2.64+0x80], !P2 ;  /* 0x1340008002099fae */ /* 0x0001e2000d101d66 */
[----:B------:R-:W-:-:S03]  /*c100*/  MOV R13, R0 ;  /* 0x00000000000d7202 */ /* 0x000fc60000000f00 */
[----:B------:R0:W-:Y:S01]  /*c110*/  @!P1 LDGSTS.E.BYPASS.LTC128B.128 [R9+0x17400], desc[UR38][R2.64+0x100], !P0 ;  /* 0x1740010002099fae */ /* 0x0001e2000c101d66 */
[----:B------:R-:W-:-:S07]  /*c120*/  IMAD.MOV.U32 R4, RZ, RZ, R14 ;  /* 0x000000ffff047224 */ /* 0x000fce00078e000e */
[----:B0-----:R-:W-:Y:S05]  /*c130*/  WARPSYNC.COLLECTIVE R15, `(.L_x_118) ;  /* 0x000000000f087348 */ /* 0x001fea0003c00000 */
[----:B------:R1:W2:Y:S02]  /*c140*/  SHFL.IDX P6, R14, R13, R12, R11 ;  /* 0x0000000c0d0e7389 */ /* 0x0002a400000c000b */
[----:B012---:R-:W-:Y:S01]  /*c150*/  ENDCOLLECTIVE ;  /* 0x000000000000791b */ /* 0x007fe20003800000 */
.L_x_118:
[----:B------:R-:W-:Y:S05]  /*c160*/  BRA `(.L_x_119) ;  /* 0xffffffd000547947 */ /* 0x000fea000383ffff */
.L_x_54:
[----:B0-----:R-:W-:-:S04]  /*c170*/  IMAD.U32 R3, RZ, RZ, UR45 ;  /* 0x0000002dff037e24 */ /* 0x001fc8000f8e00ff */
[----:B------:R0:W1:Y:S03]  /*c180*/  SYNCS.PHASECHK.TRANS64.TRYWAIT P0, [R3+URZ+0x2a820], R0 ;  /* 0x02a82000030075a7 */ /* 0x000066000800017f */
[----:B-1----:R-:W-:Y:S05]  /*c190*/  @!P0 NANOSLEEP.SYNCS 0x989680 ;  /* 0x009896800000895d */ /* 0x002fea0003900000 */
[----:B------:R-:W1:Y:S02]  /*c1a0*/  @!P0 SYNCS.PHASECHK.TRANS64 P0, [R3+URZ+0x2a820], R0 ;  /* 0x02a82000030085a7 */ /* 0x000e64000800007f */
[----:B-1----:R-:W-:Y:S05]  /*c1b0*/  @!P0 BRA `(.L_x_54) ;  /* 0xfffffffc00ec8947 */ /* 0x002fea000383ffff */
[----:B------:R-:W-:Y:S05]  /*c1c0*/  BRA `(.L_x_120) ;  /* 0xffffffd0009c7947 */ /* 0x000fea000383ffff */
.L_x_58:
[----:B0-----:R0:W1:Y:S02]  /*c1d0*/  SYNCS.PHASECHK.TRANS64.TRYWAIT P0, [R8+URZ+0x2a840], R3 ;  /* 0x02a84003080075a7 */ /* 0x001064000800017f */
[----:B-1----:R-:W-:Y:S05]  /*c1e0*/  @!P0 NANOSLEEP.SYNCS 0x989680 ;  /* 0x009896800000895d */ /* 0x002fea0003900000 */
[----:B------:R-:W1:Y:S02]  /*c1f0*/  @!P0 SYNCS.PHASECHK.TRANS64 P0, [R8+URZ+0x2a840], R3 ;  /* 0x02a84003080085a7 */ /* 0x000e64000800007f */
[----:B-1----:R-:W-:Y:S05]  /*c200*/  @!P0 BRA `(.L_x_58) ;  /* 0xfffffffc00f08947 */ /* 0x002fea000383ffff */
[----:B------:R-:W-:Y:S05]  /*c210*/  BRA `(.L_x_121) ;  /* 0xffffffd400647947 */ /* 0x000fea000383ffff */
.L_x_59:
        /* <DEDUP_REMOVED lines=8> */
.L_x_123:
[----:B------:R-:W-:Y:S05]  /*c2a0*/  BSYNC B1 ;  /* 0x0000000000017941 */ /* 0x000fea0003800000 */
.L_x_122:
[----:B------:R-:W-:Y:S01]  /*c2b0*/  IMAD.MOV.U32 R13, RZ, RZ, R18 ;  /* 0x000000ffff0d7224 */ /* 0x000fe200078e0012 */
[----:B------:R-:W-:Y:S01]  /*c2c0*/  MOV R11, 0x181f ;  /* 0x0000181f000b7802 */ /* 0x000fe20000000f00 */
[----:B------:R-:W-:Y:S01]  /*c2d0*/  IMAD.MOV.U32 R12, RZ, RZ, RZ ;  /* 0x000000ffff0c7224 */ /* 0x000fe200078e00ff */
[----:B------:R-:W-:Y:S01]  /*c2e0*/  MOV R3, R14 ;  /* 0x0000000e00037202 */ /* 0x000fe20000000f00 */
[----:B------:R-:W-:Y:S01]  /*c2f0*/  IMAD.MOV.U32 R15, RZ, RZ, -0x1 ;  /* 0xffffffffff0f7424 */ /* 0x000fe200078e00ff */
[----:B------:R-:W-:-:S07]  /*c300*/  LEA R19, R19, UR45, 0x1 ;  /* 0x0000002d13137c11 */ /* 0x000fce000f8e08ff */
[----:B------:R-:W-:Y:S05]  /*c310*/  WARPSYNC.COLLECTIVE R15, `(.L_x_124) ;  /* 0x000000000f087348 */ /* 0x000fea0003c00000 */
[----:B------:R0:W1:Y:S02]  /*c320*/  SHFL.IDX P6, R14, R13, R12, R11 ;  /* 0x0000000c0d0e7389 */ /* 0x00006400000c000b */
[----:B01----:R-:W-:Y:S01]  /*c330*/  ENDCOLLECTIVE ;  /* 0x000000000000791b */ /* 0x003fe20003800000 */
.L_x_124:
[----:B------:R-:W-:Y:S01]  /*c340*/  MOV R13, R20 ;  /* 0x00000014000d7202 */ /* 0x000fe20000000f00 */
[----:B------:R-:W-:Y:S01]  /*c350*/  IMAD.MOV.U32 R12, RZ, RZ, 0x1 ;  /* 0x00000001ff0c7424 */ /* 0x000fe200078e00ff */
[----:B------:R-:W-:-:S13]  /*c360*/  IADD3 R2, P0, R14, R35, RZ ;  /* 0x000000230e027210 */ /* 0x000fda0007f1e0ff */
[----:B------:R-:W-:Y:S05]  /*c370*/  WARPSYNC.COLLECTIVE R15, `(.L_x_125) ;  /* 0x000000000f087348 */ /* 0x000fea0003c00000 */
[----:B------:R0:W1:Y:S02]  /*c380*/  SHFL.IDX P6, R14, R13, R12, R11 ;  /* 0x0000000c0d0e7389 */ /* 0x00006400000c000b */
[----:B01----:R-:W-:Y:S01]  /*c390*/  ENDCOLLECTIVE ;  /* 0x000000000000791b */ /* 0x003fe20003800000 */
.L_x_125:
[----:B------:R-:W-:-:S05]  /*c3a0*/  IMAD.X R3, RZ, RZ, R3, P0 ;  /* 0x000000ffff037224 */ /* 0x000fca00000e0603 */
[----:B------:R-:W-:Y:S01]  /*c3b0*/  @!PT LDS RZ, [RZ] ;  /* 0x00000000fffff984 */ /* 0x000fe20000000800 */
[----:B------:R-:W-:Y:S01]  /*c3c0*/  @!PT LDS RZ, [RZ] ;  /* 0x00000000fffff984 */ /* 0x000fe20000000800 */
[----:B------:R-:W-:Y:S01]  /*c3d0*/  @!PT LDS RZ, [RZ] ;  /* 0x00000000fffff984 */ /* 0x000fe20000000800 */
[----:B------:R0:W-:Y:S04]  /*c3e0*/  LDGSTS.E.BYPASS.LTC128B.128 [R19+0x18400], desc[UR38][R2.64], !P3 ;  /* 0x1840000002137fae */ /* 0x0001e8000d901d66 */
[----:B------:R0:W-:Y:S01]  /*c3f0*/  LDGSTS.E.BYPASS.LTC128B.128 [R19+0x1b400], desc[UR38][R2.64+0x80], !P2 ;  /* 0x1b40008002137fae */ /* 0x0001e2000d101d66 */
[----:B------:R-:W-:-:S03]  /*c400*/  MOV R13, R18 ;  /* 0x00000012000d7202 */ /* 0x000fc60000000f00 */
[----:B------:R0:W-:Y:S01]  /*c410*/  LDGSTS.E.BYPASS.LTC128B.128 [R19+0x1e400], desc[UR38][R2.64+0x100], !P1 ;  /* 0x1e40010002137fae */ /* 0x0001e2000c901d66 */
[----:B------:R-:W-:-:S07]  /*c420*/  IMAD.MOV.U32 R4, RZ, RZ, R14 ;  /* 0x000000ffff047224 */ /* 0x000fce00078e000e */
[----:B0-----:R-:W-:Y:S05]  /*c430*/  WARPSYNC.COLLECTIVE R15, `(.L_x_126) ;  /* 0x000000000f087348 */ /* 0x001fea0003c00000 */
[----:B------:R1:W2:Y:S02]  /*c440*/  SHFL.IDX P6, R14, R13, R12, R11 ;  /* 0x0000000c0d0e7389 */ /* 0x0002a400000c000b */
[----:B012---:R-:W-:Y:S01]  /*c450*/  ENDCOLLECTIVE ;  /* 0x000000000000791b */ /* 0x007fe20003800000 */
.L_x_126:
[----:B------:R-:W-:Y:S01]  /*c460*/  IMAD.MOV.U32 R13, RZ, RZ, R20 ;  /* 0x000000ffff0d7224 */ /* 0x000fe200078e0014 */
[----:B------:R-:W-:Y:S02]  /*c470*/  MOV R12, 0x2 ;  /* 0x00000002000c7802 */ /* 0x000fe40000000f00 */
[----:B------:R-:W-:-:S13]  /*c480*/  IADD3 R2, P0, R14, R35, RZ ;  /* 0x000000230e027210 */ /* 0x000fda0007f1e0ff */
[----:B------:R-:W-:Y:S05]  /*c490*/  WARPSYNC.COLLECTIVE R15, `(.L_x_127) ;  /* 0x000000000f087348 */ /* 0x000fea0003c00000 */
[----:B------:R0:W1:Y:S02]  /*c4a0*/  SHFL.IDX P6, R14, R13, R12, R11 ;  /* 0x0000000c0d0e7389 */ /* 0x00006400000c000b */
[----:B01----:R-:W-:Y:S01]  /*c4b0*/  ENDCOLLECTIVE ;  /* 0x000000000000791b */ /* 0x003fe20003800000 */
.L_x_127:
[----:B------:R-:W-:-:S05]  /*c4c0*/  IMAD.X R3, RZ, RZ, R4, P0 ;  /* 0x000000ffff037224 */ /* 0x000fca00000e0604 */
[----:B------:R-:W-:Y:S01]  /*c4d0*/  @!PT LDS RZ, [RZ] ;  /* 0x00000000fffff984 */ /* 0x000fe20000000800 */
[----:B------:R-:W-:Y:S01]  /*c4e0*/  @!PT LDS RZ, [RZ] ;  /* 0x00000000fffff984 */ /* 0x000fe20000000800 */
[----:B------:R-:W-:Y:S01]  /*c4f0*/  @!PT LDS RZ, [RZ] ;  /* 0x00000000fffff984 */ /* 0x000fe20000000800 */
[----:B------:R0:W-:Y:S04]  /*c500*/  LDGSTS.E.BYPASS.LTC128B.128 [R19+0x18c00], desc[UR38][R2.64], !P3 ;  /* 0x18c0000002137fae */ /* 0x0001e8000d901d66 */
[----:B------:R0:W-:Y:S01]  /*c510*/  LDGSTS.E.BYPASS.LTC128B.128 [R19+0x1bc00], desc[UR38][R2.64+0x80], !P2 ;  /* 0x1bc0008002137fae */ /* 0x0001e2000d101d66 */
[----:B------:R-:W-:-:S03]  /*c520*/  IMAD.MOV.U32 R13, RZ, RZ, R18 ;  /* 0x000000ffff0d7224 */ /* 0x000fc600078e0012 */
[----:B------:R0:W-:Y:S01]  /*c530*/  LDGSTS.E.BYPASS.LTC128B.128 [R19+0x1ec00], desc[UR38][R2.64+0x100], !P1 ;  /* 0x1ec0010002137fae */ /* 0x0001e2000c901d66 */
[----:B------:R-:W-:-:S07]  /*c540*/  IMAD.MOV.U32 R5, RZ, RZ, R14 ;  /* 0x000000ffff057224 */ /* 0x000fce00078e000e */
[----:B0-----:R-:W-:Y:S05]  /*c550*/  WARPSYNC.COLLECTIVE R15, `(.L_x_128) ;  /* 0x000000000f087348 */ /* 0x001fea0003c00000 */
[----:B------:R1:W2:Y:S02]  /*c560*/  SHFL.IDX P6, R14, R13, R12, R11 ;  /* 0x0000000c0d0e7389 */ /* 0x0002a400000c000b */
[----:B012---:R-:W-:Y:S01]  /*c570*/  ENDCOLLECTIVE ;  /* 0x000000000000791b */ /* 0x007fe20003800000 */
.L_x_128:
[----:B------:R-:W-:Y:S01]  /*c580*/  IMAD.MOV.U32 R13, RZ, RZ, R20 ;  /* 0x000000ffff0d7224 */ /* 0x000fe200078e0014 */
[----:B------:R-:W-:-:S04]  /*c590*/  MOV R12, R14 ;  /* 0x0000000e000c7202 */ /* 0x000fc80000000f00 */
[----:B------:R-:W-:Y:S02]  /*c5a0*/  IADD3 R2, P0, R12, R35, RZ ;  /* 0x000000230c027210 */ /* 0x000fe40007f1e0ff */
[----:B------:R-:W-:-:S03]  /*c5b0*/  MOV R12, 0x3 ;  /* 0x00000003000c7802 */ /* 0x000fc60000000f00 */
[----:B------:R-:W-:-:S08]  /*c5c0*/  IMAD.X R3, RZ, RZ, R5, P0 ;  /* 0x000000ffff037224 */ /* 0x000fd000000e0605 */
[----:B------:R-:W-:Y:S05]  /*c5d0*/  WARPSYNC.COLLECTIVE R15, `(.L_x_129) ;  /* 0x000000000f087348 */ /* 0x000fea0003c00000 */
[----:B------:R0:W1:Y:S02]  /*c5e0*/  SHFL.IDX P6, R14, R13, R12, R11 ;  /* 0x0000000c0d0e7389 */ /* 0x00006400000c000b */
[----:B01----:R-:W-:Y:S01]  /*c5f0*/  ENDCOLLECTIVE ;  /* 0x000000000000791b */ /* 0x003fe20003800000 */
.L_x_129:
[----:B------:R-:W-:Y:S01]  /*c600*/  @!PT LDS RZ, [RZ] ;  /* 0x00000000fffff984 */ /* 0x000fe20000000800 */
[----:B------:R-:W-:Y:S01]  /*c610*/  @!PT LDS RZ, [RZ] ;  /* 0x00000000fffff984 */ /* 0x000fe20000000800 */
[----:B------:R-:W-:Y:S01]  /*c620*/  @!PT LDS RZ, [RZ] ;  /* 0x00000000fffff984 */ /* 0x000fe20000000800 */
[----:B------:R-:W-:Y:S04]  /*c630*/  LDGSTS.E.BYPASS.LTC128B.128 [R19+0x19400], desc[UR38][R2.64], !P3 ;  /* 0x1940000002137fae */ /* 0x000fe8000d901d66 */
[----:B------:R-:W-:Y:S04]  /*c640*/  LDGSTS.E.BYPASS.LTC128B.128 [R19+0x1c400], desc[UR38][R2.64+0x80], !P2 ;  /* 0x1c40008002137fae */ /* 0x000fe8000d101d66 */
[----:B------:R0:W-:Y:S01]  /*c650*/  LDGSTS.E.BYPASS.LTC128B.128 [R19+0x1f400], desc[UR38][R2.64+0x100], !P1 ;  /* 0x1f40010002137fae */ /* 0x0001e2000c901d66 */
[----:B------:R-:W-:Y:S02]  /*c660*/  IMAD.MOV.U32 R13, RZ, RZ, R18 ;  /* 0x000000ffff0d7224 */ /* 0x000fe400078e0012 */
[----:B0-----:R-:W-:-:S07]  /*c670*/  IMAD.MOV.U32 R3, RZ, RZ, R14 ;  /* 0x000000ffff037224 */ /* 0x001fce00078e000e */
[----:B------:R-:W-:Y:S05]  /*c680*/  WARPSYNC.COLLECTIVE R15, `(.L_x_130) ;  /* 0x000000000f087348 */ /* 0x000fea0003c00000 */
[----:B------:R0:W1:Y:S02]  /*c690*/  SHFL.IDX P6, R14, R13, R12, R11 ;  /* 0x0000000c0d0e7389 */ /* 0x00006400000c000b */
[----:B01----:R-:W-:Y:S01]  /*c6a0*/  ENDCOLLECTIVE ;  /* 0x000000000000791b */ /* 0x003fe20003800000 */
.L_x_130:
[----:B------:R-:W-:Y:S02]  /*c6b0*/  IMAD.MOV.U32 R13, RZ, RZ, R20 ;  /* 0x000000ffff0d7224 */ /* 0x000fe400078e0014 */
[----:B------:R-:W-:Y:S01]  /*c6c0*/  IMAD.MOV.U32 R12, RZ, RZ, 0x4 ;  /* 0x00000004ff0c7424 */ /* 0x000fe200078e00ff */
[----:B------:R-:W-:-:S13]  /*c6d0*/  IADD3 R2, P0, R14, R35, RZ ;  /* 0x000000230e027210 */ /* 0x000fda0007f1e0ff */
[----:B------:R-:W-:Y:S05]  /*c6e0*/  WARPSYNC.COLLECTIVE R15, `(.L_x_131) ;  /* 0x000000000f087348 */ /* 0x000fea0003c00000 */
[----:B------:R0:W1:Y:S02]  /*c6f0*/  SHFL.IDX P6, R14, R13, R12, R11 ;  /* 0x0000000c0d0e7389 */ /* 0x00006400000c000b */
[----:B01----:R-:W-:Y:S01]  /*c700*/  ENDCOLLECTIVE ;  /* 0x000000000000791b */ /* 0x003fe20003800000 */
.L_x_131:
[----:B------:R-:W-:-:S05]  /*c710*/  IADD3.X R3, RZ, R3, RZ, P0, !PT ;  /* 0x00000003ff037210 */ /* 0x000fca00007fe4ff */
[----:B------:R-:W-:Y:S01]  /*c720*/  @!PT LDS RZ, [RZ] ;  /* 0x00000000fffff984 */ /* 0x000fe20000000800 */
[----:B------:R-:W-:Y:S01]  /*c730*/  @!PT LDS RZ, [RZ] ;  /* 0x00000000fffff984 */ /* 0x000fe20000000800 */
[----:B------:R-:W-:Y:S01]  /*c740*/  @!PT LDS RZ, [RZ] ;  /* 0x00000000fffff984 */ /* 0x000fe20000000800 */
[----:B------:R0:W-:Y:S04]  /*c750*/  LDGSTS.E.BYPASS.LTC128B.128 [R19+0x19c00], desc[UR38][R2.64], !P3 ;  /* 0x19c0000002137fae */ /* 0x0001e8000d901d66 */
[----:B------:R0:W-:Y:S01]  /*c760*/  LDGSTS.E.BYPASS.LTC128B.128 [R19+0x1cc00], desc[UR38][R2.64+0x80], !P2 ;  /* 0x1cc0008002137fae */ /* 0x0001e2000d101d66 */
[----:B------:R-:W-:-:S03]  /*c770*/  IMAD.MOV.U32 R13, RZ, RZ, R18 ;  /* 0x000000ffff0d7224 */ /* 0x000fc600078e0012 */
[----:B------:R0:W-:Y:S01]  /*c780*/  LDGSTS.E.BYPASS.LTC128B.128 [R19+0x1fc00], desc[UR38][R2.64+0x100], !P1 ;  /* 0x1fc0010002137fae */ /* 0x0001e2000c901d66 */
[----:B------:R-:W-:-:S07]  /*c790*/  MOV R4, R14 ;  /* 0x0000000e00047202 */ /* 0x000fce0000000f00 */
[----:B0-----:R-:W-:Y:S05]  /*c7a0*/  WARPSYNC.COLLECTIVE R15, `(.L_x_132) ;  /* 0x000000000f087348 */ /* 0x001fea0003c00000 */
[----:B------:R1:W2:Y:S02]  /*c7b0*/  SHFL.IDX P6, R14, R13, R12, R11 ;  /* 0x0000000c0d0e7389 */ /* 0x0002a400000c000b */
[----:B012---:R-:W-:Y:S01]  /*c7c0*/  ENDCOLLECTIVE ;  /* 0x000000000000791b */ /* 0x007fe20003800000 */
.L_x_132:
[----:B------:R-:W-:Y:S02]  /*c7d0*/  IMAD.MOV.U32 R13, RZ, RZ, R20 ;  /* 0x000000ffff0d7224 */ /* 0x000fe400078e0014 */
[----:B------:R-:W-:-:S05]  /*c7e0*/  IMAD.MOV.U32 R12, RZ, RZ, R14 ;  /* 0x000000ffff0c7224 */ /* 0x000fca00078e000e */
[----:B------:R-:W-:Y:S01]  /*c7f0*/  IADD3 R2, P0, R12, R35, RZ ;  /* 0x000000230c027210 */ /* 0x000fe20007f1e0ff */
[----:B------:R-:W-:-:S03]  /*c800*/  IMAD.MOV.U32 R12, RZ, RZ, 0x5 ;  /* 0x00000005ff0c7424 */ /* 0x000fc600078e00ff */
[----:B------:R-:W-:-:S09]  /*c810*/  IADD3.X R3, RZ, R4, RZ, P0, !PT ;  /* 0x00000004ff037210 */ /* 0x000fd200007fe4ff */
[----:B------:R-:W-:Y:S05]  /*c820*/  WARPSYNC.COLLECTIVE R15, `(.L_x_133) ;  /* 0x000000000f087348 */ /* 0x000fea0003c00000 */
[----:B------:R0:W1:Y:S02]  /*c830*/  SHFL.IDX P6, R14, R13, R12, R11 ;  /* 0x0000000c0d0e7389 */ /* 0x00006400000c000b */
[----:B01----:R-:W-:Y:S01]  /*c840*/  ENDCOLLECTIVE ;  /* 0x000000000000791b */ /* 0x003fe20003800000 */
.L_x_133:
[----:B------:R-:W-:Y:S01]  /*c850*/  @!PT LDS RZ, [RZ] ;  /* 0x00000000fffff984 */ /* 0x000fe20000000800 */
[----:B------:R-:W-:Y:S01]  /*c860*/  @!PT LDS RZ, [RZ] ;  /* 0x00000000fffff984 */ /* 0x000fe20000000800 */
[----:B------:R-:W-:Y:S01]  /*c870*/  @!PT LDS RZ, [RZ] ;  /* 0x00000000fffff984 */ /* 0x000fe20000000800 */
[----:B------:R0:W-:Y:S04]  /*c880*/  LDGSTS.E.BYPASS.LTC128B.128 [R19+0x1a400], desc[UR38][R2.64], !P3 ;  /* 0x1a40000002137fae */ /* 0x0001e8000d901d66 */
[----:B------:R0:W-:Y:S04]  /*c890*/  LDGSTS.E.BYPASS.LTC128B.128 [R19+0x1d400], desc[UR38][R2.64+0x80], !P2 ;  /* 0x1d40008002137fae */ /* 0x0001e8000d101d66 */
[----:B------:R0:W-:Y:S01]  /*c8a0*/  LDGSTS.E.BYPASS.LTC128B.128 [R19+0x20400], desc[UR38][R2.64+0x100], !P1 ;  /* 0x2040010002137fae */ /* 0x0001e2000c901d66 */
[----:B------:R-:W-:Y:S01]  /*c8b0*/  IMAD.MOV.U32 R13, RZ, RZ, R18 ;  /* 0x000000ffff0d7224 */ /* 0x000fe200078e0012 */
[----:B------:R-:W-:-:S07]  /*c8c0*/  MOV R20, R14 ;  /* 0x0000000e00147202 */ /* 0x000fce0000000f00 */
[----:B0-----:R-:W-:Y:S05]  /*c8d0*/  WARPSYNC.COLLECTIVE R15, `(.L_x_134) ;  /* 0x000000000f087348 */ /* 0x001fea0003c00000 */
[----:B------:R1:W2:Y:S02]  /*c8e0*/  SHFL.IDX P6, R14, R13, R12, R11 ;  /* 0x0000000c0d0e7389 */ /* 0x0002a400000c000b */
[----:B012---:R-:W-:Y:S01]  /*c8f0*/  ENDCOLLECTIVE ;  /* 0x000000000000791b */ /* 0x007fe20003800000 */
.L_x_134:
[----:B------:R-:W-:Y:S05]  /*c900*/  BRA `(.L_x_135) ;  /* 0xffffffd000c07947 */ /* 0x000fea000383ffff */
.L_x_64:
[----:B0-----:R0:W2:Y:S02]  /*c910*/  SYNCS.PHASECHK.TRANS64.TRYWAIT P0, [R4+URZ+0x2a860], R3 ;  /* 0x02a86003040075a7 */ /* 0x0010a4000800017f */
[----:B--2---:R-:W-:Y:S05]  /*c920*/  @!P0 NANOSLEEP.SYNCS 0x989680 ;  /* 0x009896800000895d */ /* 0x004fea0003900000 */
[----:B------:R-:W2:Y:S02]  /*c930*/  @!P0 SYNCS.PHASECHK.TRANS64 P0, [R4+URZ+0x2a860], R3 ;  /* 0x02a86003040085a7 */ /* 0x000ea4000800007f */
[----:B--2---:R-:W-:Y:S05]  /*c940*/  @!P0 BRA `(.L_x_64) ;  /* 0xfffffffc00f08947 */ /* 0x004fea000383ffff */
[----:B------:R-:W-:Y:S05]  /*c950*/  BRA `(.L_x_136) ;  /* 0xffffffd4001c7947 */ /* 0x000fea000383ffff */
.L_x_65:
[----:B------:R-:W-:Y:S01]  /*c960*/  BSSY B1, `(.L_x_137) ;  /* 0x0000008000017945 */ /* 0x000fe20003800000 */
[----:B------:R-:W-:Y:S01]  /*c970*/  IMAD.MOV.U32 R13, RZ, RZ, R17 ;  /* 0x000000ffff0d7224 */ /* 0x000fe200078e0011 */
[----:B------:R-:W-:Y:S01]  /*c980*/  MOV R12, RZ ;  /* 0x000000ff000c7202 */ /* 0x000fe20000000f00 */
[----:B------:R-:W-:Y:S02]  /*c990*/  IMAD.MOV.U32 R11, RZ, RZ, 0x181f ;  /* 0x0000181fff0b7424 */ /* 0x000fe400078e00ff */
[----:B------:R-:W-:-:S07]  /*c9a0*/  IMAD.MOV.U32 R15, RZ, RZ, -0x1 ;  /* 0xffffffffff0f7424 */ /* 0x000fce00078e00ff */
[----:B01----:R-:W-:Y:S05]  /*c9b0*/  WARPSYNC.COLLECTIVE R15, `(.L_x_138) ;  /* 0x000000000f087348 */ /* 0x003fea0003c00000 */
[----:B------:R2:W3:Y:S02]  /*c9c0*/  SHFL.IDX P6, R14, R13, R12, R11 ;  /* 0x0000000c0d0e7389 */ /* 0x0004e400000c000b */
[----:B0123--:R-:W-:Y:S01]  /*c9d0*/  ENDCOLLECTIVE ;  /* 0x000000000000791b */ /* 0x00ffe20003800000 */
.L_x_138:
[----:B------:R-:W-:Y:S05]  /*c9e0*/  BSYNC B1 ;  /* 0x0000000000017941 */ /* 0x000fea0003800000 */
.L_x_137:
        /* <DEDUP_REMOVED lines=9> */
.L_x_139:
[----:B------:R-:W-:Y:S01]  /*ca80*/  MOV R13, R17 ;  /* 0x00000011000d7202 */ /* 0x000fe20000000f00 */
[----:B------:R-:W-:Y:S01]  /*ca90*/  IMAD.MOV.U32 R12, RZ, RZ, 0x1 ;  /* 0x00000001ff0c7424 */ /* 0x000fe200078e00ff */
[----:B------:R-:W-:-:S13]  /*caa0*/  IADD3 R2, P1, R14, R35, RZ ;  /* 0x000000230e027210 */ /* 0x000fda0007f3e0ff */
[----:B------:R-:W-:Y:S05]  /*cab0*/  WARPSYNC.COLLECTIVE R15, `(.L_x_140) ;  /* 0x000000000f087348 */ /* 0x000fea0003c00000 */
[----:B------:R0:W1:Y:S02]  /*cac0*/  SHFL.IDX P6, R14, R13, R12, R11 ;  /* 0x0000000c0d0e7389 */ /* 0x00006400000c000b */
[----:B01----:R-:W-:Y:S01]  /*cad0*/  ENDCOLLECTIVE ;  /* 0x000000000000791b */ /* 0x003fe20003800000 */
.L_x_140:
[----:B------:R-:W-:Y:S01]  /*cae0*/  IMAD.X R3, RZ, RZ, R3, P1 ;  /* 0x000000ffff037224 */ /* 0x000fe200008e0603 */
[----:B------:R-:W-:-:S04]  /*caf0*/  LOP3.LUT P1, RZ, R29, 0x1, RZ, 0xc0, !PT ;  /* 0x000000011dff7812 */ /* 0x000fc8000782c0ff */
[----:B------:R-:W-:Y:S02]  /*cb00*/  ISETP.LT.OR P2, PT, R0, 0x1, !P1 ;  /* 0x000000010000780c */ /* 0x000fe40004f41670 */
[----:B------:R-:W-:-:S11]  /*cb10*/  MOV R13, R16 ;  /* 0x00000010000d7202 */ /* 0x000fd60000000f00 */
[----:B------:R-:W-:Y:S01]  /*cb20*/  @!PT LDS RZ, [RZ] ;  /* 0x00000000fffff984 */ /* 0x000fe20000000800 */
[----:B------:R-:W-:Y:S01]  /*cb30*/  @!PT LDS RZ, [RZ] ;  /* 0x00000000fffff984 */ /* 0x000fe20000000800 */
[----:B------:R-:W-:Y:S01]  /*cb40*/  @!PT LDS RZ, [RZ] ;  /* 0x00000000fffff984 */ /* 0x000fe20000000800 */
[----:B------:R0:W-:Y:S01]  /*cb50*/  LDGSTS.E.BYPASS.LTC128B.128 [R5+0x400], desc[UR38][R2.64], !P2 ;  /* 0x0040000002057fae */ /* 0x0001e2000d101d66 */
[----:B------:R-:W-:Y:S01]  /*cb60*/  ISETP.LT.OR P2, PT, R0, 0x1, !P0 ;  /* 0x000000010000780c */ /* 0x000fe20004741670 */
[----:B------:R-:W-:-:S12]  /*cb70*/  IMAD.MOV.U32 R8, RZ, RZ, R14 ;  /* 0x000000ffff087224 */ /* 0x000fd800078e000e */
[----:B0-----:R-:W-:Y:S05]  /*cb80*/  WARPSYNC.COLLECTIVE R15, `(.L_x_141) ;  /* 0x000000000f087348 */ /* 0x001fea0003c00000 */
[----:B------:R1:W2:Y:S02]  /*cb90*/  SHFL.IDX P6, R14, R13, R12, R11 ;  /* 0x0000000c0d0e7389 */ /* 0x0002a400000c000b */
[----:B012---:R-:W-:Y:S01]  /*cba0*/  ENDCOLLECTIVE ;  /* 0x000000000000791b */ /* 0x007fe20003800000 */
.L_x_141:
[----:B------:R-:W-:Y:S01]  /*cbb0*/  @!PT LDS RZ, [RZ] ;  /* 0x00000000fffff984 */ /* 0x000fe20000000800 */
[----:B------:R-:W-:Y:S01]  /*cbc0*/  @!PT LDS RZ, [RZ] ;  /* 0x00000000fffff984 */ /* 0x000fe20000000800 */
[----:B------:R-:W-:Y:S01]  /*cbd0*/  @!PT LDS RZ, [RZ] ;  /* 0x00000000fffff984 */ /* 0x000fe20000000800 */
[----:B------:R0:W-:Y:S01]  /*cbe0*/  LDGSTS.E.BYPASS.LTC128B.128 [R5+0x3400], desc[UR38][R2.64+0x80], !P2 ;  /* 0x0340008002057fae */ /* 0x0001e2000d101d66 */
[----:B------:R-:W-:Y:S01]  /*cbf0*/  IMAD.MOV.U32 R13, RZ, RZ, R17 ;  /* 0x000000ffff0d7224 */ /* 0x000fe200078e0011 */
[----:B------:R-:W-:Y:S02]  /*cc00*/  MOV R12, 0x2 ;  /* 0x00000002000c7802 */ /* 0x000fe40000000f00 */
[----:B0-----:R-:W-:-:S13]  /*cc10*/  IADD3 R2, P2, R14, R35, RZ ;  /* 0x000000230e027210 */ /* 0x001fda0007f5e0ff */
[----:B------:R-:W-:Y:S05]  /*cc20*/  WARPSYNC.COLLECTIVE R15, `(.L_x_142) ;  /* 0x000000000f087348 */ /* 0x000fea0003c00000 */
[----:B------:R0:W1:Y:S02]  /*cc30*/  SHFL.IDX P6, R14, R13, R12, R11 ;  /* 0x0000000c0d0e7389 */ /* 0x00006400000c000b */
[----:B01----:R-:W-:Y:S01]  /*cc40*/  ENDCOLLECTIVE ;  /* 0x000000000000791b */ /* 0x003fe20003800000 */
.L_x_142:
[----:B------:R-:W-:Y:S01]  /*cc50*/  IMAD.X R3, RZ, RZ, R8, P2 ;  /* 0x000000ffff037224 */ /* 0x000fe200010e0608 */
[----:B------:R-:W-:Y:S01]  /*cc60*/  ISETP.LT.OR P2, PT, R0, 0x11, !P1 ;  /* 0x000000110000780c */ /* 0x000fe20004f41670 */
[----:B------:R-:W-:-:S12]  /*cc70*/  IMAD.MOV.U32 R13, RZ, RZ, R16 ;  /* 0x000000ffff0d7224 */ /* 0x000fd800078e0010 */
        /* <DEDUP_REMOVED lines=9> */
.L_x_143:
[----:B------:R-:W-:Y:S01]  /*cd10*/  @!PT LDS RZ, [RZ] ;  /* 0x00000000fffff984 */ /* 0x000fe20000000800 */
[----:B------:R-:W-:Y:S01]  /*cd20*/  @!PT LDS RZ, [RZ] ;  /* 0x00000000fffff984 */ /* 0x000fe20000000800 */
[----:B------:R-:W-:Y:S01]  /*cd30*/  @!PT LDS RZ, [RZ] ;  /* 0x00000000fffff984 */ /* 0x000fe20000000800 */
[----:B------:R0:W-:Y:S01]  /*cd40*/  LDGSTS.E.BYPASS.LTC128B.128 [R5+0x3c00], desc[UR38][R2.64+0x80], !P2 ;  /* 0x03c0008002057fae */ /* 0x0001e2000d101d66 */
[----:B------:R-:W-:Y:S02]  /*cd50*/  IMAD.MOV.U32 R13, RZ, RZ, R17 ;  /* 0x000000ffff0d7224 */ /* 0x000fe400078e0011 */
[----:B------:R-:W-:Y:S01]  /*cd60*/  IMAD.MOV.U32 R12, RZ, RZ, 0x3 ;  /* 0x00000003ff0c7424 */ /* 0x000fe200078e00ff */
[----:B0-----:R-:W-:-:S13]  /*cd70*/  IADD3 R2, P2, R14, R35, RZ ;  /* 0x000000230e027210 */ /* 0x001fda0007f5e0ff */
[----:B------:R-:W-:Y:S05]  /*cd80*/  WARPSYNC.COLLECTIVE R15, `(.L_x_144) ;  /* 0x000000000f087348 */ /* 0x000fea0003c00000 */
[----:B------:R0:W1:Y:S02]  /*cd90*/  SHFL.IDX P6, R14, R13, R12, R11 ;  /* 0x0000000c0d0e7389 */ /* 0x00006400000c000b */
[----:B01----:R-:W-:Y:S01]  /*cda0*/  ENDCOLLECTIVE ;  /* 0x000000000000791b */ /* 0x003fe20003800000 */
.L_x_144:
[----:B------:R-:W-:Y:S02]  /*cdb0*/  IADD3.X R3, RZ, R8, RZ, P2, !PT ;  /* 0x00000008ff037210 */ /* 0x000fe400017fe4ff */
[----:B------:R-:W-:Y:S01]  /*cdc0*/  ISETP.LT.OR P2, PT, R0, 0x21, !P1 ;  /* 0x000000210000780c */ /* 0x000fe20004f41670 */
[----:B------:R-:W-:-:S12]  /*cdd0*/  IMAD.MOV.U32 R13, RZ, RZ, R16 ;  /* 0x000000ffff0d7224 */ /* 0x000fd800078e0010 */
[----:B------:R-:W-:Y:S01]  /*cde0*/  @!PT LDS RZ, [RZ] ;  /* 0x00000000fffff984 */ /* 0x000fe20000000800 */
[----:B------:R-:W-:Y:S01]  /*cdf0*/  @!PT LDS RZ, [RZ] ;  /* 0x00000000fffff984 */ /* 0x000fe20000000800 */
[----:B------:R-:W-:Y:S01]  /*ce00*/  @!PT LDS RZ, [RZ] ;  /* 0x00000000fffff984 */ /* 0x000fe20000000800 */
[----:B------:R0:W-:Y:S01]  /*ce10*/  LDGSTS.E.BYPASS.LTC128B.128 [R5+0x1400], desc[UR38][R2.64], !P2 ;  /* 0x0140000002057fae */ /* 0x0001e2000d101d66 */
[----:B------:R-:W-:Y:S02]  /*ce20*/  ISETP.LT.OR P2, PT, R0, 0x21, !P0 ;  /* 0x000000210000780c */ /* 0x000fe40004741670 */
[----:B------:R-:W-:-:S11]  /*ce30*/  MOV R8, R14 ;  /* 0x0000000e00087202 */ /* 0x000fd60000000f00 */
[----:B0-----:R-:W-:Y:S05]  /*ce40*/  WARPSYNC.COLLECTIVE R15, `(.L_x_145) ;  /* 0x000000000f087348 */ /* 0x001fea0003c00000 */
[----:B------:R1:W2:Y:S02]  /*ce50*/  SHFL.IDX P6, R14, R13, R12, R11 ;  /* 0x0000000c0d0e7389 */ /* 0x0002a400000c000b */
[----:B012---:R-:W-:Y:S01]  /*ce60*/  ENDCOLLECTIVE ;  /* 0x000000000000791b */ /* 0x007fe20003800000 */
.L_x_145:
[----:B------:R-:W-:Y:S01]  /*ce70*/  @!PT LDS RZ, [RZ] ;  /* 0x00000000fffff984 */ /* 0x000fe20000000800 */
[----:B------:R-:W-:Y:S01]  /*ce80*/  @!PT LDS RZ, [RZ] ;  /* 0x00000000fffff984 */ /* 0x000fe20000000800 */
[----:B------:R-:W-:Y:S01]  /*ce90*/  @!PT LDS RZ, [RZ] ;  /* 0x00000000fffff984 */ /* 0x000fe20000000800 */
[----:B------:R0:W-:Y:S01]  /*cea0*/  LDGSTS.E.BYPASS.LTC128B.128 [R5+0x4400], desc[UR38][R2.64+0x80], !P2 ;  /* 0x0440008002057fae */ /* 0x0001e2000d101d66 */
[----:B------:R-:W-:Y:S01]  /*ceb0*/  MOV R13, R17 ;  /* 0x00000011000d7202 */ /* 0x000fe20000000f00 */
[----:B------:R-:W-:Y:S01]  /*cec0*/  IMAD.MOV.U32 R12, RZ, RZ, 0x4 ;  /* 0x00000004ff0c7424 */ /* 0x000fe200078e00ff */
[----:B0-----:R-:W-:-:S13]  /*ced0*/  IADD3 R2, P2, R14, R35, RZ ;  /* 0x000000230e027210 */ /* 0x001fda0007f5e0ff */
[----:B------:R-:W-:Y:S05]  /*cee0*/  WARPSYNC.COLLECTIVE R15, `(.L_x_146) ;  /* 0x000000000f087348 */ /* 0x000fea0003c00000 */
[----:B------:R0:W1:Y:S02]  /*cef0*/  SHFL.IDX P6, R14, R13, R12, R11 ;  /* 0x0000000c0d0e7389 */ /* 0x00006400000c000b */
[----:B01----:R-:W-:Y:S01]  /*cf00*/  ENDCOLLECTIVE ;  /* 0x000000000000791b */ /* 0x003fe20003800000 */
.L_x_146:
[----:B------:R-:W-:Y:S01]  /*cf10*/  IMAD.X R3, RZ, RZ, R8, P2 ;  /* 0x000000ffff037224 */ /* 0x000fe200010e0608 */
        /* <DEDUP_REMOVED lines=11> */
.L_x_147:
        /* <DEDUP_REMOVED lines=10> */
.L_x_148:
        /* <DEDUP_REMOVED lines=12> */
.L_x_149:
[----:B------:R-:W-:Y:S01]  /*d130*/  @!PT LDS RZ, [RZ] ;  /* 0x00000000fffff984 */ /* 0x000fe20000000800 */
[----:B------:R-:W-:Y:S01]  /*d140*/  @!PT LDS RZ, [RZ] ;  /* 0x00000000fffff984 */ /* 0x000fe20000000800 */
[----:B------:R-:W-:Y:S01]  /*d150*/  @!PT LDS RZ, [RZ] ;  /* 0x00000000fffff984 */ /* 0x000fe20000000800 */
[----:B------:R1:W-:Y:S01]  /*d160*/  LDGSTS.E.BYPASS.LTC128B.128 [R5+0x5400], desc[UR38][R2.64+0x80], !P2 ;  /* 0x0540008002057fae */ /* 0x0003e2000d101d66 */
[----:B------:R-:W-:Y:S05]  /*d170*/  BRA `(.L_x_150) ;  /* 0xffffffcc00d87947 */ /* 0x000fea000383ffff */
.L_x_71:
[----:B0-----:R0:W1:Y:S02]  /*d180*/  SYNCS.PHASECHK.TRANS64.TRYWAIT P0, [R0+URZ+0x2a860], R3 ;  /* 0x02a86003000075a7 */ /* 0x001064000800017f */
[----:B-1----:R-:W-:Y:S05]  /*d190*/  @!P0 NANOSLEEP.SYNCS 0x989680 ;  /* 0x009896800000895d */ /* 0x002fea0003900000 */
[----:B------:R-:W1:Y:S02]  /*d1a0*/  @!P0 SYNCS.PHASECHK.TRANS64 P0, [R0+URZ+0x2a860], R3 ;  /* 0x02a86003000085a7 */ /* 0x000e64000800007f */
[----:B-1----:R-:W-:Y:S05]  /*d1b0*/  @!P0 BRA `(.L_x_71) ;  /* 0xfffffffc00f08947 */ /* 0x002fea000383ffff */
[----:B------:R-:W-:Y:S05]  /*d1c0*/  BRA `(.L_x_151) ;  /* 0xffffffd000c07947 */ /* 0x000fea000383ffff */
.L_x_72:
[----:B------:R-:W-:Y:S01]  /*d1d0*/  BSSY B0, `(.L_x_152) ;  /* 0x0000008000007945 */ /* 0x000fe20003800000 */
[----:B------:R-:W-:Y:S01]  /*d1e0*/  MOV R13, R17 ;  /* 0x00000011000d7202 */ /* 0x000fe20000000f00 */
[----:B------:R-:W-:Y:S01]  /*d1f0*/  IMAD.MOV.U32 R12, RZ, RZ, RZ ;  /* 0x000000ffff0c7224 */ /* 0x000fe200078e00ff */
[----:B------:R-:W-:Y:S01]  /*d200*/  MOV R15, 0xffffffff ;  /* 0xffffffff000f7802 */ /* 0x000fe20000000f00 */
[----:B------:R-:W-:-:S07]  /*d210*/  IMAD.MOV.U32 R11, RZ, RZ, 0x181f ;  /* 0x0000181fff0b7424 */ /* 0x000fce00078e00ff */
[----:B0-----:R-:W-:Y:S05]  /*d220*/  WARPSYNC.COLLECTIVE R15, `(.L_x_153) ;  /* 0x000000000f087348 */ /* 0x001fea0003c00000 */
[----:B------:R1:W2:Y:S02]  /*d230*/  SHFL.IDX P6, R14, R13, R12, R11 ;  /* 0x0000000c0d0e7389 */ /* 0x0002a400000c000b */
[----:B012---:R-:W-:Y:S01]  /*d240*/  ENDCOLLECTIVE ;  /* 0x000000000000791b */ /* 0x007fe20003800000 */
.L_x_153:
[----:B------:R-:W-:Y:S05]  /*d250*/  BSYNC B0 ;  /* 0x0000000000007941 */ /* 0x000fea0003800000 */
.L_x_152:
[----:B------:R-:W-:Y:S01]  /*d260*/  IMAD.MOV.U32 R13, RZ, RZ, R16 ;  /* 0x000000ffff0d7224 */ /* 0x000fe200078e0010 */
[----:B------:R-:W-:Y:S01]  /*d270*/  MOV R12, RZ ;  /* 0x000000ff000c7202 */ /* 0x000fe20000000f00 */
[----:B------:R-:W-:Y:S01]  /*d280*/  IMAD.MOV.U32 R11, RZ, RZ, 0x181f ;  /* 0x0000181fff0b7424 */ /* 0x000fe200078e00ff */
[C---:B------:R-:W-:Y:S01]  /*d290*/  LOP3.LUT R4, R29.reuse, 0x1, RZ, 0xc0, !PT ;  /* 0x000000011d047812 */ /* 0x040fe200078ec0ff */
[----:B------:R-:W-:Y:S01]  /*d2a0*/  IMAD.MOV.U32 R15, RZ, RZ, -0x1 ;  /* 0xffffffffff0f7424 */ /* 0x000fe200078e00ff */
[----:B------:R-:W-:Y:S01]  /*d2b0*/  LOP3.LUT P0, RZ, R29, 0x2, RZ, 0xc0, !PT ;  /* 0x000000021dff7812 */ /* 0x000fe2000780c0ff */
[----:B------:R-:W-:Y:S01]  /*d2c0*/  IMAD.MOV.U32 R3, RZ, RZ, R14 ;  /* 0x000000ffff037224 */ /* 0x000fe200078e000e */
[----:B------:R-:W-:-:S13]  /*d2d0*/  ISETP.NE.U32.AND P1, PT, R4, 0x1, PT ;  /* 0x000000010400780c */ /* 0x000fda0003f25070 */
[----:B------:R-:W-:Y:S05]  /*d2e0*/  WARPSYNC.COLLECTIVE R15, `(.L_x_154) ;  /* 0x000000000f087348 */ /* 0x000fea0003c00000 */
[----:B------:R0:W1:Y:S02]  /*d2f0*/  SHFL.IDX P6, R14, R13, R12, R11 ;  /* 0x0000000c0d0e7389 */ /* 0x00006400000c000b */
[----:B01----:R-:W-:Y:S01]  /*d300*/  ENDCOLLECTIVE ;  /* 0x000000000000791b */ /* 0x003fe20003800000 */
.L_x_154:
[C---:B------:R-:W-:Y:S02]  /*d310*/  ISETP.LT.OR P3, PT, R5.reuse, 0x1, !P0 ;  /* 0x000000010500780c */ /* 0x040fe40004761670 */
[----:B------:R-:W-:Y:S02]  /*d320*/  ISETP.LT.OR P2, PT, R5, 0x1, P1 ;  /* 0x000000010500780c */ /* 0x000fe40000f41670 */
[----:B------:R-:W-:Y:S01]  /*d330*/  LEA R4, R25, UR45, 0x1 ;  /* 0x0000002d19047c11 */ /* 0x000fe2000f8e08ff */
[----:B------:R-:W-:Y:S02]  /*d340*/  IMAD.MOV.U32 R13, RZ, RZ, R17 ;  /* 0x000000ffff0d7224 */ /* 0x000fe400078e0011 */
[----:B------:R-:W-:Y:S01]  /*d350*/  IMAD.MOV.U32 R12, RZ, RZ, 0x1 ;  /* 0x00000001ff0c7424 */ /* 0x000fe200078e00ff */
[----:B------:R-:W-:-:S07]  /*d360*/  MOV R2, R14 ;  /* 0x0000000e00027202 */ /* 0x000fce0000000f00 */
[----:B------:R-:W-:Y:S05]  /*d370*/  WARPSYNC.COLLECTIVE R15, `(.L_x_155) ;  /* 0x000000000f087348 */ /* 0x000fea0003c00000 */
[----:B------:R0:W1:Y:S02]  /*d380*/  SHFL.IDX P6, R14, R13, R12, R11 ;  /* 0x0000000c0d0e7389 */ /* 0x00006400000c000b */
[----:B01----:R-:W-:Y:S01]  /*d390*/  ENDCOLLECTIVE ;  /* 0x000000000000791b */ /* 0x003fe20003800000 */
.L_x_155:
[----:B------:R-:W-:-:S05]  /*d3a0*/  IMAD.WIDE.U32 R2, R30, 0x2, R2 ;  /* 0x000000021e027825 */ /* 0x000fca00078e0002 */
[----:B------:R-:W-:Y:S01]  /*d3b0*/  @!PT LDS RZ, [RZ] ;  /* 0x00000000fffff984 */ /* 0x000fe20000000800 */
[----:B------:R-:W-:Y:S01]  /*d3c0*/  @!PT LDS RZ, [RZ] ;  /* 0x00000000fffff984 */ /* 0x000fe20000000800 */
[----:B------:R-:W-:Y:S01]  /*d3d0*/  @!PT LDS RZ, [RZ] ;  /* 0x00000000fffff984 */ /* 0x000fe20000000800 */
[----:B------:R0:W-:Y:S01]  /*d3e0*/  LDGSTS.E.BYPASS.LTC128B.128 [R4+0x400], desc[UR38][R2.64], !P2 ;  /* 0x0040000002047fae */ /* 0x0001e2000d101d66 */
[----:B------:R-:W-:-:S03]  /*d3f0*/  ISETP.LT.OR P2, PT, R5, 0x11, P1 ;  /* 0x000000110500780c */ /* 0x000fc60000f41670 */
[----:B------:R0:W-:Y:S01]  /*d400*/  LDGSTS.E.BYPASS.LTC128B.128 [R4+0x3400], desc[UR38][R2.64+0x80], !P3 ;  /* 0x0340008002047fae */ /* 0x0001e2000d901d66 */
[----:B------:R-:W-:Y:S01]  /*d410*/  ISETP.LT.OR P3, PT, R5, 0x11, !P0 ;  /* 0x000000110500780c */ /* 0x000fe20004761670 */
[----:B------:R-:W-:Y:S01]  /*d420*/  IMAD.MOV.U32 R13, RZ, RZ, R16 ;  /* 0x000000ffff0d7224 */ /* 0x000fe200078e0010 */
[----:B------:R-:W-:-:S11]  /*d430*/  MOV R6, R14 ;  /* 0x0000000e00067202 */ /* 0x000fd60000000f00 */
[----:B0-----:R-:W-:Y:S05]  /*d440*/  WARPSYNC.COLLECTIVE R15, `(.L_x_156) ;  /* 0x000000000f087348 */ /* 0x001fea0003c00000 */
[----:B------:R1:W2:Y:S02]  /*d450*/  SHFL.IDX P6, R14, R13, R12, R11 ;  /* 0x0000000c0d0e7389 */ /* 0x0002a400000c000b */
[----:B012---:R-:W-:Y:S01]  /*d460*/  ENDCOLLECTIVE ;  /* 0x000000000000791b */ /* 0x007fe20003800000 */
.L_x_156:
[----:B------:R-:W-:Y:S01]  /*d470*/  MOV R3, R6 ;  /* 0x0000000600037202 */ /* 0x000fe20000000f00 */
[----:B------:R-:W-:Y:S02]  /*d480*/  IMAD.MOV.U32 R13, RZ, RZ, R17 ;  /* 0x000000ffff0d7224 */ /* 0x000fe400078e0011 */
[----:B------:R-:W-:Y:S02]  /*d490*/  IMAD.MOV.U32 R12, RZ, RZ, 0x2 ;  /* 0x00000002ff0c7424 */ /* 0x000fe400078e00ff */
[----:B------:R-:W-:-:S07]  /*d4a0*/  IMAD.MOV.U32 R2, RZ, RZ, R14 ;  /* 0x000000ffff027224 */ /* 0x000fce00078e000e */
[----:B------:R-:W-:Y:S05]  /*d4b0*/  WARPSYNC.COLLECTIVE R15, `(.L_x_157) ;  /* 0x000000000f087348 */ /* 0x000fea0003c00000 */
[----:B------:R0:W1:Y:S02]  /*d4c0*/  SHFL.IDX P6, R14, R13, R12, R11 ;  /* 0x0000000c0d0e7389 */ /* 0x00006400000c000b */
[----:B01----:R-:W-:Y:S01]  /*d4d0*/  ENDCOLLECTIVE ;  /* 0x000000000000791b */ /* 0x003fe20003800000 */
.L_x_157:
        /* <DEDUP_REMOVED lines=13> */
.L_x_158:
[----:B------:R-:W-:Y:S02]  /*d5b0*/  IMAD.MOV.U32 R3, RZ, RZ, R8 ;  /* 0x000000ffff037224 */ /* 0x000fe400078e0008 */
[----:B------:R-:W-:Y:S02]  /*d5c0*/  IMAD.MOV.U32 R8, RZ, RZ, RZ ;  /* 0x000000ffff087224 */ /* 0x000fe400078e00ff */
[----:B------:R-:W-:Y:S01]  /*d5d0*/  IMAD.MOV.U32 R13, RZ, RZ, R17 ;  /* 0x000000ffff0d7224 */ /* 0x000fe200078e0011 */
[----:B------:R-:W-:Y:S01]  /*d5e0*/  MOV R12, 0x3 ;  /* 0x00000003000c7802 */ /* 0x000fe20000000f00 */
[----:B------:R-:W-:-:S07]  /*d5f0*/  IMAD.MOV.U32 R9, RZ, RZ, R14 ;  /* 0x000000ffff097224 */ /* 0x000fce00078e000e */
[----:B------:R-:W-:Y:S05]  /*d600*/  WARPSYNC.COLLECTIVE R15, `(.L_x_159) ;  /* 0x000000000f087348 */ /* 0x000fea0003c00000 */
[----:B------:R0:W1:Y:S02]  /*d610*/  SHFL.IDX P6, R14, R13, R12, R11 ;  /* 0x0000000c0d0e7389 */ /* 0x00006400000c000b */
[----:B01----:R-:W-:Y:S01]  /*d620*/  ENDCOLLECTIVE ;  /* 0x000000000000791b */ /* 0x003fe20003800000 */
.L_x_159:
[----:B------:R-:W-:-:S05]  /*d630*/  MOV R2, R9 ;  /* 0x0000000900027202 */ /* 0x000fca0000000f00 */
[----:B------:R-:W-:-:S05]  /*d640*/  IMAD.WIDE.U32 R2, R30, 0x2, R2 ;  /* 0x000000021e027825 */ /* 0x000fca00078e0002 */
[----:B------:R-:W-:Y:S01]  /*d650*/  @!PT LDS RZ, [RZ] ;  /* 0x00000000fffff984 */ /* 0x000fe20000000800 */
[----:B------:R-:W-:Y:S01]  /*d660*/  @!PT LDS RZ, [RZ] ;  /* 0x00000000fffff984 */ /* 0x000fe20000000800 */
[----:B------:R-:W-:Y:S01]  /*d670*/  @!PT LDS RZ, [RZ] ;  /* 0x00000000fffff984 */ /* 0x000fe20000000800 */
[----:B------:R0:W-:Y:S01]  /*d680*/  LDGSTS.E.BYPASS.LTC128B.128 [R4+0x1400], desc[UR38][R2.64], !P2 ;  /* 0x0140000002047fae */ /* 0x0001e2000d101d66 */
[----:B------:R-:W-:Y:S01]  /*d690*/  IMAD.MOV.U32 R13, RZ, RZ, R16 ;  /* 0x000000ffff0d7224 */ /* 0x000fe200078e0010 */
[C---:B------:R-:W-:Y:S02]  /*d6a0*/  ISETP.LT.OR P2, PT, R5.reuse, 0x31, P1 ;  /* 0x000000310500780c */ /* 0x040fe40000f41670 */
[----:B------:R0:W-:Y:S01]  /*d6b0*/  LDGSTS.E.BYPASS.LTC128B.128 [R4+0x4400], desc[UR38][R2.64+0x80], !P3 ;  /* 0x0440008002047fae */ /* 0x0001e2000d901d66 */
[----:B------:R-:W-:Y:S01]  /*d6c0*/  ISETP.LT.OR P3, PT, R5, 0x31, !P0 ;  /* 0x000000310500780c */ /* 0x000fe20004761670 */
[----:B------:R-:W-:-:S12]  /*d6d0*/  IMAD.MOV.U32 R10, RZ, RZ, R14 ;  /* 0x000000ffff0a7224 */ /* 0x000fd800078e000e */
[----:B0-----:R-:W-:Y:S05]  /*d6e0*/  WARPSYNC.COLLECTIVE R15, `(.L_x_160) ;  /* 0x000000000f087348 */ /* 0x001fea0003c00000 */
[----:B------:R1:W2:Y:S02]  /*d6f0*/  SHFL.IDX P6, R14, R13, R12, R11 ;  /* 0x0000000c0d0e7389 */ /* 0x0002a400000c000b */
[----:B012---:R-:W-:Y:S01]  /*d700*/  ENDCOLLECTIVE ;  /* 0x000000000000791b */ /* 0x007fe20003800000 */
.L_x_160:
[----:B------:R-:W-:Y:S01]  /*d710*/  IMAD.MOV.U32 R3, RZ, RZ, R10 ;  /* 0x000000ffff037224 */ /* 0x000fe200078e000a */
[----:B------:R-:W-:Y:S01]  /*d720*/  MOV R13, R17 ;  /* 0x00000011000d7202 */ /* 0x000fe20000000f00 */
[----:B------:R-:W-:Y:S01]  /*d730*/  IMAD.MOV.U32 R12, RZ, RZ, 0x4 ;  /* 0x00000004ff0c7424 */ /* 0x000fe200078e00ff */
[----:B------:R-:W-:-:S07]  /*d740*/  MOV R19, R14 ;  /* 0x0000000e00137202 */ /* 0x000fce0000000f00 */
[----:B------:R-:W-:Y:S05]  /*d750*/  WARPSYNC.COLLECTIVE R15, `(.L_x_161) ;  /* 0x000000000f087348 */ /* 0x000fea0003c00000 */
[----:B------:R0:W1:Y:S02]  /*d760*/  SHFL.IDX P6, R14, R13, R12, R11 ;  /* 0x0000000c0d0e7389 */ /* 0x00006400000c000b */
[----:B01----:R-:W-:Y:S01]  /*d770*/  ENDCOLLECTIVE ;  /* 0x000000000000791b */ /* 0x003fe20003800000 */
.L_x_161:
[----:B------:R-:W-:-:S04]  /*d780*/  IMAD.MOV.U32 R2, RZ, RZ, R19 ;  /* 0x000000ffff027224 */ /* 0x000fc800078e0013 */
[----:B------:R-:W-:-:S05]  /*d790*/  IMAD.WIDE.U32 R2, R30, 0x2, R2 ;  /* 0x000000021e027825 */ /* 0x000fca00078e0002 */
[----:B------:R-:W-:Y:S01]  /*d7a0*/  @!PT LDS RZ, [RZ] ;  /* 0x00000000fffff984 */ /* 0x000fe20000000800 */
[----:B------:R-:W-:Y:S01]  /*d7b0*/  @!PT LDS RZ, [RZ] ;  /* 0x00000000fffff984 */ /* 0x000fe20000000800 */
[----:B------:R-:W-:Y:S01]  /*d7c0*/  @!PT LDS RZ, [RZ] ;  /* 0x00000000fffff984 */ /* 0x000fe20000000800 */
[----:B------:R0:W-:Y:S01]  /*d7d0*/  LDGSTS.E.BYPASS.LTC128B.128 [R4+0x1c00], desc[UR38][R2.64], !P2 ;  /* 0x01c0000002047fae */ /* 0x0001e2000d101d66 */
[C---:B------:R-:W-:Y:S02]  /*d7e0*/  ISETP.LT.OR P2, PT, R5.reuse, 0x41, P1 ;  /* 0x000000410500780c */ /* 0x040fe40000f41670 */
[----:B------:R-:W-:Y:S01]  /*d7f0*/  MOV R13, R16 ;  /* 0x00000010000d7202 */ /* 0x000fe20000000f00 */
[----:B------:R0:W-:Y:S01]  /*d800*/  LDGSTS.E.BYPASS.LTC128B.128 [R4+0x4c00], desc[UR38][R2.64+0x80], !P3 ;  /* 0x04c0008002047fae */ /* 0x0001e2000d901d66 */
[----:B------:R-:W-:Y:S01]  /*d810*/  ISETP.LT.OR P3, PT, R5, 0x41, !P0 ;  /* 0x000000410500780c */ /* 0x000fe20004761670 */
[----:B------:R-:W-:-:S12]  /*d820*/  IMAD.MOV.U32 R18, RZ, RZ, R14 ;  /* 0x000000ffff127224 */ /* 0x000fd800078e000e */
[----:B0-----:R-:W-:Y:S05]  /*d830*/  WARPSYNC.COLLECTIVE R15, `(.L_x_162) ;  /* 0x000000000f087348 */ /* 0x001fea0003c00000 */
[----:B------:R1:W2:Y:S02]  /*d840*/  SHFL.IDX P6, R14, R13, R12, R11 ;  /* 0x0000000c0d0e7389 */ /* 0x0002a400000c000b */
[----:B012---:R-:W-:Y:S01]  /*d850*/  ENDCOLLECTIVE ;  /* 0x000000000000791b */ /* 0x007fe20003800000 */
.L_x_162:
[----:B------:R-:W-:Y:S01]  /*d860*/  MOV R3, R18 ;  /* 0x0000001200037202 */ /* 0x000fe20000000f00 */
[----:B------:R-:W-:Y:S02]  /*d870*/  IMAD.MOV.U32 R13, RZ, RZ, R17 ;  /* 0x000000ffff0d7224 */ /* 0x000fe400078e0011 */
[----:B------:R-:W-:Y:S02]  /*d880*/  IMAD.MOV.U32 R12, RZ, RZ, 0x5 ;  /* 0x00000005ff0c7424 */ /* 0x000fe400078e00ff */
[----:B------:R-:W-:-:S07]  /*d890*/  IMAD.MOV.U32 R23, RZ, RZ, R14 ;  /* 0x000000ffff177224 */ /* 0x000fce00078e000e */
[----:B------:R-:W-:Y:S05]  /*d8a0*/  WARPSYNC.COLLECTIVE R15, `(.L_x_163) ;  /* 0x000000000f087348 */ /* 0x000fea0003c00000 */
[----:B------:R0:W1:Y:S02]  /*d8b0*/  SHFL.IDX P6, R14, R13, R12, R11 ;  /* 0x0000000c0d0e7389 */ /* 0x00006400000c000b */
[----:B01----:R-:W-:Y:S01]  /*d8c0*/  ENDCOLLECTIVE ;  /* 0x000000000000791b */ /* 0x003fe20003800000 */
.L_x_163:
[----:B------:R-:W-:-:S04]  /*d8d0*/  IMAD.MOV.U32 R2, RZ, RZ, R23 ;  /* 0x000000ffff027224 */ /* 0x000fc800078e0017 */
[----:B------:R-:W-:-:S05]  /*d8e0*/  IMAD.WIDE.U32 R2, R30, 0x2, R2 ;  /* 0x000000021e027825 */ /* 0x000fca00078e0002 */
[----:B------:R-:W-:Y:S01]  /*d8f0*/  @!PT LDS RZ, [RZ] ;  /* 0x00000000fffff984 */ /* 0x000fe20000000800 */
[----:B------:R-:W-:Y:S01]  /*d900*/  @!PT LDS RZ, [RZ] ;  /* 0x00000000fffff984 */ /* 0x000fe20000000800 */
[----:B------:R-:W-:Y:S01]  /*d910*/  @!PT LDS RZ, [RZ] ;  /* 0x00000000fffff984 */ /* 0x000fe20000000800 */
[----:B------:R0:W-:Y:S01]  /*d920*/  LDGSTS.E.BYPASS.LTC128B.128 [R4+0x2400], desc[UR38][R2.64], !P2 ;  /* 0x0240000002047fae */ /* 0x0001e2000d101d66 */
[----:B------:R-:W-:-:S03]  /*d930*/  IMAD.MOV.U32 R13, RZ, RZ, R16 ;  /* 0x000000ffff0d7224 */ /* 0x000fc600078e0010 */
[----:B------:R0:W-:Y:S01]  /*d940*/  LDGSTS.E.BYPASS.LTC128B.128 [R4+0x5400], desc[UR38][R2.64+0x80], !P3 ;  /* 0x0540008002047fae */ /* 0x0001e2000d901d66 */
[----:B------:R-:W-:-:S07]  /*d950*/  MOV R17, R14 ;  /* 0x0000000e00117202 */ /* 0x000fce0000000f00 */
[----:B0-----:R-:W-:Y:S05]  /*d960*/  WARPSYNC.COLLECTIVE R15, `(.L_x_164) ;  /* 0x000000000f087348 */ /* 0x001fea0003c00000 */
[----:B------:R1:W2:Y:S02]  /*d970*/  SHFL.IDX P6, R14, R13, R12, R11 ;  /* 0x0000000c0d0e7389 */ /* 0x0002a400000c000b */
[----:B012---:R-:W-:Y:S01]  /*d980*/  ENDCOLLECTIVE ;  /* 0x000000000000791b */ /* 0x007fe20003800000 */
.L_x_164:
[----:B------:R-:W-:Y:S05]  /*d990*/  BRA `(.L_x_165) ;  /* 0xffffffcc00a07947 */ /* 0x000fea000383ffff */
.L_x_75:
[----:B0-----:R0:W1:Y:S02]  /*d9a0*/  SYNCS.PHASECHK.TRANS64.TRYWAIT P0, [R7+URZ+0x2a820], R8 ;  /* 0x02a82008070075a7 */ /* 0x001064000800017f */
[----:B-1----:R-:W-:Y:S05]  /*d9b0*/  @!P0 NANOSLEEP.SYNCS 0x989680 ;  /* 0x009896800000895d */ /* 0x002fea0003900000 */
[----:B------:R-:W1:Y:S02]  /*d9c0*/  @!P0 SYNCS.PHASECHK.TRANS64 P0, [R7+URZ+0x2a820], R8 ;  /* 0x02a82008070085a7 */ /* 0x000e64000800007f */
[----:B-1----:R-:W-:Y:S05]  /*d9d0*/  @!P0 BRA `(.L_x_75) ;  /* 0xfffffffc00f08947 */ /* 0x002fea000383ffff */
[----:B------:R-:W-:Y:S05]  /*d9e0*/  BRA `(.L_x_166) ;  /* 0xffffffd000147947 */ /* 0x000fea000383ffff */
.L_x_76:
[----:B------:R-:W1:Y:S01]  /*d9f0*/  S2R R3, SR_TID.X ;  /* 0x0000000000037919 */ /* 0x000e620000002100 */
[----:B------:R-:W-:Y:S01]  /*da00*/  BSSY B0, `(.L_x_167) ;  /* 0x000000a000007945 */ /* 0x000fe20003800000 */
[----:B------:R-:W-:Y:S01]  /*da10*/  IMAD.MOV.U32 R12, RZ, RZ, RZ ;  /* 0x000000ffff0c7224 */ /* 0x000fe200078e00ff */
[----:B------:R-:W-:Y:S01]  /*da20*/  MOV R15, 0xffffffff ;  /* 0xffffffff000f7802 */ /* 0x000fe20000000f00 */
[----:B------:R-:W-:Y:S01]  /*da30*/  IMAD.MOV.U32 R11, RZ, RZ, 0x1f ;  /* 0x0000001fff0b7424 */ /* 0x000fe200078e00ff */
[----:B-1----:R-:W-:-:S04]  /*da40*/  SHF.R.U32.HI R3, RZ, 0x5, R3 ;  /* 0x00000005ff037819 */ /* 0x002fc80000011603 */
[----:B------:R-:W-:-:S04]  /*da50*/  LOP3.LUT R3, R3, 0x3, RZ, 0xc0, !PT ;  /* 0x0000000303037812 */ /* 0x000fc800078ec0ff */
[----:B------:R-:W-:-:S07]  /*da60*/  MOV R13, R3 ;  /* 0x00000003000d7202 */ /* 0x000fce0000000f00 */
[----:B0----5:R-:W-:Y:S05]  /*da70*/  WARPSYNC.COLLECTIVE R15, `(.L_x_168) ;  /* 0x000000000f087348 */ /* 0x021fea0003c00000 */
[----:B------:R1:W2:Y:S02]  /*da80*/  SHFL.IDX P6, R14, R13, R12, R11 ;  /* 0x0000000c0d0e7389 */ /* 0x0002a400000c000b */
[----:B012--5:R-:W-:Y:S01]  /*da90*/  ENDCOLLECTIVE ;  /* 0x000000000000791b */ /* 0x027fe20003800000 */
.L_x_168:
[----:B------:R-:W-:Y:S05]  /*daa0*/  BSYNC B0 ;  /* 0x0000000000007941 */ /* 0x000fea0003800000 */
.L_x_167:
[----:B------:R-:W-:Y:S05]  /*dab0*/  BRA `(.L_x_169) ;  /* 0xffffffcc00f87947 */ /* 0x000fea000383ffff */
.L_x_77:
[----:B------:R-:W-:Y:S01]  /*dac0*/  BSSY B0, `(.L_x_170) ;  /* 0x0000006000007945 */ /* 0x000fe20003800000 */
[----:B------:R-:W-:-:S07]  /*dad0*/  IMAD.MOV.U32 R15, RZ, RZ, -0x1 ;  /* 0xffffffffff0f7424 */ /* 0x000fce00078e00ff */
[----:B01---5:R-:W-:Y:S05]  /*dae0*/  WARPSYNC.COLLECTIVE R15, `(.L_x_171) ;  /* 0x000000000f0c7348 */ /* 0x023fea0003c00000 */
[----:B------:R-:W-:Y:S02]  /*daf0*/  ELECT P6, UR62, PT ;  /* 0x00000000003e782f */ /* 0x000fe400038c0000 */
[----:B------:R-:W-:Y:S01]  /*db00*/  MOV R14, UR62 ;  /* 0x0000003e000e7c02 */ /* 0x000fe20008000f00 */
[----:B01---5:R-:W-:Y:S10]  /*db10*/  ENDCOLLECTIVE ;  /* 0x000000000000791b */ /* 0x023ff40003800000 */
.L_x_171:
[----:B------:R-:W-:Y:S05]  /*db20*/  BSYNC B0 ;  /* 0x0000000000007941 */ /* 0x000fea0003800000 */
.L_x_170:
[----:B------:R-:W-:Y:S05]  /*db30*/  BRA `(.L_x_172) ;  /* 0xffffffcc00ec7947 */ /* 0x000fea000383ffff */
.L_x_79:
[----:B-1----:R1:W2:Y:S02]  /*db40*/  SYNCS.PHASECHK.TRANS64.TRYWAIT P1, [R5+URZ+0x2a840], R4 ;  /* 0x02a84004050075a7 */ /* 0x0022a4000802017f */
[----:B--2---:R-:W-:Y:S05]  /*db50*/  @!P1 NANOSLEEP.SYNCS 0x989680 ;  /* 0x009896800000995d */ /* 0x004fea0003900000 */
[----:B------:R-:W2:Y:S02]  /*db60*/  @!P1 SYNCS.PHASECHK.TRANS64 P1, [R5+URZ+0x2a840], R4 ;  /* 0x02a84004050095a7 */ /* 0x000ea4000802007f */
[----:B--2---:R-:W-:Y:S05]  /*db70*/  @!P1 BRA `(.L_x_79) ;  /* 0xfffffffc00f09947 */ /* 0x004fea000383ffff */
[----:B------:R-:W-:Y:S05]  /*db80*/  BRA `(.L_x_173) ;  /* 0xffffffd0000c7947 */ /* 0x000fea000383ffff */
.L_x_81:
[----:B--2---:R2:W3:Y:S02]  /*db90*/  SYNCS.PHASECHK.TRANS64.TRYWAIT P1, [R3+URZ+0x2a840], R0 ;  /* 0x02a84000030075a7 */ /* 0x0044e4000802017f */
[----:B---3--:R-:W-:Y:S05]  /*dba0*/  @!P1 NANOSLEEP.SYNCS 0x989680 ;  /* 0x009896800000995d */ /* 0x008fea0003900000 */
[----:B------:R-:W3:Y:S02]  /*dbb0*/  @!P1 SYNCS.PHASECHK.TRANS64 P1, [R3+URZ+0x2a840], R0 ;  /* 0x02a84000030095a7 */ /* 0x000ee4000802007f */
[----:B---3--:R-:W-:Y:S05]  /*dbc0*/  @!P1 BRA `(.L_x_81) ;  /* 0xfffffffc00f09947 */ /* 0x008fea000383ffff */
[----:B------:R-:W-:Y:S05]  /*dbd0*/  BRA `(.L_x_174) ;  /* 0xffffffd000187947 */ /* 0x000fea000383ffff */
.L_x_83:
[----:B---3--:R3:W4:Y:S02]  /*dbe0*/  SYNCS.PHASECHK.TRANS64.TRYWAIT P1, [R5+URZ+0x2a860], R4 ;  /* 0x02a86004050075a7 */ /* 0x008724000802017f */
[----:B----4-:R-:W-:Y:S05]  /*dbf0*/  @!P1 NANOSLEEP.SYNCS 0x989680 ;  /* 0x009896800000995d */ /* 0x010fea0003900000 */
[----:B------:R-:W4:Y:S02]  /*dc00*/  @!P1 SYNCS.PHASECHK.TRANS64 P1, [R5+URZ+0x2a860], R4 ;  /* 0x02a86004050095a7 */ /* 0x000f24000802007f */
[----:B----4-:R-:W-:Y:S05]  /*dc10*/  @!P1 BRA `(.L_x_83) ;  /* 0xfffffffc00f09947 */ /* 0x010fea000383ffff */
[----:B------:R-:W-:Y:S05]  /*dc20*/  BRA `(.L_x_175) ;  /* 0xffffffd000147947 */ /* 0x000fea000383ffff */
.L_x_176:
[----:B------:R-:W-:-:S00]  /*dc30*/  BRA `(.L_x_176) ;  /* 0xfffffffc00fc7947 */ /* 0x000fc0000383ffff */
[----:B------:R-:W-:-:S00]  /*dc40*/  NOP ;  /* 0x0000000000007918 */ /* 0x000fc00000000000 */
        /* <DEDUP_REMOVED lines=11> */
.L_x_3204:


//--------------------- .text._ZN7cutlass13device_kernelIN5flash11enable_sm90INS1_16FlashAttnFwdSm90INS1_25CollectiveMainloopFwdSm90ILi2EN4cute5tupleIJNS5_1CILi1EEES8_S8_EEENS6_IJNS7_ILi128EEENS7_ILi96EEENS7_ILi192EEEEEELi128ENS_10bfloat16_tEfNS_4arch4Sm90ELb0ELb0ELb0ELb1ELb1ELb0ELb0ELb1ELb1ELb1ELb1ELb0EEENS1_21CollectiveEpilogueFwdINS6_IJSA_SA_SB_EEES9_SE_SG_Li256ELb1ELb1ELb1ELb0EEENS1_36VarlenDynamicPersistentTileSchedulerILi128ELi96ELi256ELi128ELb1ELb1ELb1ELb0ELb1ELb1EEEEEEEEEvNT_6ParamsE --------------------------
	.section	.text._ZN7cutlass13device_kernelIN5flash11enable_sm90INS1_16FlashAttnFwdSm90INS1_25CollectiveMainloopFwdSm90ILi2EN4cute5tupleIJNS5_1CILi1EEES8_S8_EEENS6_IJNS7_ILi128EEENS7_ILi96EEENS7_ILi192EEEEEELi128ENS_10bfloat16_tEfNS_4arch4Sm90ELb0ELb0ELb0ELb1ELb1ELb0ELb0ELb1ELb1ELb1ELb1ELb0EEENS1_21CollectiveEpilogueFwdINS6_IJSA_SA_SB_EEES9_SE_SG_Li256ELb1ELb1ELb1ELb0EEENS1_36VarlenDynamicPersistentTileSchedulerILi128ELi96ELi256ELi128ELb1ELb1ELb1ELb0ELb1ELb1EEEEEEEEEvNT_6ParamsE,"ax",@progbits
	.align	128
.text._ZN7cutlass13device_kernelIN5flash11enable_sm90INS1_16FlashAttnFwdSm90INS1_25CollectiveMainloopFwdSm90ILi2EN4cute5tupleIJNS5_1CILi1EEES8_S8_EEENS6_IJNS7_ILi128EEENS7_ILi96EEENS7_ILi192EEEEEELi128ENS_10bfloat16_tEfNS_4arch4Sm90ELb0ELb0ELb0ELb1ELb1ELb0ELb0ELb1ELb1ELb1ELb1ELb0EEENS1_21CollectiveEpilogueFwdINS6_IJSA_SA_SB_EEES9_SE_SG_Li256ELb1ELb1ELb1ELb0EEENS1_36VarlenDynamicPersistentTileSchedulerILi128ELi96ELi256ELi128ELb1ELb1ELb1ELb0ELb1ELb1EEEEEEEEEvNT_6ParamsE:
        .type           _ZN7cutlass13device_kernelIN5flash11enable_sm90INS1_16FlashAttnFwdSm90INS1_25CollectiveMainloopFwdSm90ILi2EN4cute5tupleIJNS5_1CILi1EEES8_S8_EEENS6_IJNS7_ILi128EEENS7_ILi96EEENS7_ILi192EEEEEELi128ENS_10bfloat16_tEfNS_4arch4Sm90ELb0ELb0ELb0ELb1ELb1ELb0ELb0ELb1ELb1ELb1ELb1ELb0EEENS1_21CollectiveEpilogueFwdINS6_IJSA_SA_SB_EEES9_SE_SG_Li256ELb1ELb1ELb1ELb0EEENS1_36VarlenDynamicPersistentTileSchedulerILi128ELi96ELi256ELi128ELb1ELb1ELb1ELb0ELb1ELb1EEEEEEEEEvNT_6ParamsE,@function
        .size           _ZN7cutlass13device_kernelIN5flash11enable_sm90INS1_16FlashAttnFwdSm90INS1_25CollectiveMainloopFwdSm90ILi2EN4cute5tupleIJNS5_1CILi1EEES8_S8_EEENS6_IJNS7_ILi128EEENS7_ILi96EEENS7_ILi192EEEEEELi128ENS_10bfloat16_tEfNS_4arch4Sm90ELb0ELb0ELb0ELb1ELb1ELb0ELb0ELb1ELb1ELb1ELb1ELb0EEENS1_21CollectiveEpilogueFwdINS6_IJSA_SA_SB_EEES9_SE_SG_Li256ELb1ELb1ELb1ELb0EEENS1_36VarlenDynamicPersistentTileSchedulerILi128ELi96ELi256ELi128ELb1ELb1ELb1ELb0ELb1ELb1EEEEEEEEEvNT_6ParamsE,(.L_x_3205 - _ZN7cutlass13device_kernelIN5flash11enable_sm90INS1_16FlashAttnFwdSm90INS1_25CollectiveMainloopFwdSm90ILi2EN4cute5tupleIJNS5_1CILi1EEES8_S8_EEENS6_IJNS7_ILi128EEENS7_ILi96EEENS7_ILi192EEEEEELi128ENS_10bfloat16_tEfNS_4arch4Sm90ELb0ELb0ELb0ELb1ELb1ELb0ELb0ELb1ELb1ELb1ELb1ELb0EEENS1_21CollectiveEpilogueFwdINS6_IJSA_SA_SB_EEES9_SE_SG_Li256ELb1ELb1ELb1ELb0EEENS1_36VarlenDynamicPersistentTileSchedulerILi128ELi96ELi256ELi128ELb1ELb1ELb1ELb0ELb1ELb1EEEEEEEEEvNT_6ParamsE)
        .other          _ZN7cutlass13device_kernelIN5flash11enable_sm90INS1_16FlashAttnFwdSm90INS1_25CollectiveMainloopFwdSm90ILi2EN4cute5tupleIJNS5_1CILi1EEES8_S8_EEENS6_IJNS7_ILi128EEENS7_ILi96EEENS7_ILi192EEEEEELi128ENS_10bfloat16_tEfNS_4arch4Sm90ELb0ELb0ELb0ELb1ELb1ELb0ELb0ELb1ELb1ELb1ELb1ELb0EEENS1_21CollectiveEpilogueFwdINS6_IJSA_SA_SB_EEES9_SE_SG_Li256ELb1ELb1ELb1ELb0EEENS1_36VarlenDynamicPersistentTileSchedulerILi128ELi96ELi256ELi128ELb1ELb1ELb1ELb0ELb1ELb1EEEEEEEEEvNT_6ParamsE,@"STO_CUDA_ENTRY STV_DEFAULT"
_ZN7cutlass13device_kernelIN5flash11enable_sm90INS1_16FlashAttnFwdSm90INS1_25CollectiveMainloopFwdSm90ILi2EN4cute5tupleIJNS5_1CILi1EEES8_S8_EEENS6_IJNS7_ILi128EEENS7_ILi96EEENS7_ILi192EEEEEELi128ENS_10bfloat16_tEfNS_4arch4Sm90ELb0ELb0ELb0ELb1ELb1ELb0ELb0ELb1ELb1ELb1ELb1ELb0EEENS1_21CollectiveEpilogueFwdINS6_IJSA_SA_SB_EEES9_SE_SG_Li256ELb1ELb1ELb1ELb0EEENS1_36VarlenDynamicPersistentTileSchedulerILi128ELi96ELi256ELi128ELb1ELb1ELb1ELb0ELb1ELb1EEEEEEEEEvNT_6ParamsE:
[----:B------:R-:W0:Y:S02]  /*0000*/  LDC R1, c[0x0][0x28] ;  /* 0x00000a00ff017b82 */ /* 0x000e240000000800 */
[----:B0-----:R-:W-:Y:S01]  /*0010*/  VIADD R1, R1, 0xffffffe0 ;  /* 0xffffffe001017836 */ /* 0x001fe20000000000 */
[----:B------:R-:W0:Y:S01]  /*0020*/  S2R R3, SR_TID.X ;  /* 0x0000000000037919 */ /* 0x000e220000002100 */
[----:B------:R-:W-:Y:S01]  /*0030*/  ELECT P0, URZ, PT ;  /* 0x00000000003f782f */ /* 0x000fe20003800000 */
[----:B------:R-:W-:Y:S01]  /*0040*/  UMOV UR4, 0x80 ;  /* 0x0000008000047882 */ /* 0x000fe20000000000 */
[----:B------:R-:W-:Y:S01]  /*0050*/  UMOV UR7, 0x100 ;  /* 0x0000010000077882 */ /* 0x000fe20000000000 */
[----:B0-----:R-:W-:-:S05]  /*0060*/  SHF.R.U32.HI R0, RZ, 0x5, R3 ;  /* 0x00000005ff007819 */ /* 0x001fca0000011603 */
[----:B------:R-:W0:Y:S02]  /*0070*/  SHFL.IDX PT, R2, R0, RZ, 0x1f ;  /* 0x00001fff00027589 */ /* 0x000e2400000e0000 */
[C---:B0-----:R-:W-:Y:S02]  /*0080*/  ISETP.NE.OR P0, PT, R2.reuse, RZ, !P0 ;  /* 0x000000ff0200720c */ /* 0x041fe40004705670 */
[----:B------:R-:W-:Y:S02]  /*0090*/  ISETP.NE.AND P1, PT, R2, RZ, PT ;  /* 0x000000ff0200720c */ /* 0x000fe40003f25270 */
[----:B------:R-:W-:-:S06]  /*00a0*/  SHF.R.U32.HI R2, RZ, 0x7, R3 ;  /* 0x00000007ff027819 */ /* 0x000fcc0000011603 */
[----:B------:R-:W0:Y:S03]  /*00b0*/  SHFL.IDX PT, R2, R2, RZ, 0x1f ;  /* 0x00001fff02027589 */ /* 0x000e2600000e0000 */
[----:B------:R-:W-:Y:S01]  /*00c0*/  VOTEU.ALL UP0, P0 ;  /* 0x00000000003f7886 */ /* 0x000fe20000000000 */
[----:B------:R-:W-:-:S04]  /*00d0*/  VOTEU.ALL UP1, P0 ;  /* 0x00000000003f7886 */ /* 0x000fc80000020000 */
[----:B------:R-:W1:Y:S01]  /*00e0*/  @!UP0 S2UR UR8, SR_CgaCtaId ;  /* 0x00000000000889c3 */ /* 0x000e620000008800 */
[----:B------:R-:W-:Y:S01]  /*00f0*/  @!UP0 UMOV UR6, 0x400 ;  /* 0x0000040000068882 */ /* 0x000fe20000000000 */
[----:B------:R-:W-:-:S04]  /*0100*/  @!UP0 UIADD3 UR4, -UR4, 0x100000, URZ ;  /* 0x0010000004048890 */ /* 0x000fc8000fffe13f */
[----:B------:R-:W-:Y:S02]  /*0110*/  @!UP0 USHF.L.U32 UR5, UR4, 0xb, URZ ;  /* 0x0000000b04058899 */ /* 0x000fe4000800063f */
[----:B------:R-:W-:Y:S02]  /*0120*/  @!UP0 USHF.L.U32 UR4, UR4, 0x1, URZ ;  /* 0x0000000104048899 */ /* 0x000fe4000800063f */
[----:B-1----:R-:W-:Y:S02]  /*0130*/  @!UP0 ULEA UR8, UR8, UR6, 0x18 ;  /* 0x0000000608088291 */ /* 0x002fe4000f8ec03f */
[----:B------:R-:W-:-:S04]  /*0140*/  @!UP0 UIADD3 UR6, -UR7, 0x100000, URZ ;  /* 0x0010000007068890 */ /* 0x000fc8000fffe13f */
[----:B------:R-:W-:Y:S02]  /*0150*/  @!UP0 USHF.L.U32 UR7, UR6, 0xb, URZ ;  /* 0x0000000b06078899 */ /* 0x000fe4000800063f */
[----:B------:R-:W-:Y:S01]  /*0160*/  @!UP0 USHF.L.U32 UR6, UR6, 0x1, URZ ;  /* 0x0000000106068899 */ /* 0x000fe2000800063f */
[----:B------:R-:W-:-:S05]  /*0170*/  VOTEU.ALL UP0, P0 ;  /* 0x00000000003f7886 */ /* 0x000fca0000000000 */
[----:B------:R1:W2:Y:S06]  /*0180*/  @!UP0 SYNCS.EXCH.64 URZ, [UR8+0x2a800], UR4 ;  /* 0x02a80004083f85b2 */ /* 0x0002ac0008000100 */
[----:B------:R1:W3:Y:S02]  /*0190*/  @!UP1 SYNCS.EXCH.64 URZ, [UR8+0x2a820], UR6 ;  /* 0x02a82006083f95b2 */ /* 0x0002e40008000100 */
[----:B01----:R-:W-:Y:S05]  /*01a0*/  @P1 BRA `(.L_x_177) ;  /* 0x0000000000481947 */ /* 0x003fea0003800000 */
        /* <DEDUP_REMOVED lines=14> */
[----:B------:R0:W4:Y:S01]  /*0290*/  SYNCS.EXCH.64 URZ, [UR8+0x2a840], UR6 ;  /* 0x02a84006083f75b2 */ /* 0x0001220008000100 */
[----:B------:R0:W0:Y:S01]  /*02a0*/  SYNCS.EXCH.64 URZ, [UR8+0x2a838], UR4 ;  /* 0x02a83804083f75b2 */ /* 0x0000220008000100 */
[----:B------:R0:W0:Y:S01]  /*02b0*/  SYNCS.EXCH.64 URZ, [UR8+0x2a848], UR6 ;  /* 0x02a84806083f75b2 */ /* 0x0000220008000100 */
[----:B------:R-:W-:Y:S01]  /*02c0*/  NOP ;  /* 0x0000000000007918 */ /* 0x000fe20000000000 */
.L_x_177:
        /* <DEDUP_REMOVED lines=22> */
.L_x_178:
        /* <DEDUP_REMOVED lines=18> */
.L_x_179:
        /* <DEDUP_REMOVED lines=22> */
.L_x_180:
        /* <DEDUP_REMOVED lines=23> */
.L_x_181:
[----:B------:R-:W-:Y:S01]  /*0820*/  UISETP.NE.AND UP0, UPT, UR9, URZ, UPT ;  /* 0x0000003f0900728c */ /* 0x000fe2000bf05270 */
[----:B------:R-:W-:Y:S01]  /*0830*/  NOP ;  /* 0x0000000000007918 */ /* 0x000fe20000000000 */
[----:B0-----:R-:W-:Y:S01]  /*0840*/  UMOV UR4, 0x1 ;  /* 0x0000000100047882 */ /* 0x001fe20000000000 */
[----:B------:R-:W-:Y:S01]  /*0850*/  ULDC.64 UR36, c[0x0][0x208] ;  /* 0x0000820000247ab9 */ /* 0x000fe20000000a00 */
[----:B------:R-:W-:Y:S01]  /*0860*/  USEL UR4, UR4, 0x2, !UP0 ;  /* 0x0000000204047887 */ /* 0x000fe2000c000000 */
[----:B-1234-:R-:W-:Y:S01]  /*0870*/  BAR.SYNC.DEFER_BLOCKING 0x0 ;  /* 0x0000000000007b1d */ /* 0x01efe20000010000 */
[----:B------:R-:W-:-:S04]  /*0880*/  PLOP3.LUT P0, PT, PT, PT, UP0, 0x80, 0x0 ;  /* 0x000000000000781c */ /* 0x000fc80003f0f008 */
[----:B------:R-:W-:-:S05]  /*0890*/  IMAD.U32 R2, RZ, RZ, UR4 ;  /* 0x00000004ff027e24 */ /* 0x000fca000f8e00ff */
[----:B------:R0:W-:Y:S04]  /*08a0*/  STL [R1+0x1c], R2 ;  /* 0x00001c0201007387 */ /* 0x0001e80000100800 */
[----:B------:R-:W-:Y:S05]  /*08b0*/  @!P0 BRA `(.L_x_182) ;  /* 0x0000008c00748947 */ /* 0x000fea0003800000 */
.L_x_183:
[----:B------:R-:W-:-:S08]  /*08c0*/  NOP ;  /* 0x0000000000007918 */ /* 0x000fd00000000000 */
[----:B------:R-:W1:Y:S02]  /*08d0*/  USETMAXREG.TRY_ALLOC.CTAPOOL UP0, 0xe8 ;  /* 0x000000e8000079c8 */ /* 0x000e640008000600 */
[----:B-1----:R-:W-:-:S13]  /*08e0*/  PLOP3.LUT P0, PT, PT, PT, UP0, 0x80, 0x0 ;  /* 0x000000000000781c */ /* 0x002fda0003f0f008 */
[----:B------:R-:W-:Y:S05]  /*08f0*/  @!P0 BRA `(.L_x_183) ;  /* 0xfffffffc00f08947 */ /* 0x000fea000383ffff */
[----:B------:R-:W1:Y:S08]  /*0900*/  S2UR UR5, SR_CgaCtaId ;  /* 0x00000000000579c3 */ /* 0x000e700000008800 */
[----:B------:R-:W-:Y:S06]  /*0910*/  BAR.ARV 0x8, 0x180 ;  /* 0x0206000000007b1d */ /* 0x000fec0000002000 */
[----:B------:R-:W-:-:S02]  /*0920*/  UMOV UR4, 0x400 ;  /* 0x0000040000047882 */ /* 0x000fc40000000000 */
[----:B------:R-:W-:Y:S01]  /*0930*/  BAR.SYNC.DEFER_BLOCKING 0x5, 0x180 ;  /* 0x0146000000007b1d */ /* 0x000fe20000010000 */
[----:B-1----:R-:W-:-:S09]  /*0940*/  ULEA UR4, UR5, UR4, 0x18 ;  /* 0x0000000405047291 */ /* 0x002fd2000f8ec03f */
[----:B------:R-:W1:Y:S01]  /*0950*/  LDS.128 R24, [UR4+0x2a8d0] ;  /* 0x02a8d004ff187984 */ /* 0x000e620008000c00 */
[----:B------:R-:W-:Y:S01]  /*0960*/  ULDC UR4, c[0x0][0xc3c] ;  /* 0x00030f0000047ab9 */ /* 0x000fe20000000800 */
[----:B------:R-:W-:Y:S06]  /*0970*/  BAR.ARV 0x4, 0x180 ;  /* 0x0106000000007b1d */ /* 0x000fec0000002000 */
[----:B-1----:R-:W-:-:S13]  /*0980*/  ISETP.GE.AND P0, PT, R27, UR4, PT ;  /* 0x000000041b007c0c */ /* 0x002fda000bf06270 */
[----:B------:R-:W-:Y:S05]  /*0990*/  @P0 EXIT ;  /* 0x000000000000094d */ /* 0x000fea0003800000 */
[----:B0-----:R-:W2:Y:S01]  /*09a0*/  LDL R2, [R1+0x1c] ;  /* 0x00001c0001027983 */ /* 0x001ea20000100800 */
[----:B------:R-:W-:Y:S01]  /*09b0*/  R2UR UR6, R25 ;  /* 0x00000000190672ca */ /* 0x000fe200000e0000 */
[----:B------:R-:W-:Y:S01]  /*09c0*/  UMOV UR39, URZ ;  /* 0x0000003f00277c82 */ /* 0x000fe20008000000 */
[----:B------:R-:W-:Y:S01]  /*09d0*/  R2UR UR5, R26 ;  /* 0x000000001a0572ca */ /* 0x000fe200000e0000 */
[----:B------:R-:W0:Y:S01]  /*09e0*/  S2R R0, SR_TID.X ;  /* 0x0000000000007919 */ /* 0x000e220000002100 */
[----:B------:R-:W-:Y:S01]  /*09f0*/  UMOV UR38, URZ ;  /* 0x0000003f00267c82 */ /* 0x000fe20008000000 */
[----:B0-----:R-:W-:-:S05]  /*0a00*/  VIADD R202, R0, 0xffffff80 ;  /* 0xffffff8000ca7836 */ /* 0x001fca0000000000 */
[----:B------:R-:W-:-:S04]  /*0a10*/  SHF.R.S32.HI R3, RZ, 0x1f, R202 ;  /* 0x0000001fff037819 */ /* 0x000fc800000114ca */
[CC--:B------:R-:W-:Y:S02]  /*0a20*/  LEA.HI R4, R3.reuse, R202.reuse, RZ, 0x5 ;  /* 0x000000ca03047211 */ /* 0x0c0fe400078f28ff */
[----:B------:R-:W-:-:S03]  /*0a30*/  LEA.HI R0, R3, R202, RZ, 0x7 ;  /* 0x000000ca03007211 */ /* 0x000fc600078f38ff */
[----:B------:R-:W-:Y:S01]  /*0a40*/  IMAD.SHL.U32 R4, R4, 0x20, RZ ;  /* 0x0000002004047824 */ /* 0x000fe200078e00ff */
[----:B------:R-:W-:Y:S02]  /*0a50*/  LOP3.LUT R179, R0, 0xffffff80, RZ, 0xc0, !PT ;  /* 0xffffff8000b37812 */ /* 0x000fe400078ec0ff */
[----:B------:R-:W-:Y:S02]  /*0a60*/  SHF.R.S32.HI R195, RZ, 0x7, R0 ;  /* 0x00000007ffc37819 */ /* 0x000fe40000011400 */
[----:B------:R-:W-:Y:S01]  /*0a70*/  LOP3.LUT R4, R4, 0xfffffc00, RZ, 0xc0, !PT ;  /* 0xfffffc0004047812 */ /* 0x000fe200078ec0ff */
[----:B------:R-:W-:Y:S01]  /*0a80*/  IMAD.IADD R179, R202, 0x1, -R179 ;  /* 0x00000001cab37824 */ /* 0x000fe200078e0ab3 */
[----:B------:R-:W-:-:S04]  /*0a90*/  LEA.HI R0, R0, R195, RZ, 0x1 ;  /* 0x000000c300007211 */ /* 0x000fc800078f08ff */
[----:B------:R-:W-:Y:S02]  /*0aa0*/  SHF.R.S32.HI R6, RZ, 0x1f, R179 ;  /* 0x0000001fff067819 */ /* 0x000fe400000114b3 */
[----:B------:R-:W-:Y:S02]  /*0ab0*/  LOP3.LUT R0, R0, 0x3fffffe, RZ, 0xc0, !PT ;  /* 0x03fffffe00007812 */ /* 0x000fe400078ec0ff */
[CC--:B------:R-:W-:Y:S02]  /*0ac0*/  LEA.HI R8, R6.reuse, R179.reuse, RZ, 0x2 ;  /* 0x000000b306087211 */ /* 0x0c0fe400078f10ff */
[----:B------:R-:W-:Y:S01]  /*0ad0*/  LEA.HI R6, R6, R179, RZ, 0x5 ;  /* 0x000000b306067211 */ /* 0x000fe200078f28ff */
[----:B------:R-:W-:Y:S01]  /*0ae0*/  IMAD.IADD R0, R195, 0x1, -R0 ;  /* 0x00000001c3007824 */ /* 0x000fe200078e0a00 */
[--C-:B------:R-:W-:Y:S02]  /*0af0*/  SHF.R.S32.HI R9, RZ, 0x2, R8.reuse ;  /* 0x00000002ff097819 */ /* 0x100fe40000011408 */
[----:B------:R-:W-:-:S02]  /*0b00*/  SHF.R.S32.HI R10, RZ, 0x1f, R8 ;  /* 0x0000001fff0a7819 */ /* 0x000fc40000011408 */
[----:B------:R-:W-:Y:S02]  /*0b10*/  LOP3.LUT R8, R8, 0x7ffffffc, RZ, 0xc0, !PT ;  /* 0x7ffffffc08087812 */ /* 0x000fe400078ec0ff */
[----:B------:R-:W-:Y:S02]  /*0b20*/  LEA.HI R10, R10, R9, RZ, 0x3 ;  /* 0x000000090a0a7211 */ /* 0x000fe400078f18ff */
[----:B------:R-:W-:Y:S01]  /*0b30*/  SHF.R.S32.HI R6, RZ, 0x5, R6 ;  /* 0x00000005ff067819 */ /* 0x000fe20000011406 */
[----:B------:R-:W-:Y:S01]  /*0b40*/  IMAD.IADD R8, R179, 0x1, -R8 ;  /* 0x00000001b3087824 */ /* 0x000fe200078e0a08 */
[----:B------:R-:W-:-:S03]  /*0b50*/  LOP3.LUT R10, R10, 0xfffffff8, RZ, 0xc0, !PT ;  /* 0xfffffff80a0a7812 */ /* 0x000fc600078ec0ff */
[----:B------:R-:W-:Y:S01]  /*0b60*/  IMAD.SHL.U32 R173, R8, 0x2, RZ ;  /* 0x0000000208ad7824 */ /* 0x000fe200078e00ff */
[----:B------:R-:W-:-:S03]  /*0b70*/  IADD3 R9, R9, -R10, RZ ;  /* 0x8000000a09097210 */ /* 0x000fc60007ffe0ff */
[C---:B------:R-:W-:Y:S01]  /*0b80*/  VIADD R172, R173.reuse, 0x8 ;  /* 0x00000008adac7836 */ /* 0x040fe20000000000 */
[C---:B------:R-:W-:Y:S01]  /*0b90*/  IADD3 R162, R173.reuse, 0x58, RZ ;  /* 0x00000058ada27810 */ /* 0x040fe20007ffe0ff */
[----:B------:R-:W-:Y:S02]  /*0ba0*/  IMAD R9, R6, 0x10, R9 ;  /* 0x0000001006097824 */ /* 0x000fe400078e0209 */
[C---:B------:R-:W-:Y:S01]  /*0bb0*/  VIADD R171, R173.reuse, 0x10 ;  /* 0x00000010adab7836 */ /* 0x040fe20000000000 */
[----:B------:R-:W-:Y:S01]  /*0bc0*/  SHF.R.S32.HI R194, RZ, 0x1f, R172 ;  /* 0x0000001fffc27819 */ /* 0x000fe200000114ac */
        /* <DEDUP_REMOVED lines=22> */
[----:B------:R-:W-:Y:S01]  /*0d30*/  VIADD R22, R173, 0x78 ;  /* 0x00000078ad167836 */ /* 0x000fe20000000000 */
[----:B------:R-:W-:Y:S01]  /*0d40*/  SHF.R.S32.HI R182, RZ, 0x1f, R160 ;  /* 0x0000001fffb67819 */ /* 0x000fe200000114a0 */
[----:B------:R-:W-:Y:S01]  /*0d50*/  IMAD R196, R0, 0x40, R9 ;  /* 0x0000004000c47824 */ /* 0x000fe200078e0209 */
[----:B------:R-:W-:-:S02]  /*0d60*/  SHF.R.S32.HI R181, RZ, 0x1f, R23 ;  /* 0x0000001fffb57819 */ /* 0x000fc40000011417 */
[----:B------:R-:W-:Y:S02]  /*0d70*/  SHF.R.S32.HI R180, RZ, 0x1f, R22 ;  /* 0x0000001fffb47819 */ /* 0x000fe40000011416 */
[----:B--2---:R-:W-:Y:S02]  /*0d80*/  R2UR UR4, R2 ;  /* 0x00000000020472ca */ /* 0x004fe400000e0000 */
[----:B------:R-:W-:-:S04]  /*0d90*/  LEA.HI R2, R3, R202, RZ, 0x4 ;  /* 0x000000ca03027211 */ /* 0x000fc800078f20ff */
[----:B------:R-:W-:Y:S02]  /*0da0*/  SHF.R.S32.HI R7, RZ, 0x4, R2 ;  /* 0x00000004ff077819 */ /* 0x000fe40000011402 */
[C---:B------:R-:W-:Y:S02]  /*0db0*/  LOP3.LUT R5, R2.reuse, 0x3fffff0, RZ, 0xc0, !PT ;  /* 0x03fffff002057812 */ /* 0x040fe400078ec0ff */
[----:B------:R-:W-:-:S03]  /*0dc0*/  LEA.HI R2, R2, R7, RZ, 0x1 ;  /* 0x0000000702027211 */ /* 0x000fc600078f08ff */
[----:B------:R-:W-:Y:S01]  /*0dd0*/  IMAD.IADD R5, R202, 0x1, -R5 ;  /* 0x00000001ca057824 */ /* 0x000fe200078e0a05 */
[----:B------:R-:W-:Y:S01]  /*0de0*/  LOP3.LUT R2, R2, 0x1ffffffe, RZ, 0xc0, !PT ;  /* 0x1ffffffe02027812 */ /* 0x000fe200078ec0ff */
[----:B------:R-:W-:Y:S02]  /*0df0*/  ULOP3.LUT UR7, UR4, 0x1, URZ, 0xfc, !UPT ;  /* 0x0000000104077892 */ /* 0x000fe4000f8efc3f */
[----:B------:R-:W-:Y:S01]  /*0e00*/  IMAD R5, R5, 0x40, R4 ;  /* 0x0000004005057824 */ /* 0x000fe200078e0204 */
[-C--:B------:R-:W-:Y:S01]  /*0e10*/  LEA.HI R4, R3, R202.reuse, RZ, 0x2 ;  /* 0x000000ca03047211 */ /* 0x080fe200078f10ff */
[----:B------:R-:W-:Y:S01]  /*0e20*/  IMAD.IADD R2, R7, 0x1, -R2 ;  /* 0x0000000107027824 */ /* 0x000fe200078e0a02 */
[----:B------:R-:W-:Y:S01]  /*0e30*/  LEA.HI R3, R3, R202, RZ, 0x3 ;  /* 0x000000ca03037211 */ /* 0x000fe200078f18ff */
[----:B------:R-:W-:Y:S01]  /*0e40*/  UMOV UR4, URZ ;  /* 0x0000003f00047c82 */ /* 0x000fe20008000000 */
[----:B------:R-:W-:Y:S01]  /*0e50*/  LOP3.LUT R7, R4, 0xfffffffc, RZ, 0xc0, !PT ;  /* 0xfffffffc04077812 */ /* 0x000fe200078ec0ff */
[----:B------:R-:W-:Y:S01]  /*0e60*/  IMAD R198, R2, 0x8, R5 ;  /* 0x0000000802c67824 */ /* 0x000fe200078e0205 */
[----:B------:R-:W-:Y:S01]  /*0e70*/  LOP3.LUT R17, R3, 0xfffffff8, RZ, 0xc0, !PT ;  /* 0xfffffff803117812 */ /* 0x000fe200078ec0ff */
[----:B------:R-:W-:Y:S01]  /*0e80*/  IMAD.U32 R199, RZ, RZ, UR7 ;  /* 0x00000007ffc77e24 */ /* 0x000fe2000f8e00ff */
[----:B------:R-:W-:Y:S01]  /*0e90*/  MOV R177, UR4 ;  /* 0x0000000400b17c02 */ /* 0x000fe20008000f00 */
[C---:B------:R-:W-:Y:S01]  /*0ea0*/  IMAD.IADD R7, R202.reuse, 0x1, -R7 ;  /* 0x00000001ca077824 */ /* 0x040fe200078e0a07 */
[----:B------:R-:W-:Y:S01]  /*0eb0*/  SHF.R.S32.HI R176, RZ, 0x3, R3 ;  /* 0x00000003ffb07819 */ /* 0x000fe20000011403 */
[----:B------:R-:W-:-:S03]  /*0ec0*/  IMAD.IADD R17, R202, 0x1, -R17 ;  /* 0x00000001ca117824 */ /* 0x000fc600078e0a11 */
[----:B------:R-:W-:-:S04]  /*0ed0*/  LEA.HI R2, R7, R7, RZ, 0x1 ;  /* 0x0000000707027211 */ /* 0x000fc800078f08ff */
[----:B------:R-:W-:-:S05]  /*0ee0*/  LOP3.LUT R2, R2, 0x1ffffffe, RZ, 0xc0, !PT ;  /* 0x1ffffffe02027812 */ /* 0x000fca00078ec0ff */
[----:B------:R-:W-:Y:S02]  /*0ef0*/  IMAD.IADD R197, R7, 0x1, -R2 ;  /* 0x0000000107c57824 */ /* 0x000fe400078e0a02 */
[----:B------:R-:W-:Y:S02]  /*0f00*/  IMAD.SHL.U32 R2, R17, 0x8, RZ ;  /* 0x0000000811027824 */ /* 0x000fe400078e00ff */
[----:B------:R-:W-:Y:S02]  /*0f10*/  IMAD R197, R197, 0x8, R196 ;  /* 0x00000008c5c57824 */ /* 0x000fe400078e02c4 */
[----:B------:R-:W-:Y:S01]  /*0f20*/  VIADD R16, R2, 0x40 ;  /* 0x0000004002107836 */ /* 0x000fe20000000000 */
[----:B------:R-:W-:-:S04]  /*0f30*/  SHF.R.S32.HI R201, RZ, 0x1f, R2 ;  /* 0x0000001fffc97819 */ /* 0x000fc80000011402 */
[----:B------:R-:W-:-:S07]  /*0f40*/  SHF.R.S32.HI R200, RZ, 0x1f, R16 ;  /* 0x0000001fffc87819 */ /* 0x000fce0000011410 */
.L_x_233:
[----:B0-234-:R-:W0:Y:S01]  /*0f50*/  LDC.64 R4, c[0x0][0xc88] ;  /* 0x00032200ff047b82 */ /* 0x01de220000000a00 */
[----:B------:R-:W-:Y:S01]  /*0f60*/  ULDC.64 UR8, c[0x0][0xa28] ;  /* 0x00028a0000087ab9 */ /* 0x000fe20000000a00 */
[----:B------:R-:W-:Y:S01]  /*0f70*/  ULDC.64 UR10, c[0x0][0xa20] ;  /* 0x00028800000a7ab9 */ /* 0x000fe20000000a00 */
[----:B------:R-:W-:Y:S01]  /*0f80*/  ULDC UR7, c[0x0][0x2f0] ;  /* 0x0000bc0000077ab9 */ /* 0x000fe20000000800 */
[----:B0-----:R-:W-:-:S06]  /*0f90*/  IMAD.WIDE R4, R27, 0x4, R4 ;  /* 0x000000041b047825 */ /* 0x001fcc00078e0204 */
[----:B------:R-:W2:Y:S01]  /*0fa0*/  LDG.E R4, desc[UR36][R4.64] ;  /* 0x0000002404047981 */ /* 0x000ea2000c1e1900 */
[----:B------:R-:W-:Y:S02]  /*0fb0*/  UISETP.NE.U32.AND UP0, UPT, UR8, URZ, UPT ;  /* 0x0000003f0800728c */ /* 0x000fe4000bf05070 */
[----:B------:R-:W-:Y:S02]  /*0fc0*/  UISETP.NE.U32.AND UP1, UPT, UR10, URZ, UPT ;  /* 0x0000003f0a00728c */ /* 0x000fe4000bf25070 */
[----:B------:R-:W-:Y:S02]  /*0fd0*/  UISETP.NE.AND.EX UP0, UPT, UR9, URZ, UPT, UP0 ;  /* 0x0000003f0900728c */ /* 0x000fe4000bf05300 */
[----:B------:R-:W-:-:S04]  /*0fe0*/  UISETP.NE.AND.EX UP1, UPT, UR11, URZ, UPT, UP1 ;  /* 0x0000003f0b00728c */ /* 0x000fc8000bf25310 */
[----:B------:R-:W-:Y:S02]  /*0ff0*/  PLOP3.LUT P0, PT, PT, PT, UP0, 0x80, 0x0 ;  /* 0x000000000000781c */ /* 0x000fe40003f0f008 */
[----:B------:R-:W-:Y:S02]  /*1000*/  PLOP3.LUT P1, PT, PT, PT, UP1, 0x80, 0x0 ;  /* 0x000000000000781c */ /* 0x000fe40003f2f018 */
[----:B--2---:R-:W-:-:S13]  /*1010*/  R2UR UR61, R4 ;  /* 0x00000000043d72ca */ /* 0x004fda00000e0000 */
[----:B------:R-:W-:Y:S02]  /*1020*/  USHF.R.S32.HI UR4, URZ, 0x1f, UR61 ;  /* 0x0000001f3f047899 */ /* 0x000fe4000801143d */
[----:B------:R-:W-:-:S04]  /*1030*/  @UP0 ULEA UR8, UP2, UR61, UR8, 0x2 ;  /* 0x000000083d080291 */ /* 0x000fc8000f84103f */
[----:B------:R-:W-:Y:S02]  /*1040*/  @UP0 ULEA.HI.X UR9, UR61, UR9, UR4, 0x2, UP2 ;  /* 0x000000093d090291 */ /* 0x000fe400090f1404 */
[----:B------:R-:W-:Y:S01]  /*1050*/  IMAD.U32 R178, RZ, RZ, UR4 ;  /* 0x00000004ffb27e24 */ /* 0x000fe2000f8e00ff */
[----:B------:R-:W-:Y:S01]  /*1060*/  @UP1 ULEA UR10, UP0, UR61, UR10, 0x2 ;  /* 0x0000000a3d0a1291 */ /* 0x000fe2000f80103f */
[----:B------:R-:W-:-:S03]  /*1070*/  IMAD.U32 R4, RZ, RZ, UR8 ;  /* 0x00000008ff047e24 */ /* 0x000fc6000f8e00ff */
[----:B------:R-:W-:Y:S01]  /*1080*/  @UP1 ULEA.HI.X UR11, UR61, UR11, UR4, 0x2, UP0 ;  /* 0x0000000b3d0b1291 */ /* 0x000fe200080f1404 */
[----:B------:R-:W-:Y:S01]  /*1090*/  IMAD.U32 R5, RZ, RZ, UR9 ;  /* 0x00000009ff057e24 */ /* 0x000fe2000f8e00ff */
[----:B------:R-:W-:Y:S01]  /*10a0*/  ULDC.64 UR8, c[0x0][0x418] ;  /* 0x0001060000087ab9 */ /* 0x000fe20000000a00 */
[----:B------:R-:W-:Y:S01]  /*10b0*/  IMAD.U32 R6, RZ, RZ, UR10 ;  /* 0x0000000aff067e24 */ /* 0x000fe2000f8e00ff */
[----:B------:R-:W-:Y:S02]  /*10c0*/  ULDC UR4, c[0x0][0x424] ;  /* 0x0001090000047ab9 */ /* 0x000fe40000000800 */
[----:B------:R-:W-:Y:S01]  /*10d0*/  IMAD.U32 R7, RZ, RZ, UR11 ;  /* 0x0000000bff077e24 */ /* 0x000fe2000f8e00ff */
[----:B------:R-:W2:Y:S04]  /*10e0*/  @P0 LDG.E R4, desc[UR36][R4.64] ;  /* 0x0000002404040981 */ /* 0x000ea8000c1e1900 */
[----:B------:R-:W3:Y:S01]  /*10f0*/  @P1 LDG.E R6, desc[UR36][R6.64] ;  /* 0x0000002406061981 */ /* 0x000ee2000c1e1900 */
[----:B------:R-:W-:Y:S01]  /*1100*/  UISETP.NE.U32.AND UP0, UPT, UR8, URZ, UPT ;  /* 0x0000003f0800728c */ /* 0x000fe2000bf05070 */
[----:B------:R-:W-:Y:S01]  /*1110*/  MOV R175, UR6 ;  /* 0x0000000600af7c02 */ /* 0x000fe20008000f00 */
[----:B------:R-:W-:Y:S01]  /*1120*/  UMOV UR41, URZ ;  /* 0x0000003f00297c82 */ /* 0x000fe20008000000 */
[----:B------:R-:W-:-:S02]  /*1130*/  ULOP3.LUT UR8, UR5, 0xff000000, URZ, 0xc0, !UPT ;  /* 0xff00000005087892 */ /* 0x000fc4000f8ec03f */
[----:B------:R-:W-:-:S04]  /*1140*/  UISETP.NE.AND.EX UP0, UPT, UR9, URZ, UPT, UP0 ;  /* 0x0000003f0900728c */ /* 0x000fc8000bf05300 */
[----:B------:R-:W-:-:S04]  /*1150*/  USEL UR4, UR4, 0x1, UP0 ;  /* 0x0000000104047887 */ /* 0x000fc80008000000 */
[----:B------:R-:W-:Y:S01]  /*1160*/  UIMAD UR4, UR4, UR7, URZ ;  /* 0x00000007040472a4 */ /* 0x000fe2000f8e023f */
[----:B--2---:R-:W-:-:S06]  /*1170*/  @P0 R2UR UR41, R4 ;  /* 0x00000000042902ca */ /* 0x004fcc00000e0000 */
[----:B---3--:R-:W-:Y:S01]  /*1180*/  @P1 R2UR UR4, R6 ;  /* 0x00000000060412ca */ /* 0x008fe200000e0000 */
[----:B-1---5:R-:W-:-:S14]  /*1190*/  @P1 BRA `(.L_x_184) ;  /* 0x0000000000341947 */ /* 0x022fdc0003800000 */
[----:B------:R-:W-:Y:S02]  /*11a0*/  ULDC.64 UR6, c[0x0][0xa08] ;  /* 0x0002820000067ab9 */ /* 0x000fe40000000a00 */
[----:B------:R-:W-:-:S04]  /*11b0*/  ISETP.NE.U32.AND P0, PT, RZ, UR6, PT ;  /* 0x00000006ff007c0c */ /* 0x000fc8000bf05070 */
[----:B------:R-:W-:-:S13]  /*11c0*/  ISETP.NE.AND.EX P0, PT, RZ, UR7, PT, P0 ;  /* 0x00000007ff007c0c */ /* 0x000fda000bf05300 */
[----:B------:R-:W-:Y:S05]  /*11d0*/  @!P0 BRA `(.L_x_184) ;  /* 0x0000000000248947 */ /* 0x000fea0003800000 */
[----:B------:R-:W-:Y:S02]  /*11e0*/  ULDC.64 UR6, c[0x0][0xa08] ;  /* 0x0002820000067ab9 */ /* 0x000fe40000000a00 */
[----:B------:R-:W-:-:S06]  /*11f0*/  UIMAD.WIDE UR6, UR61, 0x4, UR6 ;  /* 0x000000043d0678a5 */ /* 0x000fcc000f8e0206 */
[----:B------:R-:W-:Y:S02]  /*1200*/  IMAD.U32 R4, RZ, RZ, UR6 ;  /* 0x00000006ff047e24 */ /* 0x000fe4000f8e00ff */
[----:B------:R-:W-:-:S05]  /*1210*/  IMAD.U32 R5, RZ, RZ, UR7 ;  /* 0x00000007ff057e24 */ /* 0x000fca000f8e00ff */
[----:B------:R-:W2:Y:S04]  /*1220*/  LDG.E R3, desc[UR36][R4.64] ;  /* 0x0000002404037981 */ /* 0x000ea8000c1e1900 */
[----:B------:R-:W3:Y:S01]  /*1230*/  LDG.E R0, desc[UR36][R4.64+0x4] ;  /* 0x0000042404007981 */ /* 0x000ee2000c1e1900 */
[----:B--2---:R-:W-:Y:S02]  /*1240*/  R2UR UR4, R3 ;  /* 0x00000000030472ca */ /* 0x004fe400000e0000 */
[----:B---3--:R-:W-:-:S13]  /*1250*/  R2UR UR6, R0 ;  /* 0x00000000000672ca */ /* 0x008fda00000e0000 */
[----:B------:R-:W-:-:S12]  /*1260*/  UIADD3 UR4, -UR4, UR6, URZ ;  /* 0x0000000604047290 */ /* 0x000fd8000fffe13f */
.L_x_184:
[----:B------:R-:W-:Y:S02]  /*1270*/  UIADD3 UR41, -UR41, UR4, URZ ;  /* 0x0000000429297290 */ /* 0x000fe4000fffe13f */
[----:B------:R-:W-:Y:S02]  /*1280*/  ULOP3.LUT UR4, UR5, 0xff0000, URZ, 0xc0, !UPT ;  /* 0x00ff000005047892 */ /* 0x000fe4000f8ec03f */
[----:B------:R-:W-:Y:S02]  /*1290*/  UISETP.GE.AND UP0, UPT, UR41, 0x1, UPT ;  /* 0x000000012900788c */ /* 0x000fe4000bf06270 */
[----:B------:R-:W-:Y:S02]  /*12a0*/  USHF.R.U32.HI UR8, URZ, 0x8, UR8 ;  /* 0x000000083f087899 */ /* 0x000fe40008011608 */
[----:B------:R-:W-:Y:S02]  /*12b0*/  UIADD3 UR6, UR41, 0x5f, URZ ;  /* 0x0000005f29067890 */ /* 0x000fe4000fffe03f */
[----:B------:R-:W-:Y:S01]  /*12c0*/  PLOP3.LUT P0, PT, PT, PT, UP0, 0x80, 0x0 ;  /* 0x000000000000781c */ /* 0x000fe20003f0f008 */
[----:B------:R-:W-:-:S02]  /*12d0*/  ULEA.HI UR8, UR4, UR8, URZ, 0x10 ;  /* 0x0000000804087291 */ /* 0x000fc4000f8f803f */
[----:B------:R-:W-:Y:S02]  /*12e0*/  UIMAD.WIDE UR6, UR6, 0x2aaaaaab, URZ ;  /* 0x2aaaaaab060678a5 */ /* 0x000fe4000f8e023f */
[----:B------:R-:W-:Y:S02]  /*12f0*/  ULOP3.LUT UR4, UR8, 0xff, URZ, 0xc0, !UPT ;  /* 0x000000ff08047892 */ /* 0x000fe4000f8ec03f */
[----:B------:R-:W-:Y:S02]  /*1300*/  ULOP3.LUT UR9, UR5, 0xffff, URZ, 0xc0, !UPT ;  /* 0x0000ffff05097892 */ /* 0x000fe4000f8ec03f */
[----:B------:R-:W-:Y:S02]  /*1310*/  USHF.R.U32.HI UR5, URZ, 0x10, UR8 ;  /* 0x000000103f057899 */ /* 0x000fe40008011608 */
[----:B------:R-:W-:Y:S01]  /*1320*/  USHF.R.U32.HI UR6, URZ, 0x1f, UR7 ;  /* 0x0000001f3f067899 */ /* 0x000fe20008011607 */
[----:B------:R-:W-:Y:S01]  /*1330*/  IMAD.U32 R19, RZ, RZ, UR4 ;  /* 0x00000004ff137e24 */ /* 0x000fe2000f8e00ff */
[----:B------:R-:W-:Y:S01]  /*1340*/  UMOV UR4, URZ ;  /* 0x0000003f00047c82 */ /* 0x000fe20008000000 */
[----:B------:R-:W-:Y:S01]  /*1350*/  IMAD.U32 R174, RZ, RZ, UR9 ;  /* 0x00000009ffae7e24 */ /* 0x000fe2000f8e00ff */
[----:B------:R-:W-:Y:S01]  /*1360*/  ULEA.HI.SX32 UR9, UR7, UR6, 0x1c ;  /* 0x0000000607097291 */ /* 0x000fe2000f8fe23f */
[----:B------:R-:W-:Y:S01]  /*1370*/  IMAD.U32 R18, RZ, RZ, UR5 ;  /* 0x00000005ff127e24 */ /* 0x000fe2000f8e00ff */
[----:B------:R-:W-:Y:S10]  /*1380*/  @!P0 BRA `(.L_x_185) ;  /* 0x0000000000948947 */ /* 0x000ff40003800000 */
[----:B------:R-:W-:Y:S01]  /*1390*/  R2UR UR5, R18 ;  /* 0x00000000120572ca */ /* 0x000fe200000e0000 */
[----:B------:R-:W-:-:S12]  /*13a0*/  ULDC UR4, c[0x0][0x9f0] ;  /* 0x00027c0000047ab9 */ /* 0x000fd80000000800 */
[----:B------:R-:W-:-:S04]  /*13b0*/  UISETP.NE.AND UP0, UPT, UR5, URZ, UPT ;  /* 0x0000003f0500728c */ /* 0x000fc8000bf05270 */
[----:B------:R-:W-:-:S03]  /*13c0*/  USEL UR10, UR5, UR4, UP0 ;  /* 0x00000004050a7287 */ /* 0x000fc60008000000 */
[----:B------:R-:W-:Y:S01]  /*13d0*/  UMOV UR4, URZ ;  /* 0x0000003f00047c82 */ /* 0x000fe20008000000 */
[----:B------:R-:W-:Y:S02]  /*13e0*/  UIADD3 UR6, UR9, -0x1, UR10 ;  /* 0xffffffff09067890 */ /* 0x000fe4000fffe00a */
[----:B------:R-:W-:-:S04]  /*13f0*/  IMAD.U32 R4, RZ, RZ, UR10 ;  /* 0x0000000aff047e24 */ /* 0x000fc8000f8e00ff */
[----:B------:R-:W-:Y:S01]  /*1400*/  IMAD.U32 R5, RZ, RZ, UR6 ;  /* 0x00000006ff057e24 */ /* 0x000fe2000f8e00ff */
[-C--:B------:R-:W-:Y:S01]  /*1410*/  IABS R0, R4.reuse ;  /* 0x0000000400007213 */ /* 0x080fe20000000000 */
[----:B------:R-:W-:Y:S01]  /*1420*/  ULOP3.LUT UR6, UR6, UR10, URZ, 0x3c, !UPT ;  /* 0x0000000a06067292 */ /* 0x000fe2000f8e3c3f */
[----:B------:R-:W-:Y:S02]  /*1430*/  IABS R6, R4 ;  /* 0x0000000400067213 */ /* 0x000fe40000000000 */
[----:B------:R-:W-:Y:S02]  /*1440*/  R2UR UR11, R0 ;  /* 0x00000000000b72ca */ /* 0x000fe400000e0000 */
[----:B------:R-:W-:-:S05]  /*1450*/  IABS R5, R5 ;  /* 0x0000000500057213 */ /* 0x000fca0000000000 */
[----:B------:R-:W-:-:S05]  /*1460*/  IMAD.MOV.U32 R4, RZ, RZ, R5 ;  /* 0x000000ffff047224 */ /* 0x000fca00078e0005 */
[----:B------:R-:W-:Y:S01]  /*1470*/  R2UR UR8, R4 ;  /* 0x00000000040872ca */ /* 0x000fe200000e0000 */
        /* <DEDUP_REMOVED lines=18> */
[----:B------:R-:W-:-:S05]  /*15a0*/  UISETP.NE.AND UP0, UPT, UR10, URZ, UPT ;  /* 0x0000003f0a00728c */ /* 0x000fca000bf05270 */
[----:B------:R-:W-:Y:S02]  /*15b0*/  UMOV UR4, UR5 ;  /* 0x0000000500047c82 */ /* 0x000fe40008000000 */
[----:B------:R-:W-:-:S04]  /*15c0*/  @!UP1 UIADD3 UR4, -UR4, URZ, URZ ;  /* 0x0000003f04049290 */ /* 0x000fc8000fffe13f */
[----:B------:R-:W-:-:S12]  /*15d0*/  @!UP0 ULOP3.LUT UR4, URZ, UR10, URZ, 0x33, !UPT ;  /* 0x0000000a3f048292 */ /* 0x000fd8000f8e333f */
.L_x_185:
[----:B------:R-:W-:Y:S01]  /*15e0*/  R2UR UR5, R19 ;  /* 0x00000000130572ca */ /* 0x000fe200000e0000 */
[----:B------:R-:W-:Y:S01]  /*15f0*/  IMAD.U32 R3, RZ, RZ, UR4 ;  /* 0x00000004ff037e24 */ /* 0x000fe2000f8e00ff */
[----:B------:R-:W-:Y:S02]  /*1600*/  MOV R0, UR9 ;  /* 0x0000000900007c02 */ /* 0x000fe40008000f00 */
[----:B------:R-:W-:Y:S02]  /*1610*/  CS2R R98, SRZ ;  /* 0x0000000000627805 */ /* 0x000fe4000001ff00 */
[----:B------:R-:W-:Y:S02]  /*1620*/  PLOP3.LUT P0, PT, PT, PT, PT, 0x80, 0x0 ;  /* 0x000000000000781c */ /* 0x000fe40003f0f070 */
        /* <DEDUP_REMOVED lines=8> */
[----:B------:R-:W-:Y:S01]  /*16b0*/  UIMAD UR60, UR5, UR4, URZ ;  /* 0x00000004053c72a4 */ /* 0x000fe2000f8e023f */
[----:B------:R-:W-:-:S02]  /*16c0*/  CS2R R70, SRZ ;  /* 0x0000000000467805 */ /* 0x000fc4000001ff00 */
[----:B------:R-:W-:Y:S02]  /*16d0*/  CS2R R68, SRZ ;  /* 0x0000000000447805 */ /* 0x000fe4000001ff00 */
[----:B------:R-:W-:Y:S02]  /*16e0*/  CS2R R66, SRZ ;  /* 0x0000000000427805 */ /* 0x000fe4000001ff00 */
[----:B------:R-:W-:Y:S02]  /*16f0*/  CS2R R64, SRZ ;  /* 0x0000000000407805 */ /* 0x000fe4000001ff00 */
[----:B------:R-:W-:Y:S02]  /*1700*/  CS2R R62, SRZ ;  /* 0x00000000003e7805 */ /* 0x000fe4000001ff00 */
[----:B------:R-:W-:Y:S02]  /*1710*/  VIADDMNMX R0, R3, UR60, R0, PT ;  /* 0x0000003c03007c46 */ /* 0x000fe4000b800100 */
[----:B------:R-:W-:-:S02]  /*1720*/  CS2R R60, SRZ ;  /* 0x00000000003c7805 */ /* 0x000fc4000001ff00 */
[----:B------:R-:W-:Y:S02]  /*1730*/  CS2R R58, SRZ ;  /* 0x00000000003a7805 */ /* 0x000fe4000001ff00 */
[----:B------:R-:W-:Y:S02]  /*1740*/  CS2R R56, SRZ ;  /* 0x0000000000387805 */ /* 0x000fe4000001ff00 */
[----:B------:R-:W-:Y:S02]  /*1750*/  R2UR UR40, R0 ;  /* 0x00000000002872ca */ /* 0x000fe400000e0000 */
        /* <DEDUP_REMOVED lines=12> */
[----:B------:R-:W-:Y:S01]  /*1820*/  UISETP.GT.AND UP0, UPT, UR40, UR60, UPT ;  /* 0x0000003c2800728c */ /* 0x000fe2000bf04270 */
[----:B------:R-:W-:Y:S02]  /*1830*/  CS2R R94, SRZ ;  /* 0x00000000005e7805 */ /* 0x000fe4000001ff00 */
[----:B------:R-:W-:Y:S02]  /*1840*/  CS2R R88, SRZ ;  /* 0x0000000000587805 */ /* 0x000fe4000001ff00 */
[----:B------:R-:W-:-:S02]  /*1850*/  CS2R R92, SRZ ;  /* 0x00000000005c7805 */ /* 0x000fc4000001ff00 */
[----:B------:R-:W-:Y:S02]  /*1860*/  CS2R R20, SRZ ;  /* 0x0000000000147805 */ /* 0x000fe4000001ff00 */
[----:B------:R-:W-:-:S13]  /*1870*/  PLOP3.LUT P1, PT, PT, PT, UP0, 0x80, 0x0 ;  /* 0x000000000000781c */ /* 0x000fda0003f2f008 */
[----:B------:R-:W-:Y:S05]  /*1880*/  @!P1 BRA `(.L_x_186) ;  /* 0x0000004c00689947 */ /* 0x000fea0003800000 */
[----:B------:R-:W0:Y:S01]  /*1890*/  SHFL.IDX PT, R0, R195, RZ, 0x1f ;  /* 0x00001fffc3007589 */ /* 0x000e2200000e0000 */
[----:B------:R-:W1:Y:S01]  /*18a0*/  S2UR UR42, SR_CgaCtaId ;  /* 0x00000000002a79c3 */ /* 0x000e620000008800 */
[----:B------:R-:W-:Y:S01]  /*18b0*/  UMOV UR43, 0x400 ;  /* 0x00000400002b7882 */ /* 0x000fe20000000000 */
[----:B0-----:R-:W-:Y:S01]  /*18c0*/  R2UR UR4, R0 ;  /* 0x00000000000472ca */ /* 0x001fe200000e0000 */
[----:B-1----:R-:W-:-:S04]  /*18d0*/  ULEA UR43, UR42, UR43, 0x18 ;  /* 0x0000002b2a2b7291 */ /* 0x002fc8000f8ec03f */
[----:B------:R-:W-:-:S04]  /*18e0*/  UIADD3 UR6, UR43, 0xc400, URZ ;  /* 0x0000c4002b067890 */ /* 0x000fc8000fffe03f */
[----:B------:R-:W-:-:S04]  /*18f0*/  ULOP3.LUT UP0, URZ, UR6, 0x1bf, URZ, 0xc0, !UPT ;  /* 0x000001bf063f7892 */ /* 0x000fc8000f80c03f */
[----:B------:R-:W-:Y:S02]  /*1900*/  ULEA.HI UR5, UR4, UR4, URZ, 0x1 ;  /* 0x0000000404057291 */ /* 0x000fe4000f8f083f */
[----:B------:R-:W-:Y:S02]  /*1910*/  PLOP3.LUT P0, PT, PT, PT, UP0, 0x80, 0x0 ;  /* 0x000000000000781c */ /* 0x000fe40003f0f008 */
        /* <DEDUP_REMOVED lines=13> */
[----:B------:R-:W-:Y:S02]  /*19f0*/  IMAD.U32 R10, RZ, RZ, UR6 ;  /* 0x00000006ff0a7e24 */ /* 0x000fe4000f8e00ff */
[----:B------:R-:W-:Y:S02]  /*1a00*/  IMAD.U32 R6, RZ, RZ, UR4 ;  /* 0x00000004ff067e24 */ /* 0x000fe4000f8e00ff */
[----:B------:R-:W-:-:S02]  /*1a10*/  IMAD.U32 R7, RZ, RZ, UR5 ;  /* 0x00000005ff077e24 */ /* 0x000fc4000f8e00ff */
[----:B------:R-:W-:Y:S02]  /*1a20*/  IMAD.U32 R11, RZ, RZ, UR7 ;  /* 0x00000007ff0b7e24 */ /* 0x000fe4000f8e00ff */
[----:B------:R-:W-:Y:S02]  /*1a30*/  IMAD.MOV.U32 R8, RZ, RZ, 0x70 ;  /* 0x00000070ff087424 */ /* 0x000fe400078e00ff */
[----:B------:R-:W-:Y:S02]  /*1a40*/  IMAD.MOV.U32 R12, RZ, RZ, 0x1 ;  /* 0x00000001ff0c7424 */ /* 0x000fe400078e00ff */
[----:B0-----:R-:W-:-:S07]  /*1a50*/  IMAD.MOV.U32 R13, RZ, RZ, RZ ;  /* 0x000000ffff0d7224 */ /* 0x001fce00078e00ff */
[----:B------:R-:W-:-:S07]  /*1a60*/  LEPC R20, `(.L_x_187) ;  /* 0x000000001014794e */ /* 0x000fce0000000000 */
[----:B-1----:R-:W-:Y:S05]  /*1a70*/  CALL.ABS.NOINC R14 ;  /* 0x000000000e007343 */ /* 0x002fea0003c00000 */
.L_x_187:
[----:B------:R-:W-:Y:S02]  /*1a80*/  R2UR UR6, R177 ;  /* 0x00000000b10672ca */ /* 0x000fe400000e0000 */
[----:B------:R-:W-:-:S11]  /*1a90*/  R2UR UR5, R199 ;  /* 0x00000000c70572ca */ /* 0x000fd600000e0000 */
[----:B------:R-:W-:Y:S02]  /*1aa0*/  ULEA.HI UR4, UR6, UR6, URZ, 0x1 ;  /* 0x0000000606047291 */ /* 0x000fe4000f8f083f */
[----:B------:R-:W-:Y:S02]  /*1ab0*/  IMAD.U32 R3, RZ, RZ, UR5 ;  /* 0x00000005ff037e24 */ /* 0x000fe4000f8e00ff */
[----:B------:R-:W-:-:S03]  /*1ac0*/  ULOP3.LUT UR4, UR4, 0xfffffffe, URZ, 0xc0, !UPT ;  /* 0xfffffffe04047892 */ /* 0x000fc6000f8ec03f */
[----:B------:R-:W-:Y:S01]  /*1ad0*/  ISETP.NE.AND P0, PT, R3, 0x3, PT ;  /* 0x000000030300780c */ /* 0x000fe20003f05270 */
[----:B------:R-:W-:-:S06]  /*1ae0*/  UIADD3 UR4, UR6, -UR4, URZ ;  /* 0x8000000406047290 */ /* 0x000fcc000fffe03f */
[----:B------:R-:W-:-:S04]  /*1af0*/  MOV R0, UR4 ;  /* 0x0000000400007c02 */ /* 0x000fc80008000f00 */
[----:B------:R-:W-:-:S04]  /*1b00*/  SHF.L.U32 R0, R0, 0x1f, RZ ;  /* 0x0000001f00007819 */ /* 0x000fc800000006ff */
[----:B------:R-:W0:Y:S02]  /*1b10*/  SYNCS.PHASECHK.TRANS64.TRYWAIT P1, [UR43+0x2a800], R0 ;  /* 0x02a80000ff0075a7 */ /* 0x000e24000802016b */
[----:B0-----:R-:W-:Y:S05]  /*1b20*/  @!P1 BRA `(.L_x_188) ;  /* 0x000000d400609947 */ /* 0x001fea0003800000 */
.L_x_318:
[----:B------:R-:W-:Y:S05]  /*1b30*/  @!P0 BRA `(.L_x_189) ;  /* 0x0000000000048947 */ /* 0x000fea0003800000 */
[----:B------:R-:W-:Y:S01]  /*1b40*/  BPT.TRAP 0x1 ;  /* 0x000000040000795c */ /* 0x000fe20000300000 */
.L_x_189:
[----:B------:R-:W-:Y:S02]  /*1b50*/  IMAD.U32 R8, RZ, RZ, UR38 ;  /* 0x00000026ff087e24 */ /* 0x000fe4000f8e00ff */
[----:B0-----:R-:W-:-:S03]  /*1b60*/  IMAD.U32 R3, RZ, RZ, UR39 ;  /* 0x00000027ff037e24 */ /* 0x001fc6000f8e00ff */
[----:B------:R-:W-:Y:S02]  /*1b70*/  LEA R8, R8, UR43, 0x3 ;  /* 0x0000002b08087c11 */ /* 0x000fe4000f8e18ff */
[----:B------:R-:W-:-:S04]  /*1b80*/  SHF.L.U32 R3, R3, 0x1f, RZ ;  /* 0x0000001f03037819 */ /* 0x000fc800000006ff */
[----:B------:R0:W1:Y:S01]  /*1b90*/  SYNCS.PHASECHK.TRANS64.TRYWAIT P1, [R8+URZ+0x2a830], R3 ;  /* 0x02a83003080075a7 */ /* 0x000062000802017f */
[----:B------:R-:W-:Y:S05]  /*1ba0*/  @!P0 BRA `(.L_x_190) ;  /* 0x0000000000048947 */ /* 0x000fea0003800000 */
[----:B------:R-:W-:Y:S01]  /*1bb0*/  BPT.TRAP 0x1 ;  /* 0x000000040000795c */ /* 0x000fe20000300000 */
.L_x_190:
[----:B------:R-:W-:Y:S01]  /*1bc0*/  IMAD.MOV.U32 R87, RZ, RZ, RZ ;  /* 0x000000ffff577224 */ /* 0x000fe200078e00ff */
[----:B-1----:R-:W-:Y:S06]  /*1bd0*/  @P1 BRA `(.L_x_191) ;  /* 0x0000000000081947 */ /* 0x002fec0003800000 */
[----:B------:R-:W1:Y:S02]  /*1be0*/  SYNCS.PHASECHK.TRANS64.TRYWAIT P1, [R8+URZ+0x2a830], R3 ;  /* 0x02a83003080075a7 */ /* 0x000e64000802017f */
[----:B-1----:R-:W-:Y:S05]  /*1bf0*/  @!P1 BRA `(.L_x_192) ;  /* 0x000000d400449947 */ /* 0x002fea0003800000 */
.L_x_191:
[----:B------:R-:W-:Y:S05]  /*1c00*/  WARPSYNC.ALL ;  /* 0x0000000000007948 */ /* 0x000fea0003800000 */
[----:B------:R-:W-:Y:S01]  /*1c10*/  UIADD3 UR43, UR43, 0x18400, URZ ;  /* 0x000184002b2b7890 */ /* 0x000fe2000fffe03f */
[----:B------:R-:W-:Y:S01]  /*1c20*/  WARPGROUP.ARRIVE ;  /* 0x00000000000079c5 */ /* 0x000fe20000000000 */
[----:B------:R-:W-:Y:S02]  /*1c30*/  ULOP3.LUT UR4, UR44, 0x10000, URZ, 0xfc, !UPT ;  /* 0x000100002c047892 */ /* 0x000fe4000f8efc3f */
[----:B------:R-:W-:Y:S01]  /*1c40*/  USHF.R.U32.HI UR43, URZ, 0x4, UR43 ;  /* 0x000000043f2b7899 */ /* 0x000fe2000801162b */
[----:B------:R-:W-:Y:S01]  /*1c50*/  UMOV UR13, 0x40000040 ;  /* 0x40000040000d7882 */ /* 0x000fe20000000000 */
[----:B------:R-:W-:-:S02]  /*1c60*/  UMOV UR15, 0x40000040 ;  /* 0x40000040000f7882 */ /* 0x000fc40000000000 */
[----:B------:R-:W-:Y:S01]  /*1c70*/  ULOP3.LUT UR10, UR43, 0x3fff, URZ, 0xc0, !UPT ;  /* 0x00003fff2b0a7892 */ /* 0x000fe2000f8ec03f */
[----:B------:R-:W-:Y:S01]  /*1c80*/  IMAD.U32 R5, RZ, RZ, UR13 ;  /* 0x0000000dff057e24 */ /* 0x000fe2000f8e00ff */
[----:B------:R-:W-:Y:S01]  /*1c90*/  UMOV UR12, UR4 ;  /* 0x00000004000c7c82 */ /* 0x000fe20008000000 */
[----:B------:R-:W-:Y:S01]  /*1ca0*/  UIADD3 UR6, UR4, 0x2, URZ ;  /* 0x0000000204067890 */ /* 0x000fe2000fffe03f */
[----:B------:R-:W-:Y:S01]  /*1cb0*/  IMAD.U32 R4, RZ, RZ, UR12 ;  /* 0x0000000cff047e24 */ /* 0x000fe2000f8e00ff */
[----:B------:R-:W-:Y:S02]  /*1cc0*/  ULOP3.LUT UR10, UR10, 0x10000, URZ, 0xfc, !UPT ;  /* 0x000100000a0a7892 */ /* 0x000fe4000f8efc3f */
[----:B------:R-:W-:Y:S02]  /*1cd0*/  UIADD3 UR56, UR4, 0x4, URZ ;  /* 0x0000000404387890 */ /* 0x000fe4000fffe03f */
[----:B------:R-:W-:Y:S01]  /*1ce0*/  UIMAD UR5, UR38, 0x900, UR10 ;  /* 0x00000900260578a4 */ /* 0x000fe2000f8e020a */
[----:B------:R-:W-:Y:S01]  /*1cf0*/  UMOV UR57, 0x40000040 ;  /* 0x4000004000397882 */ /* 0x000fe20000000000 */
[----:B------:R-:W-:-:S02]  /*1d00*/  UMOV UR59, 0x40000040 ;  /* 0x40000040003b7882 */ /* 0x000fc40000000000 */
[----:B------:R-:W-:Y:S02]  /*1d10*/  UIADD3 UR7, UR5, 0x2, URZ ;  /* 0x0000000205077890 */ /* 0x000fe4000fffe03f */
[----:B------:R-:W-:Y:S02]  /*1d20*/  UIADD3 UR58, UR5, 0x4, URZ ;  /* 0x00000004053a7890 */ /* 0x000fe4000fffe03f */
[----:B------:R-:W-:Y:S01]  /*1d30*/  UMOV UR14, UR5 ;  /* 0x00000005000e7c82 */ /* 0x000fe20008000000 */
[----:B------:R-:W-:Y:S01]  /*1d40*/  UIADD3 UR52, UR4, 0x6, URZ ;  /* 0x0000000604347890 */ /* 0x000fe2000fffe03f */
[----:B------:R-:W-:Y:S01]  /*1d50*/  HGMMA.64x96x16.F32.BF16 R24, gdesc[UR12], RZ, !UPT, gsb0 ;  /* 0x016000000c1879f0 */ /* 0x000fe2000c0018ff */
[----:B------:R-:W-:Y:S01]  /*1d60*/  UMOV UR12, UR6 ;  /* 0x00000006000c7c82 */ /* 0x000fe20008000000 */
[----:B------:R-:W-:Y:S01]  /*1d70*/  UMOV UR13, 0x40000040 ;  /* 0x40000040000d7882 */ /* 0x000fe20000000000 */
[----:B------:R-:W-:Y:S01]  /*1d80*/  UMOV UR14, UR7 ;  /* 0x00000007000e7c82 */ /* 0x000fe20008000000 */
[----:B------:R-:W-:Y:S01]  /*1d90*/  UMOV UR15, 0x40000040 ;  /* 0x40000040000f7882 */ /* 0x000fe20000000000 */
[----:B------:R-:W-:Y:S01]  /*1da0*/  UIADD3 UR54, UR5, 0x6, URZ ;  /* 0x0000000605367890 */ /* 0x000fe2000fffe03f */
[----:B------:R-:W-:Y:S01]  /*1db0*/  IMAD.U32 R6, RZ, RZ, UR12 ;  /* 0x0000000cff067e24 */ /* 0x000fe2000f8e00ff */
[----:B------:R-:W-:Y:S01]  /*1dc0*/  UMOV UR53, 0x40000040 ;  /* 0x4000004000357882 */ /* 0x000fe20000000000 */
[----:B------:R-:W-:Y:S01]  /*1dd0*/  UMOV UR55, 0x40000040 ;  /* 0x4000004000377882 */ /* 0x000fe20000000000 */
[----:B------:R-:W-:Y:S01]  /*1de0*/  UIADD3 UR48, UR4, 0x400, URZ ;  /* 0x0000040004307890 */ /* 0x000fe2000fffe03f */
[----:B------:R-:W-:Y:S01]  /*1df0*/  IMAD.U32 R7, RZ, RZ, UR13 ;  /* 0x0000000dff077e24 */ /* 0x000fe2000f8e00ff */
        /* <DEDUP_REMOVED lines=27> */
[----:B------:R-:W-:-:S02]  /*1fb0*/  WARPGROUP.DEPBAR.LE gsb0, 0x0 ;  /* 0x00008000000079c5 */ /* 0x000fc40000010000 */
[----:B------:R-:W-:-:S06]  /*1fc0*/  WARPGROUP.ARRIVE ;  /* 0x00000000000079c5 */ /* 0x000fcc0000000000 */
[----:B------:R-:W-:Y:S01]  /*1fd0*/  HGMMA.64x96x16.F32.BF16 R24, gdesc[UR12], R24, gsb0 ;  /* 0x016000000c1879f0 */ /* 0x000fe20008001818 */
        /* <DEDUP_REMOVED lines=37> */
.L_x_193:
[----:B------:R-:W-:Y:S01]  /*2230*/  IMAD.U32 R0, RZ, RZ, UR41 ;  /* 0x00000029ff007e24 */ /* 0x000fe2000f8e00ff */
[----:B------:R-:W-:Y:S01]  /*2240*/  ULDC UR4, c[0x0][0x988] ;  /* 0x0002620000047ab9 */ /* 0x000fe20000000800 */
[----:B01----:R-:W-:Y:S01]  /*2250*/  IMAD.U32 R3, RZ, RZ, UR40 ;  /* 0x00000028ff037e24 */ /* 0x003fe2000f8e00ff */
[----:B------:R-:W-:Y:S01]  /*2260*/  P2R R15, PR, RZ, 0x1 ;  /* 0x00000001ff0f7803 */ /* 0x000fe20000000000 */
[----:B------:R-:W-:Y:S01]  /*2270*/  UIADD3 UR40, UR40, -0x2, URZ ;  /* 0xfffffffe28287890 */ /* 0x000fe2000fffe03f */
[----:B------:R-:W-:Y:S01]  /*2280*/  IADD3 R0, R0, 0x60, -R173 ;  /* 0x0000006000007810 */ /* 0x000fe20007ffe8ad */
[--C-:B------:R-:W-:Y:S02]  /*2290*/  IMAD.MOV.U32 R85, RZ, RZ, R87.reuse ;  /* 0x000000ffff557224 */ /* 0x100fe400078e0057 */
[----:B------:R-:W-:Y:S01]  /*22a0*/  UISETP.GE.AND UP0, UPT, UR40, UR60, UPT ;  /* 0x0000003c2800728c */ /* 0x000fe2000bf06270 */
[----:B------:R-:W-:Y:S02]  /*22b0*/  IMAD.MOV.U32 R83, RZ, RZ, R87 ;  /* 0x000000ffff537224 */ /* 0x000fe400078e0057 */
[----:B------:R-:W-:-:S02]  /*22c0*/  IMAD R0, R3, -0x60, R0 ;  /* 0xffffffa003007824 */ /* 0x000fc400078e0200 */
[--C-:B------:R-:W-:Y:S02]  /*22d0*/  IMAD.MOV.U32 R81, RZ, RZ, R87.reuse ;  /* 0x000000ffff517224 */ /* 0x100fe400078e0057 */
[--C-:B------:R-:W-:Y:S01]  /*22e0*/  IMAD.MOV.U32 R79, RZ, RZ, R87.reuse ;  /* 0x000000ffff4f7224 */ /* 0x100fe200078e0057 */
[C---:B------:R-:W-:Y:S01]  /*22f0*/  ISETP.GT.AND P6, PT, R0.reuse, RZ, PT ;  /* 0x000000ff0000720c */ /* 0x040fe20003fc4270 */
[--C-:B------:R-:W-:Y:S01]  /*2300*/  IMAD.MOV.U32 R77, RZ, RZ, R87.reuse ;  /* 0x000000ffff4d7224 */ /* 0x100fe200078e0057 */
[C---:B------:R-:W-:Y:S01]  /*2310*/  ISETP.GT.AND P5, PT, R0.reuse, 0x1, PT ;  /* 0x000000010000780c */ /* 0x040fe20003fa4270 */
[--C-:B------:R-:W-:Y:S01]  /*2320*/  IMAD.MOV.U32 R75, RZ, RZ, R87.reuse ;  /* 0x000000ffff4b7224 */ /* 0x100fe200078e0057 */
[----:B------:R-:W-:Y:S01]  /*2330*/  ISETP.GT.AND P4, PT, R0, 0x8, PT ;  /* 0x000000080000780c */ /* 0x000fe20003f84270 */
[----:B------:R-:W-:Y:S01]  /*2340*/  IMAD.MOV.U32 R73, RZ, RZ, R87 ;  /* 0x000000ffff497224 */ /* 0x000fe200078e0057 */
[----:B------:R-:W-:Y:S02]  /*2350*/  FSEL R10, R24, -INF , P6 ;  /* 0xff800000180a7808 */ /* 0x000fe40003000000 */
[----:B------:R-:W-:-:S02]  /*2360*/  FSEL R25, R25, -INF , P5 ;  /* 0xff80000019197808 */ /* 0x000fc40002800000 */
[----:B------:R-:W-:Y:S02]  /*2370*/  ISETP.GT.AND P3, PT, R0, 0x9, PT ;  /* 0x000000090000780c */ /* 0x000fe40003f64270 */
[----:B------:R-:W-:Y:S02]  /*2380*/  FSEL R72, R28, -INF , P4 ;  /* 0xff8000001c487808 */ /* 0x000fe40002000000 */
[----:B------:R-:W-:Y:S02]  /*2390*/  FMNMX.FTZ R3, R10, R25, !PT ;  /* 0x000000190a037209 */ /* 0x000fe40007810000 */
[----:B------:R-:W-:Y:S02]  /*23a0*/  ISETP.GT.AND P2, PT, R0, 0x10, PT ;  /* 0x000000100000780c */ /* 0x000fe40003f44270 */
[----:B------:R-:W-:Y:S02]  /*23b0*/  FSEL R74, R29, -INF , P3 ;  /* 0xff8000001d4a7808 */ /* 0x000fe40001800000 */
[----:B------:R-:W-:-:S02]  /*23c0*/  FMNMX.FTZ R3, R72, R3, !PT ;  /* 0x0000000348037209 */ /* 0x000fc40007810000 */
[----:B------:R-:W-:Y:S02]  /*23d0*/  ISETP.GT.AND P1, PT, R0, 0x11, PT ;  /* 0x000000110000780c */ /* 0x000fe40003f24270 */
[----:B------:R-:W-:Y:S02]  /*23e0*/  FSEL R76, R32, -INF , P2 ;  /* 0xff800000204c7808 */ /* 0x000fe40001000000 */
[----:B------:R-:W-:Y:S02]  /*23f0*/  FMNMX.FTZ R3, R74, R3, !PT ;  /* 0x000000034a037209 */ /* 0x000fe40007810000 */
[----:B------:R-:W-:Y:S02]  /*2400*/  FSEL R26, R26, -INF , P6 ;  /* 0xff8000001a1a7808 */ /* 0x000fe40003000000 */
[----:B------:R-:W-:Y:S02]  /*2410*/  ISETP.GT.AND P6, PT, R0, 0x18, PT ;  /* 0x000000180000780c */ /* 0x000fe40003fc4270 */
[----:B------:R-:W-:-:S02]  /*2420*/  FSEL R78, R33, -INF , P1 ;  /* 0xff800000214e7808 */ /* 0x000fc40000800000 */
[----:B------:R-:W-:Y:S02]  /*2430*/  FMNMX.FTZ R3, R76, R3, !PT ;  /* 0x000000034c037209 */ /* 0x000fe40007810000 */
[----:B------:R-:W-:Y:S02]  /*2440*/  FSEL R27, R27, -INF , P5 ;  /* 0xff8000001b1b7808 */ /* 0x000fe40002800000 */
[----:B------:R-:W-:Y:S02]  /*2450*/  ISETP.GT.AND P5, PT, R0, 0x19, PT ;  /* 0x000000190000780c */ /* 0x000fe40003fa4270 */
[----:B------:R-:W-:Y:S02]  /*2460*/  FSEL R80, R36, -INF , P6 ;  /* 0xff80000024507808 */ /* 0x000fe40003000000 */
[----:B------:R-:W-:Y:S02]  /*2470*/  FMNMX.FTZ R3, R78, R3, !PT ;  /* 0x000000034e037209 */ /* 0x000fe40007810000 */
[----:B------:R-:W-:-:S02]  /*2480*/  FSEL R30, R30, -INF , P4 ;  /* 0xff8000001e1e7808 */ /* 0x000fc40002000000 */
        /* <DEDUP_REMOVED lines=25> */
[----:B------:R-:W-:Y:S01]  /*2620*/  FSEL R90, R49, -INF , P5 ;  /* 0xff800000315a7808 */ /* 0x000fe20002800000 */
[----:B------:R-:W-:Y:S01]  /*2630*/  IMAD.MOV.U32 R49, RZ, RZ, R87 ;  /* 0x000000ffff317224 */ /* 0x000fe200078e0057 */
[----:B------:R-:W-:Y:S02]  /*2640*/  FMNMX.FTZ R3, R48, R3, !PT ;  /* 0x0000000330037209 */ /* 0x000fe40007810000 */
[----:B------:R-:W-:Y:S02]  /*2650*/  FSEL R24, R43, -INF , P3 ;  /* 0xff8000002b187808 */ /* 0x000fe40001800000 */
[----:B------:R-:W-:Y:S02]  /*2660*/  ISETP.GT.AND P3, PT, R0, 0x39, PT ;  /* 0x000000390000780c */ /* 0x000fe40003f64270 */
[----:B------:R-:W-:-:S02]  /*2670*/  FSEL R52, R52, -INF , P4 ;  /* 0xff80000034347808 */ /* 0x000fc40002000000 */
[----:B------:R-:W-:Y:S02]  /*2680*/  FMNMX.FTZ R3, R90, R3, !PT ;  /* 0x000000035a037209 */ /* 0x000fe40007810000 */
[----:B------:R-:W-:Y:S02]  /*2690*/  FSEL R46, R46, -INF , P2 ;  /* 0xff8000002e2e7808 */ /* 0x000fe40001000000 */
[----:B------:R-:W-:Y:S02]  /*26a0*/  ISETP.GT.AND P2, PT, R0, 0x40, PT ;  /* 0x000000400000780c */ /* 0x000fe40003f44270 */
[----:B------:R-:W-:Y:S01]  /*26b0*/  FSEL R92, R53, -INF , P3 ;  /* 0xff800000355c7808 */ /* 0x000fe20001800000 */
[--C-:B------:R-:W-:Y:S01]  /*26c0*/  IMAD.MOV.U32 R53, RZ, RZ, R87.reuse ;  /* 0x000000ffff357224 */ /* 0x100fe200078e0057 */
        /* <DEDUP_REMOVED lines=8> */
[----:B------:R-:W-:Y:S01]  /*2750*/  FSEL R94, R57, -INF , P1 ;  /* 0xff800000395e7808 */ /* 0x000fe20000800000 */
[----:B------:R-:W-:Y:S01]  /*2760*/  IMAD.MOV.U32 R57, RZ, RZ, R87 ;  /* 0x000000ffff397224 */ /* 0x000fe200078e0057 */
        /* <DEDUP_REMOVED lines=8> */
[----:B------:R-:W-:Y:S01]  /*27f0*/  FSEL R96, R61, -INF , P5 ;  /* 0xff8000003d607808 */ /* 0x000fe20002800000 */
[--C-:B------:R-:W-:Y:S01]  /*2800*/  IMAD.MOV.U32 R61, RZ, RZ, R87.reuse ;  /* 0x000000ffff3d7224 */ /* 0x100fe200078e0057 */
        /* <DEDUP_REMOVED lines=16> */
[----:B------:R-:W-:Y:S01]  /*2910*/  FSEL R104, R69, -INF , P1 ;  /* 0xff80000045687808 */ /* 0x000fe20000800000 */
[----:B------:R-:W-:Y:S01]  /*2920*/  IMAD.MOV.U32 R69, RZ, RZ, R87 ;  /* 0x000000ffff457224 */ /* 0x000fe200078e0057 */
[----:B------:R-:W-:Y:S02]  /*2930*/  FMNMX.FTZ R3, R102, R3, !PT ;  /* 0x0000000366037209 */ /* 0x000fe40007810000 */
[----:B------:R-:W-:Y:S02]  /*2940*/  FSEL R62, R62, -INF , P6 ;  /* 0xff8000003e3e7808 */ /* 0x000fe40003000000 */
[----:B------:R-:W-:-:S02]  /*2950*/  FMNMX.FTZ R11, R104, R3, !PT ;  /* 0x00000003680b7209 */ /* 0x000fc40007810000 */
[----:B------:R-:W-:Y:S02]  /*2960*/  MOV R3, UR4 ;  /* 0x0000000400037c02 */ /* 0x000fe40008000f00 */
[----:B------:R-:W-:Y:S01]  /*2970*/  FSEL R64, R63, -INF , P5 ;  /* 0xff8000003f407808 */ /* 0x000fe20002800000 */
[----:B------:R-:W0:Y:S01]  /*2980*/  SHFL.BFLY PT, R0, R11, 0x2, 0x1f ;  /* 0x0c401f000b007f89 */ /* 0x000e2200000e0000 */
[----:B------:R-:W-:Y:S01]  /*2990*/  FSEL R66, R66, -INF , P4 ;  /* 0xff80000042427808 */ /* 0x000fe20002000000 */
[----:B------:R-:W-:Y:S01]  /*29a0*/  IMAD.MOV.U32 R63, RZ, RZ, R87 ;  /* 0x000000ffff3f7224 */ /* 0x000fe200078e0057 */
[----:B------:R-:W-:Y:S02]  /*29b0*/  FSEL R68, R67, -INF , P3 ;  /* 0xff80000043447808 */ /* 0x000fe40001800000 */
[----:B------:R-:W-:Y:S02]  /*29c0*/  FSEL R70, R70, -INF , P2 ;  /* 0xff80000046467808 */ /* 0x000fe40001000000 */
[----:B------:R-:W-:-:S02]  /*29d0*/  R2UR UR4, R8 ;  /* 0x00000000080472ca */ /* 0x000fc400000e0000 */
[----:B------:R-:W-:-:S11]  /*29e0*/  MOV R67, R87 ;  /* 0x0000005700437202 */ /* 0x000fd60000000f00 */
[----:B------:R-:W-:Y:S01]  /*29f0*/  UIADD3 UR4, UR4, 0x2a840, URZ ;  /* 0x0002a84004047890 */ /* 0x000fe2000fffe03f */
[----:B0-----:R-:W-:-:S03]  /*2a00*/  FMNMX.FTZ R13, R11, R0, !PT ;  /* 0x000000000b0d7209 */ /* 0x001fc60007810000 */
[----:B------:R-:W-:Y:S02]  /*2a10*/  UPRMT UR4, UR42, 0x654, UR4 ;  /* 0x000006542a047896 */ /* 0x000fe40008000004 */
[----:B------:R-:W0:Y:S07]  /*2a20*/  SHFL.BFLY PT, R0, R13, 0x1, 0x1f ;  /* 0x0c201f000d007f89 */ /* 0x000e2e00000e0000 */
[----:B------:R-:W-:Y:S01]  /*2a30*/  SYNCS.ARRIVE.TRANS64.RED.A1T0 RZ, [UR4], RZ ;  /* 0x000000ffffff79a7 */ /* 0x000fe20008100404 */
        /* <DEDUP_REMOVED lines=42> */
[----:B------:R-:W-:Y:S01]  /*2ce0*/  FFMA.FTZ R102, R102, R3, -R29 ;  /* 0x0000000366667223 */ /* 0x000fe2000001081d */
[----:B------:R-:W-:Y:S01]  /*2cf0*/  FMNMX.FTZ R13, R28, R13, !PT ;  /* 0x0000000d1c0d7209 */ /* 0x000fe20007810000 */
[----:B------:R1:W-:Y:S01]  /*2d00*/  MUFU.EX2 R11, R74 ;  /* 0x0000004a000b7308 */ /* 0x0003e20000000800 */
[----:B0-----:R-:W-:Y:S01]  /*2d10*/  FADD.FTZ R43, R136, R9 ;  /* 0x00000009882b7221 */ /* 0x001fe20000010000 */
[----:B------:R-:W-:Y:S01]  /*2d20*/  F2FP.BF16.F32.PACK_AB R136, R9, R136 ;  /* 0x000000880988723e */ /* 0x000fe200000010ff */
[----:B------:R-:W-:Y:S01]  /*2d30*/  FFMA.FTZ R29, R104, R3, -R29 ;  /* 0x00000003681d7223 */ /* 0x000fe2000001081d */
[----:B------:R-:W-:Y:S01]  /*2d40*/  FMNMX.FTZ R13, R50, R13, !PT ;  /* 0x0000000d320d7209 */ /* 0x000fe20007810000 */
[----:B------:R-:W-:-:S02]  /*2d50*/  IMAD.MOV.U32 R84, RZ, RZ, R87 ;  /* 0x000000ffff547224 */ /* 0x000fc400078e0057 */
[--C-:B------:R-:W-:Y:S01]  /*2d60*/  IMAD.MOV.U32 R80, RZ, RZ, R87.reuse ;  /* 0x000000ffff507224 */ /* 0x100fe200078e0057 */
[----:B------:R-:W-:Y:S01]  /*2d70*/  FMNMX.FTZ R15, R32, R13, !PT ;  /* 0x0000000d200f7209 */ /* 0x000fe20007810000 */
[----:B------:R-:W-:Y:S01]  /*2d80*/  MUFU.EX2 R142, R142 ;  /* 0x0000008e008e7308 */ /* 0x000fe20000000800 */
[--C-:B------:R-:W-:Y:S02]  /*2d90*/  IMAD.MOV.U32 R76, RZ, RZ, R87.reuse ;  /* 0x000000ffff4c7224 */ /* 0x100fe400078e0057 */
[----:B------:R-:W-:Y:S01]  /*2da0*/  FMNMX.FTZ R15, R54, R15, !PT ;  /* 0x0000000f360f7209 */ /* 0x000fe20007810000 */
[--C-:B-1----:R-:W-:Y:S02]  /*2db0*/  IMAD.MOV.U32 R74, RZ, RZ, R87.reuse ;  /* 0x000000ffff4a7224 */ /* 0x102fe400078e0057 */
[----:B------:R-:W-:Y:S01]  /*2dc0*/  IMAD.MOV.U32 R71, RZ, RZ, R87 ;  /* 0x000000ffff477224 */ /* 0x000fe200078e0057 */
[----:B------:R-:W-:Y:S01]  /*2dd0*/  FMNMX.FTZ R15, R36, R15, !PT ;  /* 0x0000000f240f7209 */ /* 0x000fe20007810000 */
[----:B------:R0:W-:Y:S03]  /*2de0*/  MUFU.EX2 R13, R78 ;  /* 0x0000004e000d7308 */ /* 0x0001e60000000800 */
[----:B------:R-:W-:-:S04]  /*2df0*/  FMNMX.FTZ R15, R58, R15, !PT ;  /* 0x0000000f3a0f7209 */ /* 0x000fc80007810000 */
[----:B------:R-:W-:Y:S01]  /*2e00*/  FMNMX.FTZ R21, R40, R15, !PT ;  /* 0x0000000f28157209 */ /* 0x000fe20007810000 */
[----:B------:R-:W-:Y:S01]  /*2e10*/  MUFU.EX2 R144, R144 ;  /* 0x0000009000907308 */ /* 0x000fe20000000800 */
[----:B0-----:R-:W-:Y:S02]  /*2e20*/  MOV R78, R87 ;  /* 0x00000057004e7202 */ /* 0x001fe40000000f00 */
[----:B------:R-:W-:-:S04]  /*2e30*/  FMNMX.FTZ R21, R62, R21, !PT ;  /* 0x000000153e157209 */ /* 0x000fc80007810000 */
[----:B------:R-:W-:Y:S01]  /*2e40*/  FMNMX.FTZ R21, R64, R21, !PT ;  /* 0x0000001540157209 */ /* 0x000fe20007810000 */
[----:B------:R0:W-:Y:S03]  /*2e50*/  MUFU.EX2 R15, R82 ;  /* 0x00000052000f7308 */ /* 0x0001e60000000800 */
[----:B------:R-:W-:-:S04]  /*2e60*/  FMNMX.FTZ R21, R66, R21, !PT ;  /* 0x0000001542157209 */ /* 0x000fc80007810000 */
[----:B------:R-:W-:Y:S01]  /*2e70*/  FMNMX.FTZ R21, R68, R21, !PT ;  /* 0x0000001544157209 */ /* 0x000fe20007810000 */
[----:B------:R1:W-:Y:S01]  /*2e80*/  MUFU.EX2 R31, R86 ;  /* 0x00000056001f7308 */ /* 0x0003e20000000800 */
[----:B0-----:R-:W-:Y:S02]  /*2e90*/  IMAD.MOV.U32 R82, RZ, RZ, R87 ;  /* 0x000000ffff527224 */ /* 0x001fe400078e0057 */
[----:B------:R-:W-:-:S04]  /*2ea0*/  FMNMX.FTZ R21, R70, R21, !PT ;  /* 0x0000001546157209 */ /* 0x000fc80007810000 */
[----:B------:R-:W-:Y:S01]  /*2eb0*/  FMNMX.FTZ R21, R72, R21, !PT ;  /* 0x0000001548157209 */ /* 0x000fe20007810000 */
[----:B------:R-:W-:Y:S01]  /*2ec0*/  MUFU.EX2 R44, R44 ;  /* 0x0000002c002c7308 */ /* 0x000fe20000000800 */
[----:B-1----:R-:W-:-:S03]  /*2ed0*/  IMAD.MOV.U32 R86, RZ, RZ, R87 ;  /* 0x000000ffff567224 */ /* 0x002fc600078e0057 */
[----:B------:R-:W0:Y:S04]  /*2ee0*/  SHFL.BFLY PT, R10, R21, 0x2, 0x1f ;  /* 0x0c401f00150a7f89 */ /* 0x000e2800000e0000 */
[----:B------:R-:W1:Y:S08]  /*2ef0*/  MUFU.EX2 R33, R88 ;  /* 0x0000005800217308 */ /* 0x000e700000000800 */
[----:B------:R-:W-:Y:S08]  /*2f00*/  MUFU.EX2 R48, R48 ;  /* 0x0000003000307308 */ /* 0x000ff00000000800 */
[----:B------:R-:W2:Y:S01]  /*2f10*/  MUFU.EX2 R35, R90 ;  /* 0x0000005a00237308 */ /* 0x000ea20000000800 */
[----:B-1----:R-:W-:-:S02]  /*2f20*/  F2FP.BF16.F32.PACK_AB R146, R33, R44 ;  /* 0x0000002c2192723e */ /* 0x002fc400000010ff */
[----:B0-----:R-:W-:-:S05]  /*2f30*/  FMNMX.FTZ R25, R21, R10, !PT ;  /* 0x0000000a15197209 */ /* 0x001fca0007810000 */
[----:B------:R-:W-:Y:S01]  /*2f40*/  MUFU.EX2 R52, R52 ;  /* 0x0000003400347308 */ /* 0x000fe20000000800 */
[----:B------:R-:W0:Y:S07]  /*2f50*/  SHFL.BFLY PT, R10, R25, 0x1, 0x1f ;  /* 0x0c201f00190a7f89 */ /* 0x000e2e00000e0000 */
[----:B------:R-:W1:Y:S01]  /*2f60*/  MUFU.EX2 R37, R92 ;  /* 0x0000005c00257308 */ /* 0x000e620000000800 */
[----:B--2---:R-:W-:-:S07]  /*2f70*/  F2FP.BF16.F32.PACK_AB R148, R35, R48 ;  /* 0x000000302394723e */ /* 0x004fce00000010ff */
[----:B------:R-:W-:Y:S08]  /*2f80*/  MUFU.EX2 R56, R56 ;  /* 0x0000003800387308 */ /* 0x000ff00000000800 */
[----:B------:R-:W2:Y:S01]  /*2f90*/  MUFU.EX2 R21, R94 ;  /* 0x0000005e00157308 */ /* 0x000ea20000000800 */
[----:B0-----:R-:W-:Y:S02]  /*2fa0*/  FMNMX.FTZ R10, R25, R10, !PT ;  /* 0x0000000a190a7209 */ /* 0x001fe40007810000 */
[----:B-1----:R-:W-:-:S02]  /*2fb0*/  F2FP.BF16.F32.PACK_AB R150, R37, R52 ;  /* 0x000000342596723e */ /* 0x002fc400000010ff */
[C---:B------:R-:W-:Y:S01]  /*2fc0*/  FSETP.NEU.FTZ.AND P1, PT, R10.reuse, -INF , PT ;  /* 0xff8000000a00780b */ /* 0x040fe20003f3d000 */
[----:B------:R-:W-:Y:S02]  /*2fd0*/  FMUL.FTZ R41, R10, R3 ;  /* 0x000000030a297220 */ /* 0x000fe40000410000 */
[----:B------:R-:W-:Y:S03]  /*2fe0*/  MUFU.EX2 R60, R60 ;  /* 0x0000003c003c7308 */ /* 0x000fe60000000800 */
[----:B------:R-:W-:Y:S02]  /*2ff0*/  FSEL R41, R41, RZ, P1 ;  /* 0x000000ff29297208 */ /* 0x000fe40000800000 */
[----:B------:R-:W-:-:S03]  /*3000*/  PLOP3.LUT P1, PT, PT, PT, UP0, 0x80, 0x0 ;  /* 0x000000000000781c */ /* 0x000fc60003f2f008 */
        /* <DEDUP_REMOVED lines=22> */
[----:B------:R-:W1:Y:S01]  /*3170*/  MUFU.EX2 R30, R30 ;  /* 0x0000001e001e7308 */ /* 0x000e620000000800 */
[-CC-:B------:R-:W-:Y:S01]  /*3180*/  FFMA.FTZ R66, R66, R3.reuse, -R41.reuse ;  /* 0x0000000342427223 */ /* 0x180fe20000010829 */
[-CC-:B------:R-:W-:Y:S01]  /*3190*/  FFMA.FTZ R68, R68, R3.reuse, -R41.reuse ;  /* 0x0000000344447223 */ /* 0x180fe20000010829 */
[-CC-:B------:R-:W-:Y:S01]  /*31a0*/  FFMA.FTZ R70, R70, R3.reuse, -R41.reuse ;  /* 0x0000000346467223 */ /* 0x180fe20000010829 */
[----:B------:R-:W-:Y:S01]  /*31b0*/  FFMA.FTZ R41, R72, R3, -R41 ;  /* 0x0000000348297223 */ /* 0x000fe20000010829 */
[----:B--2---:R-:W-:Y:S01]  /*31c0*/  F2FP.BF16.F32.PACK_AB R152, R21, R56 ;  /* 0x000000381598723e */ /* 0x004fe200000010ff */
[----:B------:R-:W-:-:S02]  /*31d0*/  IMAD.MOV.U32 R72, RZ, RZ, R87 ;  /* 0x000000ffff487224 */ /* 0x000fc400078e0057 */
[----:B------:R2:W3:Y:S01]  /*31e0*/  MUFU.EX2 R139, R12 ;  /* 0x0000000c008b7308 */ /* 0x0004e20000000800 */
[----:B0-----:R-:W-:-:S07]  /*31f0*/  F2FP.BF16.F32.PACK_AB R137, R27, R26 ;  /* 0x0000001a1b89723e */ /* 0x001fce00000010ff */
[----:B------:R-:W0:Y:S01]  /*3200*/  MUFU.EX2 R34, R34 ;  /* 0x0000002200227308 */ /* 0x000e220000000800 */
[----:B--2---:R-:W-:Y:S01]  /*3210*/  FADD.FTZ R12, R138, R43 ;  /* 0x0000002b8a0c7221 */ /* 0x004fe20000010000 */
[----:B------:R-:W-:-:S03]  /*3220*/  F2FP.BF16.F32.PACK_AB R138, R11, R138 ;  /* 0x0000008a0b8a723e */ /* 0x000fc600000010ff */
[----:B------:R-:W-:-:S03]  /*3230*/  FADD.FTZ R43, R11, R12 ;  /* 0x0000000c0b2b7221 */ /* 0x000fc60000010000 */
[----:B------:R2:W4:Y:S01]  /*3240*/  MUFU.EX2 R141, R14 ;  /* 0x0000000e008d7308 */ /* 0x0005220000000800 */
[----:B------:R-:W-:Y:S01]  /*3250*/  FADD.FTZ R12, R140, R43 ;  /* 0x0000002b8c0c7221 */ /* 0x000fe20000010000 */
[----:B------:R-:W-:Y:S01]  /*3260*/  FADD.FTZ R43, R26, R27 ;  /* 0x0000001b1a2b7221 */ /* 0x000fe20000010000 */
[C---:B------:R-:W-:Y:S01]  /*3270*/  F2FP.BF16.F32.PACK_AB R140, R13.reuse, R140 ;  /* 0x0000008c0d8c723e */ /* 0x040fe200000010ff */
[----:B------:R-:W-:Y:S02]  /*3280*/  IMAD.MOV.U32 R27, RZ, RZ, R87 ;  /* 0x000000ffff1b7224 */ /* 0x000fe400078e0057 */
[----:B------:R-:W-:Y:S01]  /*3290*/  FADD.FTZ R45, R13, R12 ;  /* 0x0000000c0d2d7221 */ /* 0x000fe20000010000 */
[----:B-1----:R-:W-:Y:S01]  /*32a0*/  FADD.FTZ R12, R30, R43 ;  /* 0x0000002b1e0c7221 */ /* 0x002fe20000010000 */
[----:B------:R-:W-:Y:S01]  /*32b0*/  IMAD.MOV.U32 R26, RZ, RZ, R87 ;  /* 0x000000ffff1a7224 */ /* 0x000fe200078e0057 */
[----:B------:R-:W1:Y:S01]  /*32c0*/  MUFU.EX2 R38, R38 ;  /* 0x0000002600267308 */ /* 0x000e620000000800 */
[----:B--2---:R-:W-:Y:S01]  /*32d0*/  FADD.FTZ R14, R142, R45 ;  /* 0x0000002d8e0e7221 */ /* 0x004fe20000010000 */
[C---:B---3--:R-:W-:Y:S01]  /*32e0*/  FADD.FTZ R43, R139.reuse, R12 ;  /* 0x0000000c8b2b7221 */ /* 0x048fe20000010000 */
[----:B------:R-:W-:Y:S01]  /*32f0*/  F2FP.BF16.F32.PACK_AB R139, R139, R30 ;  /* 0x0000001e8b8b723e */ /* 0x000fe200000010ff */
[----:B------:R-:W-:-:S02]  /*3300*/  IMAD.MOV.U32 R30, RZ, RZ, R87 ;  /* 0x000000ffff1e7224 */ /* 0x000fc400078e0057 */
[C---:B------:R-:W-:Y:S01]  /*3310*/  FADD.FTZ R45, R15.reuse, R14 ;  /* 0x0000000e0f2d7221 */ /* 0x040fe20000010000 */
[----:B0-----:R-:W-:Y:S01]  /*3320*/  FADD.FTZ R12, R34, R43 ;  /* 0x0000002b220c7221 */ /* 0x001fe20000010000 */
[----:B------:R-:W-:Y:S01]  /*3330*/  F2FP.BF16.F32.PACK_AB R142, R15, R142 ;  /* 0x0000008e0f8e723e */ /* 0x000fe200000010ff */
[----:B------:R-:W0:Y:S01]  /*3340*/  MUFU.EX2 R143, R20 ;  /* 0x00000014008f7308 */ /* 0x000e220000000800 */
[----:B------:R-:W-:Y:S01]  /*3350*/  FADD.FTZ R14, R144, R45 ;  /* 0x0000002d900e7221 */ /* 0x000fe20000010000 */
[----:B----4-:R-:W-:Y:S01]  /*3360*/  FADD.FTZ R43, R141, R12 ;  /* 0x0000000c8d2b7221 */ /* 0x010fe20000010000 */
[C---:B------:R-:W-:Y:S02]  /*3370*/  F2FP.BF16.F32.PACK_AB R144, R31.reuse, R144 ;  /* 0x000000901f90723e */ /* 0x040fe400000010ff */
[----:B------:R-:W-:Y:S01]  /*3380*/  FADD.FTZ R45, R31, R14 ;  /* 0x0000000e1f2d7221 */ /* 0x000fe20000010000 */
[----:B------:R-:W-:Y:S01]  /*3390*/  F2FP.BF16.F32.PACK_AB R141, R141, R34 ;  /* 0x000000228d8d723e */ /* 0x000fe200000010ff */
[----:B------:R-:W-:Y:S01]  /*33a0*/  IMAD.MOV.U32 R31, RZ, RZ, R87 ;  /* 0x000000ffff1f7224 */ /* 0x000fe200078e0057 */
[----:B------:R-:W2:Y:S01]  /*33b0*/  MUFU.EX2 R42, R42 ;  /* 0x0000002a002a7308 */ /* 0x000ea20000000800 */
[----:B-1----:R-:W-:Y:S01]  /*33c0*/  FADD.FTZ R12, R38, R43 ;  /* 0x0000002b260c7221 */ /* 0x002fe20000010000 */
[----:B------:R-:W-:Y:S01]  /*33d0*/  FADD.FTZ R14, R44, R45 ;  /* 0x0000002d2c0e7221 */ /* 0x000fe20000010000 */
[----:B------:R-:W-:Y:S01]  /*33e0*/  IMAD.MOV.U32 R44, RZ, RZ, R87 ;  /* 0x000000ffff2c7224 */ /* 0x000fe200078e0057 */
[----:B------:R-:W-:-:S02]  /*33f0*/  MOV R34, R87 ;  /* 0x0000005700227202 */ /* 0x000fc40000000f00 */
[----:B------:R-:W-:Y:S01]  /*3400*/  FADD.FTZ R45, R33, R14 ;  /* 0x0000000e212d7221 */ /* 0x000fe20000010000 */
[----:B------:R-:W-:Y:S01]  /*3410*/  IMAD.MOV.U32 R33, RZ, RZ, R87 ;  /* 0x000000ffff217224 */ /* 0x000fe200078e0057 */
[----:B------:R-:W1:Y:S01]  /*3420*/  MUFU.EX2 R145, R24 ;  /* 0x0000001800917308 */ /* 0x000e620000000800 */
[C---:B0-----:R-:W-:Y:S01]  /*3430*/  FADD.FTZ R43, R143.reuse, R12 ;  /* 0x0000000c8f2b7221 */ /* 0x041fe20000010000 */
[----:B------:R-:W-:Y:S01]  /*3440*/  FADD.FTZ R12, R48, R45 ;  /* 0x0000002d300c7221 */ /* 0x000fe20000010000 */
[----:B------:R-:W-:Y:S01]  /*3450*/  F2FP.BF16.F32.PACK_AB R143, R143, R38 ;  /* 0x000000268f8f723e */ /* 0x000fe200000010ff */
[--C-:B------:R-:W-:Y:S02]  /*3460*/  IMAD.MOV.U32 R48, RZ, RZ, R87.reuse ;  /* 0x000000ffff307224 */ /* 0x100fe400078e0057 */
[----:B------:R-:W-:Y:S01]  /*3470*/  FADD.FTZ R45, R35, R12 ;  /* 0x0000000c232d7221 */ /* 0x000fe20000010000 */
[----:B------:R-:W-:Y:S01]  /*3480*/  IMAD.MOV.U32 R38, RZ, RZ, R87 ;  /* 0x000000ffff267224 */ /* 0x000fe200078e0057 */
[----:B------:R-:W0:Y:S01]  /*3490*/  MUFU.EX2 R46, R46 ;  /* 0x0000002e002e7308 */ /* 0x000e220000000800 */
[----:B--2---:R-:W-:Y:S01]  /*34a0*/  FADD.FTZ R8, R42, R43 ;  /* 0x0000002b2a087221 */ /* 0x004fe20000010000 */
[----:B------:R-:W-:Y:S01]  /*34b0*/  FADD.FTZ R12, R52, R45 ;  /* 0x0000002d340c7221 */ /* 0x000fe20000010000 */
[----:B------:R-:W-:-:S02]  /*34c0*/  IMAD.MOV.U32 R52, RZ, RZ, R87 ;  /* 0x000000ffff347224 */ /* 0x000fc400078e0057 */
[--C-:B------:R-:W-:Y:S02]  /*34d0*/  IMAD.MOV.U32 R35, RZ, RZ, R87.reuse ;  /* 0x000000ffff237224 */ /* 0x100fe400078e0057 */
[----:B------:R-:W-:Y:S01]  /*34e0*/  FADD.FTZ R45, R37, R12 ;  /* 0x0000000c252d7221 */ /* 0x000fe20000010000 */
[----:B------:R-:W-:Y:S01]  /*34f0*/  IMAD.MOV.U32 R37, RZ, RZ, R87 ;  /* 0x000000ffff257224 */ /* 0x000fe200078e0057 */
[----:B------:R2:W3:Y:S01]  /*3500*/  MUFU.EX2 R147, R28 ;  /* 0x0000001c00937308 */ /* 0x0004e20000000800 */
[C---:B-1----:R-:W-:Y:S01]  /*3510*/  FADD.FTZ R43, R145.reuse, R8 ;  /* 0x00000008912b7221 */ /* 0x042fe20000010000 */
[----:B------:R-:W-:Y:S01]  /*3520*/  FADD.FTZ R12, R56, R45 ;  /* 0x0000002d380c7221 */ /* 0x000fe20000010000 */
[----:B------:R-:W-:Y:S01]  /*3530*/  F2FP.BF16.F32.PACK_AB R145, R145, R42 ;  /* 0x0000002a9191723e */ /* 0x000fe200000010ff */
[----:B------:R-:W-:Y:S01]  /*3540*/  IMAD.MOV.U32 R42, RZ, RZ, R87 ;  /* 0x000000ffff2a7224 */ /* 0x000fe200078e0057 */
[-C--:B------:R-:W-:Y:S01]  /*3550*/  MOV R56, R87.reuse ;  /* 0x0000005700387202 */ /* 0x080fe20000000f00 */
[----:B------:R-:W-:Y:S01]  /*3560*/  FADD.FTZ R11, R21, R12 ;  /* 0x0000000c150b7221 */ /* 0x000fe20000010000 */
[----:B------:R-:W-:Y:S01]  /*3570*/  MOV R45, R87 ;  /* 0x00000057002d7202 */ /* 0x000fe20000000f00 */
[----:B------:R-:W1:Y:S01]  /*3580*/  MUFU.EX2 R50, R50 ;  /* 0x0000003200327308 */ /* 0x000e620000000800 */
[----:B0-----:R-:W-:Y:S01]  /*3590*/  FADD.FTZ R8, R46, R43 ;  /* 0x0000002b2e087221 */ /* 0x001fe20000010000 */
[----:B------:R-:W-:Y:S01]  /*35a0*/  FADD.FTZ R12, R60, R11 ;  /* 0x0000000b3c0c7221 */ /* 0x000fe20000010000 */
[----:B--2---:R-:W-:-:S02]  /*35b0*/  IMAD.MOV.U32 R28, RZ, RZ, R87 ;  /* 0x000000ffff1c7224 */ /* 0x004fc400078e0057 */
[----:B------:R-:W-:-:S03]  /*35c0*/  IMAD.MOV.U32 R24, RZ, RZ, R87 ;  /* 0x000000ffff187224 */ /* 0x000fc600078e0057 */
[----:B------:R0:W2:Y:S01]  /*35d0*/  MUFU.EX2 R149, R32 ;  /* 0x0000002000957308 */ /* 0x0000a20000000800 */
[C---:B---3--:R-:W-:Y:S01]  /*35e0*/  FADD.FTZ R43, R147.reuse, R8 ;  /* 0x00000008932b7221 */ /* 0x048fe20000010000 */
[----:B------:R-:W-:Y:S01]  /*35f0*/  F2FP.BF16.F32.PACK_AB R147, R147, R46 ;  /* 0x0000002e9393723e */ /* 0x000fe200000010ff */
[----:B------:R-:W-:-:S05]  /*3600*/  IMAD.MOV.U32 R46, RZ, RZ, R87 ;  /* 0x000000ffff2e7224 */ /* 0x000fca00078e0057 */
[----:B------:R-:W3:Y:S01]  /*3610*/  MUFU.EX2 R54, R54 ;  /* 0x0000003600367308 */ /* 0x000ee20000000800 */
[----:B-1----:R-:W-:Y:S01]  /*3620*/  FADD.FTZ R8, R50, R43 ;  /* 0x0000002b32087221 */ /* 0x002fe20000010000 */
[--C-:B------:R-:W-:Y:S02]  /*3630*/  IMAD.MOV.U32 R43, RZ, RZ, R87.reuse ;  /* 0x000000ffff2b7224 */ /* 0x100fe400078e0057 */
[----:B0-----:R-:W-:-:S04]  /*3640*/  IMAD.MOV.U32 R32, RZ, RZ, R87 ;  /* 0x000000ffff207224 */ /* 0x001fc800078e0057 */
[----:B------:R0:W1:Y:S01]  /*3650*/  MUFU.EX2 R151, R36 ;  /* 0x0000002400977308 */ /* 0x0000620000000800 */
[C---:B--2---:R-:W-:Y:S01]  /*3660*/  FADD.FTZ R9, R149.reuse, R8 ;  /* 0x0000000895097221 */ /* 0x044fe20000010000 */
[----:B------:R-:W-:Y:S01]  /*3670*/  F2FP.BF16.F32.PACK_AB R149, R149, R50 ;  /* 0x000000329595723e */ /* 0x000fe200000010ff */
[----:B------:R-:W-:-:S05]  /*3680*/  IMAD.MOV.U32 R50, RZ, RZ, R87 ;  /* 0x000000ffff327224 */ /* 0x000fca00078e0057 */
[----:B------:R-:W2:Y:S01]  /*3690*/  MUFU.EX2 R39, R96 ;  /* 0x0000006000277308 */ /* 0x000ea20000000800 */
[----:B---3--:R-:W-:Y:S01]  /*36a0*/  FADD.FTZ R8, R54, R9 ;  /* 0x0000000936087221 */ /* 0x008fe20000010000 */
[----:B0-----:R-:W-:-:S06]  /*36b0*/  IMAD.MOV.U32 R36, RZ, RZ, R87 ;  /* 0x000000ffff247224 */ /* 0x001fcc00078e0057 */
[----:B------:R-:W0:Y:S01]  /*36c0*/  MUFU.EX2 R58, R58 ;  /* 0x0000003a003a7308 */ /* 0x000e220000000800 */
[C---:B-1----:R-:W-:Y:S01]  /*36d0*/  FADD.FTZ R9, R151.reuse, R8 ;  /* 0x0000000897097221 */ /* 0x042fe20000010000 */
[----:B------:R-:W-:Y:S01]  /*36e0*/  F2FP.BF16.F32.PACK_AB R151, R151, R54 ;  /* 0x000000369797723e */ /* 0x000fe200000010ff */
[----:B------:R-:W-:-:S05]  /*36f0*/  IMAD.MOV.U32 R54, RZ, RZ, R87 ;  /* 0x000000ffff367224 */ /* 0x000fca00078e0057 */
[----:B------:R-:W1:Y:S01]  /*3700*/  MUFU.EX2 R98, R98 ;  /* 0x0000006200627308 */ /* 0x000e620000000800 */
[C---:B--2---:R-:W-:Y:S01]  /*3710*/  FADD.FTZ R11, R39.reuse, R12 ;  /* 0x0000000c270b7221 */ /* 0x044fe20000010000 */
[----:B------:R-:W-:Y:S01]  /*3720*/  F2FP.BF16.F32.PACK_AB R154, R39, R60 ;  /* 0x0000003c279a723e */ /* 0x000fe200000010ff */
[--C-:B------:R-:W-:Y:S02]  /*3730*/  IMAD.MOV.U32 R60, RZ, RZ, R87.reuse ;  /* 0x000000ffff3c7224 */ /* 0x100fe400078e0057 */
[----:B------:R-:W-:-:S03]  /*3740*/  IMAD.MOV.U32 R39, RZ, RZ, R87 ;  /* 0x000000ffff277224 */ /* 0x000fc600078e0057 */
        /* <DEDUP_REMOVED lines=8> */
[----:B------:R-:W-:-:S05]  /*37d0*/  IMAD.MOV.U32 R58, RZ, RZ, R87 ;  /* 0x000000ffff3a7224 */ /* 0x000fca00078e0057 */
[----:B------:R-:W2:Y:S01]  /*37e0*/  MUFU.EX2 R102, R102 ;  /* 0x0000006600667308 */ /* 0x000ea20000000800 */
[C---:B0-----:R-:W-:Y:S01]  /*37f0*/  FADD.FTZ R11, R25.reuse, R12 ;  /* 0x0000000c190b7221 */ /* 0x041fe20000010000 */
[----:B------:R-:W-:Y:S01]  /*3800*/  F2FP.BF16.F32.PACK_AB R156, R25, R98 ;  /* 0x00000062199c723e */ /* 0x000fe200000010ff */
[----:B------:R-:W-:-:S05]  /*3810*/  IMAD.MOV.U32 R25, RZ, RZ, R87 ;  /* 0x000000ffff197224 */ /* 0x000fca00078e0057 */
[----:B------:R0:W3:Y:S01]  /*3820*/  MUFU.EX2 R155, R64 ;  /* 0x00000040009b7308 */ /* 0x0000e20000000800 */
[----:B-1----:R-:W-:-:S07]  /*3830*/  FADD.FTZ R8, R62, R9 ;  /* 0x000000093e087221 */ /* 0x002fce0000010000 */
[----:B------:R-:W1:Y:S01]  /*3840*/  MUFU.EX2 R66, R66 ;  /* 0x0000004200427308 */ /* 0x000e620000000800 */
[----:B--2---:R-:W-:Y:S01]  /*3850*/  FADD.FTZ R12, R102, R11 ;  /* 0x0000000b660c7221 */ /* 0x004fe20000010000 */
[----:B0-----:R-:W-:-:S06]  /*3860*/  IMAD.MOV.U32 R64, RZ, RZ, R87 ;  /* 0x000000ffff407224 */ /* 0x001fcc00078e0057 */
[----:B------:R0:W2:Y:S01]  /*3870*/  MUFU.EX2 R157, R68 ;  /* 0x00000044009d7308 */ /* 0x0000a20000000800 */
[C---:B---3--:R-:W-:Y:S01]  /*3880*/  FADD.FTZ R11, R155.reuse, R8 ;  /* 0x000000089b0b7221 */ /* 0x048fe20000010000 */
[----:B------:R-:W-:Y:S01]  /*3890*/  F2FP.BF16.F32.PACK_AB R155, R155, R62 ;  /* 0x0000003e9b9b723e */ /* 0x000fe200000010ff */
[----:B------:R-:W-:-:S05]  /*38a0*/  IMAD.MOV.U32 R62, RZ, RZ, R87 ;  /* 0x000000ffff3e7224 */ /* 0x000fca00078e0057 */
[----:B------:R-:W3:Y:S01]  /*38b0*/  MUFU.EX2 R70, R70 ;  /* 0x0000004600467308 */ /* 0x000ee20000000800 */
[----:B-1----:R-:W-:Y:S01]  /*38c0*/  FADD.FTZ R8, R66, R11 ;  /* 0x0000000b42087221 */ /* 0x002fe20000010000 */
[----:B0-----:R-:W-:-:S06]  /*38d0*/  IMAD.MOV.U32 R68, RZ, RZ, R87 ;  /* 0x000000ffff447224 */ /* 0x001fcc00078e0057 */
[----:B------:R-:W0:Y:S01]  /*38e0*/  MUFU.EX2 R29, R29 ;  /* 0x0000001d001d7308 */ /* 0x000e220000000800 */
[C---:B--2---:R-:W-:Y:S01]  /*38f0*/  FADD.FTZ R11, R157.reuse, R8 ;  /* 0x000000089d0b7221 */ /* 0x044fe20000010000 */
[----:B------:R-:W-:Y:S01]  /*3900*/  F2FP.BF16.F32.PACK_AB R157, R157, R66 ;  /* 0x000000429d9d723e */ /* 0x000fe200000010ff */
[----:B------:R-:W-:-:S05]  /*3910*/  IMAD.MOV.U32 R66, RZ, RZ, R87 ;  /* 0x000000ffff427224 */ /* 0x000fca00078e0057 */
[----:B------:R-:W1:Y:S01]  /*3920*/  MUFU.EX2 R41, R41 ;  /* 0x0000002900297308 */ /* 0x000e620000000800 */
[----:B---3--:R-:W-:Y:S01]  /*3930*/  FADD.FTZ R8, R70, R11 ;  /* 0x0000000b46087221 */ /* 0x008fe20000010000 */
[----:B------:R-:W-:Y:S02]  /*3940*/  IMAD.MOV.U32 R11, RZ, RZ, 0x3f800000 ;  /* 0x3f800000ff0b7424 */ /* 0x000fe400078e00ff */
[C---:B0-----:R-:W-:Y:S01]  /*3950*/  FADD.FTZ R9, R29.reuse, R12 ;  /* 0x0000000c1d097221 */ /* 0x041fe20000010000 */
[----:B------:R-:W-:Y:S01]  /*3960*/  F2FP.BF16.F32.PACK_AB R158, R29, R102 ;  /* 0x000000661d9e723e */ /* 0x000fe200000010ff */
[----:B------:R-:W-:Y:S02]  /*3970*/  IMAD.MOV.U32 R12, RZ, RZ, 0x3f800000 ;  /* 0x3f800000ff0c7424 */ /* 0x000fe400078e00ff */
[--C-:B------:R-:W-:Y:S02]  /*3980*/  IMAD.MOV.U32 R29, RZ, RZ, R87.reuse ;  /* 0x000000ffff1d7224 */ /* 0x100fe400078e0057 */
[C---:B-1----:R-:W-:Y:S01]  /*3990*/  FADD.FTZ R8, R41.reuse, R8 ;  /* 0x0000000829087221 */ /* 0x042fe20000010000 */
[----:B------:R-:W-:Y:S01]  /*39a0*/  F2FP.BF16.F32.PACK_AB R159, R41, R70 ;  /* 0x00000046299f723e */ /* 0x000fe200000010ff */
[----:B------:R-:W-:-:S02]  /*39b0*/  IMAD.MOV.U32 R70, RZ, RZ, R87 ;  /* 0x000000ffff467224 */ /* 0x000fc400078e0057 */
[----:B------:R-:W-:Y:S01]  /*39c0*/  IMAD.MOV.U32 R41, RZ, RZ, R87 ;  /* 0x000000ffff297224 */ /* 0x000fe200078e0057 */
[----:B------:R-:W-:Y:S06]  /*39d0*/  @!P1 BRA `(.L_x_194) ;  /* 0x0000001c00b09947 */ /* 0x000fec0003800000 */
[----:B------:R-:W-:Y:S01]  /*39e0*/  MOV R15, R10 ;  /* 0x0000000a000f7202 */ /* 0x000fe20000000f00 */
[----:B------:R-:W-:Y:S01]  /*39f0*/  IMAD.MOV.U32 R13, RZ, RZ, R0 ;  /* 0x000000ffff0d7224 */ /* 0x000fe200078e0000 */
[----:B------:R-:W-:Y:S01]  /*3a00*/  CS2R R86, SRZ ;  /* 0x0000000000567805 */ /* 0x000fe2000001ff00 */
[----:B------:R-:W-:Y:S01]  /*3a10*/  IMAD.MOV.U32 R11, RZ, RZ, 0x3f800000 ;  /* 0x3f800000ff0b7424 */ /* 0x000fe200078e00ff */
        /* <DEDUP_REMOVED lines=31> */
[----:B------:R-:W-:Y:S01]  /*3c10*/  UMOV UR4, UR40 ;  /* 0x0000002800047c82 */ /* 0x000fe20008000000 */
[----:B------:R-:W-:Y:S01]  /*3c20*/  UMOV UR5, UR39 ;  /* 0x0000002700057c82 */ /* 0x000fe20008000000 */
[----:B------:R-:W-:-:S05]  /*3c30*/  UMOV UR6, UR38 ;  /* 0x0000002600067c82 */ /* 0x000fca0008000000 */
.L_x_205:
[----:B------:R-:W-:-:S04]  /*3c40*/  UISETP.NE.AND UP0, UPT, UR6, 0x1, UPT ;  /* 0x000000010600788c */ /* 0x000fc8000bf05270 */
[----:B------:R-:W-:-:S04]  /*3c50*/  USEL UR39, URZ, 0x1, UP0 ;  /* 0x000000013f277887 */ /* 0x000fc80008000000 */
[----:B------:R-:W-:Y:S01]  /*3c60*/  ULOP3.LUT UR39, UR5, UR39, URZ, 0x3c, !UPT ;  /* 0x0000002705277292 */ /* 0x000fe2000f8e3c3f */
[----:B------:R-:W-:Y:S11]  /*3c70*/  @!P0 BRA `(.L_x_195) ;  /* 0x0000000000048947 */ /* 0x000ff60003800000 */
[----:B------:R-:W-:Y:S01]  /*3c80*/  BPT.TRAP 0x1 ;  /* 0x000000040000795c */ /* 0x000fe20000300000 */
.L_x_195:
[----:B------:R-:W0:Y:S01]  /*3c90*/  S2UR UR11, SR_CgaCtaId ;  /* 0x00000000000b79c3 */ /* 0x000e220000008800 */
[----:B------:R-:W-:Y:S01]  /*3ca0*/  UIADD3 UR38, UR6, 0x1, URZ ;  /* 0x0000000106267890 */ /* 0x000fe2000fffe03f */
[----:B------:R-:W-:Y:S01]  /*3cb0*/  IMAD.U32 R0, RZ, RZ, UR39 ;  /* 0x00000027ff007e24 */ /* 0x000fe2000f8e00ff */
[----:B------:R-:W-:Y:S02]  /*3cc0*/  UMOV UR7, 0x400 ;  /* 0x0000040000077882 */ /* 0x000fe40000000000 */
[----:B------:R-:W-:Y:S02]  /*3cd0*/  UISETP.NE.AND UP0, UPT, UR38, 0x2, UPT ;  /* 0x000000022600788c */ /* 0x000fe4000bf05270 */
[----:B------:R-:W-:Y:S02]  /*3ce0*/  SHF.L.U32 R0, R0, 0x1f, RZ ;  /* 0x0000001f00007819 */ /* 0x000fe400000006ff */
[----:B------:R-:W-:Y:S02]  /*3cf0*/  USEL UR38, UR38, URZ, UP0 ;  /* 0x0000003f26267287 */ /* 0x000fe40008000000 */
[----:B0-----:R-:W-:-:S04]  /*3d00*/  ULEA UR7, UR11, UR7, 0x18 ;  /* 0x000000070b077291 */ /* 0x001fc8000f8ec03f */
[----:B------:R-:W-:-:S09]  /*3d10*/  ULEA UR8, UR38, UR7, 0x3 ;  /* 0x0000000726087291 */ /* 0x000fd2000f8e183f */
[----:B------:R0:W1:Y:S01]  /*3d20*/  SYNCS.PHASECHK.TRANS64.TRYWAIT P1, [UR8+0x2a830], R0 ;  /* 0x02a83000ff0075a7 */ /* 0x0000620008020148 */
[----:B------:R-:W-:Y:S05]  /*3d30*/  @!P0 BRA `(.L_x_196) ;  /* 0x0000000000048947 */ /* 0x000fea0003800000 */
[----:B------:R-:W-:Y:S01]  /*3d40*/  BPT.TRAP 0x1 ;  /* 0x000000040000795c */ /* 0x000fe20000300000 */
.L_x_196:
[----:B-1----:R-:W-:Y:S05]  /*3d50*/  @P1 BRA `(.L_x_197) ;  /* 0x0000000000081947 */ /* 0x002fea0003800000 */
[----:B------:R-:W1:Y:S02]  /*3d60*/  SYNCS.PHASECHK.TRANS64.TRYWAIT P1, [UR8+0x2a830], R0 ;  /* 0x02a83000ff0075a7 */ /* 0x000e640008020148 */
[----:B-1----:R-:W-:Y:S05]  /*3d70*/  @!P1 BRA `(.L_x_198) ;  /* 0x000000b000f89947 */ /* 0x002fea0003800000 */
.L_x_197:
[----:B------:R-:W-:Y:S01]  /*3d80*/  R2UR UR40, R4 ;  /* 0x00000000042872ca */ /* 0x000fe200000e0000 */
[----:B------:R-:W-:Y:S01]  /*3d90*/  UIMAD UR9, UR38, 0x900, UR10 ;  /* 0x00000900260978a4 */ /* 0x000fe2000f8e020a */
[----:B------:R-:W-:Y:S01]  /*3da0*/  R2UR UR41, R5 ;  /* 0x00000000052972ca */ /* 0x000fe200000e0000 */
[----:B------:R-:W-:Y:S01]  /*3db0*/  WARPGROUP.ARRIVE ;  /* 0x00000000000079c5 */ /* 0x000fe20000000000 */
[----:B------:R-:W-:Y:S01]  /*3dc0*/  UMOV UR43, 0x40000040 ;  /* 0x40000040002b7882 */ /* 0x000fe20000000000 */
[----:B------:R-:W-:Y:S01]  /*3dd0*/  UIADD3 UR14, UR9, 0x302, URZ ;  /* 0x00000302090e7890 */ /* 0x000fe2000fffe03f */
[-C--:B------:R-:W-:Y:S01]  /*3de0*/  FMUL.FTZ R24, R24, R12.reuse ;  /* 0x0000000c18187220 */ /* 0x080fe20000410000 */
[----:B------:R-:W-:Y:S01]  /*3df0*/  UMOV UR15, 0x40000040 ;  /* 0x40000040000f7882 */ /* 0x000fe20000000000 */
[----:B------:R-:W-:Y:S01]  /*3e00*/  UMOV UR42, UR9 ;  /* 0x00000009002a7c82 */ /* 0x000fe20008000000 */
[----:B------:R-:W-:Y:S01]  /*3e10*/  UIADD3 UR18, UR9, 0x304, URZ ;  /* 0x0000030409127890 */ /* 0x000fe2000fffe03f */
[-C--:B------:R-:W-:Y:S01]  /*3e20*/  FMUL.FTZ R25, R25, R12.reuse ;  /* 0x0000000c19197220 */ /* 0x080fe20000410000 */
[----:B------:R-:W-:Y:S01]  /*3e30*/  UMOV UR19, 0x40000040 ;  /* 0x4000004000137882 */ /* 0x000fe20000000000 */
[----:B------:R-:W-:Y:S01]  /*3e40*/  UIADD3 UR22, UR9, 0x306, URZ ;  /* 0x0000030609167890 */ /* 0x000fe2000fffe03f */
[-C--:B------:R-:W-:Y:S01]  /*3e50*/  FMUL.FTZ R28, R28, R12.reuse ;  /* 0x0000000c1c1c7220 */ /* 0x080fe20000410000 */
[----:B------:R-:W-:Y:S01]  /*3e60*/  UMOV UR23, 0x40000040 ;  /* 0x4000004000177882 */ /* 0x000fe20000000000 */
[----:B------:R-:W-:Y:S01]  /*3e70*/  HGMMA.64x96x16.F32.BF16 R88, gdesc[UR40], RZ, !UPT, gsb0 ;  /* 0x01600000285879f0 */ /* 0x000fe2000c0018ff */
[----:B------:R-:W-:Y:S01]  /*3e80*/  R2UR UR40, R6 ;  /* 0x00000000062872ca */ /* 0x000fe200000e0000 */
[----:B------:R-:W-:Y:S01]  /*3e90*/  UIADD3 UR42, UR9, 0x2, URZ ;  /* 0x00000002092a7890 */ /* 0x000fe2000fffe03f */
[----:B------:R-:W-:Y:S01]  /*3ea0*/  R2UR UR41, R7 ;  /* 0x00000000072972ca */ /* 0x000fe200000e0000 */
[----:B------:R-:W-:Y:S01]  /*3eb0*/  UMOV UR43, 0x40000040 ;  /* 0x40000040002b7882 */ /* 0x000fe20000000000 */
[----:B------:R-:W-:Y:S01]  /*3ec0*/  UIADD3 UR26, UR9, 0x600, URZ ;  /* 0x00000600091a7890 */ /* 0x000fe2000fffe03f */
[-C--:B------:R-:W-:Y:S01]  /*3ed0*/  FMUL.FTZ R29, R29, R12.reuse ;  /* 0x0000000c1d1d7220 */ /* 0x080fe20000410000 */
[----:B------:R-:W-:Y:S01]  /*3ee0*/  UMOV UR27, 0x40000040 ;  /* 0x40000040001b7882 */ /* 0x000fe20000000000 */
[----:B------:R-:W-:Y:S01]  /*3ef0*/  UIADD3 UR30, UR9, 0x602, URZ ;  /* 0x00000602091e7890 */ /* 0x000fe2000fffe03f */
[-C--:B------:R-:W-:Y:S01]  /*3f00*/  FMUL.FTZ R32, R32, R12.reuse ;  /* 0x0000000c20207220 */ /* 0x080fe20000410000 */
[----:B------:R-:W-:Y:S01]  /*3f10*/  UMOV UR31, 0x40000040 ;  /* 0x40000040001f7882 */ /* 0x000fe20000000000 */
        /* <DEDUP_REMOVED lines=63> */
[----:B------:R-:W-:Y:S01]  /*4310*/  HGMMA.64x96x16.F32.BF16 R88, gdesc[UR40], R88, gsb0 ;  /* 0x01600000285879f0 */ /* 0x000fe20008001858 */
[----:B------:R-:W-:Y:S01]  /*4320*/  UIADD3 UR42, UR9, 0x4, URZ ;  /* 0x00000004092a7890 */ /* 0x000fe2000fffe03f */
[----:B------:R-:W-:Y:S01]  /*4330*/  UMOV UR40, UR56 ;  /* 0x0000003800287c82 */ /* 0x000fe20008000000 */
[----:B------:R-:W-:Y:S01]  /*4340*/  UMOV UR41, UR57 ;  /* 0x0000003900297c82 */ /* 0x000fe20008000000 */
[----:B------:R-:W-:Y:S01]  /*4350*/  UMOV UR43, 0x40000040 ;  /* 0x40000040002b7882 */ /* 0x000fe20000000000 */
[----:B------:R-:W-:Y:S02]  /*4360*/  WARPGROUP.DEPBAR.LE gsb0, 0x0 ;  /* 0x00008000000079c5 */ /* 0x000fe40000010000 */
        /* <DEDUP_REMOVED lines=44> */
.L_x_199:
[----:B------:R-:W-:Y:S01]  /*4630*/  ULEA UR9, UR6, UR7, 0x3 ;  /* 0x0000000706097291 */ /* 0x000fe2000f8e183f */
[----:B01----:R-:W-:-:S05]  /*4640*/  IMAD.U32 R0, RZ, RZ, UR5 ;  /* 0x00000005ff007e24 */ /* 0x003fca000f8e00ff */
[----:B------:R-:W-:-:S04]  /*4650*/  SHF.L.U32 R0, R0, 0x1f, RZ ;  /* 0x0000001f00007819 */ /* 0x000fc800000006ff */
[----:B------:R0:W1:Y:S01]  /*4660*/  SYNCS.PHASECHK.TRANS64.TRYWAIT P1, [UR9+0x2a850], R0 ;  /* 0x02a85000ff0075a7 */ /* 0x0000620008020149 */
[----:B------:R-:W-:Y:S05]  /*4670*/  @!P0 BRA `(.L_x_200) ;  /* 0x0000000000048947 */ /* 0x000fea0003800000 */
[----:B------:R-:W-:Y:S01]  /*4680*/  BPT.TRAP 0x1 ;  /* 0x000000040000795c */ /* 0x000fe20000300000 */
.L_x_200:
[----:B-1----:R-:W-:Y:S05]  /*4690*/  @P1 BRA `(.L_x_201) ;  /* 0x0000000000081947 */ /* 0x002fea0003800000 */
[----:B------:R-:W1:Y:S02]  /*46a0*/  SYNCS.PHASECHK.TRANS64.TRYWAIT P1, [UR9+0x2a850], R0 ;  /* 0x02a85000ff0075a7 */ /* 0x000e640008020149 */
[----:B-1----:R-:W-:Y:S05]  /*46b0*/  @!P1 BRA `(.L_x_202) ;  /* 0x000000a800c09947 */ /* 0x002fea0003800000 */
.L_x_201:
[----:B------:R-:W-:Y:S01]  /*46c0*/  UIADD3 UR7, UR7, 0x400, URZ ;  /* 0x0000040007077890 */ /* 0x000fe2000fffe03f */
[----:B------:R-:W-:-:S03]  /*46d0*/  WARPGROUP.ARRIVE ;  /* 0x00000000000079c5 */ /* 0x000fc60000000000 */
[----:B------:R-:W-:-:S04]  /*46e0*/  USHF.R.U32.HI UR7, URZ, 0x4, UR7 ;  /* 0x000000043f077899 */ /* 0x000fc80008011607 */
[----:B------:R-:W-:-:S04]  /*46f0*/  ULOP3.LUT UR7, UR7, 0x3fff, URZ, 0xc0, !UPT ;  /* 0x00003fff07077892 */ /* 0x000fc8000f8ec03f */
[----:B------:R-:W-:-:S03]  /*4700*/  ULOP3.LUT UR5, UR7, 0x3000000, URZ, 0xfc, !UPT ;  /* 0x0300000007057892 */ /* 0x000fc6000f8efc3f */
[----:B------:R-:W-:Y:S01]  /*4710*/  UMOV UR7, 0x40000040 ;  /* 0x4000004000077882 */ /* 0x000fe20000000000 */
[----:B------:R-:W-:-:S07]  /*4720*/  UIMAD UR5, UR6, 0x600, UR5 ;  /* 0x00000600060578a4 */ /* 0x000fce000f8e0205 */
[----:B------:R-:W-:Y:S02]  /*4730*/  UMOV UR6, UR5 ;  /* 0x0000000500067c82 */ /* 0x000fe40008000000 */
        /* <DEDUP_REMOVED lines=25> */
[----:B------:R-:W-:Y:S03]  /*48d0*/  HGMMA.64x128x16.F32.BF16 R24, R156, gdesc[UR4].tnspB, R24, gsb0 ;  /* 0x41e000049c187df0 */ /* 0x000fe60008001818 */
[----:B------:R-:W-:Y:S02]  /*48e0*/  WARPGROUP.DEPBAR.LE gsb0, 0x0 ;  /* 0x00008000000079c5 */ /* 0x000fe40000010000 */
[----:B------:R-:W-:Y:S05]  /*48f0*/  @!P0 BRA `(.L_x_203) ;  /* 0x0000000000048947 */ /* 0x000fea0003800000 */
[----:B------:R-:W-:Y:S01]  /*4900*/  BPT.TRAP 0x1 ;  /* 0x000000040000795c */ /* 0x000fe20000300000 */
.L_x_203:
[----:B01----:R-:W-:Y:S01]  /*4910*/  FMNMX.FTZ R0, R88, R13, !PT ;  /* 0x0000000d58007209 */ /* 0x003fe20007810000 */
[----:B------:R-:W-:Y:S01]  /*4920*/  UIADD3 UR8, UR8, 0x2a840, URZ ;  /* 0x0002a84008087890 */ /* 0x000fe2000fffe03f */
[----:B------:R-:W-:Y:S02]  /*4930*/  FMNMX.FTZ R10, R90, R15, !PT ;  /* 0x0000000f5a0a7209 */ /* 0x000fe40007810000 */
[----:B------:R-:W-:Y:S01]  /*4940*/  FMNMX.FTZ R3, R89, R0, !PT ;  /* 0x0000000059037209 */ /* 0x000fe20007810000 */
        /* <DEDUP_REMOVED lines=56> */
[C---:B------:R-:W-:Y:S01]  /*4cd0*/  FADD.FTZ R136, -R0.reuse, R13 ;  /* 0x0000000d00887221 */ /* 0x040fe20000010100 */
[----:B-1----:R-:W-:-:S03]  /*4ce0*/  FMUL.FTZ R204, R0, R3 ;  /* 0x0000000300cc7220 */ /* 0x002fc60000410000 */
[-C--:B------:R-:W-:Y:S01]  /*4cf0*/  FMUL.FTZ R21, R136, R3.reuse ;  /* 0x0000000388157220 */ /* 0x080fe20000410000 */
[C---:B------:R-:W-:Y:S01]  /*4d00*/  FADD.FTZ R136, -R10.reuse, R15 ;  /* 0x0000000f0a887221 */ /* 0x040fe20000010100 */
[-C--:B------:R-:W-:Y:S01]  /*4d10*/  FMUL.FTZ R14, R10, R3.reuse ;  /* 0x000000030a0e7220 */ /* 0x080fe20000410000 */
[-C--:B------:R-:W-:Y:S01]  /*4d20*/  FFMA.FTZ R13, R88, R3.reuse, -R204 ;  /* 0x00000003580d7223 */ /* 0x080fe200000108cc */
[----:B------:R0:W-:Y:S01]  /*4d30*/  MUFU.EX2 R12, R21 ;  /* 0x00000015000c7308 */ /* 0x0001e20000000800 */
[-C--:B------:R-:W-:Y:S01]  /*4d40*/  FMUL.FTZ R11, R136, R3.reuse ;  /* 0x00000003880b7220 */ /* 0x080fe20000410000 */
        /* <DEDUP_REMOVED lines=10> */
[-C--:B0-----:R-:W-:Y:S01]  /*4df0*/  FFMA.FTZ R21, R97, R3.reuse, -R204 ;  /* 0x0000000361157223 */ /* 0x081fe200000108cc */
        /* <DEDUP_REMOVED lines=10> */
[----:B------:R-:W-:Y:S01]  /*4ea0*/  FFMA.FTZ R146, R108, R3, -R204 ;  /* 0x000000036c927223 */ /* 0x000fe200000108cc */
        /* <DEDUP_REMOVED lines=15> */
[-C--:B------:R-:W-:Y:S01]  /*4fa0*/  FFMA.FTZ R153, R122, R3.reuse, -R14 ;  /* 0x000000037a997223 */ /* 0x080fe2000001080e */
[----:B------:R-:W2:Y:S01]  /*4fb0*/  MUFU.EX2 R137, R137 ;  /* 0x0000008900897308 */ /* 0x000ea20000000800 */
[----:B0-----:R-:W-:Y:S01]  /*4fc0*/  FFMA.FTZ R8, R11, R8, R20 ;  /* 0x000000080b087223 */ /* 0x001fe20000010014 */
[-CC-:B------:R-:W-:Y:S01]  /*4fd0*/  FFMA.FTZ R109, R121, R3.reuse, -R204.reuse ;  /* 0x00000003796d7223 */ /* 0x180fe200000108cc */
[-C--:B------:R-:W-:Y:S01]  /*4fe0*/  FFMA.FTZ R154, R124, R3.reuse, -R204 ;  /* 0x000000037c9a7223 */ /* 0x080fe200000108cc */
[-C--:B------:R-:W-:Y:S01]  /*4ff0*/  FFMA.FTZ R155, R126, R3.reuse, -R14 ;  /* 0x000000037e9b7223 */ /* 0x080fe2000001080e */
[-C--:B------:R-:W-:Y:S01]  /*5000*/  FFMA.FTZ R113, R125, R3.reuse, -R204 ;  /* 0x000000037d717223 */ /* 0x080fe200000108cc */
[-C--:B------:R-:W-:Y:S01]  /*5010*/  FFMA.FTZ R127, R127, R3.reuse, -R14 ;  /* 0x000000037f7f7223 */ /* 0x080fe2000001080e */
[-C--:B------:R-:W-:Y:S01]  /*5020*/  FFMA.FTZ R156, R128, R3.reuse, -R204 ;  /* 0x00000003809c7223 */ /* 0x080fe200000108cc */
[----:B------:R-:W0:Y:S01]  /*5030*/  MUFU.EX2 R138, R138 ;  /* 0x0000008a008a7308 */ /* 0x000e220000000800 */
[----:B-1----:R-:W-:Y:S01]  /*5040*/  FADD.FTZ R9, R136, R9 ;  /* 0x0000000988097221 */ /* 0x002fe20000010000 */
[-C--:B------:R-:W-:Y:S01]  /*5050*/  FFMA.FTZ R130, R130, R3.reuse, -R14 ;  /* 0x0000000382827223 */ /* 0x080fe2000001080e */
[-C--:B------:R-:W-:Y:S01]  /*5060*/  FFMA.FTZ R117, R129, R3.reuse, -R204 ;  /* 0x0000000381757223 */ /* 0x080fe200000108cc */
[-C--:B------:R-:W-:Y:S01]  /*5070*/  FFMA.FTZ R131, R131, R3.reuse, -R14 ;  /* 0x0000000383837223 */ /* 0x080fe2000001080e */
[-C--:B------:R-:W-:Y:S01]  /*5080*/  FFMA.FTZ R158, R132, R3.reuse, -R204 ;  /* 0x00000003849e7223 */ /* 0x080fe200000108cc */
[-C--:B------:R-:W-:Y:S01]  /*5090*/  FFMA.FTZ R134, R134, R3.reuse, -R14 ;  /* 0x0000000386867223 */ /* 0x080fe2000001080e */
[----:B------:R-:W-:Y:S01]  /*50a0*/  FFMA.FTZ R121, R133, R3, -R204 ;  /* 0x0000000385797223 */ /* 0x000fe200000108cc */
        /* <DEDUP_REMOVED lines=16> */
[-CC-:B------:R-:W-:Y:S01]  /*51b0*/  FFMA.FTZ R102, R123, R3.reuse, -R14.reuse ;  /* 0x000000037b667223 */ /* 0x180fe2000001080e */
[----:B------:R-:W-:-:S05]  /*51c0*/  FFMA.FTZ R14, R135, R3, -R14 ;  /* 0x00000003870e7223 */ /* 0x000fca000001080e */
        /* <DEDUP_REMOVED lines=69> */
[----:B--2---:R-:W-:Y:S01]  /*5620*/  FADD.FTZ R8, R159, R8 ;  /* 0x000000089f087221 */ /* 0x004fe20000010000 */
[----:B0-----:R-:W-:-:S03]  /*5630*/  FADD.FTZ R9, R121, R104 ;  /* 0x0000006879097221 */ /* 0x001fc60000010000 */
[----:B-1----:R-:W-:Y:S01]  /*5640*/  FADD.FTZ R8, R14, R8 ;  /* 0x000000080e087221 */ /* 0x002fe20000010000 */
[----:B------:R-:W-:Y:S06]  /*5650*/  @!P0 BRA `(.L_x_204) ;  /* 0x0000000000048947 */ /* 0x000fec0003800000 */
[----:B------:R-:W-:Y:S01]  /*5660*/  BPT.TRAP 0x1 ;  /* 0x000000040000795c */ /* 0x000fe20000300000 */
.L_x_204:
[----:B------:R-:W-:Y:S01]  /*5670*/  UISETP.GT.AND UP0, UPT, UR4, UR60, UPT ;  /* 0x0000003c0400728c */ /* 0x000fe2000bf04270 */
[----:B------:R-:W-:Y:S01]  /*5680*/  F2FP.BF16.F32.PACK_AB R136, R136, R13 ;  /* 0x0000000d8888723e */ /* 0x000fe200000010ff */
[----:B------:R-:W-:Y:S01]  /*5690*/  UIADD3 UR9, UR9, 0x2a860, URZ ;  /* 0x0002a86009097890 */ /* 0x000fe2000fffe03f */
[----:B------:R-:W-:Y:S01]  /*56a0*/  F2FP.BF16.F32.PACK_AB R138, R15, R138 ;  /* 0x0000008a0f8a723e */ /* 0x000fe200000010ff */
[----:B------:R-:W-:Y:S01]  /*56b0*/  UIADD3 UR4, UR4, -0x1, URZ ;  /* 0xffffffff04047890 */ /* 0x000fe2000fffe03f */
[----:B------:R-:W-:Y:S01]  /*56c0*/  F2FP.BF16.F32.PACK_AB R137, R137, R20 ;  /* 0x000000148989723e */ /* 0x000fe200000010ff */
[----:B------:R-:W-:Y:S01]  /*56d0*/  UPRMT UR9, UR11, 0x654, UR9 ;  /* 0x000006540b097896 */ /* 0x000fe20008000009 */
[----:B------:R-:W-:Y:S01]  /*56e0*/  PLOP3.LUT P1, PT, PT, PT, UP0, 0x80, 0x0 ;  /* 0x000000000000781c */ /* 0x000fe20003f2f008 */
[----:B------:R-:W-:Y:S01]  /*56f0*/  UMOV UR5, UR39 ;  /* 0x0000002700057c82 */ /* 0x000fe20008000000 */
[----:B------:R-:W-:Y:S01]  /*5700*/  UMOV UR6, UR38 ;  /* 0x0000002600067c82 */ /* 0x000fe20008000000 */
[----:B------:R-:W-:Y:S01]  /*5710*/  F2FP.BF16.F32.PACK_AB R139, R88, R139 ;  /* 0x0000008b588b723e */ /* 0x000fe200000010ff */
[----:B------:R-:W-:Y:S01]  /*5720*/  IMAD.MOV.U32 R15, RZ, RZ, R10 ;  /* 0x000000ffff0f7224 */ /* 0x000fe200078e000a */
[----:B------:R-:W-:Y:S01]  /*5730*/  F2FP.BF16.F32.PACK_AB R140, R21, R140 ;  /* 0x0000008c158c723e */ /* 0x000fe200000010ff */
[----:B------:R-:W-:Y:S01]  /*5740*/  IMAD.MOV.U32 R13, RZ, RZ, R0 ;  /* 0x000000ffff0d7224 */ /* 0x000fe200078e0000 */
[----:B------:R-:W-:Y:S01]  /*5750*/  F2FP.BF16.F32.PACK_AB R141, R90, R141 ;  /* 0x0000008d5a8d723e */ /* 0x000fe200000010ff */
[----:B------:R-:W-:Y:S01]  /*5760*/  SYNCS.ARRIVE.TRANS64.RED.A1T0 RZ, [UR9], RZ ;  /* 0x000000ffffff79a7 */ /* 0x000fe20008100409 */
        /* <DEDUP_REMOVED lines=17> */
[----:B------:R-:W-:Y:S01]  /*5880*/  F2FP.BF16.F32.PACK_AB R159, R14, R159 ;  /* 0x0000009f0e9f723e */ /* 0x000fe200000010ff */
[----:B------:R-:W-:Y:S06]  /*5890*/  @P1 BRA `(.L_x_205) ;  /* 0xffffffe000e81947 */ /* 0x000fec000383ffff */
.L_x_194:
        /* <DEDUP_REMOVED lines=67> */
.L_x_206:
[----:B------:R-:W0:Y:S01]  /*5cd0*/  S2UR UR8, SR_CgaCtaId ;  /* 0x00000000000879c3 */ /* 0x000e220000008800 */
[----:B------:R-:W-:Y:S01]  /*5ce0*/  UMOV UR4, 0x400 ;  /* 0x0000040000047882 */ /* 0x000fe20000000000 */
[----:B------:R-:W-:-:S05]  /*5cf0*/  IMAD.U32 R4, RZ, RZ, UR39 ;  /* 0x00000027ff047e24 */ /* 0x000fca000f8e00ff */
[----:B------:R-:W-:Y:S01]  /*5d00*/  SHF.L.U32 R4, R4, 0x1f, RZ ;  /* 0x0000001f04047819 */ /* 0x000fe200000006ff */
[----:B0-----:R-:W-:-:S04]  /*5d10*/  ULEA UR4, UR8, UR4, 0x18 ;  /* 0x0000000408047291 */ /* 0x001fc8000f8ec03f */
[----:B------:R-:W-:-:S09]  /*5d20*/  ULEA UR5, UR38, UR4, 0x3 ;  /* 0x0000000426057291 */ /* 0x000fd2000f8e183f */
[----:B------:R0:W1:Y:S01]  /*5d30*/  SYNCS.PHASECHK.TRANS64.TRYWAIT P1, [UR5+0x2a850], R4 ;  /* 0x02a85004ff0075a7 */ /* 0x0000620008020145 */
[----:B------:R-:W-:Y:S05]  /*5d40*/  @!P0 BRA `(.L_x_207) ;  /* 0x0000000000048947 */ /* 0x000fea0003800000 */
[----:B------:R-:W-:Y:S01]  /*5d50*/  BPT.TRAP 0x1 ;  /* 0x000000040000795c */ /* 0x000fe20000300000 */
.L_x_207:
[----:B-1----:R-:W-:Y:S05]  /*5d60*/  @P1 BRA `(.L_x_208) ;  /* 0x0000000000081947 */ /* 0x002fea0003800000 */
[----:B------:R-:W1:Y:S02]  /*5d70*/  SYNCS.PHASECHK.TRANS64.TRYWAIT P1, [UR5+0x2a850], R4 ;  /* 0x02a85004ff0075a7 */ /* 0x000e640008020145 */
[----:B-1----:R-:W-:Y:S05]  /*5d80*/  @!P1 BRA `(.L_x_209) ;  /* 0x0000009400249947 */ /* 0x002fea0003800000 */
.L_x_208:
[----:B------:R-:W-:Y:S01]  /*5d90*/  UIADD3 UR4, UR4, 0x400, URZ ;  /* 0x0000040004047890 */ /* 0x000fe2000fffe03f */
[----:B------:R-:W-:Y:S01]  /*5da0*/  WARPGROUP.ARRIVE ;  /* 0x00000000000079c5 */ /* 0x000fe20000000000 */
[----:B------:R-:W-:Y:S01]  /*5db0*/  UMOV UR7, 0x40000040 ;  /* 0x4000004000077882 */ /* 0x000fe20000000000 */
[----:B01----:R-:W0:Y:S01]  /*5dc0*/  SHFL.BFLY PT, R4, R9, 0x2, 0x1f ;  /* 0x0c401f0009047f89 */ /* 0x003e2200000e0000 */
[----:B------:R-:W-:Y:S01]  /*5dd0*/  USHF.R.U32.HI UR4, URZ, 0x4, UR4 ;  /* 0x000000043f047899 */ /* 0x000fe20008011604 */
[----:B------:R-:W-:Y:S01]  /*5de0*/  IMAD.MOV.U32 R99, RZ, RZ, -0x800000 ;  /* 0xff800000ff637424 */ /* 0x000fe200078e00ff */
[----:B------:R-:W-:Y:S01]  /*5df0*/  MOV R98, 0xff800000 ;  /* 0xff80000000627802 */ /* 0x000fe20000000f00 */
[----:B------:R-:W1:Y:S01]  /*5e00*/  SHFL.BFLY PT, R5, R8, 0x2, 0x1f ;  /* 0x0c401f0008057f89 */ /* 0x000e6200000e0000 */
[----:B------:R-:W-:-:S04]  /*5e10*/  ULOP3.LUT UR4, UR4, 0x3fff, URZ, 0xc0, !UPT ;  /* 0x00003fff04047892 */ /* 0x000fc8000f8ec03f */
[----:B------:R-:W-:-:S04]  /*5e20*/  ULOP3.LUT UR4, UR4, 0x3000000, URZ, 0xfc, !UPT ;  /* 0x0300000004047892 */ /* 0x000fc8000f8efc3f */
[----:B------:R-:W-:-:S07]  /*5e30*/  UIMAD UR4, UR38, 0x600, UR4 ;  /* 0x00000600260478a4 */ /* 0x000fce000f8e0204 */
[----:B------:R-:W-:Y:S02]  /*5e40*/  UMOV UR6, UR4 ;  /* 0x0000000400067c82 */ /* 0x000fe40008000000 */
[----:B------:R-:W-:Y:S01]  /*5e50*/  HGMMA.64x128x16.F32.BF16 R24, R136, gdesc[UR4].tnspB, R24, gsb0 ;  /* 0x41e0000488187df0 */ /* 0x000fe20008001818 */
[----:B------:R-:W-:Y:S01]  /*5e60*/  UIADD3 UR6, UR4, 0x80, URZ ;  /* 0x0000008004067890 */ /* 0x000fe2000fffe03f */
[----:B0-----:R-:W-:Y:S01]  /*5e70*/  FADD.FTZ R4, R4, R9 ;  /* 0x0000000904047221 */ /* 0x001fe20000010000 */
[----:B------:R-:W-:Y:S01]  /*5e80*/  UMOV UR7, 0x40000040 ;  /* 0x4000004000077882 */ /* 0x000fe20000000000 */
[----:B------:R-:W-:Y:S02]  /*5e90*/  IMAD.MOV.U32 R9, RZ, RZ, RZ ;  /* 0x000000ffff097224 */ /* 0x000fe400078e00ff */
[----:B-1----:R-:W-:Y:S02]  /*5ea0*/  FADD.FTZ R6, R5, R8 ;  /* 0x0000000805067221 */ /* 0x002fe40000010000 */
[----:B------:R-:W0:Y:S04]  /*5eb0*/  SHFL.BFLY PT, R5, R4, 0x1, 0x1f ;  /* 0x0c201f0004057f89 */ /* 0x000e2800000e0000 */
[----:B------:R-:W1:Y:S01]  /*5ec0*/  SHFL.BFLY PT, R7, R6, 0x1, 0x1f ;  /* 0x0c201f0006077f89 */ /* 0x000e6200000e0000 */
[----:B0-----:R-:W-:Y:S01]  /*5ed0*/  FADD.FTZ R12, R4, R5 ;  /* 0x00000005040c7221 */ /* 0x001fe20000010000 */
[----:B------:R-:W-:-:S02]  /*5ee0*/  IMAD.MOV.U32 R5, RZ, RZ, RZ ;  /* 0x000000ffff057224 */ /* 0x000fc400078e00ff */
[----:B-1----:R-:W-:Y:S02]  /*5ef0*/  FADD.FTZ R13, R6, R7 ;  /* 0x00000007060d7221 */ /* 0x002fe40000010000 */
        /* <DEDUP_REMOVED lines=39> */
.L_x_210:
[----:B------:R-:W-:Y:S01]  /*6170*/  R2UR UR6, R177 ;  /* 0x00000000b10672ca */ /* 0x000fe200000e0000 */
[----:B------:R-:W-:Y:S01]  /*6180*/  UIADD3 UR4, UR5, 0x2a860, URZ ;  /* 0x0002a86005047890 */ /* 0x000fe2000fffe03f */
[-C--:B------:R-:W-:Y:S01]  /*6190*/  FMUL.FTZ R20, R24, R5.reuse ;  /* 0x0000000518147220 */ /* 0x080fe20000410000 */
[----:B------:R-:W-:Y:S01]  /*61a0*/  UIADD3 UR38, UR38, 0x1, URZ ;  /* 0x0000000126267890 */ /* 0x000fe2000fffe03f */
[-C--:B------:R-:W-:Y:S01]  /*61b0*/  FMUL.FTZ R21, R25, R5.reuse ;  /* 0x0000000519157220 */ /* 0x080fe20000410000 */
[----:B------:R-:W-:Y:S01]  /*61c0*/  UPRMT UR4, UR8, 0x654, UR4 ;  /* 0x0000065408047896 */ /* 0x000fe20008000004 */
[-C--:B------:R-:W-:Y:S01]  /*61d0*/  FMUL.FTZ R88, R28, R5.reuse ;  /* 0x000000051c587220 */ /* 0x080fe20000410000 */
[----:B------:R-:W-:Y:S01]  /*61e0*/  UISETP.NE.AND UP0, UPT, UR38, 0x2, UPT ;  /* 0x000000022600788c */ /* 0x000fe2000bf05270 */
[-C--:B------:R-:W-:Y:S01]  /*61f0*/  FMUL.FTZ R89, R29, R5.reuse ;  /* 0x000000051d597220 */ /* 0x080fe20000410000 */
[-C--:B------:R-:W-:Y:S01]  /*6200*/  FMUL.FTZ R90, R32, R5.reuse ;  /* 0x00000005205a7220 */ /* 0x080fe20000410000 */
[-C--:B------:R-:W-:Y:S01]  /*6210*/  FMUL.FTZ R91, R33, R5.reuse ;  /* 0x00000005215b7220 */ /* 0x080fe20000410000 */
[-C--:B------:R-:W-:Y:S01]  /*6220*/  FMUL.FTZ R36, R36, R5.reuse ;  /* 0x0000000524247220 */ /* 0x080fe20000410000 */
[-C--:B------:R-:W-:Y:S01]  /*6230*/  FMUL.FTZ R37, R37, R5.reuse ;  /* 0x0000000525257220 */ /* 0x080fe20000410000 */
[----:B------:R-:W-:Y:S01]  /*6240*/  UIADD3 UR6, UR6, 0x1, URZ ;  /* 0x0000000106067890 */ /* 0x000fe2000fffe03f */
[----:B------:R-:W-:Y:S01]  /*6250*/  SYNCS.ARRIVE.TRANS64.RED.A1T0 RZ, [UR4], RZ ;  /* 0x000000ffffff79a7 */ /* 0x000fe20008100404 */
[----:B------:R-:W-:Y:S01]  /*6260*/  USEL UR4, URZ, 0x1, UP0 ;  /* 0x000000013f047887 */ /* 0x000fe20008000000 */
        /* <DEDUP_REMOVED lines=26> */
[----:B------:R-:W-:Y:S01]  /*6410*/  FMUL.FTZ R93, R27, R9 ;  /* 0x000000091b5d7220 */ /* 0x000fe20000410000 */
[----:B------:R-:W-:-:S02]  /*6420*/  IMAD.U32 R177, RZ, RZ, UR6 ;  /* 0x00000006ffb17e24 */ /* 0x000fc4000f8e00ff */
        /* <DEDUP_REMOVED lines=30> */
[----:B------:R-:W-:-:S02]  /*6610*/  USEL UR38, UR38, URZ, UP0 ;  /* 0x0000003f26267287 */ /* 0x000fc40008000000 */
[----:B------:R-:W-:-:S12]  /*6620*/  ULOP3.LUT UR39, UR39, UR4, URZ, 0x3c, !UPT ;  /* 0x0000000427277292 */ /* 0x000fd8000f8e3c3f */
.L_x_186:
[----:B------:R-:W0:Y:S01]  /*6630*/  S2R R3, SR_CgaCtaId ;  /* 0x0000000000037919 */ /* 0x000e220000008800 */
[----:B------:R-:W-:Y:S01]  /*6640*/  MOV R0, 0x400 ;  /* 0x0000040000007802 */ /* 0x000fe20000000f00 */
[----:B------:R-:W-:Y:S01]  /*6650*/  BSSY B0, `(.L_x_211) ;  /* 0x00002ff000007945 */ /* 0x000fe20003800000 */
[----:B------:R-:W-:Y:S02]  /*6660*/  BAR.SYNC.DEFER_BLOCKING 0x5, 0x180 ;  /* 0x0146000000007b1d */ /* 0x000fe40000010000 */
[----:B0-----:R-:W-:-:S05]  /*6670*/  LEA R0, R3, R0, 0x18 ;  /* 0x0000000003007211 */ /* 0x001fca00078ec0ff */
[----:B------:R-:W0:Y:S02]  /*6680*/  LDS.128 R24, [R0+0x2a8d0] ;  /* 0x02a8d00000187984 */ /* 0x000e240000000c00 */
[----:B0-----:R-:W-:Y:S02]  /*6690*/  R2UR UR6, R25 ;  /* 0x00000000190672ca */ /* 0x001fe400000e0000 */
[----:B------:R-:W-:Y:S01]  /*66a0*/  R2UR UR5, R26 ;  /* 0x000000001a0572ca */ /* 0x000fe200000e0000 */
[----:B------:R-:W-:Y:S06]  /*66b0*/  BAR.ARV 0x4, 0x180 ;  /* 0x0106000000007b1d */ /* 0x000fec0000002000 */
[----:B------:R-:W-:Y:S08]  /*66c0*/  @P0 BRA `(.L_x_212) ;  /* 0x0000002000940947 */ /* 0x000ff00003800000 */
[----:B------:R-:W0:Y:S01]  /*66d0*/  S2R R3, SR_SWINHI ;  /* 0x0000000000037919 */ /* 0x000e220000002f00 */
[----:B------:R-:W-:Y:S01]  /*66e0*/  R2UR UR16, R18 ;  /* 0x00000000121072ca */ /* 0x000fe200000e0000 */
[----:B------:R-:W-:Y:S01]  /*66f0*/  USHF.L.U32 UR4, UR61, 0x2, URZ ;  /* 0x000000023d047899 */ /* 0x000fe2000800063f */
[----:B------:R-:W-:Y:S01]  /*6700*/  R2UR UR13, R178 ;  /* 0x00000000b20d72ca */ /* 0x000fe200000e0000 */
[----:B------:R-:W-:Y:S01]  /*6710*/  BAR.SYNC.DEFER_BLOCKING 0x1, 0x100 ;  /* 0x0044000000007b1d */ /* 0x000fe20000010000 */
[----:B------:R-:W-:Y:S02]  /*6720*/  R2UR UR15, R175 ;  /* 0x00000000af0f72ca */ /* 0x000fe400000e0000 */
[----:B------:R-:W-:Y:S02]  /*6730*/  R2UR UR14, R19 ;  /* 0x00000000130e72ca */ /* 0x000fe400000e0000 */
[----:B------:R-:W-:Y:S01]  /*6740*/  R2UR UR18, R174 ;  /* 0x00000000ae1272ca */ /* 0x000fe200000e0000 */
[----:B------:R-:W-:-:S02]  /*6750*/  ULDC.64 UR10, c[0x0][0xc00] ;  /* 0x00030000000a7ab9 */ /* 0x000fc40000000a00 */
[----:B------:R-:W-:-:S04]  /*6760*/  UIADD3 UR7, UP0, UR4, UR10, URZ ;  /* 0x0000000a04077290 */ /* 0x000fc8000ff1e03f */
[----:B------:R-:W-:-:S04]  /*6770*/  USHF.L.U64.HI UR12, UR61, 0x2, UR13 ;  /* 0x000000023d0c7899 */ /* 0x000fc8000801020d */
[----:B------:R-:W-:Y:S01]  /*6780*/  UIADD3.X UR8, UR12, UR11, URZ, UP0, !UPT ;  /* 0x0000000b0c087290 */ /* 0x000fe200087fe43f */
[----:B------:R-:W-:Y:S02]  /*6790*/  MOV R24, R0 ;  /* 0x0000000000187202 */ /* 0x000fe40000000f00 */
[----:B0-----:R-:W-:-:S03]  /*67a0*/  MOV R25, R3 ;  /* 0x0000000300197202 */ /* 0x001fc60000000f00 */
[----:B------:R-:W-:-:S03]  /*67b0*/  IMAD.WIDE R4, R198, 0x2, R24 ;  /* 0x00000002c6047825 */ /* 0x000fc600078e0218 */
[C---:B------:R-:W-:Y:S02]  /*67c0*/  LOP3.LUT R3, R4.reuse, 0x380, RZ, 0xc0, !PT ;  /* 0x0000038004037812 */ /* 0x040fe400078ec0ff */
[C---:B------:R-:W-:Y:S02]  /*67d0*/  IADD3 R6, P6, R4.reuse, 0x20, RZ ;  /* 0x0000002004067810 */ /* 0x040fe40007fde0ff */
[----:B------:R-:W-:Y:S02]  /*67e0*/  SHF.R.U64 R3, R3, 0x3, RZ ;  /* 0x0000000303037819 */ /* 0x000fe400000012ff */
[C---:B------:R-:W-:Y:S01]  /*67f0*/  IADD3 R8, P5, R4.reuse, 0x40, RZ ;  /* 0x0000004004087810 */ /* 0x040fe20007fbe0ff */
[--C-:B------:R-:W-:Y:S01]  /*6800*/  IMAD.X R33, RZ, RZ, R5.reuse, P6 ;  /* 0x000000ffff217224 */ /* 0x100fe200030e0605 */
[C---:B------:R-:W-:Y:S02]  /*6810*/  IADD3 R35, P4, R4.reuse, 0x60, RZ ;  /* 0x0000006004237810 */ /* 0x040fe40007f9e0ff */
[C---:B------:R-:W-:Y:S01]  /*6820*/  IADD3 R101, P3, R4.reuse, 0x4000, RZ ;  /* 0x0000400004657810 */ /* 0x040fe20007f7e0ff */
[--C-:B------:R-:W-:Y:S01]  /*6830*/  IMAD.X R31, RZ, RZ, R5.reuse, P5 ;  /* 0x000000ffff1f7224 */ /* 0x100fe200028e0605 */
[C---:B------:R-:W-:Y:S01]  /*6840*/  IADD3 R26, P2, R4.reuse, 0x4020, RZ ;  /* 0x00004020041a7810 */ /* 0x040fe20007f5e0ff */
[--C-:B------:R-:W-:Y:S01]  /*6850*/  IMAD.X R29, RZ, RZ, R5.reuse, P4 ;  /* 0x000000ffff1d7224 */ /* 0x100fe200020e0605 */
[C---:B------:R-:W-:Y:S01]  /*6860*/  IADD3 R103, P1, R4.reuse, 0x4040, RZ ;  /* 0x0000404004677810 */ /* 0x040fe20007f3e0ff */
[--C-:B------:R-:W-:Y:S01]  /*6870*/  IMAD.X R15, RZ, RZ, R5.reuse, P3 ;  /* 0x000000ffff0f7224 */ /* 0x100fe200018e0605 */
[----:B------:R-:W-:Y:S01]  /*6880*/  IADD3 R105, P0, R4, 0x4060, RZ ;  /* 0x0000406004697810 */ /* 0x000fe20007f1e0ff */
[--C-:B------:R-:W-:Y:S01]  /*6890*/  IMAD.X R13, RZ, RZ, R5.reuse, P2 ;  /* 0x000000ffff0d7224 */ /* 0x100fe200010e0605 */
[----:B------:R-:W-:Y:S01]  /*68a0*/  LOP3.LUT R4, R3, R4, RZ, 0x3c, !PT ;  /* 0x0000000403047212 */ /* 0x000fe200078e3cff */
[--C-:B------:R-:W-:Y:S01]  /*68b0*/  IMAD.X R11, RZ, RZ, R5.reuse, P1 ;  /* 0x000000ffff0b7224 */ /* 0x100fe200008e0605 */
[----:B------:R-:W-:Y:S01]  /*68c0*/  LOP3.LUT R3, R6, 0x380, RZ, 0xc0, !PT ;  /* 0x0000038006037812 */ /* 0x000fe200078ec0ff */
[----:B------:R-:W-:Y:S01]  /*68d0*/  IMAD.X R9, RZ, RZ, R5, P0 ;  /* 0x000000ffff097224 */ /* 0x000fe200000e0605 */
[----:B------:R-:W-:-:S02]  /*68e0*/  LOP3.LUT R7, R8, 0x380, RZ, 0xc0, !PT ;  /* 0x0000038008077812 */ /* 0x000fc400078ec0ff */
[----:B------:R-:W-:Y:S02]  /*68f0*/  SHF.R.U64 R3, R3, 0x3, RZ ;  /* 0x0000000303037819 */ /* 0x000fe400000012ff */
[----:B------:R-:W-:Y:S02]  /*6900*/  LOP3.LUT R12, R101, 0x380, RZ, 0xc0, !PT ;  /* 0x00000380650c7812 */ /* 0x000fe400078ec0ff */
[----:B------:R-:W-:Y:S02]  /*6910*/  SHF.R.U64 R7, R7, 0x3, RZ ;  /* 0x0000000307077819 */ /* 0x000fe400000012ff */
[----:B------:R-:W-:Y:S02]  /*6920*/  LOP3.LUT R32, R3, R6, RZ, 0x3c, !PT ;  /* 0x0000000603207212 */ /* 0x000fe400078e3cff */
[----:B------:R-:W-:Y:S02]  /*6930*/  LOP3.LUT R3, R26, 0x380, RZ, 0xc0, !PT ;  /* 0x000003801a037812 */ /* 0x000fe400078ec0ff */
[----:B------:R-:W-:-:S02]  /*6940*/  LOP3.LUT R10, R35, 0x380, RZ, 0xc0, !PT ;  /* 0x00000380230a7812 */ /* 0x000fc400078ec0ff */
[----:B------:R-:W-:Y:S02]  /*6950*/  SHF.R.U64 R12, R12, 0x3, RZ ;  /* 0x000000030c0c7819 */ /* 0x000fe400000012ff */
[----:B------:R-:W-:Y:S02]  /*6960*/  LOP3.LUT R30, R7, R8, RZ, 0x3c, !PT ;  /* 0x00000008071e7212 */ /* 0x000fe400078e3cff */
[----:B------:R-:W-:Y:S02]  /*6970*/  LOP3.LUT R8, R103, 0x380, RZ, 0xc0, !PT ;  /* 0x0000038067087812 */ /* 0x000fe400078ec0ff */
[----:B------:R-:W-:Y:S02]  /*6980*/  SHF.R.U64 R3, R3, 0x3, RZ ;  /* 0x0000000303037819 */ /* 0x000fe400000012ff */
[----:B------:R-:W-:Y:S02]  /*6990*/  SHF.R.U64 R10, R10, 0x3, RZ ;  /* 0x000000030a0a7819 */ /* 0x000fe400000012ff */
[----:B------:R-:W-:-:S02]  /*69a0*/  LOP3.LUT R34, R105, 0x380, RZ, 0xc0, !PT ;  /* 0x0000038069227812 */ /* 0x000fc400078ec0ff */
[----:B------:R-:W-:Y:S02]  /*69b0*/  LOP3.LUT R14, R12, R101, RZ, 0x3c, !PT ;  /* 0x000000650c0e7212 */ /* 0x000fe400078e3cff */
[----:B------:R-:W-:Y:S02]  /*69c0*/  SHF.R.U64 R8, R8, 0x3, RZ ;  /* 0x0000000308087819 */ /* 0x000fe400000012ff */
[----:B------:R-:W-:Y:S02]  /*69d0*/  LOP3.LUT R12, R3, R26, RZ, 0x3c, !PT ;  /* 0x0000001a030c7212 */ /* 0x000fe400078e3cff */
[----:B------:R-:W-:Y:S02]  /*69e0*/  LOP3.LUT R28, R10, R35, RZ, 0x3c, !PT ;  /* 0x000000230a1c7212 */ /* 0x000fe400078e3cff */
[----:B------:R-:W-:Y:S02]  /*69f0*/  SHF.R.U64 R34, R34, 0x3, RZ ;  /* 0x0000000322227819 */ /* 0x000fe400000012ff */
[----:B------:R-:W-:-:S02]  /*6a00*/  MOV R18, R4 ;  /* 0x0000000400127202 */ /* 0x000fc40000000f00 */
[----:B------:R-:W-:Y:S02]  /*6a10*/  F2FP.BF16.F32.PACK_AB R4, R21, R20 ;  /* 0x000000141504723e */ /* 0x000fe400000010ff */
[----:B------:R-:W-:Y:S02]  /*6a20*/  F2FP.BF16.F32.PACK_AB R5, R93, R92 ;  /* 0x0000005c5d05723e */ /* 0x000fe400000010ff */
[----:B------:R-:W-:Y:S02]  /*6a30*/  F2FP.BF16.F32.PACK_AB R6, R89, R88 ;  /* 0x000000585906723e */ /* 0x000fe400000010ff */
[----:B------:R-:W-:Y:S02]  /*6a40*/  F2FP.BF16.F32.PACK_AB R7, R95, R94 ;  /* 0x0000005e5f07723e */ /* 0x000fe400000010ff */
[----:B------:R-:W-:Y:S02]  /*6a50*/  LOP3.LUT R10, R8, R103, RZ, 0x3c, !PT ;  /* 0x00000067080a7212 */ /* 0x000fe400078e3cff */
[----:B------:R-:W-:Y:S01]  /*6a60*/  MOV R101, R14 ;  /* 0x0000000e00657202 */ /* 0x000fe20000000f00 */
[----:B------:R0:W-:Y:S01]  /*6a70*/  STSM.16.M88.4 [R18], R4 ;  /* 0x0000000412007844 */ /* 0x0001e20000000200 */
[----:B------:R-:W-:-:S02]  /*6a80*/  MOV R100, R12 ;  /* 0x0000000c00647202 */ /* 0x000fc40000000f00 */
[----:B------:R-:W-:Y:S02]  /*6a90*/  LOP3.LUT R8, R34, R105, RZ, 0x3c, !PT ;  /* 0x0000006922087212 */ /* 0x000fe400078e3cff */
[----:B------:R-:W-:Y:S02]  /*6aa0*/  MOV R103, R32 ;  /* 0x0000002000677202 */ /* 0x000fe40000000f00 */
[----:B------:R-:W-:Y:S02]  /*6ab0*/  MOV R102, R30 ;  /* 0x0000001e00667202 */ /* 0x000fe40000000f00 */
[----:B------:R-:W-:Y:S02]  /*6ac0*/  MOV R26, R28 ;  /* 0x0000001c001a7202 */ /* 0x000fe40000000f00 */
[----:B------:R-:W-:Y:S02]  /*6ad0*/  F2FP.BF16.F32.PACK_AB R12, R91, R90 ;  /* 0x0000005a5b0c723e */ /* 0x000fe400000010ff */
[----:B------:R-:W-:-:S02]  /*6ae0*/  F2FP.BF16.F32.PACK_AB R13, R97, R96 ;  /* 0x00000060610d723e */ /* 0x000fc400000010ff */
[----:B------:R-:W-:Y:S02]  /*6af0*/  F2FP.BF16.F32.PACK_AB R14, R37, R36 ;  /* 0x00000024250e723e */ /* 0x000fe400000010ff */
[----:B------:R-:W-:Y:S02]  /*6b00*/  F2FP.BF16.F32.PACK_AB R15, R39, R38 ;  /* 0x00000026270f723e */ /* 0x000fe400000010ff */
[----:B------:R-:W-:Y:S02]  /*6b10*/  F2FP.BF16.F32.PACK_AB R28, R41, R40 ;  /* 0x00000028291c723e */ /* 0x000fe400000010ff */
[----:B------:R-:W-:Y:S01]  /*6b20*/  F2FP.BF16.F32.PACK_AB R29, R43, R42 ;  /* 0x0000002a2b1d723e */ /* 0x000fe200000010ff */
[----:B------:R-:W-:Y:S01]  /*6b30*/  STSM.16.M88.4 [R103], R12 ;  /* 0x0000000c67007844 */ /* 0x000fe20000000200 */
[----:B------:R-:W-:Y:S02]  /*6b40*/  F2FP.BF16.F32.PACK_AB R30, R45, R44 ;  /* 0x0000002c2d1e723e */ /* 0x000fe400000010ff */
[----:B------:R-:W-:-:S02]  /*6b50*/  F2FP.BF16.F32.PACK_AB R31, R47, R46 ;  /* 0x0000002e2f1f723e */ /* 0x000fc400000010ff */
[----:B------:R-:W-:Y:S02]  /*6b60*/  F2FP.BF16.F32.PACK_AB R32, R49, R48 ;  /* 0x000000303120723e */ /* 0x000fe400000010ff */
[----:B------:R-:W-:Y:S01]  /*6b70*/  F2FP.BF16.F32.PACK_AB R33, R51, R50 ;  /* 0x000000323321723e */ /* 0x000fe200000010ff */
[----:B------:R-:W-:Y:S01]  /*6b80*/  STSM.16.M88.4 [R102], R28 ;  /* 0x0000001c66007844 */ /* 0x000fe20000000200 */
[----:B------:R-:W-:Y:S02]  /*6b90*/  F2FP.BF16.F32.PACK_AB R34, R53, R52 ;  /* 0x000000343522723e */ /* 0x000fe400000010ff */
[----:B------:R-:W-:Y:S02]  /*6ba0*/  F2FP.BF16.F32.PACK_AB R35, R55, R54 ;  /* 0x000000363723723e */ /* 0x000fe400000010ff */
[----:B------:R-:W-:Y:S02]  /*6bb0*/  MOV R3, R10 ;  /* 0x0000000a00037202 */ /* 0x000fe40000000f00 */
[----:B0-----:R-:W-:Y:S01]  /*6bc0*/  MOV R18, R8 ;  /* 0x0000000800127202 */ /* 0x001fe20000000f00 */
[----:B------:R0:W-:Y:S01]  /*6bd0*/  STSM.16.M88.4 [R26], R32 ;  /* 0x000000201a007844 */ /* 0x0001e20000000200 */
[----:B------:R-:W-:-:S02]  /*6be0*/  F2FP.BF16.F32.PACK_AB R4, R57, R56 ;  /* 0x000000383904723e */ /* 0x000fc400000010ff */
[----:B------:R-:W-:Y:S02]  /*6bf0*/  F2FP.BF16.F32.PACK_AB R5, R59, R58 ;  /* 0x0000003a3b05723e */ /* 0x000fe400000010ff */
[----:B------:R-:W-:Y:S02]  /*6c00*/  F2FP.BF16.F32.PACK_AB R6, R61, R60 ;  /* 0x0000003c3d06723e */ /* 0x000fe400000010ff */
[----:B------:R-:W-:Y:S02]  /*6c10*/  F2FP.BF16.F32.PACK_AB R7, R63, R62 ;  /* 0x0000003e3f07723e */ /* 0x000fe400000010ff */
[----:B------:R-:W-:Y:S02]  /*6c20*/  F2FP.BF16.F32.PACK_AB R8, R65, R64 ;  /* 0x000000404108723e */ /* 0x000fe400000010ff */
[----:B------:R-:W-:Y:S01]  /*6c30*/  F2FP.BF16.F32.PACK_AB R9, R67, R66 ;  /* 0x000000424309723e */ /* 0x000fe200000010ff */
[----:B------:R-:W-:Y:S01]  /*6c40*/  STSM.16.M88.4 [R101], R4 ;  /* 0x0000000465007844 */ /* 0x000fe20000000200 */
[----:B------:R-:W-:-:S02]  /*6c50*/  F2FP.BF16.F32.PACK_AB R10, R69, R68 ;  /* 0x00000044450a723e */ /* 0x000fc400000010ff */
[----:B------:R-:W-:Y:S01]  /*6c60*/  F2FP.BF16.F32.PACK_AB R11, R71, R70 ;  /* 0x00000046470b723e */ /* 0x000fe200000010ff */
[----:B0-----:R-:W-:Y:S01]  /*6c70*/  IMAD.U32 R32, RZ, RZ, UR7 ;  /* 0x00000007ff207e24 */ /* 0x001fe2000f8e00ff */
[----:B------:R-:W-:Y:S01]  /*6c80*/  F2FP.BF16.F32.PACK_AB R12, R73, R72 ;  /* 0x00000048490c723e */ /* 0x000fe200000010ff */
[----:B------:R-:W-:Y:S01]  /*6c90*/  IMAD.U32 R33, RZ, RZ, UR8 ;  /* 0x00000008ff217e24 */ /* 0x000fe2000f8e00ff */
[----:B------:R-:W-:Y:S01]  /*6ca0*/  F2FP.BF16.F32.PACK_AB R13, R75, R74 ;  /* 0x0000004a4b0d723e */ /* 0x000fe200000010ff */
[----:B------:R-:W-:Y:S01]  /*6cb0*/  STSM.16.M88.4 [R100], R8 ;  /* 0x0000000864007844 */ /* 0x000fe20000000200 */
[----:B------:R-:W-:Y:S01]  /*6cc0*/  F2FP.BF16.F32.PACK_AB R14, R77, R76 ;  /* 0x0000004c4d0e723e */ /* 0x000fe200000010ff */
[----:B------:R-:W-:Y:S01]  /*6cd0*/  ULDC.64 UR8, c[0x0][0xc08] ;  /* 0x0003020000087ab9 */ /* 0x000fe20000000a00 */
[----:B------:R-:W-:Y:S02]  /*6ce0*/  F2FP.BF16.F32.PACK_AB R15, R79, R78 ;  /* 0x0000004e4f0f723e */ /* 0x000fe400000010ff */
[----:B------:R-:W-:-:S02]  /*6cf0*/  F2FP.BF16.F32.PACK_AB R28, R81, R80 ;  /* 0x00000050511c723e */ /* 0x000fc400000010ff */
[----:B------:R-:W-:Y:S01]  /*6d00*/  F2FP.BF16.F32.PACK_AB R29, R83, R82 ;  /* 0x00000052531d723e */ /* 0x000fe200000010ff */
[----:B------:R-:W-:Y:S01]  /*6d10*/  STSM.16.M88.4 [R3], R12 ;  /* 0x0000000c03007844 */ /* 0x000fe20000000200 */
[----:B------:R-:W-:Y:S02]  /*6d20*/  F2FP.BF16.F32.PACK_AB R30, R85, R84 ;  /* 0x00000054551e723e */ /* 0x000fe400000010ff */
[----:B------:R-:W-:Y:S02]  /*6d30*/  F2FP.BF16.F32.PACK_AB R31, R87, R86 ;  /* 0x00000056571f723e */ /* 0x000fe400000010ff */
[----:B------:R-:W-:-:S03]  /*6d40*/  ISETP.NE.U32.AND P0, PT, RZ, UR10, PT ;  /* 0x0000000aff007c0c */ /* 0x000fc6000bf05070 */
[----:B------:R0:W-:Y:S01]  /*6d50*/  STSM.16.M88.4 [R18], R28 ;  /* 0x0000001c12007844 */ /* 0x0001e20000000200 */
[----:B------:R-:W-:Y:S01]  /*6d60*/  BAR.SYNC.DEFER_BLOCKING 0x1, 0x100 ;  /* 0x0044000000007b1d */ /* 0x000fe20000010000 */
[----:B------:R-:W-:-:S07]  /*6d70*/  ISETP.NE.AND.EX P0, PT, RZ, UR11, PT, P0 ;  /* 0x0000000bff007c0c */ /* 0x000fce000bf05300 */
[----:B0-----:R-:W0:Y:S06]  /*6d80*/  LDC R18, c[0x0][0xbe8] ;  /* 0x0002fa00ff127b82 */ /* 0x001e2c0000000800 */
[----:B------:R-:W2:Y:S01]  /*6d90*/  @P0 LDG.E R26, desc[UR36][R32.64] ;  /* 0x00000024201a0981 */ /* 0x000ea2000c1e1900 */
[----:B------:R-:W-:-:S04]  /*6da0*/  UISETP.NE.U32.AND UP0, UPT, UR8, URZ, UPT ;  /* 0x0000003f0800728c */ /* 0x000fc8000bf05070 */
[----:B------:R-:W-:-:S06]  /*6db0*/  UISETP.NE.AND.EX UP0, UPT, UR9, URZ, UPT, UP0 ;  /* 0x0000003f0900728c */ /* 0x000fcc000bf05300 */
[----:B------:R-:W-:Y:S02]  /*6dc0*/  PLOP3.LUT P4, PT, PT, PT, UP0, 0x80, 0x0 ;  /* 0x000000000000781c */ /* 0x000fe40003f8f008 */
[----:B0-----:R-:W-:-:S03]  /*6dd0*/  ISETP.NE.AND P1, PT, R18, 0x1, PT ;  /* 0x000000011200780c */ /* 0x001fc60003f25270 */
[----:B------:R-:W-:-:S03]  /*6de0*/  @UP0 UIADD3 UR8, UP1, UR4, UR8, URZ ;  /* 0x0000000804080290 */ /* 0x000fc6000ff3e03f */
[----:B------:R-:W-:Y:S01]  /*6df0*/  ULDC UR4, c[0x0][0xa88] ;  /* 0x0002a20000047ab9 */ /* 0x000fe20000000800 */
[----:B------:R-:W-:Y:S01]  /*6e00*/  @UP0 UIADD3.X UR9, UR12, UR9, URZ, UP1, !UPT ;  /* 0x000000090c090290 */ /* 0x000fe20008ffe43f */
[----:B------:R-:W-:Y:S01]  /*6e10*/  MOV R3, UR4 ;  /* 0x0000000400037c02 */ /* 0x000fe20008000f00 */
[----:B------:R-:W-:Y:S01]  /*6e20*/  UISETP.NE.AND UP0, UPT, UR16, URZ, UPT ;  /* 0x0000003f1000728c */ /* 0x000fe2000bf05270 */
[----:B------:R-:W-:Y:S01]  /*6e30*/  IMAD.U32 R4, RZ, RZ, UR8 ;  /* 0x00000008ff047e24 */ /* 0x000fe2000f8e00ff */
[----:B------:R-:W-:Y:S02]  /*6e40*/  ULDC UR4, c[0x0][0xad4] ;  /* 0x0002b50000047ab9 */ /* 0x000fe40000000800 */
[----:B------:R-:W0:Y:S01]  /*6e50*/  @P1 LDC R6, c[0x0][0xbec] ;  /* 0x0002fb00ff061b82 */ /* 0x000e220000000800 */
[----:B------:R-:W-:Y:S01]  /*6e60*/  USEL UR4, UR16, UR4, UP0 ;  /* 0x0000000410047287 */ /* 0x000fe20008000000 */
[----:B------:R-:W-:Y:S01]  /*6e70*/  IMAD.U32 R5, RZ, RZ, UR9 ;  /* 0x00000009ff057e24 */ /* 0x000fe2000f8e00ff */
[----:B------:R-:W-:-:S02]  /*6e80*/  UMOV UR17, 0x9b8 ;  /* 0x000009b800117882 */ /* 0x000fc40000000000 */
[----:B------:R-:W-:-:S03]  /*6e90*/  UISETP.GT.AND UP1, UPT, UR4, 0x1, UPT ;  /* 0x000000010400788c */ /* 0x000fc6000bf24270 */
[----:B------:R-:W1:Y:S01]  /*6ea0*/  @P1 LDC R9, c[0x0][0xbf0] ;  /* 0x0002fc00ff091b82 */ /* 0x000e620000000800 */
[----:B------:R-:W-:Y:S01]  /*6eb0*/  USEL UR17, UR17, 0x978, UP1 ;  /* 0x0000097811117887 */ /* 0x000fe20008800000 */
[----:B------:R3:W5:Y:S01]  /*6ec0*/  @P4 LDG.E R3, desc[UR36][R4.64] ;  /* 0x0000002404034981 */ /* 0x000762000c1e1900 */
[----:B------:R-:W-:Y:S01]  /*6ed0*/  UISETP.NE.U32.AND UP0, UPT, UR10, URZ, UPT ;  /* 0x0000003f0a00728c */ /* 0x000fe2000bf05070 */
[----:B------:R-:W-:Y:S01]  /*6ee0*/  UMOV UR4, URZ ;  /* 0x0000003f00047c82 */ /* 0x000fe20008000000 */
[----:B------:R-:W-:Y:S02]  /*6ef0*/  USEL UR7, UR14, URZ, UP1 ;  /* 0x0000003f0e077287 */ /* 0x000fe40008800000 */
[----:B------:R-:W-:Y:S01]  /*6f00*/  UISETP.NE.AND.EX UP0, UPT, UR11, URZ, UPT, UP0 ;  /* 0x0000003f0b00728c */ /* 0x000fe2000bf05300 */
[----:B---3--:R-:W-:-:S03]  /*6f10*/  IMAD.U32 R4, RZ, RZ, UR15 ;  /* 0x0000000fff047e24 */ /* 0x008fc6000f8e00ff */
[----:B------:R-:W-:Y:S02]  /*6f20*/  USEL UR61, UR61, URZ, !UP0 ;  /* 0x0000003f3d3d7287 */ /* 0x000fe4000c000000 */
[----:B------:R-:W-:Y:S01]  /*6f30*/  ULDC.64 UR8, c[0x0][UR17+0x218] ;  /* 0x0000860011087abb */ /* 0x000fe20008000a00 */
[----:B------:R-:W-:Y:S01]  /*6f40*/  IMAD R11, R4, 0x80, R197 ;  /* 0x00000080040b7824 */ /* 0x000fe200078e02c5 */
[----:B------:R-:W-:Y:S01]  /*6f50*/  ULDC.64 UR10, c[0x0][UR17+0x220] ;  /* 0x00008800110a7abb */ /* 0x000fe20008000a00 */
[----:B------:R-:W-:Y:S02]  /*6f60*/  USEL UR16, UR13, URZ, !UP0 ;  /* 0x0000003f0d107287 */ /* 0x000fe4000c000000 */
[----:B0-----:R-:W-:Y:S01]  /*6f70*/  @P1 IMAD.HI.U32 R4, R11, R6, RZ ;  /* 0x000000060b041227 */ /* 0x001fe200078e00ff */
[----:B------:R-:W-:Y:S01]  /*6f80*/  ULDC.64 UR12, c[0x0][UR17+0x228] ;  /* 0x00008a00110c7abb */ /* 0x000fe20008000a00 */
[----:B------:R-:W-:Y:S02]  /*6f90*/  UIMAD.WIDE.U32 UR14, UR8, UR18, URZ ;  /* 0x00000012080e72a5 */ /* 0x000fe4000f8e003f */
[----:B------:R-:W-:Y:S01]  /*6fa0*/  UIMAD UR11, UR11, UR61, URZ ;  /* 0x0000003d0b0b72a4 */ /* 0x000fe2000f8e023f */
[----:B------:R-:W-:Y:S01]  /*6fb0*/  IMAD.MOV.U32 R7, RZ, RZ, R11 ;  /* 0x000000ffff077224 */ /* 0x000fe200078e000b */
[----:B------:R-:W-:Y:S01]  /*6fc0*/  UIMAD UR18, UR9, UR18, URZ ;  /* 0x00000012091272a4 */ /* 0x000fe2000f8e023f */
[----:B-1----:R-:W-:Y:S01]  /*6fd0*/  @P1 SHF.R.U32.HI R7, RZ, R9, R4 ;  /* 0x00000009ff071219 */ /* 0x002fe20000011604 */
[----:B------:R-:W-:-:S02]  /*6fe0*/  UIMAD.WIDE.U32 UR8, UR10, UR61, URZ ;  /* 0x0000003d0a0872a5 */ /* 0x000fc4000f8e003f */
[----:B------:R-:W-:Y:S02]  /*6ff0*/  UIMAD.WIDE.U32 UR20, UR12, UR7, URZ ;  /* 0x000000070c1472a5 */ /* 0x000fe4000f8e003f */
[----:B------:R-:W-:Y:S01]  /*7000*/  UIMAD UR7, UR13, UR7, URZ ;  /* 0x000000070d0772a4 */ /* 0x000fe2000f8e023f */
[--C-:B------:R-:W-:Y:S01]  /*7010*/  IMAD.MOV R9, RZ, RZ, -R7.reuse ;  /* 0x000000ffff097224 */ /* 0x100fe200078e0a07 */
[----:B------:R-:W-:Y:S02]  /*7020*/  UIMAD UR11, UR10, UR16, UR11 ;  /* 0x000000100a0b72a4 */ /* 0x000fe4000f8e020b */
[----:B------:R-:W-:Y:S01]  /*7030*/  UIADD3 UR18, UR15, UR18, URZ ;  /* 0x000000120f127290 */ /* 0x000fe2000fffe03f */
[----:B------:R-:W-:Y:S02]  /*7040*/  IMAD.U32 R4, RZ, RZ, UR20 ;  /* 0x00000014ff047e24 */ /* 0x000fe4000f8e00ff */
[----:B------:R-:W-:Y:S01]  /*7050*/  IMAD.U32 R5, RZ, RZ, UR21 ;  /* 0x00000015ff057e24 */ /* 0x000fe2000f8e00ff */
[----:B------:R-:W-:Y:S01]  /*7060*/  SHF.R.S32.HI R5, RZ, 0x1f, R7 ;  /* 0x0000001fff057819 */ /* 0x000fe20000011407 */
[----:B------:R-:W-:-:S05]  /*7070*/  IMAD R9, R18, R9, R11 ;  /* 0x0000000912097224 */ /* 0x000fca00078e020b */
[----:B------:R-:W-:Y:S02]  /*7080*/  SHF.R.S32.HI R6, RZ, 0x1f, R9 ;  /* 0x0000001fff067819 */ /* 0x000fe40000011409 */
[----:B--2---:R-:W-:-:S13]  /*7090*/  @P0 R2UR UR4, R26 ;  /* 0x000000001a0402ca */ /* 0x004fda00000e0000 */
[----:B------:R-:W-:Y:S02]  /*70a0*/  UIADD3 UR14, UP0, UP2, UR8, UR14, UR4 ;  /* 0x0000000e080e7290 */ /* 0x000fe4000fa1e004 */
[----:B------:R-:W-:Y:S02]  /*70b0*/  UIADD3 UR8, UR21, UR7, URZ ;  /* 0x0000000715087290 */ /* 0x000fe4000fffe03f */
[----:B------:R-:W-:Y:S02]  /*70c0*/  UIADD3 UR7, UR9, UR11, URZ ;  /* 0x0000000b09077290 */ /* 0x000fe4000fffe03f */
[----:B------:R-:W-:Y:S01]  /*70d0*/  USHF.R.S32.HI UR12, URZ, 0x1f, UR4 ;  /* 0x0000001f3f0c7899 */ /* 0x000fe20008011404 */
[----:B------:R-:W-:Y:S01]  /*70e0*/  IADD3 R4, P2, P3, R7, UR14, R4 ;  /* 0x0000000e07047c10 */ /* 0x000fe2000fb5e004 */
[----:B------:R-:W-:Y:S01]  /*70f0*/  IMAD.U32 R8, RZ, RZ, UR8 ;  /* 0x00000008ff087e24 */ /* 0x000fe2000f8e00ff */
[----:B------:R-:W-:Y:S01]  /*7100*/  ULDC.64 UR8, c[0x0][UR17+0x210] ;  /* 0x0000840011087abb */ /* 0x000fe20008000a00 */
[----:B------:R-:W-:Y:S01]  /*7110*/  UIADD3.X UR7, UR7, UR18, UR12, UP0, UP2 ;  /* 0x0000001207077290 */ /* 0x000fe200087e440c */
[----:B------:R-:W-:Y:S01]  /*7120*/  IMAD R7, R9, UR9, RZ ;  /* 0x0000000909077c24 */ /* 0x000fe2000f8e02ff */
[----:B------:R-:W-:Y:S01]  /*7130*/  ULDC.64 UR10, c[0x0][0xba8] ;  /* 0x0002ea00000a7ab9 */ /* 0x000fe20000000a00 */
[----:B------:R-:W-:Y:S01]  /*7140*/  @!UP1 ULDC UR10, c[0x0][0xb50] ;  /* 0x0002d400000a9ab9 */ /* 0x000fe20000000800 */
[----:B------:R-:W-:Y:S01]  /*7150*/  @!UP1 ULDC UR11, c[0x0][0xb54] ;  /* 0x0002d500000b9ab9 */ /* 0x000fe20000000800 */
[----:B------:R-:W-:Y:S01]  /*7160*/  IMAD R7, R6, UR8, R7 ;  /* 0x0000000806077c24 */ /* 0x000fe2000f8e0207 */
[----:B------:R-:W-:-:S03]  /*7170*/  IADD3.X R5, R5, UR7, R8, P2, P3 ;  /* 0x0000000705057c10 */ /* 0x000fc600097e6408 */
[----:B------:R-:W-:-:S04]  /*7180*/  IMAD.WIDE.U32 R4, R9, UR8, R4 ;  /* 0x0000000809047c25 */ /* 0x000fc8000f8e0004 */
[----:B------:R-:W-:Y:S01]  /*7190*/  IMAD.IADD R5, R5, 0x1, R7 ;  /* 0x0000000105057824 */ /* 0x000fe200078e0207 */
[----:B------:R-:W-:-:S04]  /*71a0*/  LEA R9, P2, R4, UR10, 0x2 ;  /* 0x0000000a04097c11 */ /* 0x000fc8000f8410ff */
[----:B------:R-:W-:Y:S01]  /*71b0*/  LEA.HI.X R10, R4, UR11, R5, 0x2, P2 ;  /* 0x0000000b040a7c11 */ /* 0x000fe200090f1405 */
[----:B------:R-:W-:Y:S08]  /*71c0*/  @P4 BRA `(.L_x_213) ;  /* 0x0000000000104947 */ /* 0x000ff00003800000 */
[----:B------:R-:W-:Y:S05]  /*71d0*/  @!P0 BRA `(.L_x_213) ;  /* 0x00000000000c8947 */ /* 0x000fea0003800000 */
[----:B------:R-:W2:Y:S04]  /*71e0*/  LDG.E R4, desc[UR36][R32.64] ;  /* 0x0000002420047981 */ /* 0x000ea8000c1e1900 */
[----:B-----5:R-:W2:Y:S02]  /*71f0*/  LDG.E R3, desc[UR36][R32.64+0x4] ;  /* 0x0000042420037981 */ /* 0x020ea4000c1e1900 */
[----:B--2---:R-:W-:-:S07]  /*7200*/  IADD3 R3, -R4, R3, RZ ;  /* 0x0000000304037210 */ /* 0x004fce0007ffe1ff */
.L_x_213:
[----:B------:R-:W-:Y:S01]  /*7210*/  R2UR UR7, R175 ;  /* 0x00000000af0772ca */ /* 0x000fe200000e0000 */
[----:B------:R-:W-:Y:S01]  /*7220*/  SHFL.IDX PT, R4, R9, RZ, 0x1c1f ;  /* 0x001c1fff09047589 */ /* 0x000fe200000e0000 */
[----:B-----5:R-:W-:Y:S01]  /*7230*/  IMAD R3, R3, R18, RZ ;  /* 0x0000001203037224 */ /* 0x020fe200078e02ff */
[----:B------:R-:W-:Y:S02]  /*7240*/  LOP3.LUT P0, RZ, R179, 0x3, RZ, 0xc0, !PT ;  /* 0x00000003b3ff7812 */ /* 0x000fe4000780c0ff */
[----:B------:R-:W0:Y:S01]  /*7250*/  SHFL.IDX PT, R5, R10, RZ, 0x1c1f ;  /* 0x001c1fff0a057589 */ /* 0x000e2200000e0000 */
[----:B------:R-:W-:-:S03]  /*7260*/  PLOP3.LUT P3, PT, PT, PT, UP1, 0x80, 0x0 ;  /* 0x000000000000781c */ /* 0x000fc60003f6f018 */
[----:B------:R-:W-:Y:S04]  /*7270*/  SHFL.IDX PT, R6, R9, 0x1, 0x1c1f ;  /* 0x003c1f0009067f89 */ /* 0x000fe800000e0000 */
[----:B------:R-:W-:Y:S01]  /*7280*/  IMAD.U32 R13, RZ, RZ, UR7 ;  /* 0x00000007ff0d7e24 */ /* 0x000fe2000f8e00ff */
[----:B------:R-:W1:Y:S03]  /*7290*/  SHFL.IDX PT, R7, R10, 0x1, 0x1c1f ;  /* 0x003c1f000a077f89 */ /* 0x000e6600000e0000 */
[----:B------:R-:W-:-:S04]  /*72a0*/  IMAD R12, R13, 0x80, R196 ;  /* 0x000000800d0c7824 */ /* 0x000fc800078e02c4 */
[C---:B------:R-:W-:Y:S01]  /*72b0*/  VIADD R8, R12.reuse, 0x8 ;  /* 0x000000080c087836 */ /* 0x040fe20000000000 */
[----:B------:R-:W-:-:S04]  /*72c0*/  ISETP.GE.OR P2, PT, R12, R3, P0 ;  /* 0x000000030c00720c */ /* 0x000fc80000746670 */
[----:B------:R-:W-:-:S09]  /*72d0*/  ISETP.GE.OR P0, PT, R8, R3, P0 ;  /* 0x000000030800720c */ /* 0x000fd20000706670 */
[----:B0-----:R0:W-:Y:S01]  /*72e0*/  @!P2 ST.E desc[UR36][R4.64], R99 ;  /* 0x000000630400a985 */ /* 0x0011e2000c101924 */
[----:B------:R-:W-:-:S03]  /*72f0*/  ISETP.GE.AND P2, PT, R12, R3, PT ;  /* 0x000000030c00720c */ /* 0x000fc60003f46270 */
[----:B-1----:R0:W-:Y:S01]  /*7300*/  @!P0 ST.E desc[UR36][R6.64], R98 ;  /* 0x0000006206008985 */ /* 0x0021e2000c101924 */
[----:B------:R-:W-:Y:S01]  /*7310*/  ISETP.GE.AND P0, PT, R8, R3, PT ;  /* 0x000000030800720c */ /* 0x000fe20003f06270 */
[----:B------:R-:W-:-:S12]  /*7320*/  @P3 BRA `(.L_x_214) ;  /* 0x0000000800983947 */ /* 0x000fd80003800000 */
[----:B0-----:R-:W-:Y:S01]  /*7330*/  IMAD R5, R176, 0x40, R2 ;  /* 0x00000040b0057824 */ /* 0x001fe200078e0202 */
[----:B------:R-:W0:Y:S01]  /*7340*/  @P1 LDC R21, c[0x0][0xbec] ;  /* 0x0002fb00ff151b82 */ /* 0x000e220000000800 */
[----:B------:R-:W-:Y:S01]  /*7350*/  R2UR UR14, R175 ;  /* 0x00000000af0e72ca */ /* 0x000fe200000e0000 */
[----:B------:R-:W-:Y:S01]  /*7360*/  ULDC.64 UR10, c[0x0][0xaa0] ;  /* 0x0002a800000a7ab9 */ /* 0x000fe20000000a00 */
[----:B------:R-:W-:Y:S01]  /*7370*/  IMAD.WIDE R24, R5, 0x2, R24 ;  /* 0x0000000205187825 */ /* 0x000fe200078e0218 */
[----:B------:R-:W-:Y:S02]  /*7380*/  R2UR UR15, R174 ;  /* 0x00000000ae0f72ca */ /* 0x000fe400000e0000 */
[C---:B------:R-:W-:Y:S02]  /*7390*/  IADD3 R9, P6, R24.reuse, 0x1000, RZ ;  /* 0x0000100018097810 */ /* 0x040fe40007fde0ff */
[----:B------:R-:W-:Y:S02]  /*73a0*/  IADD3 R13, P5, R24, 0x2000, RZ ;  /* 0x00002000180d7810 */ /* 0x000fe40007fbe0ff */
[----:B------:R-:W-:-:S02]  /*73b0*/  LOP3.LUT R8, R9, 0x380, RZ, 0xc0, !PT ;  /* 0x0000038009087812 */ /* 0x000fc400078ec0ff */
[----:B------:R-:W-:Y:S02]  /*73c0*/  IADD3 R29, P4, R24, 0x3000, RZ ;  /* 0x00003000181d7810 */ /* 0x000fe40007f9e0ff */
[----:B------:R-:W-:Y:S02]  /*73d0*/  SHF.R.U64 R8, R8, 0x3, RZ ;  /* 0x0000000308087819 */ /* 0x000fe400000012ff */
[----:B------:R-:W-:Y:S02]  /*73e0*/  IADD3 R33, P3, R24, 0x4000, RZ ;  /* 0x0000400018217810 */ /* 0x000fe40007f7e0ff */
[----:B------:R-:W-:Y:S01]  /*73f0*/  LOP3.LUT R8, R8, R9, RZ, 0x3c, !PT ;  /* 0x0000000908087212 */ /* 0x000fe200078e3cff */
[----:B------:R-:W-:Y:S01]  /*7400*/  IMAD.X R9, RZ, RZ, R25, P6 ;  /* 0x000000ffff097224 */ /* 0x000fe200030e0619 */
[C---:B------:R-:W-:Y:S02]  /*7410*/  IADD3 R5, P6, R24.reuse, 0x7000, RZ ;  /* 0x0000700018057810 */ /* 0x040fe40007fde0ff */
[----:B------:R-:W-:-:S02]  /*7420*/  IADD3 R37, P2, R24, 0x5000, RZ ;  /* 0x0000500018257810 */ /* 0x000fc40007f5e0ff */
[C---:B------:R-:W-:Y:S01]  /*7430*/  IADD3 R41, P0, R24.reuse, 0x6000, RZ ;  /* 0x0000600018297810 */ /* 0x040fe20007f1e0ff */
[----:B------:R-:W-:Y:S01]  /*7440*/  UIMAD UR7, UR12, UR10, URZ ;  /* 0x0000000a0c0772a4 */ /* 0x000fe2000f8e023f */
[----:B------:R-:W-:Y:S01]  /*7450*/  LOP3.LUT R7, R24, 0x380, RZ, 0xc0, !PT ;  /* 0x0000038018077812 */ /* 0x000fe200078ec0ff */
[----:B------:R-:W-:Y:S01]  /*7460*/  UIMAD.WIDE.U32 UR8, UR4, UR10, URZ ;  /* 0x0000000a040872a5 */ /* 0x000fe2000f8e003f */
[----:B------:R-:W-:Y:S01]  /*7470*/  LOP3.LUT R4, R5, 0x380, RZ, 0xc0, !PT ;  /* 0x0000038005047812 */ /* 0x000fe200078ec0ff */
[----:B------:R-:W-:Y:S01]  /*7480*/  IMAD R19, R17, 0x20, R176 ;  /* 0x0000002011137824 */ /* 0x000fe200078e02b0 */
[----:B------:R-:W-:Y:S01]  /*7490*/  LOP3.LUT R12, R13, 0x380, RZ, 0xc0, !PT ;  /* 0x000003800d0c7812 */ /* 0x000fe200078ec0ff */
[----:B------:R-:W-:Y:S01]  /*74a0*/  IMAD.U32 R26, RZ, RZ, UR14 ;  /* 0x0000000eff1a7e24 */ /* 0x000fe2000f8e00ff */
[----:B------:R-:W-:Y:S01]  /*74b0*/  LOP3.LUT R28, R29, 0x380, RZ, 0xc0, !PT ;  /* 0x000003801d1c7812 */ /* 0x000fe200078ec0ff */
[----:B------:R-:W-:Y:S01]  /*74c0*/  ULDC.64 UR12, c[0x0][0xaf0] ;  /* 0x0002bc00000c7ab9 */ /* 0x000fe20000000a00 */
[----:B------:R-:W-:Y:S01]  /*74d0*/  LOP3.LUT R32, R33, 0x380, RZ, 0xc0, !PT ;  /* 0x0000038021207812 */ /* 0x000fe200078ec0ff */
[----:B------:R-:W5:Y:S01]  /*74e0*/  LD.E.128 R8, desc[UR36][R8.64] ;  /* 0x0000002408087980 */ /* 0x000f62000c101d00 */
[----:B------:R-:W-:-:S02]  /*74f0*/  LOP3.LUT R36, R37, 0x380, RZ, 0xc0, !PT ;  /* 0x0000038025247812 */ /* 0x000fc400078ec0ff */
[----:B------:R-:W-:Y:S02]  /*7500*/  LOP3.LUT R40, R41, 0x380, RZ, 0xc0, !PT ;  /* 0x0000038029287812 */ /* 0x000fe400078ec0ff */
[----:B------:R-:W-:Y:S02]  /*7510*/  SHF.R.U64 R7, R7, 0x3, RZ ;  /* 0x0000000307077819 */ /* 0x000fe400000012ff */
[----:B------:R-:W-:Y:S02]  /*7520*/  SHF.R.U64 R4, R4, 0x3, RZ ;  /* 0x0000000304047819 */ /* 0x000fe400000012ff */
[----:B------:R-:W-:Y:S02]  /*7530*/  SHF.R.U64 R12, R12, 0x3, RZ ;  /* 0x000000030c0c7819 */ /* 0x000fe400000012ff */
[----:B------:R-:W-:Y:S02]  /*7540*/  SHF.R.U64 R28, R28, 0x3, RZ ;  /* 0x000000031c1c7819 */ /* 0x000fe400000012ff */
[----:B------:R-:W-:-:S02]  /*7550*/  SHF.R.U64 R32, R32, 0x3, RZ ;  /* 0x0000000320207819 */ /* 0x000fc400000012ff */
[----:B------:R-:W-:Y:S02]  /*7560*/  SHF.R.U64 R36, R36, 0x3, RZ ;  /* 0x0000000324247819 */ /* 0x000fe400000012ff */
[----:B------:R-:W-:Y:S02]  /*7570*/  SHF.R.U64 R40, R40, 0x3, RZ ;  /* 0x0000000328287819 */ /* 0x000fe400000012ff */
[----:B------:R-:W-:Y:S02]  /*7580*/  LOP3.LUT R24, R7, R24, RZ, 0x3c, !PT ;  /* 0x0000001807187212 */ /* 0x000fe400078e3cff */
[----:B------:R-:W-:Y:S01]  /*7590*/  LOP3.LUT R12, R12, R13, RZ, 0x3c, !PT ;  /* 0x0000000d0c0c7212 */ /* 0x000fe200078e3cff */
[--C-:B------:R-:W-:Y:S01]  /*75a0*/  IMAD.X R13, RZ, RZ, R25.reuse, P5 ;  /* 0x000000ffff0d7224 */ /* 0x100fe200028e0619 */
[----:B------:R-:W-:Y:S01]  /*75b0*/  LOP3.LUT R28, R28, R29, RZ, 0x3c, !PT ;  /* 0x0000001d1c1c7212 */ /* 0x000fe200078e3cff */
[--C-:B------:R-:W-:Y:S01]  /*75c0*/  IMAD.X R29, RZ, RZ, R25.reuse, P4 ;  /* 0x000000ffff1d7224 */ /* 0x100fe200020e0619 */
[----:B------:R-:W-:Y:S01]  /*75d0*/  LOP3.LUT R32, R32, R33, RZ, 0x3c, !PT ;  /* 0x0000002120207212 */ /* 0x000fe200078e3cff */
[--C-:B------:R-:W-:Y:S01]  /*75e0*/  IMAD.X R33, RZ, RZ, R25.reuse, P3 ;  /* 0x000000ffff217224 */ /* 0x100fe200018e0619 */
[----:B------:R-:W-:Y:S01]  /*75f0*/  LOP3.LUT R36, R36, R37, RZ, 0x3c, !PT ;  /* 0x0000002524247212 */ /* 0x000fe200078e3cff */
[--C-:B------:R-:W-:Y:S01]  /*7600*/  IMAD.X R37, RZ, RZ, R25.reuse, P2 ;  /* 0x000000ffff257224 */ /* 0x100fe200010e0619 */
[----:B------:R-:W-:Y:S01]  /*7610*/  LOP3.LUT R40, R40, R41, RZ, 0x3c, !PT ;  /* 0x0000002928287212 */ /* 0x000fe200078e3cff */
[----:B------:R-:W-:Y:S01]  /*7620*/  IMAD.X R41, RZ, RZ, R25, P0 ;  /* 0x000000ffff297224 */ /* 0x000fe200000e0619 */
[----:B------:R-:W-:-:S02]  /*7630*/  LOP3.LUT R44, R4, R5, RZ, 0x3c, !PT ;  /* 0x00000005042c7212 */ /* 0x000fc400078e3cff */
[----:B------:R-:W-:Y:S01]  /*7640*/  IADD3.X R45, RZ, R25, RZ, P6, !PT ;  /* 0x00000019ff2d7210 */ /* 0x000fe200037fe4ff */
[----:B------:R1:W5:Y:S01]  /*7650*/  LD.E.128 R4, desc[UR36][R24.64] ;  /* 0x0000002418047980 */ /* 0x000362000c101d00 */
[----:B------:R-:W-:Y:S01]  /*7660*/  UIMAD UR7, UR4, UR11, UR7 ;  /* 0x0000000b040772a4 */ /* 0x000fe2000f8e0207 */
[----:B------:R-:W-:Y:S02]  /*7670*/  IMAD R26, R26, 0x80, R19 ;  /* 0x000000801a1a7824 */ /* 0x000fe400078e0213 */
[----:B------:R-:W-:Y:S01]  /*7680*/  ULDC.64 UR10, c[0x0][0xae8] ;  /* 0x0002ba00000a7ab9 */ /* 0x000fe20000000a00 */
[----:B------:R-:W5:Y:S04]  /*7690*/  LD.E.128 R12, desc[UR36][R12.64] ;  /* 0x000000240c0c7980 */ /* 0x000f68000c101d00 */
[----:B------:R-:W5:Y:S01]  /*76a0*/  LD.E.128 R28, desc[UR36][R28.64] ;  /* 0x000000241c1c7980 */ /* 0x000f62000c101d00 */
[----:B-1----:R-:W1:Y:S01]  /*76b0*/  @P1 LDC R25, c[0x0][0xbf0] ;  /* 0x0002fc00ff191b82 */ /* 0x002e620000000800 */
[----:B------:R-:W-:-:S02]  /*76c0*/  UIADD3 UR9, UR9, UR7, URZ ;  /* 0x0000000709097290 */ /* 0x000fc4000fffe03f */
[----:B------:R-:W-:Y:S01]  /*76d0*/  USHF.R.S32.HI UR4, URZ, 0x1f, UR61 ;  /* 0x0000001f3f047899 */ /* 0x000fe2000801143d */
[----:B------:R-:W5:Y:S01]  /*76e0*/  LD.E.128 R32, desc[UR36][R32.64] ;  /* 0x0000002420207980 */ /* 0x000f62000c101d00 */
[----:B------:R-:W-:Y:S01]  /*76f0*/  UIMAD.WIDE.U32 UR8, UR15, UR10, UR8 ;  /* 0x0000000a0f0872a5 */ /* 0x000fe2000f8e0008 */
[----:B0-----:R-:W-:Y:S01]  /*7700*/  @P1 IMAD.HI.U32 R20, R26, R21, RZ ;  /* 0x000000151a141227 */ /* 0x001fe200078e00ff */
[----:B------:R-:W-:Y:S01]  /*7710*/  UIMAD UR4, UR4, UR12, URZ ;  /* 0x0000000c040472a4 */ /* 0x000fe2000f8e023f */
[----:B------:R-:W5:Y:S01]  /*7720*/  LD.E.128 R36, desc[UR36][R36.64] ;  /* 0x0000002424247980 */ /* 0x000f62000c101d00 */
[----:B------:R-:W-:Y:S01]  /*7730*/  UIMAD UR9, UR15, UR11, UR9 ;  /* 0x0000000b0f0972a4 */ /* 0x000fe2000f8e0209 */
[----:B------:R-:W-:Y:S01]  /*7740*/  IMAD.MOV.U32 R19, RZ, RZ, R26 ;  /* 0x000000ffff137224 */ /* 0x000fe200078e001a */
[----:B------:R-:W-:Y:S01]  /*7750*/  UIMAD UR4, UR61, UR13, UR4 ;  /* 0x0000000d3d0472a4 */ /* 0x000fe2000f8e0204 */
[----:B------:R-:W5:Y:S01]  /*7760*/  LD.E.128 R40, desc[UR36][R40.64] ;  /* 0x0000002428287980 */ /* 0x000f62000c101d00 */
[----:B------:R-:W-:Y:S01]  /*7770*/  UIMAD.WIDE.U32 UR8, UR61, UR12, UR8 ;  /* 0x0000000c3d0872a5 */ /* 0x000fe2000f8e0008 */
[----:B------:R-:W-:-:S02]  /*7780*/  ULDC.64 UR10, c[0x0][0xae0] ;  /* 0x0002b800000a7ab9 */ /* 0x000fc40000000a00 */
[----:B------:R-:W5:Y:S01]  /*7790*/  LD.E.128 R44, desc[UR36][R44.64] ;  /* 0x000000242c2c7980 */ /* 0x000f62000c101d00 */
[----:B------:R-:W-:Y:S01]  /*77a0*/  UIADD3 UR4, UR9, UR4, URZ ;  /* 0x0000000409047290 */ /* 0x000fe2000fffe03f */
[----:B-1----:R-:W-:Y:S01]  /*77b0*/  @P1 SHF.R.U32.HI R19, RZ, R25, R20 ;  /* 0x00000019ff131219 */ /* 0x002fe20000011614 */
[----:B------:R-:W-:Y:S01]  /*77c0*/  IMAD.U32 R21, RZ, RZ, UR9 ;  /* 0x00000009ff157e24 */ /* 0x000fe2000f8e00ff */
[----:B------:R-:W-:Y:S01]  /*77d0*/  @!PT LDS RZ, [RZ] ;  /* 0x00000000fffff984 */ /* 0x000fe20000000800 */
[----:B------:R-:W-:Y:S01]  /*77e0*/  @!PT LDS RZ, [RZ] ;  /* 0x00000000fffff984 */ /* 0x000fe20000000800 */
[----:B------:R-:W-:Y:S01]  /*77f0*/  @!PT LDS RZ, [RZ] ;  /* 0x00000000fffff984 */ /* 0x000fe20000000800 */
[----:B------:R-:W-:Y:S01]  /*7800*/  @!PT LDS RZ, [RZ] ;  /* 0x00000000fffff984 */ /* 0x000fe20000000800 */
[----:B------:R0:W-:Y:S06]  /*7810*/  MEMBAR.ALL.CTA ;  /* 0x0000000000007992 */ /* 0x0001ec0000008000 */
[----:B0-----:R-:W0:Y:S01]  /*7820*/  FENCE.VIEW.ASYNC.S ;  /* 0x00000000000073c6 */ /* 0x001e220000000000 */
[--C-:B------:R-:W-:Y:S01]  /*7830*/  SHF.R.S32.HI R24, RZ, 0x1f, R19.reuse ;  /* 0x0000001fff187819 */ /* 0x100fe20000011413 */
[----:B------:R-:W-:-:S02]  /*7840*/  IMAD.MOV R25, RZ, RZ, -R19 ;  /* 0x000000ffff197224 */ /* 0x000fc400078e0a13 */
[----:B------:R-:W-:Y:S01]  /*7850*/  IMAD.U32 R20, RZ, RZ, UR8 ;  /* 0x00000008ff147e24 */ /* 0x000fe2000f8e00ff */
[----:B------:R-:W-:Y:S01]  /*7860*/  ULDC.64 UR8, c[0x0][0xad8] ;  /* 0x0002b60000087ab9 */ /* 0x000fe20000000a00 */
[----:B------:R-:W-:Y:S02]  /*7870*/  IMAD R24, R24, UR10, RZ ;  /* 0x0000000a18187c24 */ /* 0x000fe4000f8e02ff */
[----:B------:R-:W-:Y:S02]  /*7880*/  IMAD.U32 R21, RZ, RZ, UR4 ;  /* 0x00000004ff157e24 */ /* 0x000fe4000f8e00ff */
[----:B------:R-:W-:Y:S02]  /*7890*/  IMAD R25, R18, R25, R26 ;  /* 0x0000001912197224 */ /* 0x000fe400078e021a */
[C---:B------:R-:W-:Y:S02]  /*78a0*/  IMAD R49, R19.reuse, UR11, R24 ;  /* 0x0000000b13317c24 */ /* 0x040fe4000f8e0218 */
[----:B------:R-:W-:Y:S01]  /*78b0*/  IMAD.WIDE.U32 R18, R19, UR10, R20 ;  /* 0x0000000a13127c25 */ /* 0x000fe2000f8e0014 */
[----:B------:R-:W-:-:S03]  /*78c0*/  SHF.R.S32.HI R20, RZ, 0x1f, R25 ;  /* 0x0000001fff147819 */ /* 0x000fc60000011419 */
[----:B------:R-:W-:Y:S01]  /*78d0*/  IMAD.U32 R21, RZ, RZ, UR14 ;  /* 0x0000000eff157e24 */ /* 0x000fe2000f8e00ff */
[----:B------:R-:W-:Y:S01]  /*78e0*/  IADD3 R19, R19, R49, RZ ;  /* 0x0000003113137210 */ /* 0x000fe20007ffe0ff */
[----:B------:R-:W-:Y:S02]  /*78f0*/  IMAD R24, R20, UR8, RZ ;  /* 0x0000000814187c24 */ /* 0x000fe4000f8e02ff */
[----:B------:R-:W-:Y:S02]  /*7900*/  IMAD R26, R21, 0x80, R176 ;  /* 0x00000080151a7824 */ /* 0x000fe400078e02b0 */
[C---:B------:R-:W-:Y:S02]  /*7910*/  IMAD R21, R25.reuse, UR9, R24 ;  /* 0x0000000919157c24 */ /* 0x040fe4000f8e0218 */
[----:B------:R-:W-:Y:S01]  /*7920*/  IMAD.WIDE.U32 R18, R25, UR8, R18 ;  /* 0x0000000819127c25 */ /* 0x000fe2000f8e0012 */
[----:B------:R-:W-:Y:S01]  /*7930*/  ISETP.GE.AND P2, PT, R26, R3, PT ;  /* 0x000000031a00720c */ /* 0x000fe20003f46270 */
[----:B------:R-:W-:-:S02]  /*7940*/  ULDC.64 UR8, c[0x0][0xa80] ;  /* 0x0002a00000087ab9 */ /* 0x000fc40000000a00 */
[----:B------:R-:W-:Y:S01]  /*7950*/  IMAD.IADD R19, R19, 0x1, R21 ;  /* 0x0000000113137824 */ /* 0x000fe200078e0215 */
[----:B------:R-:W-:Y:S01]  /*7960*/  LEA R24, P3, R18, UR8, 0x1 ;  /* 0x0000000812187c11 */ /* 0x000fe2000f8608ff */
[----:B------:R-:W-:Y:S02]  /*7970*/  VIADD R0, R0, 0x2a820 ;  /* 0x0002a82000007836 */ /* 0x000fe40000000000 */
[----:B------:R-:W-:Y:S01]  /*7980*/  VIADD R20, R26, 0x20 ;  /* 0x000000201a147836 */ /* 0x000fe20000000000 */
[----:B------:R-:W-:Y:S02]  /*7990*/  LEA.HI.X R25, R18, UR9, R19, 0x1, P3 ;  /* 0x0000000912197c11 */ /* 0x000fe400098f0c13 */
[----:B------:R-:W-:Y:S02]  /*79a0*/  PRMT R0, RZ, 0x654, R0 ;  /* 0x00000654ff007816 */ /* 0x000fe40000000000 */
[-C--:B------:R-:W-:Y:S01]  /*79b0*/  ISETP.GE.AND P0, PT, R20, R3.reuse, PT ;  /* 0x000000031400720c */ /* 0x080fe20003f06270 */
[----:B------:R-:W-:Y:S01]  /*79c0*/  VIADD R20, R26, 0x40 ;  /* 0x000000401a147836 */ /* 0x000fe20000000000 */
[----:B0-----:R0:W-:Y:S01]  /*79d0*/  SYNCS.ARRIVE.TRANS64.RED.A1T0 RZ, [R0+URZ], RZ ;  /* 0x000000ff00ff79a7 */ /* 0x0011e2000810043f */
[----:B------:R0:W1:Y:S01]  /*79e0*/  SHFL.IDX PT, R19, R24, RZ, 0x181f ;  /* 0x00181fff18137589 */ /* 0x00006200000e0000 */
[----:B------:R-:W-:Y:S03]  /*79f0*/  BSSY B1, `(.L_x_215) ;  /* 0x000000d000017945 */ /* 0x000fe60003800000 */
[----:B------:R0:W2:Y:S01]  /*7a00*/  SHFL.IDX PT, R21, R25, RZ, 0x181f ;  /* 0x00181fff19157589 */ /* 0x0000a200000e0000 */
[----:B------:R-:W-:Y:S01]  /*7a10*/  ISETP.GE.AND P1, PT, R20, R3, PT ;  /* 0x000000031400720c */ /* 0x000fe20003f26270 */
[----:B------:R-:W-:-:S12]  /*7a20*/  @P2 BRA `(.L_x_216) ;  /* 0x0000000000242947 */ /* 0x000fd80003800000 */
[----:B------:R-:W-:Y:S02]  /*7a30*/  ULDC UR4, c[0x0][0xac8] ;  /* 0x0002b20000047ab9 */ /* 0x000fe40000000800 */
[----:B------:R-:W-:Y:S02]  /*7a40*/  ISETP.GE.AND P2, PT, R2, UR4, PT ;  /* 0x0000000402007c0c */ /* 0x000fe4000bf46270 */
[----:B------:R-:W-:-:S11]  /*7a50*/  ISETP.GE.AND P3, PT, R16, UR4, PT ;  /* 0x0000000410007c0c */ /* 0x000fd6000bf66270 */
[-C--:B-1----:R-:W-:Y:S02]  /*7a60*/  @!P2 LEA R18, P4, R2, R19.reuse, 0x1 ;  /* 0x000000130212a211 */ /* 0x082fe400078808ff */
[----:B------:R-:W-:Y:S02]  /*7a70*/  @!P3 LEA R20, P5, R16, R19, 0x1 ;  /* 0x000000131014b211 */ /* 0x000fe400078a08ff */
[-C--:B--2---:R-:W-:Y:S02]  /*7a80*/  @!P2 LEA.HI.X R19, R2, R21.reuse, R201, 0x1, P4 ;  /* 0x000000150213a211 */ /* 0x084fe400020f0cc9 */
[----:B------:R-:W-:-:S03]  /*7a90*/  @!P3 LEA.HI.X R21, R16, R21, R200, 0x1, P5 ;  /* 0x000000151015b211 */ /* 0x000fc600028f0cc8 */
[----:B-----5:R3:W-:Y:S04]  /*7aa0*/  @!P2 ST.E.128 desc[UR36][R18.64], R4 ;  /* 0x000000041200a985 */ /* 0x0207e8000c101d24 */
[----:B------:R3:W-:Y:S02]  /*7ab0*/  @!P3 ST.E.128 desc[UR36][R20.64], R32 ;  /* 0x000000201400b985 */ /* 0x0007e4000c101d24 */
.L_x_216:
[----:B------:R-:W-:Y:S05]  /*7ac0*/  BSYNC B1 ;  /* 0x0000000000017941 */ /* 0x000fea0003800000 */
.L_x_215:
[----:B---3-5:R3:W4:Y:S01]  /*7ad0*/  SHFL.IDX PT, R7, R25, 0x1, 0x181f ;  /* 0x00381f0019077f89 */ /* 0x02872200000e0000 */
[----:B------:R-:W-:Y:S03]  /*7ae0*/  BSSY B1, `(.L_x_217) ;  /* 0x000000c000017945 */ /* 0x000fe60003800000 */
[----:B------:R3:W0:Y:S01]  /*7af0*/  SHFL.IDX PT, R5, R24, 0x1, 0x181f ;  /* 0x00381f0018057f89 */ /* 0x00062200000e0000 */
[----:B------:R-:W-:Y:S05]  /*7b00*/  @P0 BRA `(.L_x_218) ;  /* 0x0000000000240947 */ /* 0x000fea0003800000 */
[----:B------:R-:W-:Y:S02]  /*7b10*/  ULDC UR4, c[0x0][0xac8] ;  /* 0x0002b20000047ab9 */ /* 0x000fe40000000800 */
[----:B------:R-:W-:Y:S02]  /*7b20*/  ISETP.GE.AND P3, PT, R2, UR4, PT ;  /* 0x0000000402007c0c */ /* 0x000fe4000bf66270 */
[----:B------:R-:W-:-:S11]  /*7b30*/  ISETP.GE.AND P4, PT, R16, UR4, PT ;  /* 0x0000000410007c0c */ /* 0x000fd6000bf86270 */
[-C--:B0-----:R-:W-:Y:S02]  /*7b40*/  @!P3 LEA R4, P0, R2, R5.reuse, 0x1 ;  /* 0x000000050204b211 */ /* 0x081fe400078008ff */
[----:B------:R-:W-:Y:S02]  /*7b50*/  @!P4 LEA R6, P2, R16, R5, 0x1 ;  /* 0x000000051006c211 */ /* 0x000fe400078408ff */
[-C--:B----4-:R-:W-:Y:S02]  /*7b60*/  @!P3 LEA.HI.X R5, R2, R7.reuse, R201, 0x1, P0 ;  /* 0x000000070205b211 */ /* 0x090fe400000f0cc9 */
[----:B------:R-:W-:-:S03]  /*7b70*/  @!P4 LEA.HI.X R7, R16, R7, R200, 0x1, P2 ;  /* 0x000000071007c211 */ /* 0x000fc600010f0cc8 */
[----:B------:R0:W-:Y:S04]  /*7b80*/  @!P3 ST.E.128 desc[UR36][R4.64], R8 ;  /* 0x000000080400b985 */ /* 0x0001e8000c101d24 */
[----:B------:R0:W-:Y:S02]  /*7b90*/  @!P4 ST.E.128 desc[UR36][R6.64], R36 ;  /* 0x000000240600c985 */ /* 0x0001e4000c101d24 */
.L_x_218:
[----:B------:R-:W-:Y:S05]  /*7ba0*/  BSYNC B1 ;  /* 0x0000000000017941 */ /* 0x000fea0003800000 */
.L_x_217:
[----:B0---4-:R0:W4:Y:S01]  /*7bb0*/  SHFL.IDX PT, R7, R25, 0x2, 0x181f ;  /* 0x00581f0019077f89 */ /* 0x01112200000e0000 */
        /* <DEDUP_REMOVED lines=12> */
.L_x_220:
[----:B------:R-:W-:Y:S05]  /*7c80*/  BSYNC B1 ;  /* 0x0000000000017941 */ /* 0x000fea0003800000 */
.L_x_219:
[----:B------:R-:W-:Y:S01]  /*7c90*/  VIADD R0, R26, 0x60 ;  /* 0x000000601a007836 */ /* 0x000fe20000000000 */
[----:B0--3--:R-:W0:Y:S04]  /*7ca0*/  SHFL.IDX PT, R25, R25, 0x3, 0x181f ;  /* 0x00781f0019197f89 */ /* 0x009e2800000e0000 */
[----:B------:R-:W-:Y:S01]  /*7cb0*/  ISETP.GE.AND P0, PT, R0, R3, PT ;  /* 0x000000030000720c */ /* 0x000fe20003f06270 */
[----:B----4-:R3:W4:-:S12]  /*7cc0*/  SHFL.IDX PT, R7, R24, 0x3, 0x181f ;  /* 0x00781f0018077f89 */ /* 0x01071800000e0000 */
[----:B---3--:R-:W-:Y:S05]  /*7cd0*/  @P0 BRA `(.L_x_221) ;  /* 0x0000001800580947 */ /* 0x008fea0003800000 */
[----:B------:R-:W-:Y:S02]  /*7ce0*/  ULDC UR4, c[0x0][0xac8] ;  /* 0x0002b20000047ab9 */ /* 0x000fe40000000800 */
[----:B------:R-:W-:-:S13]  /*7cf0*/  ISETP.GE.AND P1, PT, R2, UR4, PT ;  /* 0x0000000402007c0c */ /* 0x000fda000bf26270 */
[----:B----4-:R-:W-:-:S04]  /*7d00*/  @!P1 LEA R4, P0, R2, R7, 0x1 ;  /* 0x0000000702049211 */ /* 0x010fc800078008ff */
[----:B0-----:R-:W-:Y:S02]  /*7d10*/  @!P1 LEA.HI.X R5, R2, R25, R201, 0x1, P0 ;  /* 0x0000001902059211 */ /* 0x001fe400000f0cc9 */
[----:B------:R-:W-:-:S03]  /*7d20*/  ISETP.GE.AND P0, PT, R16, UR4, PT ;  /* 0x0000000410007c0c */ /* 0x000fc6000bf06270 */
[----:B------:R3:W-:Y:S10]  /*7d30*/  @!P1 ST.E.128 desc[UR36][R4.64], R28 ;  /* 0x0000001c04009985 */ /* 0x0007f4000c101d24 */
[----:B------:R-:W-:Y:S05]  /*7d40*/  @P0 BRA `(.L_x_221) ;  /* 0x00000018003c0947 */ /* 0x000fea0003800000 */
[----:B---3--:R-:W-:-:S04]  /*7d50*/  LEA R4, P0, R16, R7, 0x1 ;  /* 0x0000000710047211 */ /* 0x008fc800078008ff */
[----:B------:R-:W-:-:S05]  /*7d60*/  LEA.HI.X R5, R16, R25, R200, 0x1, P0 ;  /* 0x0000001910057211 */ /* 0x000fca00000f0cc8 */
[----:B------:R0:W-:Y:S01]  /*7d70*/  ST.E.128 desc[UR36][R4.64], R44 ;  /* 0x0000002c04007985 */ /* 0x0001e2000c101d24 */
[----:B------:R-:W-:Y:S05]  /*7d80*/  BRA `(.L_x_221) ;  /* 0x00000018002c7947 */ /* 0x000fea0003800000 */
.L_x_214:
[----:B------:R-:W-:Y:S01]  /*7d90*/  ULDC.64 UR10, c[0x0][0xb08] ;  /* 0x0002c200000a7ab9 */ /* 0x000fe20000000a00 */
[----:B------:R-:W-:Y:S01]  /*7da0*/  R2UR UR14, R174 ;  /* 0x00000000ae0e72ca */ /* 0x000fe200000e0000 */
[----:B------:R-:W-:Y:S01]  /*7db0*/  UIMAD UR7, UR12, UR10, URZ ;  /* 0x0000000a0c0772a4 */ /* 0x000fe2000f8e023f */
[----:B0-----:R-:W0:Y:S01]  /*7dc0*/  @P1 LDC R4, c[0x0][0xbec] ;  /* 0x0002fb00ff041b82 */ /* 0x001e220000000800 */
[----:B------:R-:W-:Y:S01]  /*7dd0*/  UIMAD.WIDE.U32 UR8, UR4, UR10, URZ ;  /* 0x0000000a040872a5 */ /* 0x000fe2000f8e003f */
[----:B------:R-:W-:Y:S01]  /*7de0*/  R2UR UR13, R19 ;  /* 0x00000000130d72ca */ /* 0x000fe200000e0000 */
[----:B------:R-:W-:Y:S01]  /*7df0*/  UIMAD UR7, UR4, UR11, UR7 ;  /* 0x0000000b040772a4 */ /* 0x000fe2000f8e0207 */
[----:B------:R-:W-:Y:S01]  /*7e00*/  IMAD.MOV.U32 R3, RZ, RZ, R11 ;  /* 0x000000ffff037224 */ /* 0x000fe200078e000b */
[----:B------:R-:W-:Y:S01]  /*7e10*/  USHF.R.S32.HI UR4, URZ, 0x1f, UR61 ;  /* 0x0000001f3f047899 */ /* 0x000fe2000801143d */
[----:B------:R-:W-:Y:S01]  /*7e20*/  BSSY B1, `(.L_x_222) ;  /* 0x000006a000017945 */ /* 0x000fe20003800000 */
[----:B------:R-:W-:Y:S01]  /*7e30*/  UIADD3 UR9, UR9, UR7, URZ ;  /* 0x0000000709097290 */ /* 0x000fe2000fffe03f */
[----:B------:R-:W1:Y:S01]  /*7e40*/  @P1 LDC R5, c[0x0][0xbf0] ;  /* 0x0002fc00ff051b82 */ /* 0x000e620000000800 */
[----:B------:R-:W-:-:S02]  /*7e50*/  ULDC.64 UR10, c[0x0][0xb38] ;  /* 0x0002ce00000a7ab9 */ /* 0x000fc40000000a00 */
[----:B------:R-:W-:-:S04]  /*7e60*/  UIMAD.WIDE.U32 UR8, UR14, UR10, UR8 ;  /* 0x0000000a0e0872a5 */ /* 0x000fc8000f8e0008 */
[----:B------:R-:W-:-:S03]  /*7e70*/  UIMAD UR9, UR14, UR11, UR9 ;  /* 0x0000000b0e0972a4 */ /* 0x000fc6000f8e0209 */
[----:B------:R-:W-:Y:S02]  /*7e80*/  ULDC.64 UR10, c[0x0][0xb40] ;  /* 0x0002d000000a7ab9 */ /* 0x000fe40000000a00 */
[----:B------:R-:W-:Y:S02]  /*7e90*/  UIMAD UR4, UR4, UR10, URZ ;  /* 0x0000000a040472a4 */ /* 0x000fe4000f8e023f */
[----:B------:R-:W-:Y:S02]  /*7ea0*/  UIMAD.WIDE.U32 UR8, UR61, UR10, UR8 ;  /* 0x0000000a3d0872a5 */ /* 0x000fe4000f8e0008 */
[----:B------:R-:W-:Y:S01]  /*7eb0*/  UIMAD UR4, UR61, UR11, UR4 ;  /* 0x0000000b3d0472a4 */ /* 0x000fe2000f8e0204 */
[----:B0-----:R-:W-:Y:S02]  /*7ec0*/  @P1 IMAD.HI.U32 R4, R11, R4, RZ ;  /* 0x000000040b041227 */ /* 0x001fe400078e00ff */
[----:B------:R-:W-:Y:S01]  /*7ed0*/  ULDC.64 UR10, c[0x0][0xb48] ;  /* 0x0002d200000a7ab9 */ /* 0x000fe20000000a00 */
[----:B------:R-:W-:-:S02]  /*7ee0*/  UIADD3 UR9, UR9, UR4, URZ ;  /* 0x0000000409097290 */ /* 0x000fc4000fffe03f */
[----:B-1----:R-:W-:Y:S02]  /*7ef0*/  @P1 SHF.R.U32.HI R3, RZ, R5, R4 ;  /* 0x00000005ff031219 */ /* 0x002fe40000011604 */
[----:B------:R-:W-:Y:S02]  /*7f00*/  UIMAD.WIDE.U32 UR8, UR13, UR10, UR8 ;  /* 0x0000000a0d0872a5 */ /* 0x000fe4000f8e0008 */
[--C-:B------:R-:W-:Y:S02]  /*7f10*/  SHF.R.S32.HI R4, RZ, 0x1f, R3.reuse ;  /* 0x0000001fff047819 */ /* 0x100fe40000011403 */
[----:B------:R-:W-:Y:S01]  /*7f20*/  UIMAD UR4, UR13, UR11, UR9 ;  /* 0x0000000b0d0472a4 */ /* 0x000fe2000f8e0209 */
[----:B------:R-:W-:Y:S02]  /*7f30*/  IMAD.MOV R7, RZ, RZ, -R3 ;  /* 0x000000ffff077224 */ /* 0x000fe400078e0a03 */
[----:B------:R-:W-:Y:S01]  /*7f40*/  ULDC.64 UR10, c[0x0][0xb30] ;  /* 0x0002cc00000a7ab9 */ /* 0x000fe20000000a00 */
[----:B------:R-:W-:-:S02]  /*7f50*/  IMAD.U32 R5, RZ, RZ, UR9 ;  /* 0x00000009ff057e24 */ /* 0x000fc4000f8e00ff */
[----:B------:R-:W-:Y:S02]  /*7f60*/  IMAD R6, R4, UR10, RZ ;  /* 0x0000000a04067c24 */ /* 0x000fe4000f8e02ff */
[----:B------:R-:W-:Y:S02]  /*7f70*/  IMAD R7, R18, R7, R11 ;  /* 0x0000000712077224 */ /* 0x000fe400078e020b */
[----:B------:R-:W-:Y:S01]  /*7f80*/  IMAD.U32 R4, RZ, RZ, UR8 ;  /* 0x00000008ff047e24 */ /* 0x000fe2000f8e00ff */
[----:B------:R-:W-:Y:S01]  /*7f90*/  ULDC.64 UR8, c[0x0][0xb28] ;  /* 0x0002ca0000087ab9 */ /* 0x000fe20000000a00 */
[----:B------:R-:W-:Y:S02]  /*7fa0*/  IMAD.U32 R5, RZ, RZ, UR4 ;  /* 0x00000004ff057e24 */ /* 0x000fe4000f8e00ff */
[C---:B------:R-:W-:Y:S01]  /*7fb0*/  IMAD R9, R3.reuse, UR11, R6 ;  /* 0x0000000b03097c24 */ /* 0x040fe2000f8e0206 */
[----:B------:R-:W-:Y:S01]  /*7fc0*/  SHF.R.S32.HI R6, RZ, 0x1f, R7 ;  /* 0x0000001fff067819 */ /* 0x000fe20000011407 */
[----:B------:R-:W-:-:S04]  /*7fd0*/  IMAD.WIDE.U32 R4, R3, UR10, R4 ;  /* 0x0000000a03047c25 */ /* 0x000fc8000f8e0004 */
[----:B------:R-:W-:Y:S01]  /*7fe0*/  IMAD R6, R6, UR8, RZ ;  /* 0x0000000806067c24 */ /* 0x000fe2000f8e02ff */
[----:B------:R-:W-:-:S03]  /*7ff0*/  IADD3 R5, R5, R9, RZ ;  /* 0x0000000905057210 */ /* 0x000fc60007ffe0ff */
[C---:B------:R-:W-:Y:S02]  /*8000*/  IMAD R3, R7.reuse, UR9, R6 ;  /* 0x0000000907037c24 */ /* 0x040fe4000f8e0206 */
[----:B------:R-:W-:Y:S01]  /*8010*/  IMAD.WIDE.U32 R4, R7, UR8, R4 ;  /* 0x0000000807047c25 */ /* 0x000fe2000f8e0004 */
[----:B------:R-:W-:-:S03]  /*8020*/  ULDC.64 UR8, c[0x0][0xb00] ;  /* 0x0002c00000087ab9 */ /* 0x000fc60000000a00 */
[----:B------:R-:W-:Y:S01]  /*8030*/  VIADD R6, R0, 0x2a820 ;  /* 0x0002a82000067836 */ /* 0x000fe20000000000 */
[----:B------:R-:W-:Y:S01]  /*8040*/  LEA R0, P1, R4, UR8, 0x2 ;  /* 0x0000000804007c11 */ /* 0x000fe2000f8210ff */
[----:B------:R-:W-:-:S03]  /*8050*/  IMAD.IADD R3, R5, 0x1, R3 ;  /* 0x0000000105037824 */ /* 0x000fc600078e0203 */
[----:B------:R-:W-:Y:S02]  /*8060*/  PRMT R6, RZ, 0x654, R6 ;  /* 0x00000654ff067816 */ /* 0x000fe40000000006 */
[----:B------:R-:W-:Y:S02]  /*8070*/  LEA.HI.X R3, R4, UR9, R3, 0x2, P1 ;  /* 0x0000000904037c11 */ /* 0x000fe400088f1403 */
[----:B------:R0:W-:Y:S03]  /*8080*/  SYNCS.ARRIVE.TRANS64.RED.A1T0 RZ, [R6+URZ], RZ ;  /* 0x000000ff06ff79a7 */ /* 0x0001e6000810043f */
[----:B------:R1:W2:Y:S04]  /*8090*/  SHFL.IDX PT, R7, R3, RZ, 0x1c1f ;  /* 0x001c1fff03077589 */ /* 0x0002a800000e0000 */
[----:B0-----:R1:W0:Y:S01]  /*80a0*/  SHFL.IDX PT, R6, R0, RZ, 0x1c1f ;  /* 0x001c1fff00067589 */ /* 0x00122200000e0000 */
[----:B------:R-:W-:Y:S05]  /*80b0*/  @P2 BRA `(.L_x_223) ;  /* 0x0000000400002947 */ /* 0x000fea0003800000 */
[----:B------:R-:W-:Y:S02]  /*80c0*/  ULDC UR4, c[0x0][0xac8] ;  /* 0x0002b20000047ab9 */ /* 0x000fe40000000800 */
[----:B------:R-:W-:Y:S02]  /*80d0*/  ISETP.GE.AND P3, PT, R172, UR4, PT ;  /* 0x00000004ac007c0c */ /* 0x000fe4000bf66270 */
[----:B------:R-:W-:Y:S02]  /*80e0*/  ISETP.GE.AND P1, PT, R173, UR4, PT ;  /* 0x00000004ad007c0c */ /* 0x000fe4000bf26270 */
[----:B------:R-:W-:Y:S02]  /*80f0*/  ISETP.GE.AND P4, PT, R171, UR4, PT ;  /* 0x00000004ab007c0c */ /* 0x000fe4000bf86270 */
[----:B------:R-:W-:-:S07]  /*8100*/  ISETP.GE.AND P2, PT, R170, UR4, PT ;  /* 0x00000004aa007c0c */ /* 0x000fce000bf46270 */
[CC--:B0-----:R-:W-:Y:S02]  /*8110*/  @!P3 LEA R8, P5, R172.reuse, R6.reuse, 0x2 ;  /* 0x00000006ac08b211 */ /* 0x0c1fe400078a10ff */
[----:B--2---:R-:W-:Y:S02]  /*8120*/  @!P1 IMAD.WIDE R4, R173, 0x4, R6 ;  /* 0x00000004ad049825 */ /* 0x004fe400078e0206 */
[----:B------:R-:W-:Y:S02]  /*8130*/  @!P3 LEA.HI.X R9, R172, R7, R194, 0x2, P5 ;  /* 0x00000007ac09b211 */ /* 0x000fe400028f14c2 */
[-C--:B------:R-:W-:Y:S01]  /*8140*/  @!P4 LEA R10, P5, R171, R6.reuse, 0x2 ;  /* 0x00000006ab0ac211 */ /* 0x080fe200078a10ff */
[----:B------:R0:W-:Y:S01]  /*8150*/  @!P1 ST.E.64 desc[UR36][R4.64], R20 ;  /* 0x0000001404009985 */ /* 0x0001e2000c101b24 */
[----:B------:R-:W-:Y:S02]  /*8160*/  ISETP.GE.AND P1, PT, R169, UR4, PT ;  /* 0x00000004a9007c0c */ /* 0x000fe4000bf26270 */
[----:B------:R-:W-:Y:S01]  /*8170*/  @!P2 LEA R12, P6, R170, R6, 0x2 ;  /* 0x00000006aa0ca211 */ /* 0x000fe200078c10ff */
[----:B------:R2:W-:Y:S01]  /*8180*/  @!P3 ST.E.64 desc[UR36][R8.64], R88 ;  /* 0x000000580800b985 */ /* 0x0005e2000c101b24 */
[----:B------:R-:W-:-:S02]  /*8190*/  ISETP.GE.AND P3, PT, R168, UR4, PT ;  /* 0x00000004a8007c0c */ /* 0x000fc4000bf66270 */
[-C--:B------:R-:W-:Y:S02]  /*81a0*/  @!P4 LEA.HI.X R11, R171, R7.reuse, R193, 0x2, P5 ;  /* 0x00000007ab0bc211 */ /* 0x080fe400028f14c1 */
[----:B------:R-:W-:Y:S02]  /*81b0*/  @!P2 LEA.HI.X R13, R170, R7, R192, 0x2, P6 ;  /* 0x00000007aa0da211 */ /* 0x000fe400030f14c0 */
[----:B------:R-:W-:Y:S01]  /*81c0*/  ISETP.GE.AND P5, PT, R167, UR4, PT ;  /* 0x00000004a7007c0c */ /* 0x000fe2000bfa6270 */
[----:B------:R3:W-:Y:S02]  /*81d0*/  @!P4 ST.E.64 desc[UR36][R10.64], R90 ;  /* 0x0000005a0a00c985 */ /* 0x0007e4000c101b24 */
[----:B------:R-:W-:Y:S02]  /*81e0*/  @!P1 LEA R14, P4, R169, R6, 0x2 ;  /* 0x00000006a90e9211 */ /* 0x000fe400078810ff */
[----:B------:R4:W-:Y:S01]  /*81f0*/  @!P2 ST.E.64 desc[UR36][R12.64], R36 ;  /* 0x000000240c00a985 */ /* 0x0009e2000c101b24 */
[----:B------:R-:W-:-:S02]  /*8200*/  ISETP.GE.AND P2, PT, R166, UR4, PT ;  /* 0x00000004a6007c0c */ /* 0x000fc4000bf46270 */
[CC--:B0-----:R-:W-:Y:S02]  /*8210*/  @!P3 LEA R4, P6, R168.reuse, R6.reuse, 0x2 ;  /* 0x00000006a804b211 */ /* 0x0c1fe400078c10ff */
[-C--:B------:R-:W-:Y:S02]  /*8220*/  @!P1 LEA.HI.X R15, R169, R7.reuse, R191, 0x2, P4 ;  /* 0x00000007a90f9211 */ /* 0x080fe400020f14bf */
[----:B------:R-:W-:Y:S02]  /*8230*/  @!P3 LEA.HI.X R5, R168, R7, R190, 0x2, P6 ;  /* 0x00000007a805b211 */ /* 0x000fe400030f14be */
[----:B------:R-:W-:Y:S01]  /*8240*/  ISETP.GE.AND P4, PT, R165, UR4, PT ;  /* 0x00000004a5007c0c */ /* 0x000fe2000bf86270 */
[----:B------:R0:W-:Y:S01]  /*8250*/  @!P1 ST.E.64 desc[UR36][R14.64], R40 ;  /* 0x000000280e009985 */ /* 0x0001e2000c101b24 */
[----:B--2---:R-:W-:-:S03]  /*8260*/  @!P5 LEA R8, P1, R167, R6, 0x2 ;  /* 0x00000006a708d211 */ /* 0x004fc600078210ff */
[----:B------:R2:W-:Y:S01]  /*8270*/  @!P3 ST.E.64 desc[UR36][R4.64], R44 ;  /* 0x0000002c0400b985 */ /* 0x0005e2000c101b24 */
[-C--:B---3--:R-:W-:Y:S02]  /*8280*/  @!P2 LEA R10, P6, R166, R6.reuse, 0x2 ;  /* 0x00000006a60aa211 */ /* 0x088fe400078c10ff */
[----:B------:R-:W-:Y:S02]  /*8290*/  ISETP.GE.AND P3, PT, R164, UR4, PT ;  /* 0x00000004a4007c0c */ /* 0x000fe4000bf66270 */
[-C--:B------:R-:W-:Y:S02]  /*82a0*/  @!P5 LEA.HI.X R9, R167, R7.reuse, R189, 0x2, P1 ;  /* 0x00000007a709d211 */ /* 0x080fe400008f14bd */
[----:B------:R-:W-:Y:S02]  /*82b0*/  ISETP.GE.AND P1, PT, R163, UR4, PT ;  /* 0x00000004a3007c0c */ /* 0x000fe4000bf26270 */
[----:B------:R-:W-:Y:S01]  /*82c0*/  @!P2 LEA.HI.X R11, R166, R7, R188, 0x2, P6 ;  /* 0x00000007a60ba211 */ /* 0x000fe200030f14bc */
[----:B------:R3:W-:Y:S01]  /*82d0*/  @!P5 ST.E.64 desc[UR36][R8.64], R48 ;  /* 0x000000300800d985 */ /* 0x0007e2000c101b24 */
[----:B----4-:R-:W-:-:S03]  /*82e0*/  @!P4 LEA R12, P6, R165, R6, 0x2 ;  /* 0x00000006a50cc211 */ /* 0x010fc600078c10ff */
[----:B------:R4:W-:Y:S01]  /*82f0*/  @!P2 ST.E.64 desc[UR36][R10.64], R52 ;  /* 0x000000340a00a985 */ /* 0x0009e2000c101b24 */
[----:B------:R-:W-:Y:S02]  /*8300*/  ISETP.GE.AND P2, PT, R162, UR4, PT ;  /* 0x00000004a2007c0c */ /* 0x000fe4000bf46270 */
[-C--:B------:R-:W-:Y:S02]  /*8310*/  @!P4 LEA.HI.X R13, R165, R7.reuse, R187, 0x2, P6 ;  /* 0x00000007a50dc211 */ /* 0x080fe400030f14bb */
[CC--:B0-----:R-:W-:Y:S02]  /*8320*/  @!P3 LEA R14, P5, R164.reuse, R6.reuse, 0x2 ;  /* 0x00000006a40eb211 */ /* 0x0c1fe400078a10ff */
[----:B--2---:R-:W-:Y:S01]  /*8330*/  @!P1 LEA R4, P6, R163, R6, 0x2 ;  /* 0x00000006a3049211 */ /* 0x004fe200078c10ff */
[----:B------:R0:W-:Y:S01]  /*8340*/  @!P4 ST.E.64 desc[UR36][R12.64], R56 ;  /* 0x000000380c00c985 */ /* 0x0001e2000c101b24 */
[----:B------:R-:W-:Y:S02]  /*8350*/  @!P3 LEA.HI.X R15, R164, R7, R186, 0x2, P5 ;  /* 0x00000007a40fb211 */ /* 0x000fe400028f14ba */
[----:B------:R-:W-:-:S02]  /*8360*/  ISETP.GE.AND P4, PT, R161, UR4, PT ;  /* 0x00000004a1007c0c */ /* 0x000fc4000bf86270 */
[-C--:B------:R-:W-:Y:S01]  /*8370*/  @!P1 LEA.HI.X R5, R163, R7.reuse, R185, 0x2, P6 ;  /* 0x00000007a3059211 */ /* 0x080fe200030f14b9 */
[----:B------:R2:W-:Y:S01]  /*8380*/  @!P3 ST.E.64 desc[UR36][R14.64], R60 ;  /* 0x0000003c0e00b985 */ /* 0x0005e2000c101b24 */
[----:B------:R-:W-:Y:S02]  /*8390*/  ISETP.GE.AND P5, PT, R160, UR4, PT ;  /* 0x00000004a0007c0c */ /* 0x000fe4000bfa6270 */
[----:B---3--:R-:W-:Y:S01]  /*83a0*/  @!P2 LEA R8, P6, R162, R6, 0x2 ;  /* 0x00000006a208a211 */ /* 0x008fe200078c10ff */
[----:B------:R3:W-:Y:S01]  /*83b0*/  @!P1 ST.E.64 desc[UR36][R4.64], R64 ;  /* 0x0000004004009985 */ /* 0x0007e2000c101b24 */
[----:B------:R-:W-:Y:S02]  /*83c0*/  ISETP.GE.AND P3, PT, R23, UR4, PT ;  /* 0x0000000417007c0c */ /* 0x000fe4000bf66270 */
[----:B------:R-:W-:Y:S02]  /*83d0*/  ISETP.GE.AND P1, PT, R22, UR4, PT ;  /* 0x0000000416007c0c */ /* 0x000fe4000bf26270 */
[----:B------:R-:W-:-:S02]  /*83e0*/  @!P2 LEA.HI.X R9, R162, R7, R184, 0x2, P6 ;  /* 0x00000007a209a211 */ /* 0x000fc400030f14b8 */
[----:B----4-:R-:W-:-:S03]  /*83f0*/  @!P4 LEA R10, P6, R161, R6, 0x2 ;  /* 0x00000006a10ac211 */ /* 0x010fc600078c10ff */
[----:B------:R3:W-:Y:S01]  /*8400*/  @!P2 ST.E.64 desc[UR36][R8.64], R68 ;  /* 0x000000440800a985 */ /* 0x0007e2000c101b24 */
[CC--:B0-----:R-:W-:Y:S02]  /*8410*/  @!P5 LEA R12, P2, R160.reuse, R6.reuse, 0x2 ;  /* 0x00000006a00cd211 */ /* 0x0c1fe400078410ff */
[-C--:B------:R-:W-:Y:S02]  /*8420*/  @!P4 LEA.HI.X R11, R161, R7.reuse, R183, 0x2, P6 ;  /* 0x00000007a10bc211 */ /* 0x080fe400030f14b7 */
[CC--:B--2---:R-:W-:Y:S02]  /*8430*/  @!P3 LEA R14, P6, R23.reuse, R6.reuse, 0x2 ;  /* 0x00000006170eb211 */ /* 0x0c4fe400078c10ff */
[-C--:B------:R-:W-:Y:S01]  /*8440*/  @!P5 LEA.HI.X R13, R160, R7.reuse, R182, 0x2, P2 ;  /* 0x00000007a00dd211 */ /* 0x080fe200010f14b6 */
[----:B------:R3:W-:Y:S01]  /*8450*/  @!P4 ST.E.64 desc[UR36][R10.64], R72 ;  /* 0x000000480a00c985 */ /* 0x0007e2000c101b24 */
[C---:B------:R-:W-:Y:S02]  /*8460*/  @!P1 LEA R6, P2, R22.reuse, R6, 0x2 ;  /* 0x0000000616069211 */ /* 0x040fe400078410ff */
[-C--:B------:R-:W-:Y:S01]  /*8470*/  @!P3 LEA.HI.X R15, R23, R7.reuse, R181, 0x2, P6 ;  /* 0x00000007170fb211 */ /* 0x080fe200030f14b5 */
[----:B------:R3:W-:Y:S01]  /*8480*/  @!P5 ST.E.64 desc[UR36][R12.64], R76 ;  /* 0x0000004c0c00d985 */ /* 0x0007e2000c101b24 */
[----:B------:R-:W-:-:S03]  /*8490*/  @!P1 LEA.HI.X R7, R22, R7, R180, 0x2, P2 ;  /* 0x0000000716079211 */ /* 0x000fc600010f14b4 */
[----:B------:R3:W-:Y:S04]  /*84a0*/  @!P3 ST.E.64 desc[UR36][R14.64], R80 ;  /* 0x000000500e00b985 */ /* 0x0007e8000c101b24 */
[----:B------:R3:W-:Y:S02]  /*84b0*/  @!P1 ST.E.64 desc[UR36][R6.64], R84 ;  /* 0x0000005406009985 */ /* 0x0007e4000c101b24 */
.L_x_223:
[----:B------:R-:W-:Y:S05]  /*84c0*/  BSYNC B1 ;  /* 0x0000000000017941 */ /* 0x000fea0003800000 */
.L_x_222:
[----:B--23--:R2:W3:Y:S04]  /*84d0*/  SHFL.IDX PT, R7, R3, 0x1, 0x1c1f ;  /* 0x003c1f0003077f89 */ /* 0x00c4e800000e0000 */
[----:B0-----:R2:W0:Y:S01]  /*84e0*/  SHFL.IDX PT, R6, R0, 0x1, 0x1c1f ;  /* 0x003c1f0000067f89 */ /* 0x00142200000e0000 */
[----:B------:R-:W-:Y:S05]  /*84f0*/  @P0 BRA `(.L_x_221) ;  /* 0x0000001000500947 */ /* 0x000fea0003800000 */
[----:B------:R-:W-:Y:S02]  /*8500*/  ULDC UR4, c[0x0][0xac8] ;  /* 0x0002b20000047ab9 */ /* 0x000fe40000000800 */
[----:B------:R-:W-:Y:S02]  /*8510*/  ISETP.GE.AND P1, PT, R172, UR4, PT ;  /* 0x00000004ac007c0c */ /* 0x000fe4000bf26270 */
[----:B------:R-:W-:Y:S02]  /*8520*/  ISETP.GE.AND P0, PT, R171, UR4, PT ;  /* 0x00000004ab007c0c */ /* 0x000fe4000bf06270 */
[----:B------:R-:W-:Y:S02]  /*8530*/  ISETP.GE.AND P2, PT, R173, UR4, PT ;  /* 0x00000004ad007c0c */ /* 0x000fe4000bf46270 */
[----:B------:R-:W-:Y:S02]  /*8540*/  ISETP.GE.AND P4, PT, R169, UR4, PT ;  /* 0x00000004a9007c0c */ /* 0x000fe4000bf86270 */
[----:B------:R-:W-:-:S05]  /*8550*/  ISETP.GE.AND P3, PT, R170, UR4, PT ;  /* 0x00000004aa007c0c */ /* 0x000fca000bf66270 */
[CC--:B0-----:R-:W-:Y:S02]  /*8560*/  @!P1 LEA R8, P5, R172.reuse, R6.reuse, 0x2 ;  /* 0x00000006ac089211 */ /* 0x0c1fe400078a10ff */
[-C--:B------:R-:W-:Y:S02]  /*8570*/  @!P0 LEA R10, P6, R171, R6.reuse, 0x2 ;  /* 0x00000006ab0a8211 */ /* 0x080fe400078c10ff */
[-C--:B---3--:R-:W-:Y:S01]  /*8580*/  @!P1 LEA.HI.X R9, R172, R7.reuse, R194, 0x2, P5 ;  /* 0x00000007ac099211 */ /* 0x088fe200028f14c2 */
[----:B------:R-:W-:Y:S01]  /*8590*/  @!P2 IMAD.WIDE R4, R173, 0x4, R6 ;  /* 0x00000004ad04a825 */ /* 0x000fe200078e0206 */
[----:B------:R-:W-:Y:S02]  /*85a0*/  ISETP.GE.AND P5, PT, R168, UR4, PT ;  /* 0x00000004a8007c0c */ /* 0x000fe4000bfa6270 */
[----:B------:R-:W-:Y:S02]  /*85b0*/  @!P0 LEA.HI.X R11, R171, R7, R193, 0x2, P6 ;  /* 0x00000007ab0b8211 */ /* 0x000fe400030f14c1 */
[----:B------:R0:W-:Y:S01]  /*85c0*/  @!P2 ST.E.64 desc[UR36][R4.64], R92 ;  /* 0x0000005c0400a985 */ /* 0x0001e2000c101b24 */
[----:B------:R-:W-:-:S02]  /*85d0*/  @!P4 LEA R14, P2, R169, R6, 0x2 ;  /* 0x00000006a90ec211 */ /* 0x000fc400078410ff */
[----:B------:R-:W-:Y:S01]  /*85e0*/  @!P3 LEA R12, P6, R170, R6, 0x2 ;  /* 0x00000006aa0cb211 */ /* 0x000fe200078c10ff */
[----:B------:R-:W-:Y:S01]  /*85f0*/  @!P1 ST.E.64 desc[UR36][R8.64], R94 ;  /* 0x0000005e08009985 */ /* 0x000fe2000c101b24 */
[----:B------:R-:W-:Y:S02]  /*8600*/  ISETP.GE.AND P1, PT, R166, UR4, PT ;  /* 0x00000004a6007c0c */ /* 0x000fe4000bf26270 */
[-C--:B------:R-:W-:Y:S01]  /*8610*/  @!P4 LEA.HI.X R15, R169, R7.reuse, R191, 0x2, P2 ;  /* 0x00000007a90fc211 */ /* 0x080fe200010f14bf */
[----:B------:R3:W-:Y:S01]  /*8620*/  @!P0 ST.E.64 desc[UR36][R10.64], R96 ;  /* 0x000000600a008985 */ /* 0x0007e2000c101b24 */
[----:B------:R-:W-:Y:S02]  /*8630*/  ISETP.GE.AND P0, PT, R167, UR4, PT ;  /* 0x00000004a7007c0c */ /* 0x000fe4000bf06270 */
[----:B------:R-:W-:Y:S02]  /*8640*/  ISETP.GE.AND P2, PT, R165, UR4, PT ;  /* 0x00000004a5007c0c */ /* 0x000fe4000bf46270 */
[----:B------:R-:W-:-:S02]  /*8650*/  @!P3 LEA.HI.X R13, R170, R7, R192, 0x2, P6 ;  /* 0x00000007aa0db211 */ /* 0x000fc400030f14c0 */
[----:B------:R-:W-:-:S03]  /*8660*/  @!P5 LEA R18, P6, R168, R6, 0x2 ;  /* 0x00000006a812d211 */ /* 0x000fc600078c10ff */
[----:B------:R4:W-:Y:S01]  /*8670*/  @!P3 ST.E.64 desc[UR36][R12.64], R38 ;  /* 0x000000260c00b985 */ /* 0x0009e2000c101b24 */
[-C--:B------:R-:W-:Y:S02]  /*8680*/  @!P5 LEA.HI.X R19, R168, R7.reuse, R190, 0x2, P6 ;  /* 0x00000007a813d211 */ /* 0x080fe400030f14be */
[----:B------:R-:W-:Y:S01]  /*8690*/  ISETP.GE.AND P3, PT, R164, UR4, PT ;  /* 0x00000004a4007c0c */ /* 0x000fe2000bf66270 */
[----:B------:R5:W-:Y:S01]  /*86a0*/  @!P4 ST.E.64 desc[UR36][R14.64], R42 ;  /* 0x0000002a0e00c985 */ /* 0x000be2000c101b24 */
[-C--:B0-----:R-:W-:Y:S02]  /*86b0*/  @!P0 LEA R4, P4, R167, R6.reuse, 0x2 ;  /* 0x00000006a7048211 */ /* 0x081fe400078810ff */
[-C--:B---3--:R-:W-:Y:S01]  /*86c0*/  @!P2 LEA R10, P6, R165, R6.reuse, 0x2 ;  /* 0x00000006a50aa211 */ /* 0x088fe200078c10ff */
[----:B------:R-:W-:Y:S01]  /*86d0*/  @!P5 ST.E.64 desc[UR36][R18.64], R46 ;  /* 0x0000002e1200d985 */ /* 0x000fe2000c101b24 */
[----:B------:R-:W-:Y:S02]  /*86e0*/  @!P1 LEA R8, P5, R166, R6, 0x2 ;  /* 0x00000006a6089211 */ /* 0x000fe400078a10ff */
[----:B------:R-:W-:-:S02]  /*86f0*/  @!P0 LEA.HI.X R5, R167, R7, R189, 0x2, P4 ;  /* 0x00000007a7058211 */ /* 0x000fc400020f14bd */
[-C--:B------:R-:W-:Y:S02]  /*8700*/  @!P1 LEA.HI.X R9, R166, R7.reuse, R188, 0x2, P5 ;  /* 0x00000007a6099211 */ /* 0x080fe400028f14bc */
[----:B------:R-:W-:Y:S01]  /*8710*/  ISETP.GE.AND P4, PT, R163, UR4, PT ;  /* 0x00000004a3007c0c */ /* 0x000fe2000bf86270 */
[----:B------:R-:W-:Y:S01]  /*8720*/  @!P0 ST.E.64 desc[UR36][R4.64], R50 ;  /* 0x0000003204008985 */ /* 0x000fe2000c101b24 */
[----:B------:R-:W-:Y:S02]  /*8730*/  @!P2 LEA.HI.X R11, R165, R7, R187, 0x2, P6 ;  /* 0x00000007a50ba211 */ /* 0x000fe400030f14bb */
[----:B----4-:R-:W-:Y:S01]  /*8740*/  @!P3 LEA R12, P5, R164, R6, 0x2 ;  /* 0x00000006a40cb211 */ /* 0x010fe200078a10ff */
[----:B------:R0:W-:Y:S01]  /*8750*/  @!P1 ST.E.64 desc[UR36][R8.64], R54 ;  /* 0x0000003608009985 */ /* 0x0001e2000c101b24 */
[----:B------:R-:W-:Y:S02]  /*8760*/  ISETP.GE.AND P1, PT, R161, UR4, PT ;  /* 0x00000004a1007c0c */ /* 0x000fe4000bf26270 */
[----:B------:R-:W-:Y:S01]  /*8770*/  ISETP.GE.AND P0, PT, R160, UR4, PT ;  /* 0x00000004a0007c0c */ /* 0x000fe2000bf06270 */
[----:B------:R3:W-:Y:S01]  /*8780*/  @!P2 ST.E.64 desc[UR36][R10.64], R58 ;  /* 0x0000003a0a00a985 */ /* 0x0007e2000c101b24 */
[----:B------:R-:W-:-:S02]  /*8790*/  ISETP.GE.AND P2, PT, R162, UR4, PT ;  /* 0x00000004a2007c0c */ /* 0x000fc4000bf46270 */
[-C--:B------:R-:W-:Y:S02]  /*87a0*/  @!P3 LEA.HI.X R13, R164, R7.reuse, R186, 0x2, P5 ;  /* 0x00000007a40db211 */ /* 0x080fe400028f14ba */
[----:B------:R-:W-:Y:S02]  /*87b0*/  ISETP.GE.AND P5, PT, R23, UR4, PT ;  /* 0x0000000417007c0c */ /* 0x000fe4000bfa6270 */
[CC--:B-----5:R-:W-:Y:S01]  /*87c0*/  @!P4 LEA R14, P6, R163.reuse, R6.reuse, 0x2 ;  /* 0x00000006a30ec211 */ /* 0x0e0fe200078c10ff */
[----:B------:R4:W-:Y:S03]  /*87d0*/  @!P3 ST.E.64 desc[UR36][R12.64], R62 ;  /* 0x0000003e0c00b985 */ /* 0x0009e6000c101b24 */
[----:B------:R-:W-:Y:S02]  /*87e0*/  @!P4 LEA.HI.X R15, R163, R7, R185, 0x2, P6 ;  /* 0x00000007a30fc211 */ /* 0x000fe400030f14b9 */
[----:B0-----:R-:W-:-:S02]  /*87f0*/  @!P1 LEA R8, P6, R161, R6, 0x2 ;  /* 0x00000006a1089211 */ /* 0x001fc400078c10ff */
[-C--:B------:R-:W-:Y:S01]  /*8800*/  @!P2 LEA R4, P3, R162, R6.reuse, 0x2 ;  /* 0x00000006a204a211 */ /* 0x080fe200078610ff */
[----:B------:R4:W-:Y:S01]  /*8810*/  @!P4 ST.E.64 desc[UR36][R14.64], R66 ;  /* 0x000000420e00c985 */ /* 0x0009e2000c101b24 */
[-C--:B---3--:R-:W-:Y:S02]  /*8820*/  @!P0 LEA R10, P4, R160, R6.reuse, 0x2 ;  /* 0x00000006a00a8211 */ /* 0x088fe400078810ff */
[-C--:B------:R-:W-:Y:S02]  /*8830*/  @!P2 LEA.HI.X R5, R162, R7.reuse, R184, 0x2, P3 ;  /* 0x00000007a205a211 */ /* 0x080fe400018f14b8 */
[----:B------:R-:W-:Y:S02]  /*8840*/  @!P5 LEA R18, P3, R23, R6, 0x2 ;  /* 0x000000061712d211 */ /* 0x000fe400078610ff */
[-C--:B------:R-:W-:Y:S01]  /*8850*/  @!P1 LEA.HI.X R9, R161, R7.reuse, R183, 0x2, P6 ;  /* 0x00000007a1099211 */ /* 0x080fe200030f14b7 */
[----:B------:R4:W-:Y:S01]  /*8860*/  @!P2 ST.E.64 desc[UR36][R4.64], R70 ;  /* 0x000000460400a985 */ /* 0x0009e2000c101b24 */
[----:B------:R-:W-:-:S02]  /*8870*/  @!P0 LEA.HI.X R11, R160, R7, R182, 0x2, P4 ;  /* 0x00000007a00b8211 */ /* 0x000fc400020f14b6 */
[----:B------:R-:W-:Y:S01]  /*8880*/  @!P5 LEA.HI.X R19, R23, R7, R181, 0x2, P3 ;  /* 0x000000071713d211 */ /* 0x000fe200018f14b5 */
[----:B------:R4:W-:Y:S04]  /*8890*/  @!P1 ST.E.64 desc[UR36][R8.64], R74 ;  /* 0x0000004a08009985 */ /* 0x0009e8000c101b24 */
[----:B------:R4:W-:Y:S01]  /*88a0*/  @!P0 ST.E.64 desc[UR36][R10.64], R78 ;  /* 0x0000004e0a008985 */ /* 0x0009e2000c101b24 */
[----:B------:R-:W-:-:S03]  /*88b0*/  ISETP.GE.AND P0, PT, R22, UR4, PT ;  /* 0x0000000416007c0c */ /* 0x000fc6000bf06270 */
[----:B------:R4:W-:Y:S10]  /*88c0*/  @!P5 ST.E.64 desc[UR36][R18.64], R82 ;  /* 0x000000521200d985 */ /* 0x0009f4000c101b24 */
[----:B------:R-:W-:Y:S05]  /*88d0*/  @P0 BRA `(.L_x_221) ;  /* 0x0000000c00580947 */ /* 0x000fea0003800000 */
[----:B----4-:R-:W-:-:S04]  /*88e0*/  LEA R4, P0, R22, R6, 0x2 ;  /* 0x0000000616047211 */ /* 0x010fc800078010ff */
[----:B------:R-:W-:-:S05]  /*88f0*/  LEA.HI.X R5, R22, R7, R180, 0x2, P0 ;  /* 0x0000000716057211 */ /* 0x000fca00000f14b4 */
[----:B------:R0:W-:Y:S01]  /*8900*/  ST.E.64 desc[UR36][R4.64], R86 ;  /* 0x0000005604007985 */ /* 0x0001e2000c101b24 */
[----:B------:R-:W-:Y:S05]  /*8910*/  BRA `(.L_x_221) ;  /* 0x0000000c00487947 */ /* 0x000fea0003800000 */
.L_x_212:
[----:B------:R-:W-:Y:S01]  /*8920*/  ULDC.64 UR8, c[0x0][0xc00] ;  /* 0x0003000000087ab9 */ /* 0x000fe20000000a00 */
[----:B------:R-:W-:Y:S01]  /*8930*/  R2UR UR7, R18 ;  /* 0x00000000120772ca */ /* 0x000fe200000e0000 */
[----:B------:R-:W-:-:S04]  /*8940*/  UISETP.NE.U32.AND UP0, UPT, UR8, URZ, UPT ;  /* 0x0000003f0800728c */ /* 0x000fc8000bf05070 */
[----:B------:R-:W-:-:S03]  /*8950*/  UISETP.NE.AND.EX UP0, UPT, UR9, URZ, UPT, UP0 ;  /* 0x0000003f0900728c */ /* 0x000fc6000bf05300 */
[----:B------:R-:W-:Y:S02]  /*8960*/  ULDC.64 UR8, c[0x0][0xc00] ;  /* 0x0003000000087ab9 */ /* 0x000fe40000000a00 */
[----:B------:R-:W-:Y:S01]  /*8970*/  UIMAD.WIDE UR8, UR61, 0x4, UR8 ;  /* 0x000000043d0878a5 */ /* 0x000fe2000f8e0208 */
[----:B------:R-:W-:-:S05]  /*8980*/  PLOP3.LUT P1, PT, PT, PT, UP0, 0x80, 0x0 ;  /* 0x000000000000781c */ /* 0x000fca0003f2f008 */
[----:B------:R-:W-:Y:S02]  /*8990*/  IMAD.U32 R4, RZ, RZ, UR8 ;  /* 0x00000008ff047e24 */ /* 0x000fe4000f8e00ff */
[----:B------:R-:W-:Y:S01]  /*89a0*/  IMAD.U32 R5, RZ, RZ, UR9 ;  /* 0x00000009ff057e24 */ /* 0x000fe2000f8e00ff */
[----:B------:R-:W-:Y:S02]  /*89b0*/  ULDC.64 UR8, c[0x0][0xc08] ;  /* 0x0003020000087ab9 */ /* 0x000fe40000000a00 */
[----:B------:R-:W-:-:S03]  /*89c0*/  UISETP.NE.U32.AND UP1, UPT, UR8, URZ, UPT ;  /* 0x0000003f0800728c */ /* 0x000fc6000bf25070 */
[----:B------:R-:W2:Y:S01]  /*89d0*/  @P1 LDG.E R3, desc[UR36][R4.64] ;  /* 0x0000002404031981 */ /* 0x000ea2000c1e1900 */
[----:B------:R-:W-:Y:S01]  /*89e0*/  UISETP.NE.AND.EX UP1, UPT, UR9, URZ, UPT, UP1 ;  /* 0x0000003f0900728c */ /* 0x000fe2000bf25310 */
[----:B------:R-:W-:Y:S02]  /*89f0*/  ULDC UR4, c[0x0][0xa88] ;  /* 0x0002a20000047ab9 */ /* 0x000fe40000000800 */
[----:B------:R-:W-:-:S03]  /*8a00*/  IMAD.U32 R0, RZ, RZ, UR4 ;  /* 0x00000004ff007e24 */ /* 0x000fc6000f8e00ff */
[----:B------:R-:W-:-:S05]  /*8a10*/  PLOP3.LUT P2, PT, PT, PT, UP1, 0x80, 0x0 ;  /* 0x000000000000781c */ /* 0x000fca0003f4f018 */
[----:B------:R-:W-:Y:S02]  /*8a20*/  @UP1 ULDC.64 UR8, c[0x0][0xc08] ;  /* 0x0003020000081ab9 */ /* 0x000fe40000000a00 */
[----:B------:R-:W-:-:S06]  /*8a30*/  @UP1 UIMAD.WIDE UR8, UR61, 0x4, UR8 ;  /* 0x000000043d0818a5 */ /* 0x000fcc000f8e0208 */
[----:B------:R-:W-:Y:S02]  /*8a40*/  IMAD.U32 R6, RZ, RZ, UR8 ;  /* 0x00000008ff067e24 */ /* 0x000fe4000f8e00ff */
[----:B------:R-:W-:-:S05]  /*8a50*/  IMAD.U32 R7, RZ, RZ, UR9 ;  /* 0x00000009ff077e24 */ /* 0x000fca000f8e00ff */
[----:B------:R0:W5:Y:S01]  /*8a60*/  @P2 LDG.E R0, desc[UR36][R6.64] ;  /* 0x0000002406002981 */ /* 0x000162000c1e1900 */
[----:B------:R-:W-:Y:S01]  /*8a70*/  UMOV UR4, URZ ;  /* 0x0000003f00047c82 */ /* 0x000fe20008000000 */
[----:B------:R-:W-:Y:S01]  /*8a80*/  UISETP.NE.AND UP1, UPT, UR7, URZ, UPT ;  /* 0x0000003f0700728c */ /* 0x000fe2000bf25270 */
[----:B------:R-:W-:-:S10]  /*8a90*/  ISETP.GT.AND P0, PT, R202, 0x7f, PT ;  /* 0x0000007fca00780c */ /* 0x000fd40003f04270 */
[----:B------:R-:W-:Y:S02]  /*8aa0*/  @!UP1 ULDC UR7, c[0x0][0xad4] ;  /* 0x0002b50000079ab9 */ /* 0x000fe40000000800 */
[----:B------:R-:W-:Y:S01]  /*8ab0*/  IMAD.U32 R18, RZ, RZ, UR7 ;  /* 0x00000007ff127e24 */ /* 0x000fe2000f8e00ff */
[----:B--2---:R-:W-:-:S13]  /*8ac0*/  @P1 R2UR UR4, R3 ;  /* 0x00000000030412ca */ /* 0x004fda00000e0000 */
[----:B------:R-:W-:Y:S01]  /*8ad0*/  USHF.R.S32.HI UR19, URZ, 0x1f, UR4 ;  /* 0x0000001f3f137899 */ /* 0x000fe20008011404 */
[----:B0-----:R-:W-:Y:S11]  /*8ae0*/  @P2 BRA `(.L_x_224) ;  /* 0x0000000000102947 */ /* 0x001ff60003800000 */
[----:B------:R-:W-:Y:S05]  /*8af0*/  @!P1 BRA `(.L_x_224) ;  /* 0x00000000000c9947 */ /* 0x000fea0003800000 */
[----:B------:R-:W2:Y:S04]  /*8b00*/  LDG.E R3, desc[UR36][R4.64] ;  /* 0x0000002404037981 */ /* 0x000ea8000c1e1900 */
[----:B-----5:R-:W2:Y:S02]  /*8b10*/  LDG.E R0, desc[UR36][R4.64+0x4] ;  /* 0x0000042404007981 */ /* 0x020ea4000c1e1900 */
[----:B--2---:R-:W-:-:S07]  /*8b20*/  IMAD.IADD R0, R0, 0x1, -R3 ;  /* 0x0000000100007824 */ /* 0x004fce00078e0a03 */
.L_x_224:
[----:B------:R-:W-:Y:S01]  /*8b30*/  R2UR UR7, R178 ;  /* 0x00000000b20772ca */ /* 0x000fe200000e0000 */
[----:B------:R-:W-:Y:S01]  /*8b40*/  USEL UR61, UR61, URZ, !UP0 ;  /* 0x0000003f3d3d7287 */ /* 0x000fe2000c000000 */
[----:B------:R-:W-:Y:S11]  /*8b50*/  BSSY B1, `(.L_x_225) ;  /* 0x000003d000017945 */ /* 0x000ff60003800000 */
[----:B------:R-:W-:Y:S01]  /*8b60*/  USEL UR7, UR7, URZ, !UP0 ;  /* 0x0000003f07077287 */ /* 0x000fe2000c000000 */
[----:B------:R-:W-:Y:S11]  /*8b70*/  @P0 BRA `(.L_x_226) ;  /* 0x0000000000e80947 */ /* 0x000ff60003800000 */
[----:B------:R-:W0:Y:S01]  /*8b80*/  S2R R4, SR_TID.X ;  /* 0x0000000000047919 */ /* 0x000e220000002100 */
[----:B------:R-:W1:Y:S01]  /*8b90*/  LDC R9, c[0x0][0xbe8] ;  /* 0x0002fa00ff097b82 */ /* 0x000e620000000800 */
[----:B------:R-:W-:-:S13]  /*8ba0*/  R2UR UR8, R175 ;  /* 0x00000000af0872ca */ /* 0x000fda00000e0000 */
[----:B------:R-:W-:-:S05]  /*8bb0*/  IMAD.U32 R3, RZ, RZ, UR8 ;  /* 0x00000008ff037e24 */ /* 0x000fca000f8e00ff */
[----:B0-----:R-:W-:Y:S01]  /*8bc0*/  LEA R3, R3, R4, 0x7 ;  /* 0x0000000403037211 */ /* 0x001fe200078e38ff */
[----:B-1---5:R-:W-:-:S04]  /*8bd0*/  IMAD R4, R0, R9, RZ ;  /* 0x0000000900047224 */ /* 0x022fc800078e02ff */
[----:B------:R-:W-:-:S05]  /*8be0*/  VIADD R6, R3, 0xffffff80 ;  /* 0xffffff8003067836 */ /* 0x000fca0000000000 */
[----:B------:R-:W-:-:S13]  /*8bf0*/  ISETP.GE.AND P0, PT, R6, R4, PT ;  /* 0x000000040600720c */ /* 0x000fda0003f06270 */
[----:B------:R-:W-:Y:S05]  /*8c00*/  @P0 BRA `(.L_x_226) ;  /* 0x0000000000c40947 */ /* 0x000fea0003800000 */
[----:B------:R-:W-:Y:S01]  /*8c10*/  ISETP.NE.AND P0, PT, R9, 0x1, PT ;  /* 0x000000010900780c */ /* 0x000fe20003f05270 */
[----:B------:R-:W-:Y:S01]  /*8c20*/  UMOV UR17, 0x9b8 ;  /* 0x000009b800117882 */ /* 0x000fe20000000000 */
[----:B------:R-:W-:Y:S02]  /*8c30*/  R2UR UR9, R18 ;  /* 0x00000000120972ca */ /* 0x000fe400000e0000 */
[----:B------:R-:W-:Y:S02]  /*8c40*/  R2UR UR8, R19 ;  /* 0x00000000130872ca */ /* 0x000fe400000e0000 */
[----:B------:R-:W-:-:S07]  /*8c50*/  R2UR UR18, R174 ;  /* 0x00000000ae1272ca */ /* 0x000fce00000e0000 */
[----:B------:R-:W0:Y:S02]  /*8c60*/  @P0 LDC R3, c[0x0][0xbec] ;  /* 0x0002fb00ff030b82 */ /* 0x000e240000000800 */
[----:B------:R-:W-:-:S04]  /*8c70*/  UISETP.GT.AND UP0, UPT, UR9, 0x1, UPT ;  /* 0x000000010900788c */ /* 0x000fc8000bf04270 */
[----:B------:R-:W-:Y:S02]  /*8c80*/  USEL UR17, UR17, 0x978, UP0 ;  /* 0x0000097811117887 */ /* 0x000fe40008000000 */
[----:B------:R-:W1:Y:S01]  /*8c90*/  @P0 LDC R5, c[0x0][0xbf0] ;  /* 0x0002fc00ff050b82 */ /* 0x000e620000000800 */
[----:B------:R-:W-:-:S09]  /*8ca0*/  USEL UR16, UR8, URZ, UP0 ;  /* 0x0000003f08107287 */ /* 0x000fd20008000000 */
[----:B------:R-:W-:Y:S01]  /*8cb0*/  ULDC.64 UR10, c[0x0][UR17+0x220] ;  /* 0x00008800110a7abb */ /* 0x000fe20008000a00 */
[----:B------:R-:W-:Y:S01]  /*8cc0*/  ULDC.64 UR8, c[0x0][UR17+0x218] ;  /* 0x0000860011087abb */ /* 0x000fe20008000a00 */
[----:B------:R-:W-:Y:S01]  /*8cd0*/  ULDC.64 UR12, c[0x0][UR17+0x228] ;  /* 0x00008a00110c7abb */ /* 0x000fe20008000a00 */
[----:B------:R-:W-:Y:S02]  /*8ce0*/  UIMAD UR11, UR11, UR61, URZ ;  /* 0x0000003d0b0b72a4 */ /* 0x000fe4000f8e023f */
[----:B------:R-:W-:Y:S01]  /*8cf0*/  UIMAD.WIDE.U32 UR14, UR8, UR18, URZ ;  /* 0x00000012080e72a5 */ /* 0x000fe2000f8e003f */
[----:B0-----:R-:W-:Y:S01]  /*8d00*/  @P0 IMAD.HI.U32 R4, R6, R3, RZ ;  /* 0x0000000306040227 */ /* 0x001fe200078e00ff */
[----:B------:R-:W-:Y:S02]  /*8d10*/  UIMAD.WIDE.U32 UR20, UR12, UR16, URZ ;  /* 0x000000100c1472a5 */ /* 0x000fe4000f8e003f */
[----:B------:R-:W-:Y:S01]  /*8d20*/  UIMAD UR18, UR9, UR18, URZ ;  /* 0x00000012091272a4 */ /* 0x000fe2000f8e023f */
[----:B------:R-:W-:Y:S01]  /*8d30*/  IMAD.MOV.U32 R3, RZ, RZ, R6 ;  /* 0x000000ffff037224 */ /* 0x000fe200078e0006 */
[----:B------:R-:W-:-:S02]  /*8d40*/  UIMAD UR12, UR13, UR16, URZ ;  /* 0x000000100d0c72a4 */ /* 0x000fc4000f8e023f */
[----:B------:R-:W-:Y:S01]  /*8d50*/  UIMAD.WIDE.U32 UR8, UR10, UR61, URZ ;  /* 0x0000003d0a0872a5 */ /* 0x000fe2000f8e003f */
[----:B-1----:R-:W-:Y:S01]  /*8d60*/  @P0 SHF.R.U32.HI R3, RZ, R5, R4 ;  /* 0x00000005ff030219 */ /* 0x002fe20000011604 */
[----:B------:R-:W-:Y:S01]  /*8d70*/  UIMAD UR11, UR10, UR7, UR11 ;  /* 0x000000070a0b72a4 */ /* 0x000fe2000f8e020b */
[----:B------:R-:W-:Y:S01]  /*8d80*/  IMAD.U32 R4, RZ, RZ, UR20 ;  /* 0x00000014ff047e24 */ /* 0x000fe2000f8e00ff */
[----:B------:R-:W-:Y:S02]  /*8d90*/  UIADD3 UR12, UR21, UR12, URZ ;  /* 0x0000000c150c7290 */ /* 0x000fe4000fffe03f */
[----:B------:R-:W-:Y:S01]  /*8da0*/  IMAD.U32 R5, RZ, RZ, UR21 ;  /* 0x00000015ff057e24 */ /* 0x000fe2000f8e00ff */
[----:B------:R-:W-:Y:S01]  /*8db0*/  UIADD3 UR18, UR15, UR18, URZ ;  /* 0x000000120f127290 */ /* 0x000fe2000fffe03f */
[--C-:B------:R-:W-:Y:S01]  /*8dc0*/  IMAD.MOV R7, RZ, RZ, -R3.reuse ;  /* 0x000000ffff077224 */ /* 0x100fe200078e0a03 */
[----:B------:R-:W-:Y:S01]  /*8dd0*/  UIADD3 UR14, UP1, UP2, UR8, UR14, UR4 ;  /* 0x0000000e080e7290 */ /* 0x000fe2000fa3e004 */
[----:B------:R-:W-:Y:S01]  /*8de0*/  SHF.R.S32.HI R5, RZ, 0x1f, R3 ;  /* 0x0000001fff057819 */ /* 0x000fe20000011403 */
[----:B------:R-:W-:Y:S01]  /*8df0*/  UIADD3 UR10, UR9, UR11, URZ ;  /* 0x0000000b090a7290 */ /* 0x000fe2000fffe03f */
[----:B------:R-:W-:-:S02]  /*8e00*/  IMAD R7, R9, R7, R6 ;  /* 0x0000000709077224 */ /* 0x000fc400078e0206 */
[----:B------:R-:W-:Y:S01]  /*8e10*/  IMAD.U32 R8, RZ, RZ, UR12 ;  /* 0x0000000cff087e24 */ /* 0x000fe2000f8e00ff */
[----:B------:R-:W-:Y:S01]  /*8e20*/  UIADD3.X UR10, UR10, UR18, UR19, UP1, UP2 ;  /* 0x000000120a0a7290 */ /* 0x000fe20008fe4413 */
[----:B------:R-:W-:Y:S01]  /*8e30*/  IADD3 R4, P0, P1, R3, UR14, R4 ;  /* 0x0000000e03047c10 */ /* 0x000fe2000f91e004 */
[----:B------:R-:W-:Y:S01]  /*8e40*/  ULDC.64 UR8, c[0x0][UR17+0x210] ;  /* 0x0000840011087abb */ /* 0x000fe20008000a00 */
[----:B------:R-:W-:Y:S01]  /*8e50*/  SHF.R.S32.HI R3, RZ, 0x1f, R7 ;  /* 0x0000001fff037819 */ /* 0x000fe20000011407 */
[----:B------:R-:W-:Y:S02]  /*8e60*/  IMAD R6, R7, UR9, RZ ;  /* 0x0000000907067c24 */ /* 0x000fe4000f8e02ff */
[----:B------:R-:W-:Y:S01]  /*8e70*/  IADD3.X R5, R5, UR10, R8, P0, P1 ;  /* 0x0000000a05057c10 */ /* 0x000fe200087e2408 */
[----:B------:R-:W-:Y:S01]  /*8e80*/  ULDC.64 UR10, c[0x0][0xba8] ;  /* 0x0002ea00000a7ab9 */ /* 0x000fe20000000a00 */
[----:B------:R-:W-:Y:S01]  /*8e90*/  IMAD R3, R3, UR8, R6 ;  /* 0x0000000803037c24 */ /* 0x000fe2000f8e0206 */
[----:B------:R-:W-:Y:S01]  /*8ea0*/  @!UP0 ULDC UR10, c[0x0][0xb50] ;  /* 0x0002d400000a8ab9 */ /* 0x000fe20000000800 */
[----:B------:R-:W-:Y:S01]  /*8eb0*/  @!UP0 ULDC UR11, c[0x0][0xb54] ;  /* 0x0002d500000b8ab9 */ /* 0x000fe20000000800 */
[----:B------:R-:W-:-:S04]  /*8ec0*/  IMAD.WIDE.U32 R4, R7, UR8, R4 ;  /* 0x0000000807047c25 */ /* 0x000fc8000f8e0004 */
[----:B------:R-:W-:Y:S01]  /*8ed0*/  IMAD.IADD R3, R5, 0x1, R3 ;  /* 0x0000000105037824 */ /* 0x000fe200078e0203 */
[----:B------:R-:W-:-:S04]  /*8ee0*/  LEA R6, P0, R4, UR10, 0x2 ;  /* 0x0000000a04067c11 */ /* 0x000fc8000f8010ff */
[----:B------:R-:W-:Y:S01]  /*8ef0*/  LEA.HI.X R7, R4, UR11, R3, 0x2, P0 ;  /* 0x0000000b04077c11 */ /* 0x000fe200080f1403 */
[----:B------:R-:W-:-:S05]  /*8f00*/  IMAD.MOV.U32 R3, RZ, RZ, -0x800000 ;  /* 0xff800000ff037424 */ /* 0x000fca00078e00ff */
[----:B------:R0:W-:Y:S03]  /*8f10*/  STG.E desc[UR36][R6.64], R3 ;  /* 0x0000000306007986 */ /* 0x0001e6000c101924 */
.L_x_226:
[----:B------:R-:W-:Y:S05]  /*8f20*/  BSYNC B1 ;  /* 0x0000000000017941 */ /* 0x000fea0003800000 */
.L_x_225:
[----:B------:R-:W-:-:S13]  /*8f30*/  R2UR UR8, R18 ;  /* 0x00000000120872ca */ /* 0x000fda00000e0000 */
[----:B------:R-:W-:-:S06]  /*8f40*/  UISETP.GT.AND UP0, UPT, UR8, 0x1, UPT ;  /* 0x000000010800788c */ /* 0x000fcc000bf04270 */
[----:B------:R-:W-:-:S13]  /*8f50*/  PLOP3.LUT P0, PT, PT, PT, UP0, 0x80, 0x0 ;  /* 0x000000000000781c */ /* 0x000fda0003f0f008 */
[----:B------:R-:W-:Y:S05]  /*8f60*/  @P0 BRA `(.L_x_221) ;  /* 0x0000000400b40947 */ /* 0x000fea0003800000 */
[----:B------:R-:W1:Y:S01]  /*8f70*/  LDC R11, c[0x0][0xbe8] ;  /* 0x0002fa00ff0b7b82 */ /* 0x000e620000000800 */
[----:B------:R-:W-:Y:S01]  /*8f80*/  R2UR UR14, R175 ;  /* 0x00000000af0e72ca */ /* 0x000fe200000e0000 */
[----:B------:R-:W-:Y:S01]  /*8f90*/  ULDC.64 UR12, c[0x0][0xaa0] ;  /* 0x0002a800000c7ab9 */ /* 0x000fe20000000a00 */
[----:B------:R-:W-:Y:S01]  /*8fa0*/  R2UR UR15, R174 ;  /* 0x00000000ae0f72ca */ /* 0x000fe200000e0000 */
[----:B------:R-:W-:Y:S01]  /*8fb0*/  UIMAD UR10, UR19, UR12, URZ ;  /* 0x0000000c130a72a4 */ /* 0x000fe2000f8e023f */
[----:B0-----:R-:W-:Y:S01]  /*8fc0*/  IMAD R3, R17, 0x20, R176 ;  /* 0x0000002011037824 */ /* 0x001fe200078e02b0 */
[----:B------:R-:W-:Y:S01]  /*8fd0*/  UIMAD.WIDE.U32 UR8, UR4, UR12, URZ ;  /* 0x0000000c040872a5 */ /* 0x000fe2000f8e003f */
[----:B------:R-:W-:Y:S01]  /*8fe0*/  BSSY B1, `(.L_x_227) ;  /* 0x000003b000017945 */ /* 0x000fe20003800000 */
[----:B------:R-:W-:-:S04]  /*8ff0*/  UIMAD UR10, UR4, UR13, UR10 ;  /* 0x0000000d040a72a4 */ /* 0x000fc8000f8e020a */
[----:B------:R-:W-:Y:S02]  /*9000*/  UIADD3 UR9, UR9, UR10, URZ ;  /* 0x0000000a09097290 */ /* 0x000fe4000fffe03f */
[----:B------:R-:W-:Y:S01]  /*9010*/  IMAD.U32 R8, RZ, RZ, UR14 ;  /* 0x0000000eff087e24 */ /* 0x000fe2000f8e00ff */
[----:B------:R-:W-:Y:S01]  /*9020*/  ULDC.64 UR10, c[0x0][0xae8] ;  /* 0x0002ba00000a7ab9 */ /* 0x000fe20000000a00 */
[----:B------:R-:W-:Y:S01]  /*9030*/  IMAD.U32 R13, RZ, RZ, UR14 ;  /* 0x0000000eff0d7e24 */ /* 0x000fe2000f8e00ff */
[----:B------:R-:W-:Y:S02]  /*9040*/  UIMAD.WIDE.U32 UR8, UR15, UR10, UR8 ;  /* 0x0000000a0f0872a5 */ /* 0x000fe4000f8e0008 */
[----:B------:R-:W-:Y:S02]  /*9050*/  LEA R8, R8, R3, 0x7 ;  /* 0x0000000308087211 */ /* 0x000fe400078e38ff */
[----:B------:R-:W-:Y:S01]  /*9060*/  UIMAD UR9, UR15, UR11, UR9 ;  /* 0x0000000b0f0972a4 */ /* 0x000fe2000f8e0209 */
[----:B-1----:R-:W-:-:S02]  /*9070*/  ISETP.NE.AND P0, PT, R11, 0x1, PT ;  /* 0x000000010b00780c */ /* 0x002fc40003f05270 */
[----:B------:R-:W-:Y:S01]  /*9080*/  ULDC.64 UR10, c[0x0][0xaf0] ;  /* 0x0002bc00000a7ab9 */ /* 0x000fe20000000a00 */
[----:B------:R-:W-:Y:S01]  /*9090*/  IMAD.MOV.U32 R3, RZ, RZ, R8 ;  /* 0x000000ffff037224 */ /* 0x000fe200078e0008 */
[----:B------:R-:W-:Y:S02]  /*90a0*/  UIMAD UR7, UR7, UR10, URZ ;  /* 0x0000000a070772a4 */ /* 0x000fe4000f8e023f */
[----:B------:R-:W-:Y:S02]  /*90b0*/  UIMAD.WIDE.U32 UR8, UR61, UR10, UR8 ;  /* 0x0000000a3d0872a5 */ /* 0x000fe4000f8e0008 */
[----:B------:R-:W-:-:S03]  /*90c0*/  UIMAD UR4, UR61, UR11, UR7 ;  /* 0x0000000b3d0472a4 */ /* 0x000fc6000f8e0207 */
[----:B------:R-:W-:Y:S01]  /*90d0*/  ULDC.64 UR10, c[0x0][0xae0] ;  /* 0x0002b800000a7ab9 */ /* 0x000fe20000000a00 */
[----:B------:R-:W-:Y:S01]  /*90e0*/  UIADD3 UR4, UR9, UR4, URZ ;  /* 0x0000000409047290 */ /* 0x000fe2000fffe03f */
[----:B------:R-:W0:Y:S08]  /*90f0*/  @P0 LDC R5, c[0x0][0xbec] ;  /* 0x0002fb00ff050b82 */ /* 0x000e300000000800 */
[----:B------:R-:W1:Y:S01]  /*9100*/  @P0 LDC R7, c[0x0][0xbf0] ;  /* 0x0002fc00ff070b82 */ /* 0x000e620000000800 */
[----:B0-----:R-:W-:-:S04]  /*9110*/  @P0 IMAD.HI.U32 R4, R8, R5, RZ ;  /* 0x0000000508040227 */ /* 0x001fc800078e00ff */
[----:B------:R-:W-:Y:S02]  /*9120*/  IMAD.U32 R5, RZ, RZ, UR9 ;  /* 0x00000009ff057e24 */ /* 0x000fe4000f8e00ff */
[----:B------:R-:W-:Y:S01]  /*9130*/  IMAD.U32 R5, RZ, RZ, UR4 ;  /* 0x00000004ff057e24 */ /* 0x000fe2000f8e00ff */
[----:B-1----:R-:W-:-:S04]  /*9140*/  @P0 SHF.R.U32.HI R3, RZ, R7, R4 ;  /* 0x00000007ff030219 */ /* 0x002fc80000011604 */
[--C-:B------:R-:W-:Y:S01]  /*9150*/  SHF.R.S32.HI R4, RZ, 0x1f, R3.reuse ;  /* 0x0000001fff047819 */ /* 0x100fe20000011403 */
[----:B------:R-:W-:-:S04]  /*9160*/  IMAD.MOV R7, RZ, RZ, -R3 ;  /* 0x000000ffff077224 */ /* 0x000fc800078e0a03 */
[----:B------:R-:W-:Y:S02]  /*9170*/  IMAD R6, R4, UR10, RZ ;  /* 0x0000000a04067c24 */ /* 0x000fe4000f8e02ff */
[----:B------:R-:W-:Y:S01]  /*9180*/  IMAD.U32 R4, RZ, RZ, UR8 ;  /* 0x00000008ff047e24 */ /* 0x000fe2000f8e00ff */
[----:B------:R-:W-:Y:S01]  /*9190*/  ULDC.64 UR8, c[0x0][0xad8] ;  /* 0x0002b60000087ab9 */ /* 0x000fe20000000a00 */
[----:B------:R-:W-:Y:S02]  /*91a0*/  IMAD R7, R11, R7, R8 ;  /* 0x000000070b077224 */ /* 0x000fe400078e0208 */
[C---:B------:R-:W-:Y:S02]  /*91b0*/  IMAD R9, R3.reuse, UR11, R6 ;  /* 0x0000000b03097c24 */ /* 0x040fe4000f8e0206 */
[----:B------:R-:W-:Y:S01]  /*91c0*/  IMAD.WIDE.U32 R4, R3, UR10, R4 ;  /* 0x0000000a03047c25 */ /* 0x000fe2000f8e0004 */
[----:B------:R-:W-:-:S03]  /*91d0*/  SHF.R.S32.HI R3, RZ, 0x1f, R7 ;  /* 0x0000001fff037819 */ /* 0x000fc60000011407 */
[----:B------:R-:W-:Y:S02]  /*91e0*/  IMAD.IADD R5, R5, 0x1, R9 ;  /* 0x0000000105057824 */ /* 0x000fe400078e0209 */
[----:B------:R-:W-:Y:S02]  /*91f0*/  IMAD R6, R3, UR8, RZ ;  /* 0x0000000803067c24 */ /* 0x000fe4000f8e02ff */
[----:B------:R-:W-:Y:S02]  /*9200*/  IMAD R8, R13, 0x80, R176 ;  /* 0x000000800d087824 */ /* 0x000fe400078e02b0 */
[----:B-----5:R-:W-:Y:S02]  /*9210*/  IMAD R11, R0, R11, RZ ;  /* 0x0000000b000b7224 */ /* 0x020fe400078e02ff */
[C---:B------:R-:W-:Y:S02]  /*9220*/  IMAD R3, R7.reuse, UR9, R6 ;  /* 0x0000000907037c24 */ /* 0x040fe4000f8e0206 */
[----:B------:R-:W-:Y:S01]  /*9230*/  IMAD.WIDE.U32 R4, R7, UR8, R4 ;  /* 0x0000000807047c25 */ /* 0x000fe2000f8e0004 */
[----:B------:R-:W-:Y:S01]  /*9240*/  ISETP.GE.AND P2, PT, R8, R11, PT ;  /* 0x0000000b0800720c */ /* 0x000fe20003f46270 */
[----:B------:R-:W-:-:S02]  /*9250*/  ULDC.64 UR8, c[0x0][0xa80] ;  /* 0x0002a00000087ab9 */ /* 0x000fc40000000a00 */
[----:B------:R-:W-:Y:S01]  /*9260*/  VIADD R0, R8, 0x20 ;  /* 0x0000002008007836 */ /* 0x000fe20000000000 */
[----:B------:R-:W-:Y:S02]  /*9270*/  IADD3 R3, R5, R3, RZ ;  /* 0x0000000305037210 */ /* 0x000fe40007ffe0ff */
[----:B------:R-:W-:Y:S02]  /*9280*/  LEA R6, P3, R4, UR8, 0x1 ;  /* 0x0000000804067c11 */ /* 0x000fe4000f8608ff */
[-C--:B------:R-:W-:Y:S01]  /*9290*/  ISETP.GE.AND P1, PT, R0, R11.reuse, PT ;  /* 0x0000000b0000720c */ /* 0x080fe20003f26270 */
[----:B------:R-:W-:Y:S01]  /*92a0*/  VIADD R0, R8, 0x40 ;  /* 0x0000004008007836 */ /* 0x000fe20000000000 */
[----:B------:R-:W-:Y:S01]  /*92b0*/  LEA.HI.X R3, R4, UR9, R3, 0x1, P3 ;  /* 0x0000000904037c11 */ /* 0x000fe200098f0c03 */
[----:B------:R0:W1:Y:S03]  /*92c0*/  SHFL.IDX PT, R7, R6, RZ, 0x181f ;  /* 0x00181fff06077589 */ /* 0x00006600000e0000 */
[----:B------:R-:W-:Y:S01]  /*92d0*/  ISETP.GE.AND P0, PT, R0, R11, PT ;  /* 0x0000000b0000720c */ /* 0x000fe20003f06270 */
[----:B------:R0:W2:Y:S01]  /*92e0*/  SHFL.IDX PT, R5, R3, RZ, 0x181f ;  /* 0x00181fff03057589 */ /* 0x0000a200000e0000 */
[----:B------:R-:W-:Y:S11]  /*92f0*/  @P2 BRA `(.L_x_228) ;  /* 0x0000000000242947 */ /* 0x000ff60003800000 */
[----:B------:R-:W-:Y:S02]  /*9300*/  ULDC UR4, c[0x0][0xac8] ;  /* 0x0002b20000047ab9 */ /* 0x000fe40000000800 */
[----:B------:R-:W-:Y:S02]  /*9310*/  ISETP.GE.AND P4, PT, R2, UR4, PT ;  /* 0x0000000402007c0c */ /* 0x000fe4000bf86270 */
[----:B------:R-:W-:-:S11]  /*9320*/  ISETP.GE.AND P5, PT, R16, UR4, PT ;  /* 0x0000000410007c0c */ /* 0x000fd6000bfa6270 */
[-C--:B-1----:R-:W-:Y:S02]  /*9330*/  @!P4 LEA R12, P2, R2, R7.reuse, 0x1 ;  /* 0x00000007020cc211 */ /* 0x082fe400078408ff */
[----:B------:R-:W-:Y:S02]  /*9340*/  @!P5 LEA R4, P3, R16, R7, 0x1 ;  /* 0x000000071004d211 */ /* 0x000fe400078608ff */
[-C--:B--2---:R-:W-:Y:S02]  /*9350*/  @!P4 LEA.HI.X R13, R2, R5.reuse, R201, 0x1, P2 ;  /* 0x00000005020dc211 */ /* 0x084fe400010f0cc9 */
[----:B------:R-:W-:-:S03]  /*9360*/  @!P5 LEA.HI.X R5, R16, R5, R200, 0x1, P3 ;  /* 0x000000051005d211 */ /* 0x000fc600018f0cc8 */
[----:B------:R3:W-:Y:S04]  /*9370*/  @!P4 ST.E.128 desc[UR36][R12.64], RZ ;  /* 0x000000ff0c00c985 */ /* 0x0007e8000c101d24 */
[----:B------:R3:W-:Y:S02]  /*9380*/  @!P5 ST.E.128 desc[UR36][R4.64], RZ ;  /* 0x000000ff0400d985 */ /* 0x0007e4000c101d24 */
.L_x_228:
[----:B------:R-:W-:Y:S05]  /*9390*/  BSYNC B1 ;  /* 0x0000000000017941 */ /* 0x000fea0003800000 */
.L_x_227:
[----:B--23--:R2:W3:Y:S01]  /*93a0*/  SHFL.IDX PT, R5, R3, 0x1, 0x181f ;  /* 0x00381f0003057f89 */ /* 0x00c4e200000e0000 */
[----:B------:R-:W-:Y:S03]  /*93b0*/  BSSY B1, `(.L_x_229) ;  /* 0x000000c000017945 */ /* 0x000fe60003800000 */
[----:B-1----:R2:W1:Y:S01]  /*93c0*/  SHFL.IDX PT, R7, R6, 0x1, 0x181f ;  /* 0x00381f0006077f89 */ /* 0x00246200000e0000 */
[----:B------:R-:W-:Y:S05]  /*93d0*/  @P1 BRA `(.L_x_230) ;  /* 0x0000000000241947 */ /* 0x000fea0003800000 */
[----:B------:R-:W-:Y:S02]  /*93e0*/  ULDC UR4, c[0x0][0xac8] ;  /* 0x0002b20000047ab9 */ /* 0x000fe40000000800 */
[----:B------:R-:W-:Y:S02]  /*93f0*/  ISETP.GE.AND P3, PT, R2, UR4, PT ;  /* 0x0000000402007c0c */ /* 0x000fe4000bf66270 */
[----:B------:R-:W-:-:S11]  /*9400*/  ISETP.GE.AND P4, PT, R16, UR4, PT ;  /* 0x0000000410007c0c */ /* 0x000fd6000bf86270 */
[-C--:B-1----:R-:W-:Y:S02]  /*9410*/  @!P3 LEA R12, P1, R2, R7.reuse, 0x1 ;  /* 0x00000007020cb211 */ /* 0x082fe400078208ff */
[----:B------:R-:W-:Y:S02]  /*9420*/  @!P4 LEA R4, P2, R16, R7, 0x1 ;  /* 0x000000071004c211 */ /* 0x000fe400078408ff */
[-C--:B---3--:R-:W-:Y:S02]  /*9430*/  @!P3 LEA.HI.X R13, R2, R5.reuse, R201, 0x1, P1 ;  /* 0x00000005020db211 */ /* 0x088fe400008f0cc9 */
[----:B------:R-:W-:-:S03]  /*9440*/  @!P4 LEA.HI.X R5, R16, R5, R200, 0x1, P2 ;  /* 0x000000051005c211 */ /* 0x000fc600010f0cc8 */
[----:B------:R4:W-:Y:S04]  /*9450*/  @!P3 ST.E.128 desc[UR36][R12.64], RZ ;  /* 0x000000ff0c00b985 */ /* 0x0009e8000c101d24 */
[----:B------:R4:W-:Y:S02]  /*9460*/  @!P4 ST.E.128 desc[UR36][R4.64], RZ ;  /* 0x000000ff0400c985 */ /* 0x0009e4000c101d24 */
.L_x_230:
[----:B------:R-:W-:Y:S05]  /*9470*/  BSYNC B1 ;  /* 0x0000000000017941 */ /* 0x000fea0003800000 */
.L_x_229:
[----:B---34-:R3:W4:Y:S01]  /*9480*/  SHFL.IDX PT, R5, R3, 0x2, 0x181f ;  /* 0x00581f0003057f89 */ /* 0x01872200000e0000 */
        /* <DEDUP_REMOVED lines=8> */
[-C--:B----4-:R-:W-:Y:S02]  /*9510*/  @!P2 LEA.HI.X R13, R2, R5.reuse, R201, 0x1, P0 ;  /* 0x00000005020da211 */ /* 0x090fe400000f0cc9 */
[----:B------:R-:W-:-:S03]  /*9520*/  @!P3 LEA.HI.X R5, R16, R5, R200, 0x1, P1 ;  /* 0x000000051005b211 */ /* 0x000fc600008f0cc8 */
[----:B------:R1:W-:Y:S04]  /*9530*/  @!P2 ST.E.128 desc[UR36][R12.64], RZ ;  /* 0x000000ff0c00a985 */ /* 0x0003e8000c101d24 */
[----:B------:R1:W-:Y:S02]  /*9540*/  @!P3 ST.E.128 desc[UR36][R4.64], RZ ;  /* 0x000000ff0400b985 */ /* 0x0003e4000c101d24 */
.L_x_232:
[----:B------:R-:W-:Y:S05]  /*9550*/  BSYNC B1 ;  /* 0x0000000000017941 */ /* 0x000fea0003800000 */
.L_x_231:
[----:B------:R-:W-:Y:S01]  /*9560*/  VIADD R0, R8, 0x60 ;  /* 0x0000006008007836 */ /* 0x000fe20000000000 */
[----:B0-23--:R-:W0:Y:S04]  /*9570*/  SHFL.IDX PT, R3, R3, 0x3, 0x181f ;  /* 0x00781f0003037f89 */ /* 0x00de2800000e0000 */
[----:B------:R-:W-:Y:S01]  /*9580*/  ISETP.GE.AND P0, PT, R0, R11, PT ;  /* 0x0000000b0000720c */ /* 0x000fe20003f06270 */
[----:B-1--4-:R1:W2:-:S12]  /*9590*/  SHFL.IDX PT, R5, R6, 0x3, 0x181f ;  /* 0x00781f0006057f89 */ /* 0x01229800000e0000 */
[----:B-1----:R-:W-:Y:S05]  /*95a0*/  @P0 BRA `(.L_x_221) ;  /* 0x0000000000240947 */ /* 0x002fea0003800000 */
[----:B------:R-:W-:Y:S02]  /*95b0*/  ULDC UR4, c[0x0][0xac8] ;  /* 0x0002b20000047ab9 */ /* 0x000fe40000000800 */
[----:B------:R-:W-:Y:S02]  /*95c0*/  ISETP.GE.AND P2, PT, R2, UR4, PT ;  /* 0x0000000402007c0c */ /* 0x000fe4000bf46270 */
[----:B------:R-:W-:-:S11]  /*95d0*/  ISETP.GE.AND P3, PT, R16, UR4, PT ;  /* 0x0000000410007c0c */ /* 0x000fd6000bf66270 */
[-C--:B--2---:R-:W-:Y:S02]  /*95e0*/  @!P2 LEA R6, P0, R2, R5.reuse, 0x1 ;  /* 0x000000050206a211 */ /* 0x084fe400078008ff */
[----:B------:R-:W-:Y:S02]  /*95f0*/  @!P3 LEA R4, P1, R16, R5, 0x1 ;  /* 0x000000051004b211 */ /* 0x000fe400078208ff */
[-C--:B0-----:R-:W-:Y:S02]  /*9600*/  @!P2 LEA.HI.X R7, R2, R3.reuse, R201, 0x1, P0 ;  /* 0x000000030207a211 */ /* 0x081fe400000f0cc9 */
[----:B------:R-:W-:-:S03]  /*9610*/  @!P3 LEA.HI.X R5, R16, R3, R200, 0x1, P1 ;  /* 0x000000031005b211 */ /* 0x000fc600008f0cc8 */
[----:B------:R0:W-:Y:S04]  /*9620*/  @!P2 ST.E.128 desc[UR36][R6.64], RZ ;  /* 0x000000ff0600a985 */ /* 0x0001e8000c101d24 */
[----:B------:R0:W-:Y:S02]  /*9630*/  @!P3 ST.E.128 desc[UR36][R4.64], RZ ;  /* 0x000000ff0400b985 */ /* 0x0001e4000c101d24 */
.L_x_221:
[----:B------:R-:W-:Y:S05]  /*9640*/  BSYNC B0 ;  /* 0x0000000000007941 */ /* 0x000fea0003800000 */
.L_x_211:
[----:B------:R-:W-:Y:S02]  /*9650*/  ULDC UR4, c[0x0][0xc3c] ;  /* 0x00030f0000047ab9 */ /* 0x000fe40000000800 */
[----:B------:R-:W-:-:S13]  /*9660*/  ISETP.GE.AND P0, PT, R27, UR4, PT ;  /* 0x000000041b007c0c */ /* 0x000fda000bf06270 */
[----:B------:R-:W-:Y:S05]  /*9670*/  @!P0 BRA `(.L_x_233) ;  /* 0xffffff7800348947 */ /* 0x000fea000383ffff */
[----:B------:R-:W-:Y:S05]  /*9680*/  EXIT ;  /* 0x000000000000794d */ /* 0x000fea0003800000 */
.L_x_182:
[----:B------:R-:W-:-:S08]  /*9690*/  NOP ;  /* 0x0000000000007918 */ /* 0x000fd00000000000 */
[----:B0-----:R-:W0:-:S00]  /*96a0*/  USETMAXREG.DEALLOC.CTAPOOL 0x28 ;  /* 0x00000028000079c8 */ /* 0x001e0000080e0500 */
[----:B0-----:R-:W-:Y:S02]  /*96b0*/  LOP3.LUT R0, R0, 0x3, RZ, 0xc0, !PT ;  /* 0x0000000300007812 */ /* 0x001fe400078ec0ff */
[----:B------:R-:W-:-:S04]  /*96c0*/  LOP3.LUT R23, R23, 0xffffff7f, RZ, 0xc0, !PT ;  /* 0xffffff7f17177812 */ /* 0x000fc800078ec0ff */
[----:B------:R-:W0:Y:S02]  /*96d0*/  SHFL.IDX PT, R0, R0, RZ, 0x1f ;  /* 0x00001fff00007589 */ /* 0x000e2400000e0000 */
[----:B0-----:R-:W-:Y:S01]  /*96e0*/  ISETP.NE.AND P0, PT, R0, RZ, PT ;  /* 0x000000ff0000720c */ /* 0x001fe20003f05270 */
[----:B------:R-:W-:-:S12]  /*96f0*/  IMAD.MOV.U32 R0, RZ, RZ, RZ ;  /* 0x000000ffff007224 */ /* 0x000fd800078e00ff */
[----:B------:R-:W-:Y:S01]  /*9700*/  @P0 LOP3.LUT R23, R23, 0x80, RZ, 0xfc, !PT ;  /* 0x0000008017170812 */ /* 0x000fe200078efcff */
[----:B------:R-:W-:Y:S06]  /*9710*/  @!P0 BRA `(.L_x_234) ;  /* 0x00000000001c8947 */ /* 0x000fec0003800000 */
[----:B------:R-:W0:Y:S08]  /*9720*/  S2UR UR5, SR_CgaCtaId ;  /* 0x00000000000579c3 */ /* 0x000e300000008800 */
[----:B------:R-:W-:Y:S06]  /*9730*/  BAR.SYNC.DEFER_BLOCKING 0x5, 0x180 ;  /* 0x0146000000007b1d */ /* 0x000fec0000010000 */
[----:B------:R-:W-:-:S02]  /*9740*/  UMOV UR4, 0x400 ;  /* 0x0000040000047882 */ /* 0x000fc40000000000 */
[----:B0-----:R-:W-:-:S09]  /*9750*/  ULEA UR4, UR5, UR4, 0x18 ;  /* 0x0000000405047291 */ /* 0x001fd2000f8ec03f */
[----:B------:R-:W0:Y:S01]  /*9760*/  LDS.128 R16, [UR4+0x2a8d0] ;  /* 0x02a8d004ff107984 */ /* 0x000e220008000c00 */
[----:B------:R-:W-:Y:S06]  /*9770*/  BAR.ARV 0x4, 0x180 ;  /* 0x0106000000007b1d */ /* 0x000fec0000002000 */
[----:B------:R-:W-:Y:S05]  /*9780*/  BRA `(.L_x_235) ;  /* 0x0000000800947947 */ /* 0x000fea0003800000 */
.L_x_234:
[----:B------:R-:W0:Y:S01]  /*9790*/  S2R R2, SR_TID.X ;  /* 0x0000000000027919 */ /* 0x000e220000002100 */
[----:B------:R-:W-:Y:S01]  /*97a0*/  ULDC UR4, c[0x0][0xc3c] ;  /* 0x00030f0000047ab9 */ /* 0x000fe20000000800 */
[----:B------:R-:W-:Y:S01]  /*97b0*/  IMAD.MOV.U32 R9, RZ, RZ, RZ ;  /* 0x000000ffff097224 */ /* 0x000fe200078e00ff */
[----:B------:R-:W1:Y:S01]  /*97c0*/  S2UR UR6, SR_CTAID.X ;  /* 0x00000000000679c3 */ /* 0x000e620000002500 */
[----:B------:R-:W-:Y:S01]  /*97d0*/  ULDC UR5, c[0x0][0xc38] ;  /* 0x00030e0000057ab9 */ /* 0x000fe20000000800 */
[----:B0-----:R-:W-:-:S04]  /*97e0*/  LOP3.LUT R7, R2, 0x1f, RZ, 0xc0, !PT ;  /* 0x0000001f02077812 */ /* 0x001fc800078ec0ff */
[----:B------:R-:W-:-:S04]  /*97f0*/  ISETP.NE.AND P0, PT, R7, 0x1f, PT ;  /* 0x0000001f0700780c */ /* 0x000fc80003f05270 */
[----:B------:R-:W-:-:S13]  /*9800*/  ISETP.GE.OR P1, PT, R7, UR4, !P0 ;  /* 0x0000000407007c0c */ /* 0x000fda000c726670 */
[----:B------:R-:W0:Y:S08]  /*9810*/  @!P1 LDC.64 R4, c[0x0][0xc80] ;  /* 0x00032000ff049b82 */ /* 0x000e300000000a00 */
[----:B------:R-:W2:Y:S01]  /*9820*/  @!P1 LDC.64 R2, c[0x0][0xc78] ;  /* 0x00031e00ff029b82 */ /* 0x000ea20000000a00 */
[----:B0-----:R-:W-:-:S05]  /*9830*/  @!P1 IMAD.WIDE.U32 R4, R7, 0x4, R4 ;  /* 0x0000000407049825 */ /* 0x001fca00078e0004 */
[----:B------:R-:W3:Y:S01]  /*9840*/  @!P1 LDG.E R0, desc[UR36][R4.64] ;  /* 0x0000002404009981 */ /* 0x000ee2000c1e1900 */
[----:B--2---:R-:W-:-:S05]  /*9850*/  @!P1 IMAD.WIDE.U32 R2, R7, 0x4, R2 ;  /* 0x0000000407029825 */ /* 0x004fca00078e0002 */
[----:B------:R-:W3:Y:S01]  /*9860*/  @!P1 LDG.E R9, desc[UR36][R2.64] ;  /* 0x0000002402099981 */ /* 0x000ee2000c1e1900 */
[C---:B------:R-:W-:Y:S02]  /*9870*/  ISETP.NE.AND P1, PT, R7.reuse, RZ, PT ;  /* 0x000000ff0700720c */ /* 0x040fe40003f25270 */
[C---:B------:R-:W-:Y:S02]  /*9880*/  ISETP.GE.U32.AND P2, PT, R7.reuse, 0x2, PT ;  /* 0x000000020700780c */ /* 0x040fe40003f46070 */
[C---:B------:R-:W-:Y:S02]  /*9890*/  ISETP.GE.U32.AND P3, PT, R7.reuse, 0x4, PT ;  /* 0x000000040700780c */ /* 0x040fe40003f66070 */
[C---:B------:R-:W-:Y:S02]  /*98a0*/  ISETP.GE.U32.AND P4, PT, R7.reuse, 0x8, PT ;  /* 0x000000080700780c */ /* 0x040fe40003f86070 */
[----:B------:R-:W-:Y:S01]  /*98b0*/  ISETP.GE.U32.AND P5, PT, R7, 0x10, PT ;  /* 0x000000100700780c */ /* 0x000fe20003fa6070 */
[----:B------:R-:W-:Y:S01]  /*98c0*/  UMOV UR4, URZ ;  /* 0x0000003f00047c82 */ /* 0x000fe20008000000 */
[----:B---3--:R-:W-:-:S05]  /*98d0*/  IMAD R6, R0, R9, RZ ;  /* 0x0000000900067224 */ /* 0x008fca00078e02ff */
[----:B------:R-:W0:Y:S02]  /*98e0*/  SHFL.UP PT, R8, R6, 0x1, RZ ;  /* 0x0420000006087989 */ /* 0x000e2400000e00ff */
[----:B0-----:R-:W-:-:S05]  /*98f0*/  SEL R11, R8, RZ, P1 ;  /* 0x000000ff080b7207 */ /* 0x001fca0000800000 */
[----:B------:R-:W-:-:S05]  /*9900*/  IMAD.IADD R11, R6, 0x1, R11 ;  /* 0x00000001060b7824 */ /* 0x000fca00078e020b */
        /* <DEDUP_REMOVED lines=12> */
[----:B------:R-:W0:Y:S02]  /*99d0*/  SHFL.IDX PT, R6, R5, 0x1f, 0x1f ;  /* 0x03e01f0005067f89 */ /* 0x000e2400000e0000 */
[----:B0-----:R-:W-:-:S05]  /*99e0*/  IMAD R6, R6, UR5, RZ ;  /* 0x0000000506067c24 */ /* 0x001fca000f8e02ff */
[----:B-1----:R-:W-:Y:S01]  /*99f0*/  ISETP.GT.AND P6, PT, R6, UR6, PT ;  /* 0x0000000606007c0c */ /* 0x002fe2000bfc4270 */
[----:B------:R-:W-:-:S12]  /*9a00*/  IMAD.MOV.U32 R3, RZ, RZ, R6 ;  /* 0x000000ffff037224 */ /* 0x000fd800078e0006 */
[----:B------:R-:W-:Y:S05]  /*9a10*/  @P6 BRA `(.L_x_236) ;  /* 0x0000000000986947 */ /* 0x000fea0003800000 */
[----:B------:R-:W-:Y:S01]  /*9a20*/  IMAD.MOV.U32 R6, RZ, RZ, R3 ;  /* 0x000000ffff067224 */ /* 0x000fe200078e0003 */
[----:B------:R-:W-:Y:S01]  /*9a30*/  UMOV UR4, URZ ;  /* 0x0000003f00047c82 */ /* 0x000fe20008000000 */
[----:B------:R-:W-:-:S05]  /*9a40*/  ULDC UR5, c[0x0][0xc38] ;  /* 0x00030e0000057ab9 */ /* 0x000fca0000000800 */
.L_x_238:
[----:B------:R-:W0:Y:S01]  /*9a50*/  LDC R0, c[0x0][0xc3c] ;  /* 0x00030f00ff007b82 */ /* 0x000e220000000800 */
[----:B------:R-:W-:-:S06]  /*9a60*/  UIADD3 UR4, UR4, 0x1f, URZ ;  /* 0x0000001f04047890 */ /* 0x000fcc000fffe03f */
[----:B0-----:R-:W-:-:S13]  /*9a70*/  ISETP.LE.AND P6, PT, R0, UR4, PT ;  /* 0x0000000400007c0c */ /* 0x001fda000bfc3270 */
[----:B------:R-:W-:Y:S05]  /*9a80*/  @P6 BRA `(.L_x_237) ;  /* 0x0000000400a86947 */ /* 0x000fea0003800000 */
[----:B------:R-:W-:-:S04]  /*9a90*/  IADD3 R9, R7, UR4, RZ ;  /* 0x0000000407097c10 */ /* 0x000fc8000fffe0ff */
[----:B------:R-:W-:Y:S01]  /*9aa0*/  ISETP.GE.OR P6, PT, R9, R0, !P0 ;  /* 0x000000000900720c */ /* 0x000fe200047c6670 */
[----:B------:R-:W-:-:S12]  /*9ab0*/  IMAD.MOV.U32 R0, RZ, RZ, RZ ;  /* 0x000000ffff007224 */ /* 0x000fd800078e00ff */
[----:B------:R-:W0:Y:S08]  /*9ac0*/  @!P6 LDC.64 R4, c[0x0][0xc80] ;  /* 0x00032000ff04eb82 */ /* 0x000e300000000a00 */
[----:B------:R-:W1:Y:S01]  /*9ad0*/  @!P6 LDC.64 R2, c[0x0][0xc78] ;  /* 0x00031e00ff02eb82 */ /* 0x000e620000000a00 */
[----:B0-----:R-:W-:-:S05]  /*9ae0*/  @!P6 IMAD.WIDE R4, R9, 0x4, R4 ;  /* 0x000000040904e825 */ /* 0x001fca00078e0204 */
[----:B------:R-:W2:Y:S01]  /*9af0*/  @!P6 LDG.E R0, desc[UR36][R4.64] ;  /* 0x000000240400e981 */ /* 0x000ea2000c1e1900 */
[----:B-1----:R-:W-:-:S04]  /*9b00*/  @!P6 IMAD.WIDE R2, R9, 0x4, R2 ;  /* 0x000000040902e825 */ /* 0x002fc800078e0202 */
[----:B------:R-:W-:-:S06]  /*9b10*/  IMAD.MOV.U32 R9, RZ, RZ, RZ ;  /* 0x000000ffff097224 */ /* 0x000fcc00078e00ff */
[----:B------:R-:W2:Y:S02]  /*9b20*/  @!P6 LDG.E R9, desc[UR36][R2.64] ;  /* 0x000000240209e981 */ /* 0x000ea4000c1e1900 */
[----:B--2---:R-:W-:-:S05]  /*9b30*/  IMAD R13, R0, R9, RZ ;  /* 0x00000009000d7224 */ /* 0x004fca00078e02ff */
        /* <DEDUP_REMOVED lines=16> */
[----:B0-----:R-:W-:-:S04]  /*9c40*/  IMAD R3, R2, UR5, RZ ;  /* 0x0000000502037c24 */ /* 0x001fc8000f8e02ff */
[----:B------:R-:W-:-:S05]  /*9c50*/  IMAD.IADD R6, R3, 0x1, R6 ;  /* 0x0000000103067824 */ /* 0x000fca00078e0206 */
[----:B------:R-:W-:-:S13]  /*9c60*/  ISETP.GT.AND P6, PT, R6, UR6, PT ;  /* 0x0000000606007c0c */ /* 0x000fda000bfc4270 */
[----:B------:R-:W-:Y:S05]  /*9c70*/  @!P6 BRA `(.L_x_238) ;  /* 0xfffffffc0074e947 */ /* 0x000fea000383ffff */
.L_x_236:
[----:B------:R-:W-:Y:S02]  /*9c80*/  IMAD.IADD R10, R6, 0x1, -R3 ;  /* 0x00000001060a7824 */ /* 0x000fe400078e0a03 */
[----:B------:R-:W-:Y:S02]  /*9c90*/  IMAD.MOV.U32 R16, RZ, RZ, RZ ;  /* 0x000000ffff107224 */ /* 0x000fe400078e00ff */
[----:B------:R-:W-:-:S05]  /*9ca0*/  IMAD R2, R5, UR5, R10 ;  /* 0x0000000505027c24 */ /* 0x000fca000f8e020a */
[----:B------:R-:W-:-:S13]  /*9cb0*/  ISETP.GT.AND P0, PT, R2, UR6, PT ;  /* 0x0000000602007c0c */ /* 0x000fda000bf04270 */
[----:B------:R-:W-:-:S04]  /*9cc0*/  VOTE.ANY R6, PT, !P0 ;  /* 0x0000000000067806 */ /* 0x000fc800040e0100 */
[----:B------:R-:W0:Y:S01]  /*9cd0*/  POPC R19, R6 ;  /* 0x0000000600137309 */ /* 0x000e220000000000 */
[----:B------:R-:W-:Y:S01]  /*9ce0*/  ISETP.NE.AND P0, PT, R6, RZ, PT ;  /* 0x000000ff0600720c */ /* 0x000fe20003f05270 */
[----:B0-----:R-:W0:Y:S04]  /*9cf0*/  SHFL.IDX PT, R0, R0, R19, 0x1f ;  /* 0x00001f1300007589 */ /* 0x001e2800000e0000 */
[----:B------:R1:W2:Y:S01]  /*9d00*/  SHFL.IDX PT, R9, R9, R19, 0x1f ;  /* 0x00001f1309097589 */ /* 0x0002a200000e0000 */
[----:B0-----:R-:W-:-:S04]  /*9d10*/  IABS R4, R0 ;  /* 0x0000000000047213 */ /* 0x001fc80000000000 */
[----:B------:R-:W0:Y:S08]  /*9d20*/  I2F.RP R8, R4 ;  /* 0x0000000400087306 */ /* 0x000e300000209400 */
[----:B0-----:R-:W0:Y:S02]  /*9d30*/  MUFU.RCP R8, R8 ;  /* 0x0000000800087308 */ /* 0x001e240000001000 */
[----:B0-----:R-:W-:-:S06]  /*9d40*/  VIADD R2, R8, 0xffffffe ;  /* 0x0ffffffe08027836 */ /* 0x001fcc0000000000 */
[----:B------:R-:W0:Y:S02]  /*9d50*/  F2I.FTZ.U32.TRUNC.NTZ R3, R2 ;  /* 0x0000000200037305 */ /* 0x000e24000021f000 */
[----:B0-----:R-:W-:Y:S01]  /*9d60*/  IADD3 R11, RZ, -R3, RZ ;  /* 0x80000003ff0b7210 */ /* 0x001fe20007ffe0ff */
[----:B-12---:R-:W-:Y:S06]  /*9d70*/  @!P0 BRA `(.L_x_239) ;  /* 0x0000000000088947 */ /* 0x006fec0003800000 */
[----:B------:R-:W-:-:S06]  /*9d80*/  VIADD R16, R19, 0xffffffff ;  /* 0xffffffff13107836 */ /* 0x000fcc0000000000 */
[----:B------:R0:W1:Y:S02]  /*9d90*/  SHFL.IDX PT, R16, R5, R16, 0x1f ;  /* 0x00001f1005107589 */ /* 0x00006400000e0000 */
.L_x_239:
[----:B-1----:R-:W-:Y:S01]  /*9da0*/  IMAD R16, R16, UR5, R10 ;  /* 0x0000000510107c24 */ /* 0x002fe2000f8e020a */
[----:B------:R-:W-:Y:S01]  /*9db0*/  IABS R10, R0 ;  /* 0x00000000000a7213 */ /* 0x000fe20000000000 */
[----:B------:R-:W-:Y:S01]  /*9dc0*/  IMAD R11, R11, R4, RZ ;  /* 0x000000040b0b7224 */ /* 0x000fe200078e02ff */
[----:B0-----:R-:W-:Y:S01]  /*9dd0*/  IABS R5, R9 ;  /* 0x0000000900057213 */ /* 0x001fe20000000000 */
[----:B------:R-:W-:Y:S01]  /*9de0*/  IMAD.MOV.U32 R2, RZ, RZ, RZ ;  /* 0x000000ffff027224 */ /* 0x000fe200078e00ff */
[----:B------:R-:W-:Y:S01]  /*9df0*/  IADD3 R17, -R16, UR6, RZ ;  /* 0x0000000610117c10 */ /* 0x000fe2000fffe1ff */
[----:B------:R-:W-:Y:S01]  /*9e00*/  IMAD.MOV R10, RZ, RZ, -R10 ;  /* 0x000000ffff0a7224 */ /* 0x000fe200078e0a0a */
[----:B------:R-:W0:Y:S01]  /*9e10*/  I2F.RP R6, R5 ;  /* 0x0000000500067306 */ /* 0x000e220000209400 */
[----:B------:R-:W-:Y:S01]  /*9e20*/  IMAD.HI.U32 R2, R3, R11, R2 ;  /* 0x0000000b03027227 */ /* 0x000fe200078e0002 */
[----:B------:R-:W-:-:S03]  /*9e30*/  IABS R8, R17 ;  /* 0x0000001100087213 */ /* 0x000fc60000000000 */
[----:B------:R-:W-:Y:S02]  /*9e40*/  VIADD R19, R19, UR4 ;  /* 0x0000000413137c36 */ /* 0x000fe40008000000 */
[----:B------:R-:W-:Y:S02]  /*9e50*/  IMAD.MOV.U32 R3, RZ, RZ, R8 ;  /* 0x000000ffff037224 */ /* 0x000fe400078e0008 */
[----:B------:R-:W-:Y:S02]  /*9e60*/  IMAD.MOV.U32 R8, RZ, RZ, R10 ;  /* 0x000000ffff087224 */ /* 0x000fe400078e000a */
[----:B------:R-:W-:-:S04]  /*9e70*/  IMAD.HI.U32 R2, R2, R3, RZ ;  /* 0x0000000302027227 */ /* 0x000fc800078e00ff */
[----:B------:R-:W-:Y:S01]  /*9e80*/  IMAD R3, R2, R8, R3 ;  /* 0x0000000802037224 */ /* 0x000fe200078e0203 */
[----:B0-----:R-:W0:Y:S04]  /*9e90*/  MUFU.RCP R6, R6 ;  /* 0x0000000600067308 */ /* 0x001e280000001000 */
[----:B------:R-:W-:-:S13]  /*9ea0*/  ISETP.GT.U32.AND P1, PT, R4, R3, PT ;  /* 0x000000030400720c */ /* 0x000fda0003f24070 */
[----:B------:R-:W-:Y:S02]  /*9eb0*/  @!P1 IMAD.IADD R3, R3, 0x1, -R4 ;  /* 0x0000000103039824 */ /* 0x000fe400078e0a04 */
[----:B0-----:R-:W-:Y:S02]  /*9ec0*/  VIADD R8, R6, 0xffffffe ;  /* 0x0ffffffe06087836 */ /* 0x001fe40000000000 */
[----:B------:R-:W-:Y:S01]  /*9ed0*/  @!P1 VIADD R2, R2, 0x1 ;  /* 0x0000000102029836 */ /* 0x000fe20000000000 */
[----:B------:R-:W-:Y:S02]  /*9ee0*/  ISETP.GE.U32.AND P0, PT, R3, R4, PT ;  /* 0x000000040300720c */ /* 0x000fe40003f06070 */
[----:B------:R-:W-:Y:S01]  /*9ef0*/  LOP3.LUT R4, R17, R0, RZ, 0x3c, !PT ;  /* 0x0000000011047212 */ /* 0x000fe200078e3cff */
[----:B------:R0:W1:Y:S01]  /*9f00*/  F2I.FTZ.U32.TRUNC.NTZ R3, R8 ;  /* 0x0000000800037305 */ /* 0x000062000021f000 */
[----:B------:R-:W-:Y:S02]  /*9f10*/  ISETP.NE.AND P1, PT, R0, RZ, PT ;  /* 0x000000ff0000720c */ /* 0x000fe40003f25270 */
[----:B------:R-:W-:-:S02]  /*9f20*/  ISETP.GE.AND P2, PT, R4, RZ, PT ;  /* 0x000000ff0400720c */ /* 0x000fc40003f46270 */
[----:B0-----:R-:W-:-:S05]  /*9f30*/  IABS R8, R9 ;  /* 0x0000000900087213 */ /* 0x001fca0000000000 */
[----:B------:R-:W-:Y:S02]  /*9f40*/  @P0 VIADD R2, R2, 0x1 ;  /* 0x0000000102020836 */ /* 0x000fe40000000000 */
[----:B------:R-:W-:-:S03]  /*9f50*/  IMAD.MOV R8, RZ, RZ, -R8 ;  /* 0x000000ffff087224 */ /* 0x000fc600078e0a08 */
[----:B------:R-:W-:Y:S01]  /*9f60*/  MOV R6, R2 ;  /* 0x0000000200067202 */ /* 0x000fe20000000f00 */
[----:B-1----:R-:W-:-:S04]  /*9f70*/  IMAD.MOV R2, RZ, RZ, -R3 ;  /* 0x000000ffff027224 */ /* 0x002fc800078e0a03 */
[----:B------:R-:W-:Y:S01]  /*9f80*/  @!P2 IMAD.MOV R6, RZ, RZ, -R6 ;  /* 0x000000ffff06a224 */ /* 0x000fe200078e0a06 */
[----:B------:R-:W-:Y:S01]  /*9f90*/  @!P1 LOP3.LUT R6, RZ, R0, RZ, 0x33, !PT ;  /* 0x00000000ff069212 */ /* 0x000fe200078e33ff */
[----:B------:R-:W-:Y:S02]  /*9fa0*/  IMAD R11, R2, R5, RZ ;  /* 0x00000005020b7224 */ /* 0x000fe400078e02ff */
[----:B------:R-:W-:Y:S01]  /*9fb0*/  IMAD.MOV.U32 R2, RZ, RZ, RZ ;  /* 0x000000ffff027224 */ /* 0x000fe200078e00ff */
[-C--:B------:R-:W-:Y:S01]  /*9fc0*/  IABS R4, R6.reuse ;  /* 0x0000000600047213 */ /* 0x080fe20000000000 */
[----:B------:R-:W-:Y:S02]  /*9fd0*/  IMAD R0, R0, R6, RZ ;  /* 0x0000000600007224 */ /* 0x000fe400078e02ff */
[----:B------:R-:W-:-:S04]  /*9fe0*/  IMAD.HI.U32 R2, R3, R11, R2 ;  /* 0x0000000b03027227 */ /* 0x000fc800078e0002 */
[----:B------:R-:W-:Y:S02]  /*9ff0*/  IMAD.MOV.U32 R3, RZ, RZ, R4 ;  /* 0x000000ffff037224 */ /* 0x000fe400078e0004 */
[----:B------:R-:W-:Y:S02]  /*a000*/  IMAD.MOV.U32 R4, RZ, RZ, R8 ;  /* 0x000000ffff047224 */ /* 0x000fe400078e0008 */
[----:B------:R-:W-:-:S04]  /*a010*/  IMAD.HI.U32 R2, R2, R3, RZ ;  /* 0x0000000302027227 */ /* 0x000fc800078e00ff */
[----:B------:R-:W-:Y:S01]  /*a020*/  IMAD R4, R2, R4, R3 ;  /* 0x0000000402047224 */ /* 0x000fe200078e0203 */
[----:B------:R-:W-:Y:S01]  /*a030*/  LOP3.LUT R3, R6, R9, RZ, 0x3c, !PT ;  /* 0x0000000906037212 */ /* 0x000fe200078e3cff */
[----:B------:R-:W-:-:S03]  /*a040*/  IMAD.IADD R17, R17, 0x1, -R0 ;  /* 0x0000000111117824 */ /* 0x000fc600078e0a00 */
[----:B------:R-:W-:Y:S02]  /*a050*/  ISETP.GT.U32.AND P1, PT, R5, R4, PT ;  /* 0x000000040500720c */ /* 0x000fe40003f24070 */
[----:B------:R-:W-:-:S11]  /*a060*/  ISETP.GE.AND P2, PT, R3, RZ, PT ;  /* 0x000000ff0300720c */ /* 0x000fd60003f46270 */
[----:B------:R-:W-:Y:S02]  /*a070*/  @!P1 IMAD.IADD R4, R4, 0x1, -R5 ;  /* 0x0000000104049824 */ /* 0x000fe400078e0a05 */
[----:B------:R-:W-:Y:S01]  /*a080*/  @!P1 VIADD R2, R2, 0x1 ;  /* 0x0000000102029836 */ /* 0x000fe20000000000 */
[----:B------:R-:W-:Y:S02]  /*a090*/  ISETP.NE.AND P1, PT, R9, RZ, PT ;  /* 0x000000ff0900720c */ /* 0x000fe40003f25270 */
[----:B------:R-:W-:-:S13]  /*a0a0*/  ISETP.GE.U32.AND P0, PT, R4, R5, PT ;  /* 0x000000050400720c */ /* 0x000fda0003f06070 */
[----:B------:R-:W-:-:S04]  /*a0b0*/  @P0 VIADD R2, R2, 0x1 ;  /* 0x0000000102020836 */ /* 0x000fc80000000000 */
[----:B------:R-:W-:Y:S01]  /*a0c0*/  @!P2 IMAD.MOV R2, RZ, RZ, -R2 ;  /* 0x000000ffff02a224 */ /* 0x000fe200078e0a02 */
[----:B------:R-:W-:-:S04]  /*a0d0*/  @!P1 LOP3.LUT R2, RZ, R9, RZ, 0x33, !PT ;  /* 0x00000009ff029212 */ /* 0x000fc800078e33ff */
[----:B------:R-:W-:-:S05]  /*a0e0*/  IADD3 R18, -R2, RZ, RZ ;  /* 0x000000ff02127210 */ /* 0x000fca0007ffe1ff */
[C---:B------:R-:W-:Y:S02]  /*a0f0*/  IMAD R18, R9.reuse, R18, R6 ;  /* 0x0000001209127224 */ /* 0x040fe400078e0206 */
[----:B------:R-:W-:-:S04]  /*a100*/  IMAD R9, R9, 0x1000000, R2 ;  /* 0x0100000009097824 */ /* 0x000fc800078e0202 */
[----:B------:R-:W-:Y:S01]  /*a110*/  IMAD R18, R18, 0x10000, R9 ;  /* 0x0001000012127824 */ /* 0x000fe200078e0209 */
[----:B------:R-:W-:Y:S06]  /*a120*/  BRA `(.L_x_240) ;  /* 0x0000000000147947 */ /* 0x000fec0003800000 */
.L_x_237:
[----:B------:R-:W-:Y:S01]  /*a130*/  ULDC UR4, c[0x0][0xc3c] ;  /* 0x00030f0000047ab9 */ /* 0x000fe20000000800 */
[----:B------:R-:W-:Y:S02]  /*a140*/  IMAD.MOV.U32 R17, RZ, RZ, RZ ;  /* 0x000000ffff117224 */ /* 0x000fe400078e00ff */
[----:B------:R-:W-:Y:S02]  /*a150*/  IMAD.U32 R16, RZ, RZ, UR6 ;  /* 0x00000006ff107e24 */ /* 0x000fe4000f8e00ff */
[----:B------:R-:W-:Y:S02]  /*a160*/  IMAD.MOV.U32 R18, RZ, RZ, RZ ;  /* 0x000000ffff127224 */ /* 0x000fe400078e00ff */
[----:B------:R-:W-:-:S07]  /*a170*/  IMAD.U32 R19, RZ, RZ, UR4 ;  /* 0x00000004ff137e24 */ /* 0x000fce000f8e00ff */
.L_x_240:
[----:B------:R-:W-:-:S13]  /*a180*/  ISETP.NE.AND P0, PT, R7, RZ, PT ;  /* 0x000000ff0700720c */ /* 0x000fda0003f05270 */
[----:B------:R-:W0:Y:S01]  /*a190*/  @!P0 S2R R3, SR_CgaCtaId ;  /* 0x0000000000038919 */ /* 0x000e220000008800 */
[----:B------:R-:W-:-:S04]  /*a1a0*/  @!P0 MOV R0, 0x400 ;  /* 0x0000040000008802 */ /* 0x000fc80000000f00 */
[----:B0-----:R-:W-:-:S05]  /*a1b0*/  @!P0 LEA R0, R3, R0, 0x18 ;  /* 0x0000000003008211 */ /* 0x001fca00078ec0ff */
[----:B------:R1:W-:Y:S01]  /*a1c0*/  @!P0 STS.128 [R0+0x2a8d0], R16 ;  /* 0x02a8d01000008388 */ /* 0x0003e20000000c00 */
[----:B------:R-:W-:Y:S06]  /*a1d0*/  BAR.ARV 0x5, 0x180 ;  /* 0x0146000000007b1d */ /* 0x000fec0000002000 */
.L_x_235:
[----:B------:R2:W-:Y:S01]  /*a1e0*/  STL [R1+0x18], RZ ;  /* 0x000018ff01007387 */ /* 0x0005e20000100800 */
[----:B------:R-:W-:Y:S01]  /*a1f0*/  ULDC UR4, c[0x0][0xc3c] ;  /* 0x00030f0000047ab9 */ /* 0x000fe20000000800 */
[----:B------:R-:W-:Y:S01]  /*a200*/  IMAD.MOV.U32 R28, RZ, RZ, 0x1 ;  /* 0x00000001ff1c7424 */ /* 0x000fe200078e00ff */
[----:B0-----:R-:W-:Y:S01]  /*a210*/  ISETP.GE.AND P0, PT, R19, UR4, PT ;  /* 0x0000000413007c0c */ /* 0x001fe2000bf06270 */
[----:B------:R-:W-:-:S12]  /*a220*/  IMAD.MOV.U32 R27, RZ, RZ, RZ ;  /* 0x000000ffff1b7224 */ /* 0x000fd800078e00ff */
[----:B--2---:R-:W-:Y:S05]  /*a230*/  @P0 BRA `(.L_x_241) ;  /* 0x0000004800ac0947 */ /* 0x004fea0003800000 */
[----:B-1----:R-:W2:Y:S01]  /*a240*/  LDL R0, [R1+0x1c] ;  /* 0x00001c0001007983 */ /* 0x002ea20000100800 */
[----:B------:R-:W0:Y:S01]  /*a250*/  S2UR UR5, SR_CgaCtaId ;  /* 0x00000000000579c3 */ /* 0x000e220000008800 */
[----:B------:R-:W-:Y:S01]  /*a260*/  BSSY B8, `(.L_x_241) ;  /* 0x00004a8000087945 */ /* 0x000fe20003800000 */
[----:B------:R-:W-:Y:S01]  /*a270*/  IMAD.MOV.U32 R28, RZ, RZ, 0x1 ;  /* 0x00000001ff1c7424 */ /* 0x000fe200078e00ff */
[----:B------:R-:W1:Y:S01]  /*a280*/  S2R R5, SR_TID.X ;  /* 0x0000000000057919 */ /* 0x000e620000002100 */
[----:B------:R-:W-:Y:S01]  /*a290*/  IMAD.MOV.U32 R27, RZ, RZ, RZ ;  /* 0x000000ffff1b7224 */ /* 0x000fe200078e00ff */
[----:B------:R-:W-:Y:S01]  /*a2a0*/  ULDC UR39, c[0x0][0xc] ;  /* 0x0000030000277ab9 */ /* 0x000fe20000000800 */
[----:B------:R3:W-:Y:S01]  /*a2b0*/  STL [R1+0x18], RZ ;  /* 0x000018ff01007387 */ /* 0x0007e20000100800 */
[----:B-1----:R-:W-:Y:S02]  /*a2c0*/  LOP3.LUT R4, R5, 0x7f, RZ, 0xc0, !PT ;  /* 0x0000007f05047812 */ /* 0x002fe400078ec0ff */
[----:B--2---:R-:W-:-:S02]  /*a2d0*/  R2UR UR4, R0 ;  /* 0x00000000000472ca */ /* 0x004fc400000e0000 */
[----:B------:R-:W-:-:S04]  /*a2e0*/  SHF.L.U32 R0, R5, 0x3, RZ ;  /* 0x0000000305007819 */ /* 0x000fc800000006ff */
[----:B------:R-:W-:-:S04]  /*a2f0*/  LOP3.LUT R2, R0, 0x1f8, RZ, 0xc0, !PT ;  /* 0x000001f800027812 */ /* 0x000fc800078ec0ff */
[----:B------:R-:W-:Y:S01]  /*a300*/  LOP3.LUT R3, R2, 0x38, R5, 0x78, !PT ;  /* 0x0000003802037812 */ /* 0x000fe200078e7805 */
[----:B------:R-:W-:Y:S01]  /*a310*/  IMAD.SHL.U32 R2, R5, 0x10, RZ ;  /* 0x0000001005027824 */ /* 0x000fe200078e00ff */
[----:B------:R-:W-:Y:S01]  /*a320*/  SHF.R.U32.HI R5, RZ, 0x3, R4 ;  /* 0x00000003ff057819 */ /* 0x000fe20000011604 */
[----:B------:R-:W-:Y:S01]  /*a330*/  ULOP3.LUT UR38, UR4, 0x2, URZ, 0xfc, !UPT ;  /* 0x0000000204267892 */ /* 0x000fe2000f8efc3f */
[----:B------:R-:W-:Y:S02]  /*a340*/  LOP3.LUT R32, R3, 0x200, R0, 0xf8, !PT ;  /* 0x0000020003207812 */ /* 0x000fe400078ef800 */
[----:B------:R-:W-:Y:S01]  /*a350*/  UMOV UR4, 0x400 ;  /* 0x0000040000047882 */ /* 0x000fe20000000000 */
[----:B------:R-:W-:Y:S01]  /*a360*/  LOP3.LUT R4, R0, 0x38, RZ, 0xc0, !PT ;  /* 0x0000003800047812 */ /* 0x000fe200078ec0ff */
[----:B0-----:R-:W-:Y:S01]  /*a370*/  ULEA UR4, UR5, UR4, 0x18 ;  /* 0x0000000405047291 */ /* 0x001fe2000f8ec03f */
[----:B------:R-:W-:Y:S02]  /*a380*/  LOP3.LUT R3, R5, 0x70, R2, 0xf8, !PT ;  /* 0x0000007005037812 */ /* 0x000fe400078ef802 */
[----:B------:R-:W-:-:S02]  /*a390*/  LOP3.LUT R2, R4, 0x40, RZ, 0xfc, !PT ;  /* 0x0000004004027812 */ /* 0x000fc400078efcff */
[----:B------:R-:W-:Y:S01]  /*a3a0*/  LOP3.LUT R0, R4, 0x80, RZ, 0xfc, !PT ;  /* 0x0000008004007812 */ /* 0x000fe200078efcff */
[----:B------:R-:W-:-:S04]  /*a3b0*/  IMAD.U32 R22, RZ, RZ, UR4 ;  /* 0x00000004ff167e24 */ /* 0x000fc8000f8e00ff */
[----:B---3--:R-:W-:-:S07]  /*a3c0*/  IMAD R33, R32, 0x2, R22 ;  /* 0x0000000220217824 */ /* 0x008fce00078e0216 */
.L_x_304:
[----:B0-----:R-:W0:Y:S02]  /*a3d0*/  LDC.64 R30, c[0x0][0xc88] ;  /* 0x00032200ff1e7b82 */ /* 0x001e240000000a00 */
[----:B0-----:R-:W-:-:S06]  /*a3e0*/  IMAD.WIDE R30, R19, 0x4, R30 ;  /* 0x00000004131e7825 */ /* 0x001fcc00078e021e */
[----:B--2---:R-:W2:Y:S01]  /*a3f0*/  LDG.E R30, desc[UR36][R30.64] ;  /* 0x000000241e1e7981 */ /* 0x004ea2000c1e1900 */
[----:B------:R-:W-:Y:S05]  /*a400*/  YIELD ;  /* 0x0000000000007946 */ /* 0x000fea0003800000 */
[----:B------:R-:W-:Y:S01]  /*a410*/  ULDC.64 UR4, c[0x0][0xa28] ;  /* 0x00028a0000047ab9 */ /* 0x000fe20000000a00 */
[----:B------:R-:W-:Y:S01]  /*a420*/  IMAD.MOV.U32 R37, RZ, RZ, RZ ;  /* 0x000000ffff257224 */ /* 0x000fe200078e00ff */
[----:B------:R-:W-:Y:S01]  /*a430*/  ISETP.NE.U32.AND P0, PT, RZ, UR4, PT ;  /* 0x00000004ff007c0c */ /* 0x000fe2000bf05070 */
[----:B------:R-:W-:-:S03]  /*a440*/  ULDC.64 UR6, c[0x0][0xa18] ;  /* 0x0002860000067ab9 */ /* 0x000fc60000000a00 */
[----:B------:R-:W-:Y:S01]  /*a450*/  ISETP.NE.AND.EX P0, PT, RZ, UR5, PT, P0 ;  /* 0x00000005ff007c0c */ /* 0x000fe2000bf05300 */
[----:B------:R-:W-:Y:S01]  /*a460*/  IMAD.MOV.U32 R35, RZ, RZ, RZ ;  /* 0x000000ffff237224 */ /* 0x000fe200078e00ff */
[----:B--2---:R-:W-:-:S11]  /*a470*/  SHF.R.S32.HI R0, RZ, 0x1f, R30 ;  /* 0x0000001fff007819 */ /* 0x004fd6000001141e */
[C---:B------:R-:W-:Y:S01]  /*a480*/  @P0 LEA R2, P1, R30.reuse, UR4, 0x2 ;  /* 0x000000041e020c11 */ /* 0x040fe2000f8210ff */
[C---:B------:R-:W-:Y:S01]  /*a490*/  IMAD.SHL.U32 R24, R30.reuse, 0x4, RZ ;  /* 0x000000041e187824 */ /* 0x040fe200078e00ff */
[C-C-:B------:R-:W-:Y:S01]  /*a4a0*/  SHF.L.U64.HI R25, R30.reuse, 0x2, R0.reuse ;  /* 0x000000021e197819 */ /* 0x140fe20000010200 */
[----:B------:R0:W-:Y:S01]  /*a4b0*/  STL [R1+0x4], R0 ;  /* 0x0000040001007387 */ /* 0x0001e20000100800 */
[----:B------:R-:W-:Y:S01]  /*a4c0*/  @P0 LEA.HI.X R3, R30, UR5, R0, 0x2, P1 ;  /* 0x000000051e030c11 */ /* 0x000fe200088f1400 */
[----:B------:R-:W-:-:S04]  /*a4d0*/  ULDC.64 UR4, c[0x0][0xa00] ;  /* 0x0002800000047ab9 */ /* 0x000fc80000000a00 */
[----:B------:R1:W5:Y:S01]  /*a4e0*/  @P0 LDG.E R37, desc[UR36][R2.64] ;  /* 0x0000002402250981 */ /* 0x000362000c1e1900 */
[----:B------:R-:W-:Y:S02]  /*a4f0*/  ISETP.NE.U32.AND P0, PT, RZ, UR4, PT ;  /* 0x00000004ff007c0c */ /* 0x000fe4000bf05070 */
[----:B------:R-:W-:Y:S02]  /*a500*/  LOP3.LUT R23, R23, 0xffffffbf, RZ, 0xc0, !PT ;  /* 0xffffffbf17177812 */ /* 0x000fe400078ec0ff */
[----:B------:R-:W-:Y:S02]  /*a510*/  ISETP.NE.AND.EX P2, PT, RZ, UR5, PT, P0 ;  /* 0x00000005ff007c0c */ /* 0x000fe4000bf45300 */
[----:B------:R-:W-:Y:S02]  /*a520*/  ISETP.NE.U32.AND P0, PT, RZ, UR6, PT ;  /* 0x00000006ff007c0c */ /* 0x000fe4000bf05070 */
[----:B-1----:R-:W-:Y:S02]  /*a530*/  IADD3 R2, P1, R24, UR4, RZ ;  /* 0x0000000418027c10 */ /* 0x002fe4000ff3e0ff */
[----:B------:R-:W-:-:S02]  /*a540*/  ISETP.NE.AND.EX P0, PT, RZ, UR7, PT, P0 ;  /* 0x00000007ff007c0c */ /* 0x000fc4000bf05300 */
[----:B------:R-:W-:Y:S01]  /*a550*/  IADD3.X R3, R25, UR5, RZ, P1, !PT ;  /* 0x0000000519037c10 */ /* 0x000fe20008ffe4ff */
[----:B------:R-:W-:-:S04]  /*a560*/  ULDC.64 UR4, c[0x0][0x418] ;  /* 0x0001060000047ab9 */ /* 0x000fc80000000a00 */
[----:B------:R-:W-:Y:S01]  /*a570*/  @P2 LOP3.LUT R23, R23, 0x40, RZ, 0xfc, !PT ;  /* 0x0000004017172812 */ /* 0x000fe200078efcff */
[----:B------:R1:W5:Y:S05]  /*a580*/  @P2 LDG.E R35, desc[UR36][R2.64] ;  /* 0x0000002402232981 */ /* 0x00036a000c1e1900 */
[----:B------:R-:W-:-:S04]  /*a590*/  @P0 IADD3 R4, P1, R24, UR6, RZ ;  /* 0x0000000618040c10 */ /* 0x000fc8000ff3e0ff */
[----:B------:R-:W-:-:S05]  /*a5a0*/  @P0 IADD3.X R5, R25, UR7, RZ, P1, !PT ;  /* 0x0000000719050c10 */ /* 0x000fca0008ffe4ff */
[----:B0-----:R-:W2:Y:S01]  /*a5b0*/  @P0 LDG.E R0, desc[UR36][R4.64] ;  /* 0x0000002404000981 */ /* 0x001ea2000c1e1900 */
[----:B------:R-:W-:-:S03]  /*a5c0*/  UISETP.NE.U32.AND UP0, UPT, UR4, URZ, UPT ;  /* 0x0000003f0400728c */ /* 0x000fc6000bf05070 */
[----:B------:R-:W-:Y:S01]  /*a5d0*/  ULDC UR4, c[0x0][0x424] ;  /* 0x0001090000047ab9 */ /* 0x000fe20000000800 */
[----:B------:R-:W-:-:S03]  /*a5e0*/  UISETP.NE.AND.EX UP0, UPT, UR5, URZ, UPT, UP0 ;  /* 0x0000003f0500728c */ /* 0x000fc6000bf05300 */
[----:B------:R-:W-:Y:S01]  /*a5f0*/  ULDC UR5, c[0x0][0x2f0] ;  /* 0x0000bc0000057ab9 */ /* 0x000fe20000000800 */
[----:B------:R-:W-:-:S04]  /*a600*/  USEL UR4, UR4, 0x1, UP0 ;  /* 0x0000000104047887 */ /* 0x000fc80008000000 */
[----:B------:R-:W-:-:S06]  /*a610*/  UIMAD UR4, UR4, UR5, URZ ;  /* 0x00000005040472a4 */ /* 0x000fcc000f8e023f */
[----:B------:R-:W-:Y:S01]  /*a620*/  IMAD.U32 R34, RZ, RZ, UR4 ;  /* 0x00000004ff227e24 */ /* 0x000fe2000f8e00ff */
[----:B--2---:R1:W-:Y:S01]  /*a630*/  @P0 STL [R1+0x10], R0 ;  /* 0x0000100001000387 */ /* 0x0043e20000100800 */
[----:B------:R-:W-:Y:S05]  /*a640*/  @P0 BRA `(.L_x_242) ;  /* 0x0000000000200947 */ /* 0x000fea0003800000 */
[----:B------:R-:W-:Y:S02]  /*a650*/  ULDC UR4, c[0x0][0x288] ;  /* 0x0000a20000047ab9 */ /* 0x000fe40000000800 */
[----:B-1----:R-:W-:-:S05]  /*a660*/  IMAD.U32 R0, RZ, RZ, UR4 ;  /* 0x00000004ff007e24 */ /* 0x002fca000f8e00ff */
[----:B------:R0:W-:Y:S01]  /*a670*/  STL [R1+0x10], R0 ;  /* 0x0000100001007387 */ /* 0x0001e20000100800 */
[----:B------:R-:W-:Y:S05]  /*a680*/  @!P2 BRA `(.L_x_242) ;  /* 0x000000000010a947 */ /* 0x000fea0003800000 */
[----:B------:R-:W2:Y:S04]  /*a690*/  LDG.E R5, desc[UR36][R2.64] ;  /* 0x0000002402057981 */ /* 0x000ea8000c1e1900 */
[----:B0-----:R-:W2:Y:S02]  /*a6a0*/  LDG.E R0, desc[UR36][R2.64+0x4] ;  /* 0x0000042402007981 */ /* 0x001ea4000c1e1900 */
[----:B--2---:R-:W-:-:S05]  /*a6b0*/  IADD3 R0, -R5, R0, RZ ;  /* 0x0000000005007210 */ /* 0x004fca0007ffe1ff */
[----:B------:R2:W-:Y:S02]  /*a6c0*/  STL [R1+0x10], R0 ;  /* 0x0000100001007387 */ /* 0x0005e40000100800 */
.L_x_242:
[----:B------:R-:W-:Y:S01]  /*a6d0*/  ULDC.64 UR4, c[0x0][0xa20] ;  /* 0x0002880000047ab9 */ /* 0x000fe20000000a00 */
[----:B------:R-:W-:Y:S01]  /*a6e0*/  IMAD.MOV.U32 R31, RZ, RZ, R30 ;  /* 0x000000ffff1f7224 */ /* 0x000fe200078e001e */
[----:B------:R-:W-:-:S04]  /*a6f0*/  ISETP.NE.U32.AND P0, PT, RZ, UR4, PT ;  /* 0x00000004ff007c0c */ /* 0x000fc8000bf05070 */
[----:B------:R-:W-:-:S13]  /*a700*/  ISETP.NE.AND.EX P0, PT, RZ, UR5, PT, P0 ;  /* 0x00000005ff007c0c */ /* 0x000fda000bf05300 */
[----:B------:R-:W-:Y:S05]  /*a710*/  @!P0 BRA `(.L_x_243) ;  /* 0x0000000000108947 */ /* 0x000fea0003800000 */
[----:B-1----:R-:W-:-:S04]  /*a720*/  IADD3 R2, P0, R24, UR4, RZ ;  /* 0x0000000418027c10 */ /* 0x002fc8000ff1e0ff */
[----:B------:R-:W-:-:S05]  /*a730*/  IADD3.X R3, R25, UR5, RZ, P0, !PT ;  /* 0x0000000519037c10 */ /* 0x000fca00087fe4ff */
[----:B------:R1:W5:Y:S01]  /*a740*/  LDG.E R34, desc[UR36][R2.64] ;  /* 0x0000002402227981 */ /* 0x000362000c1e1900 */
[----:B------:R-:W-:Y:S05]  /*a750*/  BRA `(.L_x_244) ;  /* 0x0000000000247947 */ /* 0x000fea0003800000 */
.L_x_243:
[----:B------:R-:W-:Y:S02]  /*a760*/  ULDC.64 UR4, c[0x0][0xa08] ;  /* 0x0002820000047ab9 */ /* 0x000fe40000000a00 */
[----:B------:R-:W-:-:S04]  /*a770*/  ISETP.NE.U32.AND P0, PT, RZ, UR4, PT ;  /* 0x00000004ff007c0c */ /* 0x000fc8000bf05070 */
[----:B------:R-:W-:-:S13]  /*a780*/  ISETP.NE.AND.EX P0, PT, RZ, UR5, PT, P0 ;  /* 0x00000005ff007c0c */ /* 0x000fda000bf05300 */
[----:B------:R-:W-:Y:S05]  /*a790*/  @!P0 BRA `(.L_x_244) ;  /* 0x0000000000148947 */ /* 0x000fea0003800000 */
[----:B-1----:R-:W1:Y:S02]  /*a7a0*/  LDC.64 R2, c[0x0][0xa08] ;  /* 0x00028200ff027b82 */ /* 0x002e640000000a00 */
[----:B-1----:R-:W-:-:S05]  /*a7b0*/  IMAD.WIDE R2, R31, 0x4, R2 ;  /* 0x000000041f027825 */ /* 0x002fca00078e0202 */
[----:B------:R-:W3:Y:S04]  /*a7c0*/  LDG.E R34, desc[UR36][R2.64] ;  /* 0x0000002402227981 */ /* 0x000ee8000c1e1900 */
[----:B------:R-:W3:Y:S02]  /*a7d0*/  LDG.E R5, desc[UR36][R2.64+0x4] ;  /* 0x0000042402057981 */ /* 0x000ee4000c1e1900 */
[----:B---3--:R-:W-:-:S07]  /*a7e0*/  IMAD.IADD R34, R5, 0x1, -R34 ;  /* 0x0000000105227824 */ /* 0x008fce00078e0a22 */
.L_x_244:
[----:B-----5:R-:W-:Y:S01]  /*a7f0*/  IMAD.IADD R34, R34, 0x1, -R37 ;  /* 0x0000000122227824 */ /* 0x020fe200078e0a25 */
[----:B012---:R-:W-:Y:S01]  /*a800*/  LOP3.LUT R0, R18, 0xff000000, RZ, 0xc0, !PT ;  /* 0xff00000012007812 */ /* 0x007fe200078ec0ff */
[----:B------:R-:W-:Y:S02]  /*a810*/  BSSY B0, `(.L_x_245) ;  /* 0x0000029000007945 */ /* 0x000fe40003800000 */
[C---:B------:R-:W-:Y:S01]  /*a820*/  VIADD R2, R34.reuse, 0x5f ;  /* 0x0000005f22027836 */ /* 0x040fe20000000000 */
[----:B------:R-:W-:Y:S02]  /*a830*/  ISETP.GE.AND P0, PT, R34, 0x1, PT ;  /* 0x000000012200780c */ /* 0x000fe40003f06270 */
[----:B------:R-:W-:Y:S01]  /*a840*/  SHF.R.U32.HI R3, RZ, 0x8, R0 ;  /* 0x00000008ff037819 */ /* 0x000fe20000011600 */
[----:B------:R-:W-:Y:S01]  /*a850*/  IMAD.HI R2, R2, 0x2aaaaaab, RZ ;  /* 0x2aaaaaab02027827 */ /* 0x000fe200078e02ff */
[----:B------:R-:W-:-:S04]  /*a860*/  LOP3.LUT R0, R18, 0xff0000, RZ, 0xc0, !PT ;  /* 0x00ff000012007812 */ /* 0x000fc800078ec0ff */
[----:B------:R-:W-:Y:S01]  /*a870*/  LEA.HI R0, R0, R3, RZ, 0x10 ;  /* 0x0000000300007211 */ /* 0x000fe200078f80ff */
[----:B------:R-:W-:Y:S01]  /*a880*/  IMAD.MOV.U32 R3, RZ, RZ, RZ ;  /* 0x000000ffff037224 */ /* 0x000fe200078e00ff */
[----:B------:R-:W-:Y:S02]  /*a890*/  SHF.R.U32.HI R5, RZ, 0x1f, R2 ;  /* 0x0000001fff057819 */ /* 0x000fe40000011602 */
[----:B------:R-:W-:Y:S02]  /*a8a0*/  LOP3.LUT R36, R0, 0xff, RZ, 0xc0, !PT ;  /* 0x000000ff00247812 */ /* 0x000fe400078ec0ff */
[----:B------:R-:W-:Y:S01]  /*a8b0*/  LEA.HI.SX32 R5, R2, R5, 0x1c ;  /* 0x0000000502057211 */ /* 0x000fe200078fe2ff */
[----:B------:R-:W-:Y:S06]  /*a8c0*/  @!P0 BRA `(.L_x_246) ;  /* 0x0000000000748947 */ /* 0x000fec0003800000 */
[----:B------:R-:W-:-:S04]  /*a8d0*/  SHF.R.U32.HI R0, RZ, 0x10, R0 ;  /* 0x00000010ff007819 */ /* 0x000fc80000011600 */
[----:B------:R-:W-:-:S13]  /*a8e0*/  ISETP.NE.AND P0, PT, R0, RZ, PT ;  /* 0x000000ff0000720c */ /* 0x000fda0003f05270 */
[----:B------:R-:W0:Y:S02]  /*a8f0*/  @!P0 LDC R0, c[0x0][0x9f0] ;  /* 0x00027c00ff008b82 */ /* 0x000e240000000800 */
[-C--:B0-----:R-:W-:Y:S02]  /*a900*/  IABS R4, R0.reuse ;  /* 0x0000000000047213 */ /* 0x081fe40000000000 */
[----:B------:R-:W-:Y:S02]  /*a910*/  IADD3 R7, R0, -0x1, R5 ;  /* 0xffffffff00077810 */ /* 0x000fe40007ffe005 */
[----:B------:R-:W0:Y:S02]  /*a920*/  I2F.RP R6, R4 ;  /* 0x0000000400067306 */ /* 0x000e240000209400 */
[----:B------:R-:W-:-:S04]  /*a930*/  LOP3.LUT R2, R7, R0, RZ, 0x3c, !PT ;  /* 0x0000000007027212 */ /* 0x000fc800078e3cff */
[----:B------:R-:W-:Y:S01]  /*a940*/  ISETP.GE.AND P2, PT, R2, RZ, PT ;  /* 0x000000ff0200720c */ /* 0x000fe20003f46270 */
[----:B------:R-:W-:Y:S01]  /*a950*/  IMAD.MOV.U32 R2, RZ, RZ, RZ ;  /* 0x000000ffff027224 */ /* 0x000fe200078e00ff */
[----:B0-----:R-:W0:Y:S02]  /*a960*/  MUFU.RCP R6, R6 ;  /* 0x0000000600067308 */ /* 0x001e240000001000 */
[----:B0-----:R-:W-:Y:S01]  /*a970*/  VIADD R3, R6, 0xffffffe ;  /* 0x0ffffffe06037836 */ /* 0x001fe20000000000 */
[----:B------:R-:W-:-:S05]  /*a980*/  IABS R6, R0 ;  /* 0x0000000000067213 */ /* 0x000fca0000000000 */
[----:B------:R-:W0:Y:S01]  /*a990*/  F2I.FTZ.U32.TRUNC.NTZ R3, R3 ;  /* 0x0000000300037305 */ /* 0x000e22000021f000 */
[----:B------:R-:W-:Y:S02]  /*a9a0*/  IMAD.MOV R6, RZ, RZ, -R6 ;  /* 0x000000ffff067224 */ /* 0x000fe400078e0a06 */
[----:B0-----:R-:W-:-:S04]  /*a9b0*/  IMAD.MOV R9, RZ, RZ, -R3 ;  /* 0x000000ffff097224 */ /* 0x001fc800078e0a03 */
[----:B------:R-:W-:-:S04]  /*a9c0*/  IMAD R9, R9, R4, RZ ;  /* 0x0000000409097224 */ /* 0x000fc800078e02ff */
[----:B------:R-:W-:Y:S01]  /*a9d0*/  IMAD.HI.U32 R2, R3, R9, R2 ;  /* 0x0000000903027227 */ /* 0x000fe200078e0002 */
[----:B------:R-:W-:-:S05]  /*a9e0*/  IABS R3, R7 ;  /* 0x0000000700037213 */ /* 0x000fca0000000000 */
[----:B------:R-:W-:-:S04]  /*a9f0*/  IMAD.HI.U32 R2, R2, R3, RZ ;  /* 0x0000000302027227 */ /* 0x000fc800078e00ff */
[----:B------:R-:W-:-:S05]  /*aa00*/  IMAD R3, R2, R6, R3 ;  /* 0x0000000602037224 */ /* 0x000fca00078e0203 */
[----:B------:R-:W-:-:S13]  /*aa10*/  ISETP.GT.U32.AND P1, PT, R4, R3, PT ;  /* 0x000000030400720c */ /* 0x000fda0003f24070 */
[----:B------:R-:W-:Y:S01]  /*aa20*/  @!P1 IMAD.IADD R3, R3, 0x1, -R4 ;  /* 0x0000000103039824 */ /* 0x000fe200078e0a04 */
[----:B------:R-:W-:Y:S02]  /*aa30*/  @!P1 IADD3 R2, R2, 0x1, RZ ;  /* 0x0000000102029810 */ /* 0x000fe40007ffe0ff */
[----:B------:R-:W-:Y:S02]  /*aa40*/  ISETP.NE.AND P1, PT, R0, RZ, PT ;  /* 0x000000ff0000720c */ /* 0x000fe40003f25270 */
[----:B------:R-:W-:-:S13]  /*aa50*/  ISETP.GE.U32.AND P0, PT, R3, R4, PT ;  /* 0x000000040300720c */ /* 0x000fda0003f06070 */
[----:B------:R-:W-:-:S04]  /*aa60*/  @P0 VIADD R2, R2, 0x1 ;  /* 0x0000000102020836 */ /* 0x000fc80000000000 */
[----:B------:R-:W-:Y:S01]  /*aa70*/  @!P2 IMAD.MOV R2, RZ, RZ, -R2 ;  /* 0x000000ffff02a224 */ /* 0x000fe200078e0a02 */
[----:B------:R-:W-:-:S05]  /*aa80*/  @!P1 LOP3.LUT R2, RZ, R0, RZ, 0x33, !PT ;  /* 0x00000000ff029212 */ /* 0x000fca00078e33ff */
[----:B------:R-:W-:-:S07]  /*aa90*/  IMAD.MOV.U32 R3, RZ, RZ, R2 ;  /* 0x000000ffff037224 */ /* 0x000fce00078e0002 */
.L_x_246:
[----:B------:R-:W-:Y:S05]  /*aaa0*/  BSYNC B0 ;  /* 0x0000000000007941 */ /* 0x000fea0003800000 */
.L_x_245:
[-C--:B------:R-:W-:Y:S01]  /*aab0*/  IMAD R36, R36, R3.reuse, RZ ;  /* 0x0000000324247224 */ /* 0x080fe200078e02ff */
[----:B------:R-:W-:Y:S04]  /*aac0*/  BSSY B7, `(.L_x_247) ;  /* 0x000035f000077945 */ /* 0x000fe80003800000 */
[----:B------:R-:W-:-:S04]  /*aad0*/  VIADDMNMX R29, R36, R3, R5, PT ;  /* 0x00000003241d7246 */ /* 0x000fc80003800105 */
[----:B------:R-:W-:Y:S01]  /*aae0*/  ISETP.GT.AND P0, PT, R29, R36, PT ;  /* 0x000000241d00720c */ /* 0x000fe20003f04270 */
[----:B------:R0:W-:-:S12]  /*aaf0*/  STL [R1+0x14], R29 ;  /* 0x0000141d01007387 */ /* 0x0001d80000100800 */
[----:B0-----:R-:W-:Y:S05]  /*ab00*/  @P0 BRA `(.L_x_248) ;  /* 0x0000000000440947 */ /* 0x001fea0003800000 */
[----:B------:R-:W0:Y:S02]  /*ab10*/  S2R R0, SR_TID.X ;  /* 0x0000000000007919 */ /* 0x000e240000002100 */
[----:B0-----:R-:W-:-:S04]  /*ab20*/  LOP3.LUT R0, R0, 0x7f, RZ, 0xc0, !PT ;  /* 0x0000007f00007812 */ /* 0x001fc800078ec0ff */
[----:B------:R-:W-:-:S13]  /*ab30*/  ISETP.NE.AND P0, PT, R0, RZ, PT ;  /* 0x000000ff0000720c */ /* 0x000fda0003f05270 */
[----:B------:R-:W-:Y:S05]  /*ab40*/  @P0 BRA `(.L_x_249) ;  /* 0x0000003400580947 */ /* 0x000fea0003800000 */
[----:B------:R-:W0:Y:S01]  /*ab50*/  S2R R7, SR_LANEID ;  /* 0x0000000000077919 */ /* 0x000e220000000000 */
[----:B------:R-:W-:Y:S01]  /*ab60*/  VOTEU.ANY UR4, UPT, PT ;  /* 0x0000000000047886 */ /* 0x000fe200038e0100 */
[----:B------:R-:W1:Y:S01]  /*ab70*/  LDC.64 R2, c[0x0][0xc60] ;  /* 0x00031800ff027b82 */ /* 0x000e620000000a00 */
[----:B------:R-:W0:Y:S08]  /*ab80*/  FLO.U32 R0, UR4 ;  /* 0x0000000400007d00 */ /* 0x000e3000080e0000 */
[----:B------:R-:W1:Y:S01]  /*ab90*/  POPC R5, UR4 ;  /* 0x0000000400057d09 */ /* 0x000e620008000000 */
[----:B0-----:R-:W-:-:S13]  /*aba0*/  ISETP.EQ.U32.AND P0, PT, R0, R7, PT ;  /* 0x000000070000720c */ /* 0x001fda0003f02070 */
[----:B-1----:R-:W2:Y:S01]  /*abb0*/  @P0 ATOMG.E.ADD.STRONG.GPU PT, R3, desc[UR36][R2.64], R5 ;  /* 0x00000005020309a8 */ /* 0x002ea200081ee1e4 */
[----:B------:R-:W0:Y:S02]  /*abc0*/  S2R R4, SR_LTMASK ;  /* 0x0000000000047919 */ /* 0x000e240000003900 */
[----:B0-----:R-:W-:-:S04]  /*abd0*/  LOP3.LUT R4, R4, UR4, RZ, 0xc0, !PT ;  /* 0x0000000404047c12 */ /* 0x001fc8000f8ec0ff */
[----:B------:R-:W0:Y:S01]  /*abe0*/  POPC R7, R4 ;  /* 0x0000000400077309 */ /* 0x000e220000000000 */
[----:B--2---:R-:W0:Y:S02]  /*abf0*/  SHFL.IDX PT, R0, R3, R0, 0x1f ;  /* 0x00001f0003007589 */ /* 0x004e2400000e0000 */
[----:B0-----:R-:W-:Y:S01]  /*ac00*/  IADD3 R16, R0, UR39, R7 ;  /* 0x0000002700107c10 */ /* 0x001fe2000fffe007 */
[----:B------:R-:W-:Y:S06]  /*ac10*/  BRA `(.L_x_249) ;  /* 0x0000003400247947 */ /* 0x000fec0003800000 */
.L_x_248:
[----:B------:R-:W-:Y:S01]  /*ac20*/  VIADD R0, R22, 0x18400 ;  /* 0x0001840016007836 */ /* 0x000fe20000000000 */
[----:B------:R-:W-:Y:S04]  /*ac30*/  BSSY B6, `(.L_x_250) ;  /* 0x0000013000067945 */ /* 0x000fe80003800000 */
[----:B------:R-:W-:-:S13]  /*ac40*/  LOP3.LUT P0, RZ, R0, 0x3ff, RZ, 0xc0, !PT ;  /* 0x000003ff00ff7812 */ /* 0x000fda000780c0ff */
[----:B------:R-:W-:Y:S05]  /*ac50*/  @!P0 BRA `(.L_x_251) ;  /* 0x0000000000408947 */ /* 0x000fea0003800000 */
[----:B------:R-:W-:Y:S01]  /*ac60*/  MOV R2, 0x0 ;  /* 0x0000000000027802 */ /* 0x000fe20000000f00 */
[----:B------:R-:W-:Y:S01]  /*ac70*/  ULDC.64 UR6, c[0x4][0x90] ;  /* 0x0100240000067ab9 */ /* 0x000fe20000000a00 */
[----:B------:R-:W-:Y:S01]  /*ac80*/  ULDC.64 UR8, c[0x4][0x98] ;  /* 0x0100260000087ab9 */ /* 0x000fe20000000a00 */
[----:B------:R-:W-:Y:S01]  /*ac90*/  ULDC.64 UR4, c[0x4][0x8] ;  /* 0x0100020000047ab9 */ /* 0x000fe20000000a00 */
[----:B------:R-:W-:Y:S01]  /*aca0*/  IMAD.U32 R4, RZ, RZ, UR6 ;  /* 0x00000006ff047e24 */ /* 0x000fe2000f8e00ff */
[----:B------:R-:W-:Y:S01]  /*acb0*/  MOV R8, 0x70 ;  /* 0x0000007000087802 */ /* 0x000fe20000000f00 */
[----:B------:R-:W0:Y:S01]  /*acc0*/  LDC.64 R2, c[0x4][R2] ;  /* 0x0100000002027b82 */ /* 0x000e220000000a00 */
[----:B------:R-:W-:Y:S02]  /*acd0*/  IMAD.U32 R5, RZ, RZ, UR7 ;  /* 0x00000007ff057e24 */ /* 0x000fe4000f8e00ff */
[----:B------:R-:W-:Y:S02]  /*ace0*/  IMAD.U32 R6, RZ, RZ, UR8 ;  /* 0x00000008ff067e24 */ /* 0x000fe4000f8e00ff */
[----:B------:R-:W-:-:S02]  /*acf0*/  IMAD.U32 R7, RZ, RZ, UR9 ;  /* 0x00000009ff077e24 */ /* 0x000fc4000f8e00ff */
[----:B------:R-:W-:Y:S02]  /*ad00*/  IMAD.U32 R10, RZ, RZ, UR4 ;  /* 0x00000004ff0a7e24 */ /* 0x000fe4000f8e00ff */
[----:B------:R-:W-:Y:S02]  /*ad10*/  IMAD.U32 R11, RZ, RZ, UR5 ;  /* 0x00000005ff0b7e24 */ /* 0x000fe4000f8e00ff */
[----:B------:R-:W-:Y:S02]  /*ad20*/  IMAD.MOV.U32 R12, RZ, RZ, 0x1 ;  /* 0x00000001ff0c7424 */ /* 0x000fe400078e00ff */
[----:B------:R-:W-:-:S07]  /*ad30*/  IMAD.MOV.U32 R13, RZ, RZ, RZ ;  /* 0x000000ffff0d7224 */ /* 0x000fce00078e00ff */
[----:B------:R-:W-:-:S07]  /*ad40*/  LEPC R20, `(.L_x_251) ;  /* 0x000000001014794e */ /* 0x000fce0000000000 */
[----:B0-----:R-:W-:Y:S05]  /*ad50*/  CALL.ABS.NOINC R2 ;  /* 0x0000000002007343 */ /* 0x001fea0003c00000 */
.L_x_251:
[----:B------:R-:W-:Y:S05]  /*ad60*/  BSYNC B6 ;  /* 0x0000000000067941 */ /* 0x000fea0003800000 */
.L_x_250:
        /* <DEDUP_REMOVED lines=8> */
[----:B------:R0:W1:Y:S01]  /*adf0*/  LDC.64 R2, c[0x4][R26] ;  /* 0x010000001a027b82 */ /* 0x0000620000000a00 */
[----:B------:R-:W-:Y:S01]  /*ae00*/  IMAD.U32 R4, RZ, RZ, UR6 ;  /* 0x00000006ff047e24 */ /* 0x000fe2000f8e00ff */
[----:B------:R-:W-:Y:S01]  /*ae10*/  MOV R12, 0x1 ;  /* 0x00000001000c7802 */ /* 0x000fe20000000f00 */
[----:B------:R-:W-:Y:S02]  /*ae20*/  IMAD.U32 R5, RZ, RZ, UR7 ;  /* 0x00000007ff057e24 */ /* 0x000fe4000f8e00ff */
[----:B------:R-:W-:Y:S02]  /*ae30*/  IMAD.U32 R6, RZ, RZ, UR8 ;  /* 0x00000008ff067e24 */ /* 0x000fe4000f8e00ff */
[----:B------:R-:W-:-:S02]  /*ae40*/  IMAD.U32 R7, RZ, RZ, UR9 ;  /* 0x00000009ff077e24 */ /* 0x000fc4000f8e00ff */
[----:B------:R-:W-:Y:S02]  /*ae50*/  IMAD.U32 R10, RZ, RZ, UR4 ;  /* 0x00000004ff0a7e24 */ /* 0x000fe4000f8e00ff */
[----:B------:R-:W-:Y:S02]  /*ae60*/  IMAD.U32 R11, RZ, RZ, UR5 ;  /* 0x00000005ff0b7e24 */ /* 0x000fe4000f8e00ff */
[----:B------:R-:W-:Y:S02]  /*ae70*/  IMAD.MOV.U32 R8, RZ, RZ, 0x70 ;  /* 0x00000070ff087424 */ /* 0x000fe400078e00ff */
[----:B0-----:R-:W-:-:S07]  /*ae80*/  IMAD.MOV.U32 R13, RZ, RZ, RZ ;  /* 0x000000ffff0d7224 */ /* 0x001fce00078e00ff */
[----:B------:R-:W-:-:S07]  /*ae90*/  LEPC R20, `(.L_x_254) ;  /* 0x000000001014794e */ /* 0x000fce0000000000 */
[----:B-1----:R-:W-:Y:S05]  /*aea0*/  CALL.ABS.NOINC R2 ;  /* 0x0000000002007343 */ /* 0x002fea0003c00000 */
.L_x_254:
[----:B------:R0:W1:Y:S01]  /*aeb0*/  LDC.64 R2, c[0x4][R26] ;  /* 0x010000001a027b82 */ /* 0x0000620000000a00 */
[----:B------:R-:W-:Y:S01]  /*aec0*/  ULDC.64 UR6, c[0x4][0x90] ;  /* 0x0100240000067ab9 */ /* 0x000fe20000000a00 */
[----:B------:R-:W-:Y:S01]  /*aed0*/  ULDC.64 UR8, c[0x4][0x98] ;  /* 0x0100260000087ab9 */ /* 0x000fe20000000a00 */
[----:B------:R-:W-:Y:S01]  /*aee0*/  ULDC.64 UR4, c[0x4][0x18] ;  /* 0x0100060000047ab9 */ /* 0x000fe20000000a00 */
[----:B------:R-:W-:Y:S02]  /*aef0*/  IMAD.U32 R4, RZ, RZ, UR6 ;  /* 0x00000006ff047e24 */ /* 0x000fe4000f8e00ff */
[----:B------:R-:W-:Y:S02]  /*af00*/  IMAD.U32 R5, RZ, RZ, UR7 ;  /* 0x00000007ff057e24 */ /* 0x000fe4000f8e00ff */
[----:B------:R-:W-:Y:S02]  /*af10*/  IMAD.U32 R6, RZ, RZ, UR8 ;  /* 0x00000008ff067e24 */ /* 0x000fe4000f8e00ff */
[----:B------:R-:W-:-:S02]  /*af20*/  IMAD.U32 R7, RZ, RZ, UR9 ;  /* 0x00000009ff077e24 */ /* 0x000fc4000f8e00ff */
[----:B------:R-:W-:Y:S02]  /*af30*/  IMAD.U32 R10, RZ, RZ, UR4 ;  /* 0x00000004ff0a7e24 */ /* 0x000fe4000f8e00ff */
[----:B------:R-:W-:Y:S02]  /*af40*/  IMAD.U32 R11, RZ, RZ, UR5 ;  /* 0x00000005ff0b7e24 */ /* 0x000fe4000f8e00ff */
[----:B------:R-:W-:Y:S02]  /*af50*/  IMAD.MOV.U32 R8, RZ, RZ, 0x70 ;  /* 0x00000070ff087424 */ /* 0x000fe400078e00ff */
[----:B------:R-:W-:Y:S02]  /*af60*/  IMAD.MOV.U32 R12, RZ, RZ, 0x1 ;  /* 0x00000001ff0c7424 */ /* 0x000fe400078e00ff */
[----:B0-----:R-:W-:-:S07]  /*af70*/  IMAD.MOV.U32 R13, RZ, RZ, RZ ;  /* 0x000000ffff0d7224 */ /* 0x001fce00078e00ff */
[----:B------:R-:W-:-:S07]  /*af80*/  LEPC R20, `(.L_x_253) ;  /* 0x000000001014794e */ /* 0x000fce0000000000 */
[----:B-1----:R-:W-:Y:S05]  /*af90*/  CALL.ABS.NOINC R2 ;  /* 0x0000000002007343 */ /* 0x002fea0003c00000 */
.L_x_253:
[----:B------:R-:W-:Y:S05]  /*afa0*/  BSYNC B6 ;  /* 0x0000000000067941 */ /* 0x000fea0003800000 */
.L_x_252:
[----:B------:R-:W-:Y:S01]  /*afb0*/  ULDC.64 UR4, c[0x0][0x9f8] ;  /* 0x00027e0000047ab9 */ /* 0x000fe20000000a00 */
[----:B------:R-:W0:Y:S01]  /*afc0*/  LDC R6, c[0x0][0x430] ;  /* 0x00010c00ff067b82 */ /* 0x000e220000000800 */
[----:B------:R-:W-:Y:S01]  /*afd0*/  ISETP.NE.U32.AND P0, PT, RZ, UR4, PT ;  /* 0x00000004ff007c0c */ /* 0x000fe2000bf05070 */
[----:B------:R-:W1:Y:S03]  /*afe0*/  S2R R2, SR_TID.X ;  /* 0x0000000000027919 */ /* 0x000e660000002100 */
[----:B------:R-:W-:-:S13]  /*aff0*/  ISETP.NE.AND.EX P0, PT, RZ, UR5, PT, P0 ;  /* 0x00000005ff007c0c */ /* 0x000fda000bf05300 */
[----:B------:R-:W-:Y:S01]  /*b000*/  @P0 IADD3 R24, P1, R24, UR4, RZ ;  /* 0x0000000418180c10 */ /* 0x000fe2000ff3e0ff */
[----:B------:R-:W2:Y:S01]  /*b010*/  S2R R21, SR_TID.X ;  /* 0x0000000000157919 */ /* 0x000ea20000002100 */
[----:B------:R-:W-:Y:S01]  /*b020*/  LOP3.LUT R23, R23, 0xffffffdf, RZ, 0xc0, !PT ;  /* 0xffffffdf17177812 */ /* 0x000fe200078ec0ff */
[----:B------:R-:W-:Y:S01]  /*b030*/  ULDC UR4, c[0x0][0x320] ;  /* 0x0000c80000047ab9 */ /* 0x000fe20000000800 */
[----:B------:R-:W-:-:S05]  /*b040*/  @P0 IADD3.X R25, R25, UR5, RZ, P1, !PT ;  /* 0x0000000519190c10 */ /* 0x000fca0008ffe4ff */
[----:B------:R3:W4:Y:S01]  /*b050*/  @P0 LDG.E R31, desc[UR36][R24.64] ;  /* 0x00000024181f0981 */ /* 0x000722000c1e1900 */
[----:B0-----:R-:W-:Y:S01]  /*b060*/  ISETP.NE.AND P2, PT, R6, 0x1, PT ;  /* 0x000000010600780c */ /* 0x001fe20003f45270 */
[----:B------:R-:W0:Y:S01]  /*b070*/  S2R R26, SR_TID.X ;  /* 0x00000000001a7919 */ /* 0x000e220000002100 */
[----:B-1----:R-:W-:Y:S01]  /*b080*/  LOP3.LUT R2, R2, 0x7f, RZ, 0xc0, !PT ;  /* 0x0000007f02027812 */ /* 0x002fe200078ec0ff */
[----:B---3--:R-:W-:-:S03]  /*b090*/  VIADD R25, R29, 0xffffffff ;  /* 0xffffffff1d197836 */ /* 0x008fc60000000000 */
[----:B------:R-:W-:-:S07]  /*b0a0*/  SHF.R.U32.HI R2, RZ, 0x3, R2 ;  /* 0x00000003ff027819 */ /* 0x000fce0000011602 */
[----:B------:R-:W1:Y:S01]  /*b0b0*/  @P2 LDC R3, c[0x0][0x434] ;  /* 0x00010d00ff032b82 */ /* 0x000e620000000800 */
[----:B------:R-:W-:-:S07]  /*b0c0*/  @P2 LOP3.LUT R23, R23, 0x20, RZ, 0xfc, !PT ;  /* 0x0000002017172812 */ /* 0x000fce00078efcff */
[----:B------:R-:W3:Y:S01]  /*b0d0*/  @P2 LDC R5, c[0x0][0x438] ;  /* 0x00010e00ff052b82 */ /* 0x000ee20000000800 */
[----:B--2---:R-:W-:-:S04]  /*b0e0*/  SHF.L.U32 R20, R21, 0x4, RZ ;  /* 0x0000000415147819 */ /* 0x004fc800000006ff */
[----:B------:R-:W-:-:S05]  /*b0f0*/  LOP3.LUT R20, R2, 0x70, R20, 0xf8, !PT ;  /* 0x0000007002147812 */ /* 0x000fca00078ef814 */
[----:B------:R-:W-:Y:S02]  /*b100*/  IMAD R2, R25, 0x60, R20 ;  /* 0x0000006019027824 */ /* 0x000fe400078e0214 */
[----:B0-----:R-:W-:Y:S02]  /*b110*/  IMAD.SHL.U32 R9, R26, 0x8, RZ ;  /* 0x000000081a097824 */ /* 0x001fe400078e00ff */
[C---:B------:R-:W-:Y:S01]  /*b120*/  IMAD.IADD R0, R2.reuse, 0x1, R37 ;  /* 0x0000000102007824 */ /* 0x040fe200078e0225 */
[----:B------:R-:W-:Y:S02]  /*b130*/  ISETP.GE.AND P0, PT, R2, R34, PT ;  /* 0x000000220200720c */ /* 0x000fe40003f06270 */
[----:B------:R-:W-:Y:S01]  /*b140*/  LOP3.LUT R9, R9, 0x38, RZ, 0xc0, !PT ;  /* 0x0000003809097812 */ /* 0x000fe200078ec0ff */
[----:B-1----:R-:W-:Y:S01]  /*b150*/  @P2 IMAD.HI.U32 R2, R0, R3, RZ ;  /* 0x0000000300022227 */ /* 0x002fe200078e00ff */
[----:B------:R-:W-:Y:S02]  /*b160*/  ISETP.GT.U32.OR P0, PT, R20, 0x5f, P0 ;  /* 0x0000005f1400780c */ /* 0x000fe40000704470 */
[----:B------:R-:W-:Y:S01]  /*b170*/  LOP3.LUT R8, R9, 0x40, RZ, 0xfc, !PT ;  /* 0x0000004009087812 */ /* 0x000fe200078efcff */
[----:B------:R-:W-:Y:S01]  /*b180*/  IMAD.MOV.U32 R4, RZ, RZ, R0 ;  /* 0x000000ffff047224 */ /* 0x000fe200078e0000 */
[----:B---3--:R-:W-:-:S02]  /*b190*/  @P2 SHF.R.U32.HI R4, RZ, R5, R2 ;  /* 0x00000005ff042219 */ /* 0x008fc40000011602 */
[----:B------:R-:W-:Y:S02]  /*b1a0*/  ISETP.GE.AND P2, PT, R8, UR4, PT ;  /* 0x0000000408007c0c */ /* 0x000fe4000bf46270 */
[----:B------:R-:W-:Y:S01]  /*b1b0*/  ISETP.GE.AND P1, PT, R9, UR4, PT ;  /* 0x0000000409007c0c */ /* 0x000fe2000bf26270 */
[----:B------:R-:W-:Y:S01]  /*b1c0*/  IMAD.MOV R3, RZ, RZ, -R4 ;  /* 0x000000ffff037224 */ /* 0x000fe200078e0a04 */
[----:B------:R-:W-:Y:S01]  /*b1d0*/  SEL R5, RZ, 0xffffffff, P2 ;  /* 0xffffffffff057807 */ /* 0x000fe20001000000 */
[----:B------:R-:W-:Y:S01]  /*b1e0*/  ULDC UR4, c[0x0][0x2f4] ;  /* 0x0000bd0000047ab9 */ /* 0x000fe20000000800 */
[----:B------:R-:W-:Y:S01]  /*b1f0*/  SEL R29, RZ, 0x1, P1 ;  /* 0x00000001ff1d7807 */ /* 0x000fe20000800000 */
[----:B------:R-:W-:Y:S02]  /*b200*/  IMAD R0, R6, R3, R0 ;  /* 0x0000000306007224 */ /* 0x000fe400078e0200 */
[----:B------:R-:W0:Y:S01]  /*b210*/  @!P0 LDC.64 R2, c[0x0][0x428] ;  /* 0x00010a00ff028b82 */ /* 0x000e220000000a00 */
[----:B------:R-:W-:Y:S01]  /*b220*/  IMAD.SHL.U32 R6, R5, 0x2, RZ ;  /* 0x0000000205067824 */ /* 0x000fe200078e00ff */
[----:B------:R-:W-:-:S04]  /*b230*/  @!P0 SHF.R.S32.HI R5, RZ, 0x1f, R4 ;  /* 0x0000001fff058819 */ /* 0x000fc80000011404 */
[----:B------:R-:W-:Y:S02]  /*b240*/  LOP3.LUT R29, R6, 0x2, R29, 0xe2, !PT ;  /* 0x00000002061d7812 */ /* 0x000fe400078ee21d */
[----:B------:R-:W-:Y:S02]  /*b250*/  ISETP.GE.AND P2, PT, R9, UR4, PT ;  /* 0x0000000409007c0c */ /* 0x000fe4000bf46270 */
[----:B------:R-:W-:Y:S01]  /*b260*/  LOP3.LUT R23, R23, 0xffffffef, RZ, 0xc0, !PT ;  /* 0xffffffef17177812 */ /* 0x000fe200078ec0ff */
[----:B------:R-:W-:Y:S01]  /*b270*/  UMOV UR5, 0xffffffff ;  /* 0xffffffff00057882 */ /* 0x000fe20000000000 */
[----:B------:R-:W-:Y:S02]  /*b280*/  LOP3.LUT R26, R18, 0xffff, RZ, 0xc0, !PT ;  /* 0x0000ffff121a7812 */ /* 0x000fe400078ec0ff */
[----:B----4-:R-:W-:Y:S01]  /*b290*/  SHF.R.S32.HI R7, RZ, 0x1f, R31 ;  /* 0x0000001fff077819 */ /* 0x010fe2000001141f */
[----:B0-----:R-:W-:-:S04]  /*b2a0*/  @!P0 IMAD.WIDE.U32 R4, R31, R2, R4 ;  /* 0x000000021f048225 */ /* 0x001fc800078e0004 */
[----:B------:R-:W-:Y:S01]  /*b2b0*/  @!P0 IMAD R6, R7, R2, RZ ;  /* 0x0000000207068224 */ /* 0x000fe200078e02ff */
[----:B------:R0:W-:Y:S03]  /*b2c0*/  STL [R1], R7 ;  /* 0x0000000701007387 */ /* 0x0001e60000100800 */
[----:B------:R-:W-:Y:S02]  /*b2d0*/  @!P0 IMAD R6, R31, R3, R6 ;  /* 0x000000031f068224 */ /* 0x000fe400078e0206 */
[----:B------:R-:W1:Y:S02]  /*b2e0*/  @!P0 LDC.64 R2, c[0x0][0x418] ;  /* 0x00010600ff028b82 */ /* 0x000e640000000a00 */
[----:B------:R-:W-:Y:S02]  /*b2f0*/  @!P0 IMAD.IADD R6, R5, 0x1, R6 ;  /* 0x0000000105068824 */ /* 0x000fe400078e0206 */
[----:B------:R-:W-:-:S05]  /*b300*/  IMAD.U32 R5, RZ, RZ, UR38 ;  /* 0x00000026ff057e24 */ /* 0x000fca000f8e00ff */
[----:B------:R-:W-:Y:S02]  /*b310*/  ISETP.NE.AND P3, PT, R5, 0x3, PT ;  /* 0x000000030500780c */ /* 0x000fe40003f65270 */
[----:B0-----:R-:W-:-:S11]  /*b320*/  LOP3.LUT R7, R9, 0x80, RZ, 0xfc, !PT ;  /* 0x0000008009077812 */ /* 0x001fd600078efcff */
[----:B------:R-:W-:Y:S02]  /*b330*/  @P3 LOP3.LUT R23, R23, 0x10, RZ, 0xfc, !PT ;  /* 0x0000001017173812 */ /* 0x000fe400078efcff */
[C---:B-1----:R-:W-:Y:S02]  /*b340*/  @!P0 LEA R2, P1, R4.reuse, R2, 0x2 ;  /* 0x0000000204028211 */ /* 0x042fe400078210ff */
[----:B------:R-:W-:Y:S02]  /*b350*/  LOP3.LUT R23, R23, 0xfffffffb, RZ, 0xc0, !PT ;  /* 0xfffffffb17177812 */ /* 0x000fe400078ec0ff */
[----:B------:R-:W-:Y:S01]  /*b360*/  @!P0 LEA.HI.X R3, R4, R3, R6, 0x2, P1 ;  /* 0x0000000304038211 */ /* 0x000fe200008f1406 */
[----:B------:R-:W-:Y:S01]  /*b370*/  IMAD.MOV.U32 R4, RZ, RZ, RZ ;  /* 0x000000ffff047224 */ /* 0x000fe200078e00ff */
[----:B------:R-:W-:Y:S02]  /*b380*/  ISETP.GE.AND P1, PT, R8, UR4, PT ;  /* 0x0000000408007c0c */ /* 0x000fe4000bf26270 */
[----:B------:R-:W-:-:S03]  /*b390*/  @P2 LOP3.LUT R23, R23, 0x4, RZ, 0xfc, !PT ;  /* 0x0000000417172812 */ /* 0x000fc600078efcff */
[----:B------:R0:W5:Y:S01]  /*b3a0*/  @!P0 LDG.E R4, desc[UR36][R2.64] ;  /* 0x0000002402048981 */ /* 0x000162000c1e1900 */
[----:B------:R-:W-:Y:S02]  /*b3b0*/  ISETP.GE.AND P0, PT, R7, UR4, PT ;  /* 0x0000000407007c0c */ /* 0x000fe4000bf06270 */
[----:B------:R-:W-:-:S04]  /*b3c0*/  LOP3.LUT R23, R23, 0xfffffffe, RZ, 0xc0, !PT ;  /* 0xfffffffe17177812 */ /* 0x000fc800078ec0ff */
[----:B------:R-:W-:-:S04]  /*b3d0*/  LOP3.LUT R23, R23, 0xfffffffd, RZ, 0xc0, !PT ;  /* 0xfffffffd17177812 */ /* 0x000fc800078ec0ff */
[----:B------:R-:W-:-:S04]  /*b3e0*/  @P1 LOP3.LUT R23, R23, 0x2, RZ, 0xfc, !PT ;  /* 0x0000000217171812 */ /* 0x000fc800078efcff */
[----:B------:R-:W-:Y:S01]  /*b3f0*/  @P0 LOP3.LUT R23, R23, 0x1, RZ, 0xfc, !PT ;  /* 0x0000000117170812 */ /* 0x000fe200078efcff */
[----:B0-----:R-:W-:Y:S06]  /*b400*/  BRA.DIV UR5, `(.L_x_255) ;  /* 0x0000003e059c7947 */ /* 0x001fec000b800000 */
.L_x_321:
[----:B------:R-:W-:Y:S02]  /*b410*/  ISETP.GT.U32.AND P0, PT, R20, 0x5f, PT ;  /* 0x0000005f1400780c */ /* 0x000fe40003f04070 */
[----:B------:R-:W-:-:S11]  /*b420*/  LOP3.LUT R23, R23, 0xfffffff7, RZ, 0xc0, !PT ;  /* 0xfffffff717177812 */ /* 0x000fd600078ec0ff */
[----:B------:R-:W-:Y:S01]  /*b430*/  @P0 LOP3.LUT R23, R23, 0x8, RZ, 0xfc, !PT ;  /* 0x0000000817170812 */ /* 0x000fe200078efcff */
[----:B------:R-:W-:Y:S06]  /*b440*/  @!P3 BRA `(.L_x_256) ;  /* 0x000000000004b947 */ /* 0x000fec0003800000 */
[----:B------:R-:W-:Y:S01]  /*b450*/  BPT.TRAP 0x1 ;  /* 0x000000040000795c */ /* 0x000fe20000300000 */
.L_x_256:
[----:B------:R-:W-:Y:S01]  /*b460*/  SHF.R.S32.HI R5, RZ, 0x1f, R0 ;  /* 0x0000001fff057819 */ /* 0x000fe20000011400 */
[----:B------:R-:W-:Y:S01]  /*b470*/  ULDC.64 UR4, c[0x0][0x328] ;  /* 0x0000ca0000047ab9 */ /* 0x000fe20000000a00 */
[----:B------:R-:W-:Y:S01]  /*b480*/  ULDC.64 UR6, c[0x0][0x318] ;  /* 0x0000c60000067ab9 */ /* 0x000fe20000000a00 */
[----:B------:R-:W-:Y:S02]  /*b490*/  BSSY B0, `(.L_x_257) ;  /* 0x0000014000007945 */ /* 0x000fe40003800000 */
[----:B------:R-:W-:-:S04]  /*b4a0*/  IMAD R3, R5, UR4, RZ ;  /* 0x0000000405037c24 */ /* 0x000fc8000f8e02ff */
[C---:B------:R-:W-:Y:S02]  /*b4b0*/  IMAD R6, R0.reuse, UR5, R3 ;  /* 0x0000000500067c24 */ /* 0x040fe4000f8e0203 */
[----:B------:R-:W-:Y:S01]  /*b4c0*/  IMAD.WIDE.U32 R2, R0, UR4, RZ ;  /* 0x0000000400027c25 */ /* 0x000fe2000f8e00ff */
[----:B------:R-:W-:-:S03]  /*b4d0*/  ULDC.64 UR4, c[0x0][0x338] ;  /* 0x0000ce0000047ab9 */ /* 0x000fc60000000a00 */
[----:B------:R-:W-:Y:S01]  /*b4e0*/  IMAD.IADD R3, R3, 0x1, R6 ;  /* 0x0000000103037824 */ /* 0x000fe200078e0206 */
[----:B-----5:R-:W-:Y:S01]  /*b4f0*/  SHF.R.S32.HI R6, RZ, 0x1f, R4 ;  /* 0x0000001fff067819 */ /* 0x020fe20000011404 */
[----:B------:R-:W-:-:S04]  /*b500*/  IMAD.WIDE.U32 R2, R4, UR4, R2 ;  /* 0x0000000404027c25 */ /* 0x000fc8000f8e0002 */
[----:B------:R-:W-:-:S04]  /*b510*/  IMAD R7, R6, UR4, RZ ;  /* 0x0000000406077c24 */ /* 0x000fc8000f8e02ff */
[----:B------:R-:W-:Y:S01]  /*b520*/  IMAD R7, R4, UR5, R7 ;  /* 0x0000000504077c24 */ /* 0x000fe2000f8e0207 */
[----:B------:R-:W-:-:S04]  /*b530*/  ULDC.64 UR4, c[0x0][0x330] ;  /* 0x0000cc0000047ab9 */ /* 0x000fc80000000a00 */
[----:B------:R-:W-:Y:S01]  /*b540*/  IADD3 R3, R3, R7, RZ ;  /* 0x0000000703037210 */ /* 0x000fe20007ffe0ff */
[----:B------:R-:W-:Y:S02]  /*b550*/  IMAD R7, R27, 0x8, R22 ;  /* 0x000000081b077824 */ /* 0x000fe400078e0216 */
[----:B------:R-:W-:-:S04]  /*b560*/  IMAD.WIDE.U32 R2, R26, UR4, R2 ;  /* 0x000000041a027c25 */ /* 0x000fc8000f8e0002 */
[----:B------:R-:W-:Y:S01]  /*b570*/  IMAD R24, R26, UR5, R3 ;  /* 0x000000051a187c24 */ /* 0x000fe2000f8e0203 */
[----:B------:R-:W-:-:S04]  /*b580*/  LEA R18, P0, R2, UR6, 0x1 ;  /* 0x0000000602127c11 */ /* 0x000fc8000f8008ff */
[----:B------:R-:W-:Y:S02]  /*b590*/  LEA.HI.X R24, R2, UR7, R24, 0x1, P0 ;  /* 0x0000000702187c11 */ /* 0x000fe400080f0c18 */
[----:B------:R-:W-:-:S06]  /*b5a0*/  SHF.L.U32 R2, R28, 0x1f, RZ ;  /* 0x0000001f1c027819 */ /* 0x000fcc00000006ff */
[----:B------:R-:W0:Y:S02]  /*b5b0*/  SYNCS.PHASECHK.TRANS64.TRYWAIT P0, [R7+URZ+0x2a840], R2 ;  /* 0x02a84002070075a7 */ /* 0x000e24000800017f */
[----:B0-----:R-:W-:Y:S05]  /*b5c0*/  @!P0 BRA `(.L_x_258) ;  /* 0x0000003c005c8947 */ /* 0x001fea0003800000 */
.L_x_322:
[----:B------:R-:W-:Y:S05]  /*b5d0*/  BSYNC B0 ;  /* 0x0000000000007941 */ /* 0x000fea0003800000 */
.L_x_257:
[----:B------:R-:W1:Y:S01]  /*b5e0*/  S2R R8, SR_TID.X ;  /* 0x0000000000087919 */ /* 0x000e620000002100 */
[----:B------:R-:W-:Y:S01]  /*b5f0*/  ULDC.64 UR4, c[0x0][0x300] ;  /* 0x0000c00000047ab9 */ /* 0x000fe20000000a00 */
[----:B------:R-:W-:Y:S01]  /*b600*/  ULDC.64 UR6, c[0x0][0x2e8] ;  /* 0x0000ba0000067ab9 */ /* 0x000fe20000000a00 */
[----:B------:R-:W-:Y:S01]  /*b610*/  IMAD R5, R5, UR4, RZ ;  /* 0x0000000405057c24 */ /* 0x000fe2000f8e02ff */
[C---:B------:R-:W-:Y:S01]  /*b620*/  LOP3.LUT P4, RZ, R23.reuse, 0x4, RZ, 0xc0, !PT ;  /* 0x0000000417ff7812 */ /* 0x040fe2000788c0ff */
[C---:B0-----:R-:W-:Y:S01]  /*b630*/  IMAD.WIDE.U32 R2, R0.reuse, UR4, RZ ;  /* 0x0000000400027c25 */ /* 0x041fe2000f8e00ff */
[C---:B------:R-:W-:Y:S02]  /*b640*/  LOP3.LUT P3, RZ, R23.reuse, 0x2, RZ, 0xc0, !PT ;  /* 0x0000000217ff7812 */ /* 0x040fe4000786c0ff */
[----:B------:R-:W-:Y:S01]  /*b650*/  LOP3.LUT P2, RZ, R23, 0x1, RZ, 0xc0, !PT ;  /* 0x0000000117ff7812 */ /* 0x000fe2000784c0ff */
[----:B------:R-:W-:Y:S01]  /*b660*/  IMAD R5, R0, UR5, R5 ;  /* 0x0000000500057c24 */ /* 0x000fe2000f8e0205 */
[----:B------:R-:W-:-:S02]  /*b670*/  ULDC.64 UR4, c[0x0][0x310] ;  /* 0x0000c40000047ab9 */ /* 0x000fc40000000a00 */
[----:B------:R-:W-:Y:S02]  /*b680*/  IMAD R6, R6, UR4, RZ ;  /* 0x0000000406067c24 */ /* 0x000fe4000f8e02ff */
[----:B------:R-:W-:Y:S02]  /*b690*/  IMAD.IADD R3, R3, 0x1, R5 ;  /* 0x0000000103037824 */ /* 0x000fe400078e0205 */
[C---:B------:R-:W-:Y:S02]  /*b6a0*/  IMAD R6, R4.reuse, UR5, R6 ;  /* 0x0000000504067c24 */ /* 0x040fe4000f8e0206 */
[----:B------:R-:W-:Y:S01]  /*b6b0*/  IMAD.WIDE.U32 R2, R4, UR4, R2 ;  /* 0x0000000404027c25 */ /* 0x000fe2000f8e0002 */
[----:B------:R-:W-:-:S03]  /*b6c0*/  ULDC.64 UR4, c[0x0][0x308] ;  /* 0x0000c20000047ab9 */ /* 0x000fc60000000a00 */
[----:B------:R-:W-:Y:S02]  /*b6d0*/  IMAD.IADD R3, R3, 0x1, R6 ;  /* 0x0000000103037824 */ /* 0x000fe400078e0206 */
[----:B------:R-:W-:Y:S02]  /*b6e0*/  IMAD R6, R25, -0x60, R34 ;  /* 0xffffffa019067824 */ /* 0x000fe400078e0222 */
[----:B------:R-:W-:Y:S01]  /*b6f0*/  IMAD.WIDE.U32 R2, R26, UR4, R2 ;  /* 0x000000041a027c25 */ /* 0x000fe2000f8e0002 */
[----:B------:R-:W-:-:S03]  /*b700*/  UMOV UR4, 0xffffffff ;  /* 0xffffffff00047882 */ /* 0x000fc60000000000 */
[----:B------:R-:W-:Y:S01]  /*b710*/  IMAD R0, R26, UR5, R3 ;  /* 0x000000051a007c24 */ /* 0x000fe2000f8e0203 */
[----:B------:R-:W-:Y:S01]  /*b720*/  LEA R4, P0, R2, UR6, 0x1 ;  /* 0x0000000602047c11 */ /* 0x000fe2000f8008ff */
[----:B------:R-:W-:Y:S01]  /*b730*/  IMAD R5, R27, 0x4800, R32 ;  /* 0x000048001b057824 */ /* 0x000fe200078e0220 */
[----:B-1----:R-:W-:Y:S02]  /*b740*/  LOP3.LUT R8, R8, 0x7f, RZ, 0xc0, !PT ;  /* 0x0000007f08087812 */ /* 0x002fe400078ec0ff */
[----:B------:R-:W-:Y:S02]  /*b750*/  LEA.HI.X R0, R2, UR7, R0, 0x1, P0 ;  /* 0x0000000702007c11 */ /* 0x000fe400080f0c00 */
[----:B------:R-:W-:Y:S02]  /*b760*/  SHF.R.U32.HI R9, RZ, 0x3, R8 ;  /* 0x00000003ff097819 */ /* 0x000fe40000011608 */
[----:B------:R-:W0:Y:S03]  /*b770*/  S2R R8, SR_TID.X ;  /* 0x0000000000087919 */ /* 0x000e260000002100 */
[----:B------:R-:W-:-:S05]  /*b780*/  IMAD.IADD R6, R6, 0x1, -R9 ;  /* 0x0000000106067824 */ /* 0x000fca00078e0a09 */
[----:B------:R-:W-:Y:S01]  /*b790*/  ISETP.GE.AND P0, PT, R6, 0x1, PT ;  /* 0x000000010600780c */ /* 0x000fe20003f06270 */
[----:B0-----:R-:W-:-:S05]  /*b7a0*/  IMAD.SHL.U32 R9, R8, 0x8, RZ ;  /* 0x0000000808097824 */ /* 0x001fca00078e00ff */
[----:B------:R-:W-:Y:S01]  /*b7b0*/  LOP3.LUT R9, R9, 0x38, RZ, 0xc0, !PT ;  /* 0x0000003809097812 */ /* 0x000fe200078ec0ff */
[----:B------:R-:W-:Y:S06]  /*b7c0*/  BRA.DIV UR4, `(.L_x_259) ;  /* 0x0000003a04f07947 */ /* 0x000fec000b800000 */
[----:B------:R-:W0:Y:S01]  /*b7d0*/  SHFL.IDX PT, R3, R4, RZ, 0x181f ;  /* 0x00181fff04037589 */ /* 0x000e2200000e0000 */
[----:B------:R-:W-:-:S03]  /*b7e0*/  @P0 IMAD R8, R5, 0x2, R22 ;  /* 0x0000000205080824 */ /* 0x000fc600078e0216 */
[----:B------:R-:W1:Y:S01]  /*b7f0*/  SHFL.IDX PT, R2, R0, RZ, 0x181f ;  /* 0x00181fff00027589 */ /* 0x000e6200000e0000 */
[----:B0-----:R-:W-:-:S05]  /*b800*/  @P0 LEA R3, P1, R9, R3, 0x1 ;  /* 0x0000000309030211 */ /* 0x001fca00078208ff */
[----:B-1----:R-:W-:Y:S01]  /*b810*/  @P0 IMAD.X R2, RZ, RZ, R2, P1 ;  /* 0x000000ffff020224 */ /* 0x002fe200008e0602 */
[----:B------:R-:W-:-:S04]  /*b820*/  ISETP.GE.AND P1, PT, R6, 0x11, PT ;  /* 0x000000110600780c */ /* 0x000fc80003f26270 */
[----:B------:R-:W-:-:S04]  /*b830*/  @P0 LOP3.LUT R3, R3, R2, RZ, 0x3c, !PT ;  /* 0x0000000203030212 */ /* 0x000fc800078e3cff */
[----:B------:R-:W-:-:S04]  /*b840*/  @P0 LOP3.LUT R2, R3, R2, RZ, 0x3c, !PT ;  /* 0x0000000203020212 */ /* 0x000fc800078e3cff */
[----:B------:R-:W-:-:S05]  /*b850*/  @P0 LOP3.LUT R3, R3, R2, RZ, 0x3c, !PT ;  /* 0x0000000203030212 */ /* 0x000fca00078e3cff */
[----:B------:R-:W-:Y:S01]  /*b860*/  @!PT LDS RZ, [RZ] ;  /* 0x00000000fffff984 */ /* 0x000fe20000000800 */
[----:B------:R-:W-:Y:S04]  /*b870*/  @P0 LDGSTS.E.BYPASS.LTC128B.128 [R8+0x18400], desc[UR36][R2.64], !P4 ;  /* 0x1840000002080fae */ /* 0x000fe8000e101d64 */
[----:B------:R-:W-:Y:S04]  /*b880*/  @P0 LDGSTS.E.BYPASS.LTC128B.128 [R8+0x1b400], desc[UR36][R2.64+0x80], !P3 ;  /* 0x1b40008002080fae */ /* 0x000fe8000d901d64 */
[----:B------:R0:W-:Y:S04]  /*b890*/  @P0 LDGSTS.E.BYPASS.LTC128B.128 [R8+0x1e400], desc[UR36][R2.64+0x100], !P2 ;  /* 0x1e40010002080fae */ /* 0x0001e8000d101d64 */
[----:B0-----:R-:W0:Y:S01]  /*b8a0*/  SHFL.IDX PT, R3, R4, 0x1, 0x181f ;  /* 0x00381f0004037f89 */ /* 0x001e2200000e0000 */
[----:B------:R-:W-:-:S03]  /*b8b0*/  @P1 IMAD R8, R5, 0x2, R22 ;  /* 0x0000000205081824 */ /* 0x000fc600078e0216 */
[----:B------:R-:W1:Y:S01]  /*b8c0*/  SHFL.IDX PT, R2, R0, 0x1, 0x181f ;  /* 0x00381f0000027f89 */ /* 0x000e6200000e0000 */
[----:B0-----:R-:W-:-:S05]  /*b8d0*/  @P1 LEA R3, P0, R9, R3, 0x1 ;  /* 0x0000000309031211 */ /* 0x001fca00078008ff */
[----:B-1----:R-:W-:-:S05]  /*b8e0*/  @P1 IMAD.X R2, RZ, RZ, R2, P0 ;  /* 0x000000ffff021224 */ /* 0x002fca00000e0602 */
[----:B------:R-:W-:-:S04]  /*b8f0*/  @P1 LOP3.LUT R3, R3, R2, RZ, 0x3c, !PT ;  /* 0x0000000203031212 */ /* 0x000fc800078e3cff */
[----:B------:R-:W-:-:S04]  /*b900*/  @P1 LOP3.LUT R2, R3, R2, RZ, 0x3c, !PT ;  /* 0x0000000203021212 */ /* 0x000fc800078e3cff */
[----:B------:R-:W-:-:S05]  /*b910*/  @P1 LOP3.LUT R3, R3, R2, RZ, 0x3c, !PT ;  /* 0x0000000203031212 */ /* 0x000fca00078e3cff */
[----:B------:R-:W-:Y:S04]  /*b920*/  @P1 LDGSTS.E.BYPASS.LTC128B.128 [R8+0x18c00], desc[UR36][R2.64], !P4 ;  /* 0x18c0000002081fae */ /* 0x000fe8000e101d64 */
[----:B------:R-:W-:Y:S04]  /*b930*/  @P1 LDGSTS.E.BYPASS.LTC128B.128 [R8+0x1bc00], desc[UR36][R2.64+0x80], !P3 ;  /* 0x1bc0008002081fae */ /* 0x000fe8000d901d64 */
[----:B------:R0:W-:Y:S01]  /*b940*/  @P1 LDGSTS.E.BYPASS.LTC128B.128 [R8+0x1ec00], desc[UR36][R2.64+0x100], !P2 ;  /* 0x1ec0010002081fae */ /* 0x0001e2000d101d64 */
[----:B------:R-:W-:-:S03]  /*b950*/  ISETP.GE.AND P1, PT, R6, 0x21, PT ;  /* 0x000000210600780c */ /* 0x000fc60003f26270 */
[----:B0-----:R-:W0:Y:S10]  /*b960*/  SHFL.IDX PT, R3, R4, 0x2, 0x181f ;  /* 0x00581f0004037f89 */ /* 0x001e3400000e0000 */
[----:B------:R-:W-:Y:S01]  /*b970*/  @P1 LEA R8, R5, R22, 0x1 ;  /* 0x0000001605081211 */ /* 0x000fe200078e08ff */
        /* <DEDUP_REMOVED lines=11> */
[----:B------:R-:W-:Y:S01]  /*ba30*/  @P1 IMAD R8, R5, 0x2, R22 ;  /* 0x0000000205081824 */ /* 0x000fe200078e0216 */
        /* <DEDUP_REMOVED lines=12> */
[----:B------:R-:W1:Y:S04]  /*bb00*/  SHFL.IDX PT, R2, R0, 0x4, 0x181f ;  /* 0x00981f0000027f89 */ /* 0x000e6800000e0000 */
[----:B------:R-:W2:Y:S01]  /*bb10*/  SHFL.IDX PT, R0, R0, 0x5, 0x181f ;  /* 0x00b81f0000007f89 */ /* 0x000ea200000e0000 */
[----:B0-----:R-:W-:-:S05]  /*bb20*/  @P1 LEA R3, P0, R9, R3, 0x1 ;  /* 0x0000000309031211 */ /* 0x001fca00078008ff */
[----:B-1----:R-:W-:-:S05]  /*bb30*/  @P1 IMAD.X R2, RZ, RZ, R2, P0 ;  /* 0x000000ffff021224 */ /* 0x002fca00000e0602 */
[----:B------:R-:W-:-:S04]  /*bb40*/  @P1 LOP3.LUT R3, R3, R2, RZ, 0x3c, !PT ;  /* 0x0000000203031212 */ /* 0x000fc800078e3cff */
[----:B------:R-:W-:-:S04]  /*bb50*/  @P1 LOP3.LUT R2, R3, R2, RZ, 0x3c, !PT ;  /* 0x0000000203021212 */ /* 0x000fc800078e3cff */
[----:B------:R-:W-:-:S05]  /*bb60*/  @P1 LOP3.LUT R3, R3, R2, RZ, 0x3c, !PT ;  /* 0x0000000203031212 */ /* 0x000fca00078e3cff */
[----:B------:R-:W-:Y:S04]  /*bb70*/  @P1 LDGSTS.E.BYPASS.LTC128B.128 [R8+0x1a400], desc[UR36][R2.64], !P4 ;  /* 0x1a40000002081fae */ /* 0x000fe8000e101d64 */
[----:B------:R-:W-:Y:S04]  /*bb80*/  @P1 LDGSTS.E.BYPASS.LTC128B.128 [R8+0x1d400], desc[UR36][R2.64+0x80], !P3 ;  /* 0x1d40008002081fae */ /* 0x000fe8000d901d64 */
[----:B------:R0:W-:Y:S04]  /*bb90*/  @P1 LDGSTS.E.BYPASS.LTC128B.128 [R8+0x20400], desc[UR36][R2.64+0x100], !P2 ;  /* 0x2040010002081fae */ /* 0x0001e8000d101d64 */
[----:B0-2---:R0:W1:Y:S02]  /*bba0*/  SHFL.IDX PT, R2, R4, 0x5, 0x181f ;  /* 0x00b81f0004027f89 */ /* 0x00506400000e0000 */
.L_x_336:
[----:B------:R-:W-:-:S13]  /*bbb0*/  ISETP.GE.AND P0, PT, R6, 0x51, PT ;  /* 0x000000510600780c */ /* 0x000fda0003f06270 */
[----:B-1----:R-:W-:Y:S01]  /*bbc0*/  @P0 LEA R2, P1, R9, R2, 0x1 ;  /* 0x0000000209020211 */ /* 0x002fe200078208ff */
[----:B------:R-:W-:-:S04]  /*bbd0*/  @P0 IMAD R5, R5, 0x2, R22 ;  /* 0x0000000205050824 */ /* 0x000fc800078e0216 */
[----:B------:R-:W-:-:S05]  /*bbe0*/  @P0 IMAD.X R3, RZ, RZ, R0, P1 ;  /* 0x000000ffff030224 */ /* 0x000fca00008e0600 */
[----:B------:R-:W-:Y:S01]  /*bbf0*/  @!PT LDS RZ, [RZ] ;  /* 0x00000000fffff984 */ /* 0x000fe20000000800 */
[----:B------:R-:W-:Y:S01]  /*bc00*/  @!PT LDS RZ, [RZ] ;  /* 0x00000000fffff984 */ /* 0x000fe20000000800 */
[----:B------:R-:W-:Y:S01]  /*bc10*/  @!PT LDS RZ, [RZ] ;  /* 0x00000000fffff984 */ /* 0x000fe20000000800 */
[----:B------:R1:W-:Y:S04]  /*bc20*/  @P0 LDGSTS.E.BYPASS.LTC128B.128 [R5+0x1ac00], desc[UR36][R2.64], !P4 ;  /* 0x1ac0000002050fae */ /* 0x0003e8000e101d64 */
[----:B------:R1:W-:Y:S04]  /*bc30*/  @P0 LDGSTS.E.BYPASS.LTC128B.128 [R5+0x1dc00], desc[UR36][R2.64+0x80], !P3 ;  /* 0x1dc0008002050fae */ /* 0x0003e8000d901d64 */
[----:B------:R1:W-:Y:S01]  /*bc40*/  @P0 LDGSTS.E.BYPASS.LTC128B.128 [R5+0x20c00], desc[UR36][R2.64+0x100], !P2 ;  /* 0x20c0010002050fae */ /* 0x0003e2000d101d64 */
[----:B------:R-:W-:Y:S01]  /*bc50*/  PLOP3.LUT P0, PT, PT, PT, PT, 0x80, 0x0 ;  /* 0x000000000000781c */ /* 0x000fe20003f0f070 */
[----:B------:R-:W-:-:S12]  /*bc60*/  NOP ;  /* 0x0000000000007918 */ /* 0x000fd80000000000 */
.L_x_260:
[----:B------:R-:W-:Y:S02]  /*bc70*/  PLOP3.LUT P1, PT, P1, P0, PT, 0xa2, 0x0 ;  /* 0x000000000000781c */ /* 0x000fe40000f21472 */
[----:B------:R-:W-:-:S08]  /*bc80*/  @P0 R2UR P1, UR4, R7 ;  /* 0x00000000070402ca */ /* 0x000fd00000020000 */
[----:B------:R-:W-:-:S05]  /*bc90*/  @P0 PLOP3.LUT P0, PT, P1, PT, PT, 0x80, 0x0 ;  /* 0x000000000000081c */ /* 0x000fca0000f0f070 */
[----:B------:R-:W-:Y:S01]  /*bca0*/  @!P1 SYNCS.ARRIVE.TRANS64.RED.A0T1 RZ, [UR4+0x2a830], RZ ;  /* 0x02a830ffffff99a7 */ /* 0x000fe20008200404 */
[----:B------:R-:W-:Y:S07]  /*bcb0*/  @!P1 ARRIVES.LDGSTSBAR.64.TRANSCNT [UR4+0x2a830] ;  /* 0x02a83000ff0099b0 */ /* 0x000fee0008000a84 */
[----:B------:R-:W-:Y:S05]  /*bcc0*/  @P0 BRA.U.ANY `(.L_x_260) ;  /* 0xfffffffd00e80947 */ /* 0x000fea000393ffff */
[----:B------:R-:W-:Y:S01]  /*bcd0*/  NOP ;  /* 0x0000000000007918 */ /* 0x000fe20000000000 */
[----:B------:R-:W-:-:S13]  /*bce0*/  LOP3.LUT P2, RZ, R23, 0x10, RZ, 0xc0, !PT ;  /* 0x0000001017ff7812 */ /* 0x000fda000784c0ff */
[----:B------:R-:W-:Y:S05]  /*bcf0*/  @!P2 BRA `(.L_x_261) ;  /* 0x000000000004a947 */ /* 0x000fea0003800000 */
[----:B------:R-:W-:Y:S01]  /*bd00*/  BPT.TRAP 0x1 ;  /* 0x000000040000795c */ /* 0x000fe20000300000 */
.L_x_261:
[----:B------:R2:W5:Y:S01]  /*bd10*/  LDL.LU R0, [R1+0x4] ;  /* 0x0000040001007983 */ /* 0x0005620000300800 */
[----:B------:R-:W-:Y:S01]  /*bd20*/  LOP3.LUT P0, RZ, R23, 0x40, RZ, 0xc0, !PT ;  /* 0x0000004017ff7812 */ /* 0x000fe2000780c0ff */
[----:B------:R2:W-:-:S12]  /*bd30*/  SYNCS.ARRIVE.TRANS64.A1T0 RZ, [R7+URZ+0x2a830], RZ ;  /* 0x02a830ff07ff79a7 */ /* 0x0005d8000810003f */
[----:B------:R-:W-:Y:S05]  /*bd40*/  WARPSYNC.ALL ;  /* 0x0000000000007948 */ /* 0x000fea0003800000 */
[----:B------:R-:W-:Y:S01]  /*bd50*/  ULDC.64 UR4, c[0x0][0x298] ;  /* 0x0000a60000047ab9 */ /* 0x000fe20000000a00 */
[----:B-1----:R-:W-:Y:S01]  /*bd60*/  VIADD R2, R22, 0xc400 ;  /* 0x0000c40016027836 */ /* 0x002fe20000000000 */
[----:B------:R-:W-:Y:S01]  /*bd70*/  SEL R30, R30, RZ, !P0 ;  /* 0x000000ff1e1e7207 */ /* 0x000fe20004000000 */
[----:B0-----:R-:W-:Y:S01]  /*bd80*/  IMAD.WIDE.U32 R4, R35, UR4, RZ ;  /* 0x0000000423047c25 */ /* 0x001fe2000f8e00ff */
[----:B------:R-:W-:Y:S01]  /*bd90*/  BSSY B6, `(.L_x_262) ;  /* 0x000001b000067945 */ /* 0x000fe20003800000 */
[----:B------:R-:W-:Y:S01]  /*bda0*/  BAR.SYNC.DEFER_BLOCKING 0x8, 0x180 ;  /* 0x0206000000007b1d */ /* 0x000fe20000010000 */
[----:B-----5:R-:W-:-:S02]  /*bdb0*/  SEL R0, R0, RZ, !P0 ;  /* 0x000000ff00007207 */ /* 0x020fc40004000000 */
[----:B------:R-:W-:-:S03]  /*bdc0*/  LOP3.LUT P0, RZ, R2, 0x3ff, RZ, 0xc0, !PT ;  /* 0x000003ff02ff7812 */ /* 0x000fc6000780c0ff */
[----:B------:R0:W-:Y:S04]  /*bdd0*/  STL [R1+0x4], R0 ;  /* 0x0000040001007387 */ /* 0x0001e80000100800 */
[----:B------:R1:W-:Y:S01]  /*bde0*/  STL.64 [R1+0x8], R4 ;  /* 0x0000080401007387 */ /* 0x0003e20000100a00 */
[----:B0-----:R-:W-:-:S05]  /*bdf0*/  SHF.R.S32.HI R0, RZ, 0x1f, R35 ;  /* 0x0000001fff007819 */ /* 0x001fca0000011423 */
[----:B------:R-:W-:-:S04]  /*be00*/  IMAD R0, R0, UR4, RZ ;  /* 0x0000000400007c24 */ /* 0x000fc8000f8e02ff */
[----:B------:R-:W-:-:S04]  /*be10*/  IMAD R0, R35, UR5, R0 ;  /* 0x0000000523007c24 */ /* 0x000fc8000f8e0200 */
[----:B------:R-:W-:Y:S01]  /*be20*/  IMAD.IADD R35, R5, 0x1, R0 ;  /* 0x0000000105237824 */ /* 0x000fe200078e0200 */
[----:B-1----:R-:W-:Y:S06]  /*be30*/  @!P0 BRA `(.L_x_263) ;  /* 0x0000000000408947 */ /* 0x002fec0003800000 */
[----:B------:R-:W-:Y:S01]  /*be40*/  MOV R2, 0x0 ;  /* 0x0000000000027802 */ /* 0x000fe20000000f00 */
[----:B------:R-:W-:Y:S01]  /*be50*/  ULDC.64 UR6, c[0x4][0x90] ;  /* 0x0100240000067ab9 */ /* 0x000fe20000000a00 */
[----:B------:R-:W-:Y:S01]  /*be60*/  ULDC.64 UR8, c[0x4][0x98] ;  /* 0x0100260000087ab9 */ /* 0x000fe20000000a00 */
[----:B------:R-:W-:Y:S01]  /*be70*/  ULDC.64 UR4, c[0x4][0x20] ;  /* 0x0100080000047ab9 */ /* 0x000fe20000000a00 */
[----:B------:R-:W-:Y:S01]  /*be80*/  IMAD.U32 R4, RZ, RZ, UR6 ;  /* 0x00000006ff047e24 */ /* 0x000fe2000f8e00ff */
[----:B------:R-:W-:Y:S01]  /*be90*/  MOV R6, UR8 ;  /* 0x0000000800067c02 */ /* 0x000fe20008000f00 */
[----:B------:R-:W0:Y:S01]  /*bea0*/  LDC.64 R2, c[0x4][R2] ;  /* 0x0100000002027b82 */ /* 0x000e220000000a00 */
[----:B------:R-:W-:Y:S02]  /*beb0*/  IMAD.U32 R5, RZ, RZ, UR7 ;  /* 0x00000007ff057e24 */ /* 0x000fe4000f8e00ff */
[----:B--2---:R-:W-:Y:S02]  /*bec0*/  IMAD.U32 R7, RZ, RZ, UR9 ;  /* 0x00000009ff077e24 */ /* 0x004fe4000f8e00ff */
[----:B------:R-:W-:-:S02]  /*bed0*/  IMAD.U32 R10, RZ, RZ, UR4 ;  /* 0x00000004ff0a7e24 */ /* 0x000fc4000f8e00ff */
[----:B------:R-:W-:Y:S02]  /*bee0*/  IMAD.U32 R11, RZ, RZ, UR5 ;  /* 0x00000005ff0b7e24 */ /* 0x000fe4000f8e00ff */
[----:B------:R-:W-:Y:S02]  /*bef0*/  IMAD.MOV.U32 R8, RZ, RZ, 0x70 ;  /* 0x00000070ff087424 */ /* 0x000fe400078e00ff */
[----:B------:R-:W-:Y:S02]  /*bf00*/  IMAD.MOV.U32 R12, RZ, RZ, 0x1 ;  /* 0x00000001ff0c7424 */ /* 0x000fe400078e00ff */
[----:B------:R-:W-:-:S07]  /*bf10*/  IMAD.MOV.U32 R13, RZ, RZ, RZ ;  /* 0x000000ffff0d7224 */ /* 0x000fce00078e00ff */
[----:B------:R-:W-:-:S07]  /*bf20*/  LEPC R20, `(.L_x_263) ;  /* 0x000000001014794e */ /* 0x000fce0000000000 */
[----:B0-----:R-:W-:Y:S05]  /*bf30*/  CALL.ABS.NOINC R2 ;  /* 0x0000000002007343 */ /* 0x001fea0003c00000 */
.L_x_263:
[----:B------:R-:W-:Y:S05]  /*bf40*/  BSYNC B6 ;  /* 0x0000000000067941 */ /* 0x000fea0003800000 */
.L_x_262:
[----:B------:R-:W3:Y:S01]  /*bf50*/  LDL.LU R20, [R1+0x4] ;  /* 0x0000040001147983 */ /* 0x000ee20000300800 */
[----:B------:R-:W0:Y:S01]  /*bf60*/  LDC R6, c[0x0][0x448] ;  /* 0x00011200ff067b82 */ /* 0x000e220000000800 */
[----:B------:R-:W-:Y:S02]  /*bf70*/  ULDC.64 UR4, c[0x0][0x2d8] ;  /* 0x0000b60000047ab9 */ /* 0x000fe40000000a00 */
[----:B------:R-:W4:Y:S01]  /*bf80*/  LDL.LU.64 R2, [R1+0x8] ;  /* 0x0000080001027983 */ /* 0x000f220000300a00 */
[----:B------:R-:W-:-:S03]  /*bf90*/  SHF.L.U32 R4, R17, 0x7, RZ ;  /* 0x0000000711047819 */ /* 0x000fc600000006ff */
[----:B------:R1:W5:Y:S01]  /*bfa0*/  LDL R17, [R1+0x10] ;  /* 0x0000100001117983 */ /* 0x0003620000100800 */
[----:B0-----:R-:W-:Y:S01]  /*bfb0*/  ISETP.NE.AND P0, PT, R6, 0x1, PT ;  /* 0x000000010600780c */ /* 0x001fe20003f05270 */
[----:B------:R-:W0:Y:S02]  /*bfc0*/  S2R R11, SR_TID.X ;  /* 0x00000000000b7919 */ /* 0x000e240000002100 */
[----:B0-----:R-:W-:-:S05]  /*bfd0*/  IMAD.SHL.U32 R9, R11, 0x8, RZ ;  /* 0x000000080b097824 */ /* 0x001fca00078e00ff */
[----:B------:R-:W-:Y:S01]  /*bfe0*/  LOP3.LUT R9, R9, 0x38, RZ, 0xc0, !PT ;  /* 0x0000003809097812 */ /* 0x000fe200078ec0ff */
[----:B---3--:R-:W-:Y:S02]  /*bff0*/  IMAD.MOV.U32 R21, RZ, RZ, R20 ;  /* 0x000000ffff157224 */ /* 0x008fe400078e0014 */
[----:B------:R-:W0:Y:S01]  /*c000*/  S2R R20, SR_TID.X ;  /* 0x0000000000147919 */ /* 0x000e220000002100 */
[----:B----4-:R-:W-:Y:S02]  /*c010*/  IMAD.MOV.U32 R3, RZ, RZ, R35 ;  /* 0x000000ffff037224 */ /* 0x010fe400078e0023 */
[----:B------:R-:W-:-:S04]  /*c020*/  IMAD.WIDE.U32 R2, R26, UR4, R2 ;  /* 0x000000041a027c25 */ /* 0x000fc8000f8e0002 */
[----:B------:R-:W-:Y:S01]  /*c030*/  IMAD R3, R26, UR5, R3 ;  /* 0x000000051a037c24 */ /* 0x000fe2000f8e0203 */
[----:B------:R-:W-:Y:S02]  /*c040*/  ULDC.64 UR4, c[0x0][0x2e0] ;  /* 0x0000b80000047ab9 */ /* 0x000fe40000000a00 */
[----:B------:R-:W-:Y:S02]  /*c050*/  IMAD R5, R21, UR4, RZ ;  /* 0x0000000415057c24 */ /* 0x000fe4000f8e02ff */
[----:B------:R-:W-:-:S04]  /*c060*/  IMAD.WIDE.U32 R2, R30, UR4, R2 ;  /* 0x000000041e027c25 */ /* 0x000fc8000f8e0002 */
[----:B------:R-:W-:Y:S01]  /*c070*/  IMAD R0, R30, UR5, R5 ;  /* 0x000000051e007c24 */ /* 0x000fe2000f8e0205 */
[----:B------:R-:W-:Y:S01]  /*c080*/  ULDC.64 UR4, c[0x0][0x2d0] ;  /* 0x0000b40000047ab9 */ /* 0x000fe20000000a00 */
[----:B------:R-:W3:Y:S02]  /*c090*/  @P0 LDC R5, c[0x0][0x44c] ;  /* 0x00011300ff050b82 */ /* 0x000ee40000000800 */
[----:B------:R-:W-:-:S06]  /*c0a0*/  IMAD.IADD R3, R3, 0x1, R0 ;  /* 0x0000000103037824 */ /* 0x000fcc00078e0200 */
[----:B------:R-:W4:Y:S01]  /*c0b0*/  @P0 LDC R0, c[0x0][0x450] ;  /* 0x00011400ff000b82 */ /* 0x000f220000000800 */
[C---:B0-----:R-:W-:Y:S01]  /*c0c0*/  LOP3.LUT R21, R20.reuse, 0x7f, RZ, 0xc0, !PT ;  /* 0x0000007f14157812 */ /* 0x041fe200078ec0ff */
[----:B------:R-:W-:-:S03]  /*c0d0*/  IMAD.SHL.U32 R20, R20, 0x10, RZ ;  /* 0x0000001014147824 */ /* 0x000fc600078e00ff */
[----:B------:R-:W-:-:S04]  /*c0e0*/  SHF.R.U32.HI R21, RZ, 0x3, R21 ;  /* 0x00000003ff157819 */ /* 0x000fc80000011615 */
[----:B------:R-:W-:-:S04]  /*c0f0*/  LOP3.LUT R20, R21, 0x70, R20, 0xf8, !PT ;  /* 0x0000007015147812 */ /* 0x000fc800078ef814 */
[----:B--2---:R-:W-:-:S05]  /*c100*/  LOP3.LUT R7, R20, R4, RZ, 0xfc, !PT ;  /* 0x0000000414077212 */ /* 0x004fca00078efcff */
[----:B---3--:R-:W-:-:S04]  /*c110*/  @P0 IMAD.HI.U32 R8, R7, R5, RZ ;  /* 0x0000000507080227 */ /* 0x008fc800078e00ff */
[----:B------:R-:W-:Y:S01]  /*c120*/  IMAD.MOV.U32 R5, RZ, RZ, R7 ;  /* 0x000000ffff057224 */ /* 0x000fe200078e0007 */
[----:B----4-:R-:W-:-:S05]  /*c130*/  @P0 SHF.R.U32.HI R5, RZ, R0, R8 ;  /* 0x00000000ff050219 */ /* 0x010fca0000011608 */
[----:B------:R-:W-:-:S04]  /*c140*/  IMAD.MOV R0, RZ, RZ, -R5 ;  /* 0x000000ffff007224 */ /* 0x000fc800078e0a05 */
[----:B------:R-:W-:Y:S01]  /*c150*/  IMAD R0, R6, R0, R7 ;  /* 0x0000000006007224 */ /* 0x000fe200078e0207 */
[----:B------:R-:W-:Y:S01]  /*c160*/  SHF.R.S32.HI R7, RZ, 0x1f, R5 ;  /* 0x0000001fff077819 */ /* 0x000fe20000011405 */
[----:B------:R-:W-:-:S04]  /*c170*/  IMAD.WIDE.U32 R2, R5, UR4, R2 ;  /* 0x0000000405027c25 */ /* 0x000fc8000f8e0002 */
[----:B------:R-:W-:-:S04]  /*c180*/  IMAD R7, R7, UR4, RZ ;  /* 0x0000000407077c24 */ /* 0x000fc8000f8e02ff */
[----:B------:R-:W-:Y:S01]  /*c190*/  IMAD R7, R5, UR5, R7 ;  /* 0x0000000505077c24 */ /* 0x000fe2000f8e0207 */
[----:B------:R-:W-:Y:S01]  /*c1a0*/  SHF.R.S32.HI R5, RZ, 0x1f, R0 ;  /* 0x0000001fff057819 */ /* 0x000fe20000011400 */
[----:B------:R-:W-:Y:S02]  /*c1b0*/  ULDC.64 UR4, c[0x0][0x2c8] ;  /* 0x0000b20000047ab9 */ /* 0x000fe40000000a00 */
[----:B------:R-:W-:Y:S02]  /*c1c0*/  IMAD.IADD R3, R3, 0x1, R7 ;  /* 0x0000000103037824 */ /* 0x000fe400078e0207 */
[----:B------:R-:W-:Y:S02]  /*c1d0*/  IMAD R5, R5, UR4, RZ ;  /* 0x0000000405057c24 */ /* 0x000fe4000f8e02ff */
[----:B------:R-:W-:Y:S02]  /*c1e0*/  IMAD.SHL.U32 R21, R11, 0x8, RZ ;  /* 0x000000080b157824 */ /* 0x000fe400078e00ff */
[----:B------:R-:W-:-:S02]  /*c1f0*/  IMAD R5, R0, UR5, R5 ;  /* 0x0000000500057c24 */ /* 0x000fc4000f8e0205 */
[----:B------:R-:W-:Y:S01]  /*c200*/  IMAD.WIDE.U32 R2, R0, UR4, R2 ;  /* 0x0000000400027c25 */ /* 0x000fe2000f8e0002 */
[----:B------:R-:W-:Y:S01]  /*c210*/  ULDC.64 UR4, c[0x0][0x280] ;  /* 0x0000a00000047ab9 */ /* 0x000fe20000000a00 */
[----:B------:R-:W-:Y:S02]  /*c220*/  LOP3.LUT R21, R21, 0x38, RZ, 0xc0, !PT ;  /* 0x0000003815157812 */ /* 0x000fe400078ec0ff */
[----:B------:R-:W-:Y:S01]  /*c230*/  IMAD.IADD R5, R3, 0x1, R5 ;  /* 0x0000000103057824 */ /* 0x000fe200078e0205 */
[----:B------:R-:W-:Y:S01]  /*c240*/  LEA R0, P0, R2, UR4, 0x1 ;  /* 0x0000000402007c11 */ /* 0x000fe2000f8008ff */
[----:B------:R-:W-:Y:S01]  /*c250*/  ULDC UR4, c[0x0][0x2b8] ;  /* 0x0000ae0000047ab9 */ /* 0x000fe20000000800 */
[----:B------:R-:W-:Y:S02]  /*c260*/  LOP3.LUT R20, R11, 0x7f, RZ, 0xc0, !PT ;  /* 0x0000007f0b147812 */ /* 0x000fe400078ec0ff */
[C---:B------:R-:W-:Y:S02]  /*c270*/  LOP3.LUT R10, R21.reuse, 0x40, RZ, 0xfc, !PT ;  /* 0x00000040150a7812 */ /* 0x040fe400078efcff */
[----:B------:R-:W-:-:S02]  /*c280*/  LOP3.LUT R11, R21, 0x80, RZ, 0xfc, !PT ;  /* 0x00000080150b7812 */ /* 0x000fc400078efcff */
[----:B------:R-:W-:Y:S01]  /*c290*/  LEA.HI.X R5, R2, UR5, R5, 0x1, P0 ;  /* 0x0000000502057c11 */ /* 0x000fe200080f0c05 */
[----:B------:R-:W-:Y:S01]  /*c2a0*/  UMOV UR5, 0xffffffff ;  /* 0xffffffff00057882 */ /* 0x000fe20000000000 */
[----:B------:R-:W-:Y:S02]  /*c2b0*/  ISETP.GE.AND P3, PT, R9, UR4, PT ;  /* 0x0000000409007c0c */ /* 0x000fe4000bf66270 */
[----:B------:R-:W-:Y:S02]  /*c2c0*/  ISETP.GE.AND P2, PT, R10, UR4, PT ;  /* 0x000000040a007c0c */ /* 0x000fe4000bf46270 */
[----:B------:R-:W-:Y:S02]  /*c2d0*/  ISETP.GE.AND P0, PT, R11, UR4, PT ;  /* 0x000000040b007c0c */ /* 0x000fe4000bf06270 */
[----:B------:R-:W-:Y:S01]  /*c2e0*/  SHF.R.U32.HI R10, RZ, 0x3, R20 ;  /* 0x00000003ff0a7819 */ /* 0x000fe20000011614 */
[----:B-1----:R-:W-:Y:S10]  /*c2f0*/  BRA.DIV UR5, `(.L_x_264) ;  /* 0x0000003a05587947 */ /* 0x002ff4000b800000 */
[----:B------:R-:W0:Y:S01]  /*c300*/  SHFL.IDX PT, R14, R0, RZ, 0x181f ;  /* 0x00181fff000e7589 */ /* 0x000e2200000e0000 */
[----:B-----5:R-:W-:Y:S02]  /*c310*/  IMAD R6, R17, R6, RZ ;  /* 0x0000000611067224 */ /* 0x020fe400078e02ff */
[----:B------:R-:W-:Y:S01]  /*c320*/  IMAD.IADD R4, R10, 0x1, R4 ;  /* 0x000000010a047824 */ /* 0x000fe200078e0204 */
[----:B------:R-:W1:Y:S03]  /*c330*/  SHFL.IDX PT, R2, R5, RZ, 0x181f ;  /* 0x00181fff05027589 */ /* 0x000e6600000e0000 */
[C---:B------:R-:W-:Y:S01]  /*c340*/  VIADD R7, R4.reuse, 0x10 ;  /* 0x0000001004077836 */ /* 0x040fe20000000000 */
[----:B------:R-:W-:-:S13]  /*c350*/  ISETP.GE.AND P1, PT, R4, R6, PT ;  /* 0x000000060400720c */ /* 0x000fda0003f26270 */
[----:B0-----:R-:W-:-:S05]  /*c360*/  @!P1 LEA R14, P4, R9, R14, 0x1 ;  /* 0x0000000e090e9211 */ /* 0x001fca00078808ff */
[----:B-1----:R-:W-:Y:S02]  /*c370*/  @!P1 IMAD.X R3, RZ, RZ, R2, P4 ;  /* 0x000000ffff039224 */ /* 0x002fe400020e0602 */
[----:B------:R-:W-:Y:S02]  /*c380*/  @!P1 IMAD.MOV.U32 R2, RZ, RZ, R14 ;  /* 0x000000ffff029224 */ /* 0x000fe400078e000e */
[----:B------:R-:W0:Y:S04]  /*c390*/  SHFL.IDX PT, R14, R0, 0x1, 0x181f ;  /* 0x00381f00000e7f89 */ /* 0x000e2800000e0000 */
[----:B------:R-:W-:Y:S04]  /*c3a0*/  @!P1 LDGSTS.E.BYPASS.LTC128B.128 [R33+0xc400], desc[UR36][R2.64], !P3 ;  /* 0x0c40000002219fae */ /* 0x000fe8000d901d64 */
[----:B------:R-:W-:Y:S04]  /*c3b0*/  @!P1 LDGSTS.E.BYPASS.LTC128B.128 [R33+0x10400], desc[UR36][R2.64+0x80], !P2 ;  /* 0x1040008002219fae */ /* 0x000fe8000d101d64 */
[----:B------:R1:W-:Y:S01]  /*c3c0*/  @!P1 LDGSTS.E.BYPASS.LTC128B.128 [R33+0x14400], desc[UR36][R2.64+0x100], !P0 ;  /* 0x1440010002219fae */ /* 0x0003e2000c101d64 */
[----:B------:R-:W-:-:S03]  /*c3d0*/  ISETP.GE.AND P1, PT, R7, R6, PT ;  /* 0x000000060700720c */ /* 0x000fc60003f26270 */
[----:B-1----:R-:W1:Y:S10]  /*c3e0*/  SHFL.IDX PT, R2, R5, 0x1, 0x181f ;  /* 0x00381f0005027f89 */ /* 0x002e7400000e0000 */
[----:B0-----:R-:W-:-:S04]  /*c3f0*/  @!P1 LEA R14, P4, R9, R14, 0x1 ;  /* 0x0000000e090e9211 */ /* 0x001fc800078808ff */
[----:B-1----:R-:W-:Y:S01]  /*c400*/  @!P1 IADD3.X R7, RZ, R2, RZ, P4, !PT ;  /* 0x00000002ff079210 */ /* 0x002fe200027fe4ff */
[----:B------:R-:W-:Y:S02]  /*c410*/  @!P1 IMAD.MOV.U32 R2, RZ, RZ, R14 ;  /* 0x000000ffff029224 */ /* 0x000fe400078e000e */
[----:B------:R-:W0:Y:S02]  /*c420*/  SHFL.IDX PT, R14, R0, 0x2, 0x181f ;  /* 0x00581f00000e7f89 */ /* 0x000e2400000e0000 */
[----:B------:R-:W-:Y:S02]  /*c430*/  @!P1 IMAD.MOV.U32 R3, RZ, RZ, R7 ;  /* 0x000000ffff039224 */ /* 0x000fe400078e0007 */
[----:B------:R-:W-:-:S03]  /*c440*/  VIADD R7, R4, 0x20 ;  /* 0x0000002004077836 */ /* 0x000fc60000000000 */
[----:B------:R-:W-:Y:S04]  /*c450*/  @!P1 LDGSTS.E.BYPASS.LTC128B.128 [R33+0xcc00], desc[UR36][R2.64], !P3 ;  /* 0x0cc0000002219fae */ /* 0x000fe8000d901d64 */
[----:B------:R-:W-:Y:S04]  /*c460*/  @!P1 LDGSTS.E.BYPASS.LTC128B.128 [R33+0x10c00], desc[UR36][R2.64+0x80], !P2 ;  /* 0x10c0008002219fae */ /* 0x000fe8000d101d64 */
[----:B------:R1:W-:Y:S01]  /*c470*/  @!P1 LDGSTS.E.BYPASS.LTC128B.128 [R33+0x14c00], desc[UR36][R2.64+0x100], !P0 ;  /* 0x14c0010002219fae */ /* 0x0003e2000c101d64 */
[----:B------:R-:W-:-:S03]  /*c480*/  ISETP.GE.AND P1, PT, R7, R6, PT ;  /* 0x000000060700720c */ /* 0x000fc60003f26270 */
[----:B-1----:R-:W1:Y:S10]  /*c490*/  SHFL.IDX PT, R2, R5, 0x2, 0x181f ;  /* 0x00581f0005027f89 */ /* 0x002e7400000e0000 */
[----:B0-----:R-:W-:-:S05]  /*c4a0*/  @!P1 LEA R14, P4, R9, R14, 0x1 ;  /* 0x0000000e090e9211 */ /* 0x001fca00078808ff */
[----:B-1----:R-:W-:Y:S02]  /*c4b0*/  @!P1 IMAD.X R7, RZ, RZ, R2, P4 ;  /* 0x000000ffff079224 */ /* 0x002fe400020e0602 */
[----:B------:R-:W-:Y:S02]  /*c4c0*/  @!P1 IMAD.MOV.U32 R2, RZ, RZ, R14 ;  /* 0x000000ffff029224 */ /* 0x000fe400078e000e */
[----:B------:R-:W-:Y:S01]  /*c4d0*/  @!P1 IMAD.MOV.U32 R3, RZ, RZ, R7 ;  /* 0x000000ffff039224 */ /* 0x000fe200078e0007 */
[----:B------:R-:W0:Y:S01]  /*c4e0*/  SHFL.IDX PT, R14, R0, 0x3, 0x181f ;  /* 0x00781f00000e7f89 */ /* 0x000e2200000e0000 */
        /* <DEDUP_REMOVED lines=11> */
[----:B------:R-:W-:-:S03]  /*c5a0*/  IADD3 R7, R4, 0x40, RZ ;  /* 0x0000004004077810 */ /* 0x000fc60007ffe0ff */
        /* <DEDUP_REMOVED lines=27> */
[----:B0-----:R-:W-:Y:S01]  /*c760*/  @!P1 LEA R14, P4, R9, R14, 0x1 ;  /* 0x0000000e090e9211 */ /* 0x001fe200078808ff */
[----:B------:R-:W0:Y:S04]  /*c770*/  SHFL.IDX PT, R5, R5, 0x7, 0x181f ;  /* 0x00f81f0005057f89 */ /* 0x000e2800000e0000 */
[----:B-1----:R-:W-:-:S02]  /*c780*/  @!P1 IMAD.X R7, RZ, RZ, R2, P4 ;  /* 0x000000ffff079224 */ /* 0x002fc400020e0602 */
[----:B------:R-:W-:Y:S02]  /*c790*/  @!P1 IMAD.MOV.U32 R2, RZ, RZ, R14 ;  /* 0x000000ffff029224 */ /* 0x000fe400078e000e */
[----:B------:R1:W2:Y:S01]  /*c7a0*/  SHFL.IDX PT, R14, R0, 0x7, 0x181f ;  /* 0x00f81f00000e7f89 */ /* 0x0002a200000e0000 */
[----:B------:R-:W-:-:S05]  /*c7b0*/  @!P1 MOV R3, R7 ;  /* 0x0000000700039202 */ /* 0x000fca0000000f00 */
[----:B------:R1:W-:Y:S04]  /*c7c0*/  @!P1 LDGSTS.E.BYPASS.LTC128B.128 [R33+0xf400], desc[UR36][R2.64], !P3 ;  /* 0x0f40000002219fae */ /* 0x0003e8000d901d64 */
[----:B------:R1:W-:Y:S04]  /*c7d0*/  @!P1 LDGSTS.E.BYPASS.LTC128B.128 [R33+0x13400], desc[UR36][R2.64+0x80], !P2 ;  /* 0x1340008002219fae */ /* 0x0003e8000d101d64 */
[----:B0-----:R1:W-:Y:S02]  /*c7e0*/  @!P1 LDGSTS.E.BYPASS.LTC128B.128 [R33+0x17400], desc[UR36][R2.64+0x100], !P0 ;  /* 0x1740010002219fae */ /* 0x0013e4000c101d64 */
.L_x_353:
[----:B-1----:R-:W-:Y:S01]  /*c7f0*/  VIADD R3, R4, 0x70 ;  /* 0x0000007004037836 */ /* 0x002fe20000000000 */
[----:B------:R-:W-:Y:S04]  /*c800*/  BSSY B0, `(.L_x_265) ;  /* 0x000000b000007945 */ /* 0x000fe80003800000 */
[----:B------:R-:W-:-:S13]  /*c810*/  ISETP.GE.AND P1, PT, R3, R6, PT ;  /* 0x000000060300720c */ /* 0x000fda0003f26270 */
[----:B------:R-:W-:Y:S05]  /*c820*/  @P1 BRA `(.L_x_266) ;  /* 0x0000000000201947 */ /* 0x000fea0003800000 */
[----:B--2---:R-:W-:-:S05]  /*c830*/  LEA R2, P1, R9, R14, 0x1 ;  /* 0x0000000e09027211 */ /* 0x004fca00078208ff */
[----:B------:R-:W-:-:S05]  /*c840*/  IMAD.X R3, RZ, RZ, R5, P1 ;  /* 0x000000ffff037224 */ /* 0x000fca00008e0605 */
[----:B------:R-:W-:Y:S01]  /*c850*/  @!PT LDS RZ, [RZ] ;  /* 0x00000000fffff984 */ /* 0x000fe20000000800 */
[----:B------:R-:W-:Y:S01]  /*c860*/  @!PT LDS RZ, [RZ] ;  /* 0x00000000fffff984 */ /* 0x000fe20000000800 */
[----:B------:R-:W-:Y:S01]  /*c870*/  @!PT LDS RZ, [RZ] ;  /* 0x00000000fffff984 */ /* 0x000fe20000000800 */
[----:B------:R0:W-:Y:S04]  /*c880*/  LDGSTS.E.BYPASS.LTC128B.128 [R33+0xfc00], desc[UR36][R2.64], !P3 ;  /* 0x0fc0000002217fae */ /* 0x0001e8000d901d64 */
[----:B------:R0:W-:Y:S04]  /*c890*/  LDGSTS.E.BYPASS.LTC128B.128 [R33+0x13c00], desc[UR36][R2.64+0x80], !P2 ;  /* 0x13c0008002217fae */ /* 0x0001e8000d101d64 */
[----:B------:R0:W-:Y:S02]  /*c8a0*/  LDGSTS.E.BYPASS.LTC128B.128 [R33+0x17c00], desc[UR36][R2.64+0x100], !P0 ;  /* 0x17c0010002217fae */ /* 0x0001e4000c101d64 */
.L_x_266:
[----:B------:R-:W-:Y:S05]  /*c8b0*/  BSYNC B0 ;  /* 0x0000000000007941 */ /* 0x000fea0003800000 */
.L_x_265:
[----:B------:R-:W-:Y:S01]  /*c8c0*/  NOP ;  /* 0x0000000000007918 */ /* 0x000fe20000000000 */
[----:B------:R-:W-:-:S13]  /*c8d0*/  PLOP3.LUT P0, PT, PT, PT, PT, 0x80, 0x0 ;  /* 0x000000000000781c */ /* 0x000fda0003f0f070 */
.L_x_267:
[----:B------:R-:W-:Y:S02]  /*c8e0*/  PLOP3.LUT P1, PT, P1, P0, PT, 0xa2, 0x0 ;  /* 0x000000000000781c */ /* 0x000fe40000f21472 */
[----:B------:R-:W-:-:S08]  /*c8f0*/  @P0 R2UR P1, UR4, R22 ;  /* 0x00000000160402ca */ /* 0x000fd00000020000 */
[----:B------:R-:W-:-:S05]  /*c900*/  @P0 PLOP3.LUT P0, PT, P1, PT, PT, 0x80, 0x0 ;  /* 0x000000000000081c */ /* 0x000fca0000f0f070 */
[----:B------:R-:W-:Y:S01]  /*c910*/  @!P1 SYNCS.ARRIVE.TRANS64.RED.A0T1 RZ, [UR4+0x2a800], RZ ;  /* 0x02a800ffffff99a7 */ /* 0x000fe20008200404 */
[----:B------:R-:W-:Y:S07]  /*c920*/  @!P1 ARRIVES.LDGSTSBAR.64.TRANSCNT [UR4+0x2a800] ;  /* 0x02a80000ff0099b0 */ /* 0x000fee0008000a84 */
[----:B------:R-:W-:Y:S05]  /*c930*/  @P0 BRA.U.ANY `(.L_x_267) ;  /* 0xfffffffd00e80947 */ /* 0x000fea000393ffff */
[----:B0-----:R-:W3:Y:S04]  /*c940*/  LDL.LU R3, [R1+0x18] ;  /* 0x0000180001037983 */ /* 0x001ee80000300800 */
[----:B------:R-:W4:Y:S01]  /*c950*/  LDL.LU R2, [R1+0x14] ;  /* 0x0000140001027983 */ /* 0x000f220000300800 */
[----:B---3--:R-:W-:-:S05]  /*c960*/  VIADD R3, R3, 0x1 ;  /* 0x0000000103037836 */ /* 0x008fca0000000000 */
[----:B------:R-:W-:Y:S01]  /*c970*/  LEA.HI R0, R3, R3, RZ, 0x1 ;  /* 0x0000000303007211 */ /* 0x000fe200078f08ff */
[----:B------:R0:W-:Y:S03]  /*c980*/  STL [R1+0x18], R3 ;  /* 0x0000180301007387 */ /* 0x0001e60000100800 */
[----:B------:R-:W-:-:S05]  /*c990*/  LOP3.LUT R0, R0, 0xfffffffe, RZ, 0xc0, !PT ;  /* 0xfffffffe00007812 */ /* 0x000fca00078ec0ff */
[----:B0-----:R-:W-:Y:S02]  /*c9a0*/  IMAD.IADD R3, R3, 0x1, -R0 ;  /* 0x0000000103037824 */ /* 0x001fe400078e0a00 */
[----:B----4-:R-:W-:-:S03]  /*c9b0*/  VIADD R0, R2, 0xfffffffe ;  /* 0xfffffffe02007836 */ /* 0x010fc60000000000 */
[----:B------:R-:W-:Y:S01]  /*c9c0*/  SHF.L.U32 R3, R3, 0x1f, RZ ;  /* 0x0000001f03037819 */ /* 0x000fe200000006ff */
[----:B------:R-:W-:Y:S01]  /*c9d0*/  NOP ;  /* 0x0000000000007918 */ /* 0x000fe20000000000 */
[----:B------:R0:W-:Y:S01]  /*c9e0*/  SYNCS.ARRIVE.TRANS64.A1T0 RZ, [R22+URZ+0x2a800], RZ ;  /* 0x02a800ff16ff79a7 */ /* 0x0001e2000810003f */
[----:B------:R-:W-:Y:S01]  /*c9f0*/  BSSY B0, `(.L_x_268) ;  /* 0x0000003000007945 */ /* 0x000fe20003800000 */
[----:B------:R-:W1:Y:S03]  /*ca00*/  SYNCS.PHASECHK.TRANS64.TRYWAIT P0, [R22+URZ+0x2a820], R3 ;  /* 0x02a82003160075a7 */ /* 0x000e66000800017f */
[----:B01----:R-:W-:Y:S05]  /*ca10*/  @!P0 BRA `(.L_x_269) ;  /* 0x0000003c002c8947 */ /* 0x003fea0003800000 */
.L_x_354:
[----:B------:R-:W-:Y:S05]  /*ca20*/  BSYNC B0 ;  /* 0x0000000000007941 */ /* 0x000fea0003800000 */
.L_x_268:
[----:B------:R-:W-:Y:S01]  /*ca30*/  ISETP.GE.AND P0, PT, R0, R36, PT ;  /* 0x000000240000720c */ /* 0x000fe20003f06270 */
[----:B------:R-:W-:-:S12]  /*ca40*/  BSSY B0, `(.L_x_270) ;  /* 0x00000f6000007945 */ /* 0x000fd80003800000 */
[----:B------:R-:W-:Y:S05]  /*ca50*/  @!P0 BRA `(.L_x_271) ;  /* 0x0000000c00d08947 */ /* 0x000fea0003800000 */
[----:B------:R-:W-:Y:S02]  /*ca60*/  IMAD.MOV.U32 R17, RZ, RZ, R28 ;  /* 0x000000ffff117224 */ /* 0x000fe400078e001c */
[----:B------:R-:W-:Y:S02]  /*ca70*/  IMAD.MOV.U32 R10, RZ, RZ, R27 ;  /* 0x000000ffff0a7224 */ /* 0x000fe400078e001b */
[----:B------:R-:W-:-:S07]  /*ca80*/  IMAD.MOV.U32 R30, RZ, RZ, R25 ;  /* 0x000000ffff1e7224 */ /* 0x000fce00078e0019 */
.L_x_284:
[----:B------:R-:W3:Y:S01]  /*ca90*/  LDL R8, [R1] ;  /* 0x0000000001087983 */ /* 0x000ee20000100800 */
[----:B------:R-:W1:Y:S01]  /*caa0*/  S2R R2, SR_TID.X ;  /* 0x0000000000027919 */ /* 0x000e620000002100 */
[----:B0-----:R-:W0:Y:S01]  /*cab0*/  S2R R3, SR_TID.X ;  /* 0x0000000000037919 */ /* 0x001e220000002100 */
[----:B-1----:R-:W-:-:S04]  /*cac0*/  LOP3.LUT R2, R2, 0x7f, RZ, 0xc0, !PT ;  /* 0x0000007f02027812 */ /* 0x002fc800078ec0ff */
[----:B------:R-:W-:Y:S01]  /*cad0*/  SHF.R.U32.HI R4, RZ, 0x3, R2 ;  /* 0x00000003ff047819 */ /* 0x000fe20000011602 */
[----:B0-----:R-:W-:Y:S01]  /*cae0*/  IMAD.SHL.U32 R3, R3, 0x10, RZ ;  /* 0x0000001003037824 */ /* 0x001fe200078e00ff */
[----:B------:R-:W0:Y:S04]  /*caf0*/  LDC R2, c[0x0][0x430] ;  /* 0x00010c00ff027b82 */ /* 0x000e280000000800 */
[----:B------:R-:W-:-:S04]  /*cb00*/  LOP3.LUT R3, R4, 0x70, R3, 0xf8, !PT ;  /* 0x0000007004037812 */ /* 0x000fc800078ef803 */
[----:B------:R-:W-:Y:S01]  /*cb10*/  ISETP.GT.U32.AND P2, PT, R3, 0x5f, PT ;  /* 0x0000005f0300780c */ /* 0x000fe20003f44070 */
[----:B------:R-:W-:-:S12]  /*cb20*/  IMAD R7, R0, 0x60, R37 ;  /* 0x0000006000077824 */ /* 0x000fd800078e0225 */
[----:B------:R-:W1:Y:S01]  /*cb30*/  @!P2 LDC.64 R4, c[0x0][0x428] ;  /* 0x00010a00ff04ab82 */ /* 0x000e620000000a00 */
[----:B0-----:R-:W-:-:S13]  /*cb40*/  ISETP.NE.AND P0, PT, R2, 0x1, PT ;  /* 0x000000010200780c */ /* 0x001fda0003f05270 */
[----:B------:R-:W0:Y:S08]  /*cb50*/  @P0 LDC R6, c[0x0][0x434] ;  /* 0x00010d00ff060b82 */ /* 0x000e300000000800 */
[----:B------:R-:W4:Y:S01]  /*cb60*/  @P0 LDC R2, c[0x0][0x438] ;  /* 0x00010e00ff020b82 */ /* 0x000f220000000800 */
[----:B------:R-:W-:-:S04]  /*cb70*/  IMAD.IADD R7, R3, 0x1, R7 ;  /* 0x0000000103077824 */ /* 0x000fc800078e0207 */
[----:B0-----:R-:W-:Y:S01]  /*cb80*/  @P0 IMAD.HI.U32 R3, R7, R6, RZ ;  /* 0x0000000607030227 */ /* 0x001fe200078e00ff */
[----:B------:R-:W-:-:S04]  /*cb90*/  MOV R6, R7 ;  /* 0x0000000700067202 */ /* 0x000fc80000000f00 */
[----:B----4-:R-:W-:-:S04]  /*cba0*/  @P0 SHF.R.U32.HI R6, RZ, R2, R3 ;  /* 0x00000002ff060219 */ /* 0x010fc80000011603 */
[--C-:B------:R-:W-:Y:S01]  /*cbb0*/  @!P2 SHF.R.S32.HI R3, RZ, 0x1f, R6.reuse ;  /* 0x0000001fff03a819 */ /* 0x100fe20000011406 */
[----:B------:R-:W-:-:S04]  /*cbc0*/  @!P2 IMAD.MOV.U32 R2, RZ, RZ, R6 ;  /* 0x000000ffff02a224 */ /* 0x000fc800078e0006 */
[----:B-1----:R-:W-:-:S04]  /*cbd0*/  @!P2 IMAD.WIDE.U32 R2, R31, R4, R2 ;  /* 0x000000041f02a225 */ /* 0x002fc800078e0002 */
[----:B---3--:R-:W-:-:S04]  /*cbe0*/  @!P2 IMAD R8, R8, R4, RZ ;  /* 0x000000040808a224 */ /* 0x008fc800078e02ff */
[----:B------:R-:W-:Y:S02]  /*cbf0*/  @!P2 IMAD R8, R31, R5, R8 ;  /* 0x000000051f08a224 */ /* 0x000fe400078e0208 */
[----:B------:R-:W0:Y:S02]  /*cc00*/  @!P2 LDC.64 R4, c[0x0][0x418] ;  /* 0x00010600ff04ab82 */ /* 0x000e240000000a00 */
[----:B------:R-:W-:Y:S01]  /*cc10*/  @!P2 IMAD.IADD R8, R8, 0x1, R3 ;  /* 0x000000010808a824 */ /* 0x000fe200078e0203 */
[----:B0-----:R-:W-:-:S04]  /*cc20*/  @!P2 LEA R4, P0, R2, R4, 0x2 ;  /* 0x000000040204a211 */ /* 0x001fc800078010ff */
[----:B------:R-:W-:Y:S01]  /*cc30*/  @!P2 LEA.HI.X R5, R2, R5, R8, 0x2, P0 ;  /* 0x000000050205a211 */ /* 0x000fe200000f1408 */
[----:B------:R-:W-:-:S06]  /*cc40*/  IMAD.MOV.U32 R8, RZ, RZ, RZ ;  /* 0x000000ffff087224 */ /* 0x000fcc00078e00ff */
[----:B------:R0:W5:Y:S01]  /*cc50*/  @!P2 LDG.E R8, desc[UR36][R4.64] ;  /* 0x000000240408a981 */ /* 0x000162000c1e1900 */
[----:B------:R-:W-:Y:S01]  /*cc60*/  LOP3.LUT P1, RZ, R23, 0x10, RZ, 0xc0, !PT ;  /* 0x0000001017ff7812 */ /* 0x000fe2000782c0ff */
[----:B------:R-:W-:Y:S01]  /*cc70*/  VIADD R27, R10, 0x1 ;  /* 0x000000010a1b7836 */ /* 0x000fe20000000000 */
[----:B------:R-:W-:Y:S05]  /*cc80*/  YIELD ;  /* 0x0000000000007946 */ /* 0x000fea0003800000 */
[----:B------:R-:W-:Y:S01]  /*cc90*/  ISETP.NE.AND P0, PT, R27, 0x2, PT ;  /* 0x000000021b00780c */ /* 0x000fe20003f05270 */
[----:B------:R-:W-:Y:S01]  /*cca0*/  IMAD.MOV R2, RZ, RZ, -R6 ;  /* 0x000000ffff027224 */ /* 0x000fe200078e0a06 */
[----:B------:R-:W-:-:S02]  /*ccb0*/  ULDC UR4, c[0x0][0x430] ;  /* 0x00010c0000047ab9 */ /* 0x000fc40000000800 */
[----:B------:R-:W-:Y:S01]  /*ccc0*/  SEL R28, RZ, 0x1, P0 ;  /* 0x00000001ff1c7807 */ /* 0x000fe20000000000 */
[----:B------:R-:W-:Y:S01]  /*ccd0*/  IMAD R7, R2, UR4, R7 ;  /* 0x0000000402077c24 */ /* 0x000fe2000f8e0207 */
[----:B------:R-:W-:Y:S01]  /*cce0*/  SEL R27, R27, RZ, P0 ;  /* 0x000000ff1b1b7207 */ /* 0x000fe20000000000 */
[----:B------:R-:W-:Y:S01]  /*ccf0*/  IMAD.MOV.U32 R25, RZ, RZ, R0 ;  /* 0x000000ffff197224 */ /* 0x000fe200078e0000 */
[----:B------:R-:W-:Y:S01]  /*cd00*/  LOP3.LUT R28, R17, R28, RZ, 0x3c, !PT ;  /* 0x0000001c111c7212 */ /* 0x000fe200078e3cff */
[----:B0-----:R-:W-:Y:S06]  /*cd10*/  @!P1 BRA `(.L_x_272) ;  /* 0x0000000000049947 */ /* 0x001fec0003800000 */
[----:B------:R-:W-:Y:S01]  /*cd20*/  BPT.TRAP 0x1 ;  /* 0x000000040000795c */ /* 0x000fe20000300000 */
.L_x_272:
[----:B------:R-:W-:Y:S01]  /*cd30*/  IMAD R6, R27, 0x8, R22 ;  /* 0x000000081b067824 */ /* 0x000fe200078e0216 */
[----:B------:R-:W-:Y:S01]  /*cd40*/  SHF.L.U32 R3, R28, 0x1f, RZ ;  /* 0x0000001f1c037819 */ /* 0x000fe200000006ff */
[----:B------:R-:W-:Y:S03]  /*cd50*/  BSSY B1, `(.L_x_273) ;  /* 0x0000003000017945 */ /* 0x000fe60003800000 */
[----:B------:R-:W0:Y:S02]  /*cd60*/  SYNCS.PHASECHK.TRANS64.TRYWAIT P0, [R6+URZ+0x2a840], R3 ;  /* 0x02a84003060075a7 */ /* 0x000e24000800017f */
[----:B0-----:R-:W-:Y:S05]  /*cd70*/  @!P0 BRA `(.L_x_274) ;  /* 0x0000003800688947 */ /* 0x001fea0003800000 */
.L_x_355:
[----:B------:R-:W-:Y:S05]  /*cd80*/  BSYNC B1 ;  /* 0x0000000000017941 */ /* 0x000fea0003800000 */
.L_x_273:
[----:B------:R-:W-:Y:S01]  /*cd90*/  SHF.R.S32.HI R20, RZ, 0x1f, R7 ;  /* 0x0000001fff147819 */ /* 0x000fe20000011407 */
[----:B------:R-:W-:Y:S01]  /*cda0*/  ULDC.64 UR4, c[0x0][0x300] ;  /* 0x0000c00000047ab9 */ /* 0x000fe20000000a00 */
[----:B-----5:R-:W-:Y:S01]  /*cdb0*/  SHF.R.S32.HI R21, RZ, 0x1f, R8 ;  /* 0x0000001fff157819 */ /* 0x020fe20000011408 */
[----:B0-----:R-:W-:Y:S01]  /*cdc0*/  IMAD.WIDE.U32 R2, R7, UR4, RZ ;  /* 0x0000000407027c25 */ /* 0x001fe2000f8e00ff */
[----:B------:R-:W-:Y:S01]  /*cdd0*/  ULDC.64 UR6, c[0x0][0x2e8] ;  /* 0x0000ba0000067ab9 */ /* 0x000fe20000000a00 */
[C---:B------:R-:W-:Y:S02]  /*cde0*/  LOP3.LUT P3, RZ, R23.reuse, 0x4, RZ, 0xc0, !PT ;  /* 0x0000000417ff7812 */ /* 0x040fe4000786c0ff */
[----:B------:R-:W-:Y:S01]  /*cdf0*/  IMAD R0, R20, UR4, RZ ;  /* 0x0000000414007c24 */ /* 0x000fe2000f8e02ff */
[----:B------:R-:W-:Y:S01]  /*ce00*/  LOP3.LUT P2, RZ, R23, 0x2, RZ, 0xc0, !PT ;  /* 0x0000000217ff7812 */ /* 0x000fe2000784c0ff */
[----:B------:R-:W-:Y:S01]  /*ce10*/  IMAD R4, R27, 0x4800, R32 ;  /* 0x000048001b047824 */ /* 0x000fe200078e0220 */
[----:B------:R-:W-:Y:S01]  /*ce20*/  LOP3.LUT P1, RZ, R23, 0x1, RZ, 0xc0, !PT ;  /* 0x0000000117ff7812 */ /* 0x000fe2000782c0ff */
[----:B------:R-:W-:Y:S01]  /*ce30*/  IMAD R0, R7, UR5, R0 ;  /* 0x0000000507007c24 */ /* 0x000fe2000f8e0200 */
[----:B------:R-:W-:-:S03]  /*ce40*/  ULDC.64 UR4, c[0x0][0x310] ;  /* 0x0000c40000047ab9 */ /* 0x000fc60000000a00 */
[----:B------:R-:W-:Y:S02]  /*ce50*/  IMAD.IADD R3, R3, 0x1, R0 ;  /* 0x0000000103037824 */ /* 0x000fe400078e0200 */
[----:B------:R-:W-:Y:S02]  /*ce60*/  IMAD R0, R21, UR4, RZ ;  /* 0x0000000415007c24 */ /* 0x000fe4000f8e02ff */
[----:B------:R-:W-:-:S04]  /*ce70*/  IMAD.WIDE.U32 R2, R8, UR4, R2 ;  /* 0x0000000408027c25 */ /* 0x000fc8000f8e0002 */
[----:B------:R-:W-:Y:S01]  /*ce80*/  IMAD R0, R8, UR5, R0 ;  /* 0x0000000508007c24 */ /* 0x000fe2000f8e0200 */
[----:B------:R-:W-:-:S03]  /*ce90*/  ULDC.64 UR4, c[0x0][0x308] ;  /* 0x0000c20000047ab9 */ /* 0x000fc60000000a00 */
[----:B------:R-:W-:Y:S02]  /*cea0*/  IMAD.IADD R3, R3, 0x1, R0 ;  /* 0x0000000103037824 */ /* 0x000fe400078e0200 */
[----:B------:R-:W-:Y:S01]  /*ceb0*/  IMAD.WIDE.U32 R2, R26, UR4, R2 ;  /* 0x000000041a027c25 */ /* 0x000fe2000f8e0002 */
[----:B------:R-:W-:-:S03]  /*cec0*/  UMOV UR4, 0xffffffff ;  /* 0xffffffff00047882 */ /* 0x000fc60000000000 */
[----:B------:R-:W-:Y:S01]  /*ced0*/  IMAD R5, R26, UR5, R3 ;  /* 0x000000051a057c24 */ /* 0x000fe2000f8e0203 */
[----:B------:R-:W-:-:S04]  /*cee0*/  LEA R9, P0, R2, UR6, 0x1 ;  /* 0x0000000602097c11 */ /* 0x000fc8000f8008ff */
[----:B------:R-:W-:Y:S01]  /*cef0*/  LEA.HI.X R5, R2, UR7, R5, 0x1, P0 ;  /* 0x0000000702057c11 */ /* 0x000fe200080f0c05 */
[----:B------:R-:W-:Y:S08]  /*cf00*/  BRA.DIV UR4, `(.L_x_275) ;  /* 0x0000003a04187947 */ /* 0x000ff0000b800000 */
[----:B------:R-:W0:Y:S01]  /*cf10*/  S2R R3, SR_TID.X ;  /* 0x0000000000037919 */ /* 0x000e220000002100 */
[----:B------:R-:W-:Y:S01]  /*cf20*/  IMAD R4, R4, 0x2, R22 ;  /* 0x0000000204047824 */ /* 0x000fe200078e0216 */
[----:B------:R-:W1:Y:S04]  /*cf30*/  SHFL.IDX PT, R2, R9, RZ, 0x181f ;  /* 0x00181fff09027589 */ /* 0x000e6800000e0000 */
[----:B------:R-:W-:Y:S01]  /*cf40*/  SHFL.IDX PT, R35, R5, 0x2, 0x181f ;  /* 0x00581f0005237f89 */ /* 0x000fe200000e0000 */
[----:B0-----:R-:W-:-:S03]  /*cf50*/  IMAD.SHL.U32 R11, R3, 0x8, RZ ;  /* 0x00000008030b7824 */ /* 0x001fc600078e00ff */
[----:B------:R-:W0:Y:S02]  /*cf60*/  SHFL.IDX PT, R3, R5, RZ, 0x181f ;  /* 0x00181fff05037589 */ /* 0x000e2400000e0000 */
[----:B------:R-:W-:-:S04]  /*cf70*/  LOP3.LUT R11, R11, 0x38, RZ, 0xc0, !PT ;  /* 0x000000380b0b7812 */ /* 0x000fc800078ec0ff */
[----:B------:R-:W-:-:S04]  /*cf80*/  SHF.L.U32 R0, R11, 0x1, RZ ;  /* 0x000000010b007819 */ /* 0x000fc800000006ff */
[----:B-1----:R-:W-:-:S05]  /*cf90*/  IADD3 R2, P0, R2, R0, RZ ;  /* 0x0000000002027210 */ /* 0x002fca0007f1e0ff */
[----:B0-----:R-:W-:-:S05]  /*cfa0*/  IMAD.X R3, RZ, RZ, R3, P0 ;  /* 0x000000ffff037224 */ /* 0x001fca00000e0603 */
[----:B------:R-:W-:Y:S04]  /*cfb0*/  LDGSTS.E.BYPASS.LTC128B.128 [R4+0x18400], desc[UR36][R2.64], !P3 ;  /* 0x1840000002047fae */ /* 0x000fe8000d901d64 */
[----:B------:R-:W-:Y:S04]  /*cfc0*/  LDGSTS.E.BYPASS.LTC128B.128 [R4+0x1b400], desc[UR36][R2.64+0x80], !P2 ;  /* 0x1b40008002047fae */ /* 0x000fe8000d101d64 */
[----:B------:R0:W-:Y:S04]  /*cfd0*/  LDGSTS.E.BYPASS.LTC128B.128 [R4+0x1e400], desc[UR36][R2.64+0x100], !P1 ;  /* 0x1e40010002047fae */ /* 0x0001e8000c901d64 */
[----:B0-----:R-:W0:Y:S04]  /*cfe0*/  SHFL.IDX PT, R2, R9, 0x1, 0x181f ;  /* 0x00381f0009027f89 */ /* 0x001e2800000e0000 */
[----:B------:R-:W1:Y:S01]  /*cff0*/  SHFL.IDX PT, R3, R5, 0x1, 0x181f ;  /* 0x00381f0005037f89 */ /* 0x000e6200000e0000 */
[----:B0-----:R-:W-:-:S05]  /*d000*/  IADD3 R2, P0, R2, R0, RZ ;  /* 0x0000000002027210 */ /* 0x001fca0007f1e0ff */
[----:B-1----:R-:W-:-:S05]  /*d010*/  IMAD.X R3, RZ, RZ, R3, P0 ;  /* 0x000000ffff037224 */ /* 0x002fca00000e0603 */
[----:B------:R-:W-:Y:S04]  /*d020*/  LDGSTS.E.BYPASS.LTC128B.128 [R4+0x18c00], desc[UR36][R2.64], !P3 ;  /* 0x18c0000002047fae */ /* 0x000fe8000d901d64 */
[----:B------:R-:W-:Y:S04]  /*d030*/  LDGSTS.E.BYPASS.LTC128B.128 [R4+0x1bc00], desc[UR36][R2.64+0x80], !P2 ;  /* 0x1bc0008002047fae */ /* 0x000fe8000d101d64 */
[----:B------:R0:W-:Y:S04]  /*d040*/  LDGSTS.E.BYPASS.LTC128B.128 [R4+0x1ec00], desc[UR36][R2.64+0x100], !P1 ;  /* 0x1ec0010002047fae */ /* 0x0001e8000c901d64 */
[----:B0-----:R-:W0:Y:S02]  /*d050*/  SHFL.IDX PT, R2, R9, 0x2, 0x181f ;  /* 0x00581f0009027f89 */ /* 0x001e2400000e0000 */
[----:B0-----:R-:W-:-:S05]  /*d060*/  IADD3 R2, P0, R2, R0, RZ ;  /* 0x0000000002027210 */ /* 0x001fca0007f1e0ff */
[----:B------:R-:W-:Y:S02]  /*d070*/  IMAD.X R3, RZ, RZ, R35, P0 ;  /* 0x000000ffff037224 */ /* 0x000fe400000e0623 */
[----:B------:R-:W-:Y:S04]  /*d080*/  SHFL.IDX PT, R35, R5, 0x3, 0x181f ;  /* 0x00781f0005237f89 */ /* 0x000fe800000e0000 */
        /* <DEDUP_REMOVED lines=13> */
[----:B------:R0:W1:Y:S04]  /*d160*/  SHFL.IDX PT, R35, R5, 0x5, 0x181f ;  /* 0x00b81f0005237f89 */ /* 0x00006800000e0000 */
[----:B------:R-:W-:Y:S04]  /*d170*/  LDGSTS.E.BYPASS.LTC128B.128 [R4+0x1a400], desc[UR36][R2.64], !P3 ;  /* 0x1a40000002047fae */ /* 0x000fe8000d901d64 */
[----:B------:R-:W-:Y:S04]  /*d180*/  LDGSTS.E.BYPASS.LTC128B.128 [R4+0x1d400], desc[UR36][R2.64+0x80], !P2 ;  /* 0x1d40008002047fae */ /* 0x000fe8000d101d64 */
[----:B------:R3:W-:Y:S04]  /*d190*/  LDGSTS.E.BYPASS.LTC128B.128 [R4+0x20400], desc[UR36][R2.64+0x100], !P1 ;  /* 0x2040010002047fae */ /* 0x0007e8000c901d64 */
[----:B-1-3--:R0:W3:Y:S02]  /*d1a0*/  SHFL.IDX PT, R2, R9, 0x5, 0x181f ;  /* 0x00b81f0009027f89 */ /* 0x00a0e400000e0000 */
.L_x_369:
[----:B---3--:R-:W-:-:S05]  /*d1b0*/  IADD3 R2, P0, R2, R0, RZ ;  /* 0x0000000002027210 */ /* 0x008fca0007f1e0ff */
        /* <DEDUP_REMOVED lines=9> */
.L_x_276:
        /* <DEDUP_REMOVED lines=10> */
.L_x_277:
[----:B------:R3:W-:Y:S01]  /*d2f0*/  SYNCS.ARRIVE.TRANS64.A1T0 RZ, [R6+URZ+0x2a830], RZ ;  /* 0x02a830ff06ff79a7 */ /* 0x0007e2000810003f */
[----:B------:R-:W-:Y:S05]  /*d300*/  @!P2 BRA `(.L_x_278) ;  /* 0x000000000004a947 */ /* 0x000fea0003800000 */
[----:B------:R-:W-:Y:S01]  /*d310*/  BPT.TRAP 0x1 ;  /* 0x000000040000795c */ /* 0x000fe20000300000 */
.L_x_278:
[----:B-1----:R-:W-:Y:S01]  /*d320*/  SHF.L.U32 R2, R17, 0x1f, RZ ;  /* 0x0000001f11027819 */ /* 0x002fe200000006ff */
[----:B------:R-:W-:Y:S01]  /*d330*/  IMAD R4, R10, 0x8, R22 ;  /* 0x000000080a047824 */ /* 0x000fe200078e0216 */
[----:B------:R-:W-:Y:S03]  /*d340*/  BSSY B1, `(.L_x_279) ;  /* 0x0000003000017945 */ /* 0x000fe60003800000 */
[----:B------:R-:W1:Y:S02]  /*d350*/  SYNCS.PHASECHK.TRANS64.TRYWAIT P0, [R4+URZ+0x2a860], R2 ;  /* 0x02a86002040075a7 */ /* 0x000e64000800017f */
[----:B-1----:R-:W-:Y:S05]  /*d360*/  @!P0 BRA `(.L_x_280) ;  /* 0x0000003800dc8947 */ /* 0x002fea0003800000 */
.L_x_370:
[----:B------:R-:W-:Y:S05]  /*d370*/  BSYNC B1 ;  /* 0x0000000000017941 */ /* 0x000fea0003800000 */
.L_x_279:
[----:B------:R-:W4:Y:S01]  /*d380*/  S2R R3, SR_TID.X ;  /* 0x0000000000037919 */ /* 0x000f220000002100 */
[----:B------:R-:W-:Y:S01]  /*d390*/  UMOV UR4, 0xffffffff ;  /* 0xffffffff00047882 */ /* 0x000fe20000000000 */
[----:B---3--:R-:W-:Y:S01]  /*d3a0*/  IMAD R6, R30, -0x60, R34 ;  /* 0xffffffa01e067824 */ /* 0x008fe200078e0222 */
[----:B------:R-:W-:Y:S01]  /*d3b0*/  LOP3.LUT P0, RZ, R29, 0x2, RZ, 0xc0, !PT ;  /* 0x000000021dff7812 */ /* 0x000fe2000780c0ff */
[----:B0-----:R-:W-:Y:S01]  /*d3c0*/  IMAD R5, R10, 0x3000, R32 ;  /* 0x000030000a057824 */ /* 0x001fe200078e0220 */
[----:B----4-:R-:W-:-:S04]  /*d3d0*/  LOP3.LUT R3, R3, 0x7f, RZ, 0xc0, !PT ;  /* 0x0000007f03037812 */ /* 0x010fc800078ec0ff */
[----:B------:R-:W-:-:S05]  /*d3e0*/  SHF.R.U32.HI R3, RZ, 0x3, R3 ;  /* 0x00000003ff037819 */ /* 0x000fca0000011603 */
[----:B------:R-:W-:Y:S01]  /*d3f0*/  IMAD.IADD R6, R6, 0x1, -R3 ;  /* 0x0000000106067824 */ /* 0x000fe200078e0a03 */
[----:B------:R-:W-:Y:S06]  /*d400*/  BRA.DIV UR4, `(.L_x_281) ;  /* 0x0000003a04c87947 */ /* 0x000fec000b800000 */
[----:B-1----:R-:W0:Y:S01]  /*d410*/  SHFL.IDX PT, R2, R18, RZ, 0x181f ;  /* 0x00181fff12027589 */ /* 0x002e2200000e0000 */
[----:B------:R-:W-:-:S03]  /*d420*/  LEA R5, R5, R22, 0x1 ;  /* 0x0000001605057211 */ /* 0x000fc600078e08ff */
[----:B------:R-:W1:Y:S04]  /*d430*/  SHFL.IDX PT, R3, R24, RZ, 0x181f ;  /* 0x00181fff18037589 */ /* 0x000e6800000e0000 */
[----:B--2---:R-:W-:Y:S01]  /*d440*/  SHFL.IDX PT, R14, R18, 0x5, 0x181f ;  /* 0x00b81f00120e7f89 */ /* 0x004fe200000e0000 */
[----:B0-----:R-:W-:-:S05]  /*d450*/  IADD3 R2, P1, R2, R0, RZ ;  /* 0x0000000002027210 */ /* 0x001fca0007f3e0ff */
[----:B-1----:R-:W-:Y:S01]  /*d460*/  IMAD.X R3, RZ, RZ, R3, P1 ;  /* 0x000000ffff037224 */ /* 0x002fe200008e0603 */
[----:B------:R-:W-:-:S04]  /*d470*/  LOP3.LUT P1, RZ, R29, 0x1, RZ, 0xc0, !PT ;  /* 0x000000011dff7812 */ /* 0x000fc8000782c0ff */
[----:B------:R-:W-:-:S13]  /*d480*/  ISETP.LT.OR P2, PT, R6, 0x1, !P1 ;  /* 0x000000010600780c */ /* 0x000fda0004f41670 */
[----:B------:R-:W-:Y:S01]  /*d490*/  LDGSTS.E.BYPASS.LTC128B.128 [R5+0x400], desc[UR36][R2.64], !P2 ;  /* 0x0040000002057fae */ /* 0x000fe2000d101d64 */
[----:B------:R-:W-:-:S13]  /*d4a0*/  ISETP.LT.OR P2, PT, R6, 0x1, !P0 ;  /* 0x000000010600780c */ /* 0x000fda0004741670 */
[----:B------:R0:W-:Y:S04]  /*d4b0*/  LDGSTS.E.BYPASS.LTC128B.128 [R5+0x3400], desc[UR36][R2.64+0x80], !P2 ;  /* 0x0340008002057fae */ /* 0x0001e8000d101d64 */
[----:B0-----:R-:W0:Y:S04]  /*d4c0*/  SHFL.IDX PT, R2, R18, 0x1, 0x181f ;  /* 0x00381f0012027f89 */ /* 0x001e2800000e0000 */
[----:B------:R-:W1:Y:S01]  /*d4d0*/  SHFL.IDX PT, R3, R24, 0x1, 0x181f ;  /* 0x00381f0018037f89 */ /* 0x000e6200000e0000 */
[----:B0-----:R-:W-:-:S05]  /*d4e0*/  IADD3 R2, P2, R2, R0, RZ ;  /* 0x0000000002027210 */ /* 0x001fca0007f5e0ff */
[----:B-1----:R-:W-:Y:S01]  /*d4f0*/  IMAD.X R3, RZ, RZ, R3, P2 ;  /* 0x000000ffff037224 */ /* 0x002fe200010e0603 */
        /* <DEDUP_REMOVED lines=21> */
[----:B------:R-:W1:Y:S04]  /*d650*/  SHFL.IDX PT, R3, R24, 0x4, 0x181f ;  /* 0x00981f0018037f89 */ /* 0x000e6800000e0000 */
[----:B------:R-:W2:Y:S01]  /*d660*/  SHFL.IDX PT, R24, R24, 0x5, 0x181f ;  /* 0x00b81f0018187f89 */ /* 0x000ea200000e0000 */
[----:B0-----:R-:W-:-:S05]  /*d670*/  IADD3 R2, P2, R2, R0, RZ ;  /* 0x0000000002027210 */ /* 0x001fca0007f5e0ff */
[----:B-1----:R-:W-:Y:S01]  /*d680*/  IMAD.X R3, RZ, RZ, R3, P2 ;  /* 0x000000ffff037224 */ /* 0x002fe200010e0603 */
[----:B------:R-:W-:-:S13]  /*d690*/  ISETP.LT.OR P2, PT, R6, 0x41, !P1 ;  /* 0x000000410600780c */ /* 0x000fda0004f41670 */
[----:B------:R1:W-:Y:S01]  /*d6a0*/  LDGSTS.E.BYPASS.LTC128B.128 [R5+0x2400], desc[UR36][R2.64], !P2 ;  /* 0x0240000002057fae */ /* 0x0003e2000d101d64 */
[----:B------:R-:W-:-:S13]  /*d6b0*/  ISETP.LT.OR P2, PT, R6, 0x41, !P0 ;  /* 0x000000410600780c */ /* 0x000fda0004741670 */
[----:B--2---:R1:W-:Y:S02]  /*d6c0*/  LDGSTS.E.BYPASS.LTC128B.128 [R5+0x5400], desc[UR36][R2.64+0x80], !P2 ;  /* 0x0540008002057fae */ /* 0x0043e4000d101d64 */
.L_x_384:
        /* <DEDUP_REMOVED lines=16> */
[----:B------:R-:W-:Y:S02]  /*d7d0*/  IMAD.IADD R3, R3, 0x1, R9 ;  /* 0x0000000103037824 */ /* 0x000fe400078e0209 */
[----:B------:R-:W-:Y:S02]  /*d7e0*/  IMAD R21, R21, UR4, RZ ;  /* 0x0000000415157c24 */ /* 0x000fe4000f8e02ff */
[----:B------:R-:W-:-:S04]  /*d7f0*/  IMAD.WIDE.U32 R2, R8, UR4, R2 ;  /* 0x0000000408027c25 */ /* 0x000fc8000f8e0002 */
[----:B------:R-:W-:-:S04]  /*d800*/  IMAD R21, R8, UR5, R21 ;  /* 0x0000000508157c24 */ /* 0x000fc8000f8e0215 */
[----:B------:R-:W-:-:S07]  /*d810*/  IMAD.IADD R21, R3, 0x1, R21 ;  /* 0x0000000103157824 */ /* 0x000fce00078e0215 */
.L_x_282:
        /* <DEDUP_REMOVED lines=10> */
.L_x_283:
[----:B------:R-:W-:Y:S01]  /*d8c0*/  IMAD.MOV.U32 R3, RZ, RZ, R21 ;  /* 0x000000ffff037224 */ /* 0x000fe200078e0015 */
[----:B------:R-:W-:Y:S01]  /*d8d0*/  ULDC.64 UR4, c[0x0][0x330] ;  /* 0x0000cc0000047ab9 */ /* 0x000fe20000000a00 */
[----:B------:R-:W-:Y:S01]  /*d8e0*/  ULDC.64 UR6, c[0x0][0x318] ;  /* 0x0000c60000067ab9 */ /* 0x000fe20000000a00 */
[----:B------:R1:W-:Y:S01]  /*d8f0*/  SYNCS.ARRIVE.TRANS64.A1T0 RZ, [R4+URZ+0x2a850], RZ ;  /* 0x02a850ff04ff79a7 */ /* 0x0003e2000810003f */
[----:B------:R-:W-:Y:S01]  /*d900*/  IMAD.WIDE.U32 R2, R26, UR4, R2 ;  /* 0x000000041a027c25 */ /* 0x000fe2000f8e0002 */
[----:B------:R-:W-:-:S03]  /*d910*/  MOV R10, R27 ;  /* 0x0000001b000a7202 */ /* 0x000fc60000000f00 */
[----:B------:R-:W-:Y:S01]  /*d920*/  IMAD R3, R26, UR5, R3 ;  /* 0x000000051a037c24 */ /* 0x000fe2000f8e0203 */
[C---:B------:R-:W-:Y:S01]  /*d930*/  LEA R18, P0, R2.reuse, UR6, 0x1 ;  /* 0x0000000602127c11 */ /* 0x040fe2000f8008ff */
[C---:B------:R-:W-:Y:S02]  /*d940*/  VIADD R0, R25.reuse, 0xffffffff ;  /* 0xffffffff19007836 */ /* 0x040fe40000000000 */
[----:B------:R-:W-:Y:S01]  /*d950*/  IMAD.MOV.U32 R17, RZ, RZ, R28 ;  /* 0x000000ffff117224 */ /* 0x000fe200078e001c */
[----:B------:R-:W-:Y:S01]  /*d960*/  LEA.HI.X R24, R2, UR7, R3, 0x1, P0 ;  /* 0x0000000702187c11 */ /* 0x000fe200080f0c03 */
[----:B------:R-:W-:Y:S01]  /*d970*/  IMAD.MOV.U32 R30, RZ, RZ, R25 ;  /* 0x000000ffff1e7224 */ /* 0x000fe200078e0019 */
[----:B------:R-:W-:-:S13]  /*d980*/  ISETP.GT.AND P0, PT, R25, R36, PT ;  /* 0x000000241900720c */ /* 0x000fda0003f04270 */
[----:B-1----:R-:W-:Y:S05]  /*d990*/  @P0 BRA `(.L_x_284) ;  /* 0xfffffff0003c0947 */ /* 0x002fea000383ffff */
.L_x_271:
[----:B------:R-:W-:Y:S05]  /*d9a0*/  BSYNC B0 ;  /* 0x0000000000007941 */ /* 0x000fea0003800000 */
.L_x_270:
[----:B------:R-:W1:Y:S01]  /*d9b0*/  S2R R2, SR_TID.X ;  /* 0x0000000000027919 */ /* 0x000e620000002100 */
[----:B------:R-:W-:Y:S01]  /*d9c0*/  BSSY B0, `(.L_x_285) ;  /* 0x0000010000007945 */ /* 0x000fe20003800000 */
[----:B-1----:R-:W-:-:S04]  /*d9d0*/  LOP3.LUT R2, R2, 0x7f, RZ, 0xc0, !PT ;  /* 0x0000007f02027812 */ /* 0x002fc800078ec0ff */
[----:B------:R-:W-:-:S13]  /*d9e0*/  ISETP.NE.AND P0, PT, R2, RZ, PT ;  /* 0x000000ff0200720c */ /* 0x000fda0003f05270 */
[----:B------:R-:W-:Y:S05]  /*d9f0*/  @P0 BRA `(.L_x_286) ;  /* 0x0000000000300947 */ /* 0x000fea0003800000 */
[----:B------:R-:W1:Y:S01]  /*da00*/  S2R R5, SR_LANEID ;  /* 0x0000000000057919 */ /* 0x000e620000000000 */
[----:B------:R-:W-:Y:S01]  /*da10*/  VOTEU.ANY UR4, UPT, PT ;  /* 0x0000000000047886 */ /* 0x000fe200038e0100 */
[----:B0-----:R-:W0:Y:S01]  /*da20*/  LDC.64 R2, c[0x0][0xc60] ;  /* 0x00031800ff027b82 */ /* 0x001e220000000a00 */
[----:B------:R-:W1:Y:S02]  /*da30*/  FLO.U32 R0, UR4 ;  /* 0x0000000400007d00 */ /* 0x000e6400080e0000 */
[----:B-1----:R-:W-:-:S06]  /*da40*/  ISETP.EQ.U32.AND P0, PT, R0, R5, PT ;  /* 0x000000050000720c */ /* 0x002fcc0003f02070 */
[----:B------:R-:W0:Y:S07]  /*da50*/  POPC R5, UR4 ;  /* 0x0000000400057d09 */ /* 0x000e2e0008000000 */
[----:B0-----:R-:W3:Y:S01]  /*da60*/  @P0 ATOMG.E.ADD.STRONG.GPU PT, R3, desc[UR36][R2.64], R5 ;  /* 0x00000005020309a8 */ /* 0x001ee200081ee1e4 */
[----:B------:R-:W0:Y:S02]  /*da70*/  S2R R4, SR_LTMASK ;  /* 0x0000000000047919 */ /* 0x000e240000003900 */
[----:B0-----:R-:W-:-:S04]  /*da80*/  LOP3.LUT R4, R4, UR4, RZ, 0xc0, !PT ;  /* 0x0000000404047c12 */ /* 0x001fc8000f8ec0ff */
[----:B------:R-:W0:Y:S01]  /*da90*/  POPC R7, R4 ;  /* 0x0000000400077309 */ /* 0x000e220000000000 */
[----:B---3--:R-:W0:Y:S02]  /*daa0*/  SHFL.IDX PT, R0, R3, R0, 0x1f ;  /* 0x00001f0003007589 */ /* 0x008e2400000e0000 */
[----:B0-----:R-:W-:-:S07]  /*dab0*/  IADD3 R16, R0, UR39, R7 ;  /* 0x0000002700107c10 */ /* 0x001fce000fffe007 */
.L_x_286:
[----:B------:R-:W-:Y:S05]  /*dac0*/  BSYNC B0 ;  /* 0x0000000000007941 */ /* 0x000fea0003800000 */
.L_x_285:
[----:B------:R-:W-:-:S13]  /*dad0*/  LOP3.LUT P0, RZ, R23, 0x10, RZ, 0xc0, !PT ;  /* 0x0000001017ff7812 */ /* 0x000fda000780c0ff */
[----:B------:R-:W-:Y:S05]  /*dae0*/  @!P0 BRA `(.L_x_287) ;  /* 0x0000000000048947 */ /* 0x000fea0003800000 */
[----:B------:R-:W-:Y:S01]  /*daf0*/  BPT.TRAP 0x1 ;  /* 0x000000040000795c */ /* 0x000fe20000300000 */
.L_x_287:
[----:B------:R-:W-:Y:S01]  /*db00*/  IMAD R0, R27, 0x8, R22 ;  /* 0x000000081b007824 */ /* 0x000fe200078e0216 */
[----:B0-----:R-:W-:Y:S01]  /*db10*/  SHF.L.U32 R3, R28, 0x1f, RZ ;  /* 0x0000001f1c037819 */ /* 0x001fe200000006ff */
[----:B------:R-:W-:Y:S01]  /*db20*/  BSSY B0, `(.L_x_288) ;  /* 0x0000004000007945 */ /* 0x000fe20003800000 */
[----:B------:R-:W-:Y:S02]  /*db30*/  IMAD R6, R25, -0x60, R34 ;  /* 0xffffffa019067824 */ /* 0x000fe400078e0222 */
[----:B------:R-:W0:Y:S02]  /*db40*/  SYNCS.PHASECHK.TRANS64.TRYWAIT P0, [R0+URZ+0x2a860], R3 ;  /* 0x02a86003000075a7 */ /* 0x000e24000800017f */
[----:B0-----:R-:W-:Y:S05]  /*db50*/  @!P0 BRA `(.L_x_289) ;  /* 0x0000003800e08947 */ /* 0x001fea0003800000 */
.L_x_385:
[----:B------:R-:W-:Y:S05]  /*db60*/  BSYNC B0 ;  /* 0x0000000000007941 */ /* 0x000fea0003800000 */
.L_x_288:
[----:B------:R-:W1:Y:S01]  /*db70*/  S2R R2, SR_TID.X ;  /* 0x0000000000027919 */ /* 0x000e620000002100 */
[----:B------:R-:W-:Y:S01]  /*db80*/  UMOV UR4, 0xffffffff ;  /* 0xffffffff00047882 */ /* 0x000fe20000000000 */
[----:B------:R-:W-:Y:S01]  /*db90*/  IMAD R7, R27, 0x3000, R32 ;  /* 0x000030001b077824 */ /* 0x000fe200078e0220 */
[----:B-1----:R-:W-:-:S04]  /*dba0*/  LOP3.LUT R2, R2, 0x7f, RZ, 0xc0, !PT ;  /* 0x0000007f02027812 */ /* 0x002fc800078ec0ff */
[----:B------:R-:W-:-:S05]  /*dbb0*/  SHF.R.U32.HI R2, RZ, 0x3, R2 ;  /* 0x00000003ff027819 */ /* 0x000fca0000011602 */
[----:B------:R-:W-:Y:S01]  /*dbc0*/  IMAD.IADD R6, R6, 0x1, -R2 ;  /* 0x0000000106067824 */ /* 0x000fe200078e0a02 */
[----:B------:R-:W-:Y:S06]  /*dbd0*/  BRA.DIV UR4, `(.L_x_290) ;  /* 0x0000003a04d47947 */ /* 0x000fec000b800000 */
[----:B------:R-:W1:Y:S01]  /*dbe0*/  S2R R2, SR_TID.X ;  /* 0x0000000000027919 */ /* 0x000e620000002100 */
[----:B------:R-:W-:Y:S01]  /*dbf0*/  LOP3.LUT P0, RZ, R29, 0x2, RZ, 0xc0, !PT ;  /* 0x000000021dff7812 */ /* 0x000fe2000780c0ff */
[----:B------:R-:W-:Y:S01]  /*dc00*/  IMAD R4, R7, 0x2, R22 ;  /* 0x0000000207047824 */ /* 0x000fe200078e0216 */
[----:B--2---:R-:W2:Y:S02]  /*dc10*/  SHFL.IDX PT, R14, R18, RZ, 0x181f ;  /* 0x00181fff120e7589 */ /* 0x004ea400000e0000 */
[----:B------:R-:W-:Y:S02]  /*dc20*/  ISETP.LT.OR P3, PT, R6, 0x1, !P0 ;  /* 0x000000010600780c */ /* 0x000fe40004761670 */
[----:B0-----:R-:W0:Y:S04]  /*dc30*/  SHFL.IDX PT, R3, R24, RZ, 0x181f ;  /* 0x00181fff18037589 */ /* 0x001e2800000e0000 */
[----:B------:R-:W-:Y:S04]  /*dc40*/  SHFL.IDX PT, R10, R18, 0x2, 0x181f ;  /* 0x00581f00120a7f89 */ /* 0x000fe800000e0000 */
[----:B------:R-:W-:Y:S01]  /*dc50*/  SHFL.IDX PT, R7, R24, 0x2, 0x181f ;  /* 0x00581f0018077f89 */ /* 0x000fe200000e0000 */
[----:B-1----:R-:W-:Y:S01]  /*dc60*/  IMAD.SHL.U32 R8, R2, 0x8, RZ ;  /* 0x0000000802087824 */ /* 0x002fe200078e00ff */
[----:B------:R-:W-:-:S04]  /*dc70*/  LOP3.LUT R2, R29, 0x1, RZ, 0xc0, !PT ;  /* 0x000000011d027812 */ /* 0x000fc800078ec0ff */
[----:B------:R-:W-:Y:S02]  /*dc80*/  LOP3.LUT R8, R8, 0x38, RZ, 0xc0, !PT ;  /* 0x0000003808087812 */ /* 0x000fe400078ec0ff */
[----:B------:R-:W-:-:S03]  /*dc90*/  ISETP.NE.U32.AND P1, PT, R2, 0x1, PT ;  /* 0x000000010200780c */ /* 0x000fc60003f25070 */
[----:B------:R-:W-:Y:S01]  /*dca0*/  IMAD.SHL.U32 R5, R8, 0x2, RZ ;  /* 0x0000000208057824 */ /* 0x000fe200078e00ff */
[----:B------:R-:W-:Y:S01]  /*dcb0*/  ISETP.LT.OR P2, PT, R6, 0x1, P1 ;  /* 0x000000010600780c */ /* 0x000fe20000f41670 */
[----:B------:R-:W-:Y:S03]  /*dcc0*/  SHFL.IDX PT, R8, R24, 0x1, 0x181f ;  /* 0x00381f0018087f89 */ /* 0x000fe600000e0000 */
[----:B--2---:R-:W-:Y:S02]  /*dcd0*/  IADD3 R2, P4, R14, R5, RZ ;  /* 0x000000050e027210 */ /* 0x004fe40007f9e0ff */
[----:B------:R-:W1:Y:S03]  /*dce0*/  SHFL.IDX PT, R14, R18, 0x1, 0x181f ;  /* 0x00381f00120e7f89 */ /* 0x000e6600000e0000 */
[----:B0-----:R-:W-:-:S05]  /*dcf0*/  IMAD.X R3, RZ, RZ, R3, P4 ;  /* 0x000000ffff037224 */ /* 0x001fca00020e0603 */
[----:B------:R-:W-:Y:S01]  /*dd00*/  LDGSTS.E.BYPASS.LTC128B.128 [R4+0x400], desc[UR36][R2.64], !P2 ;  /* 0x0040000002047fae */ /* 0x000fe2000d101d64 */
[----:B------:R-:W-:-:S03]  /*dd10*/  ISETP.LT.OR P2, PT, R6, 0x11, P1 ;  /* 0x000000110600780c */ /* 0x000fc60000f41670 */
[----:B------:R1:W-:Y:S01]  /*dd20*/  LDGSTS.E.BYPASS.LTC128B.128 [R4+0x3400], desc[UR36][R2.64+0x80], !P3 ;  /* 0x0340008002047fae */ /* 0x0003e2000d901d64 */
[----:B------:R-:W-:Y:S02]  /*dd30*/  ISETP.LT.OR P3, PT, R6, 0x11, !P0 ;  /* 0x000000110600780c */ /* 0x000fe40004761670 */
[----:B-1----:R-:W-:Y:S02]  /*dd40*/  IADD3 R2, P4, R14, R5, RZ ;  /* 0x000000050e027210 */ /* 0x002fe40007f9e0ff */
[----:B------:R-:W0:Y:S03]  /*dd50*/  SHFL.IDX PT, R14, R18, 0x3, 0x181f ;  /* 0x00781f00120e7f89 */ /* 0x000e2600000e0000 */
[----:B------:R-:W-:Y:S02]  /*dd60*/  IMAD.X R3, RZ, RZ, R8, P4 ;  /* 0x000000ffff037224 */ /* 0x000fe400020e0608 */
[----:B------:R-:W1:Y:S04]  /*dd70*/  SHFL.IDX PT, R8, R24, 0x3, 0x181f ;  /* 0x00781f0018087f89 */ /* 0x000e6800000e0000 */
[----:B------:R-:W-:Y:S01]  /*dd80*/  LDGSTS.E.BYPASS.LTC128B.128 [R4+0xc00], desc[UR36][R2.64], !P2 ;  /* 0x00c0000002047fae */ /* 0x000fe2000d101d64 */
[----:B------:R-:W-:-:S03]  /*dd90*/  ISETP.LT.OR P2, PT, R6, 0x21, P1 ;  /* 0x000000210600780c */ /* 0x000fc60000f41670 */
[----:B------:R2:W-:Y:S01]  /*dda0*/  LDGSTS.E.BYPASS.LTC128B.128 [R4+0x3c00], desc[UR36][R2.64+0x80], !P3 ;  /* 0x03c0008002047fae */ /* 0x0005e2000d901d64 */
[----:B------:R-:W-:Y:S02]  /*ddb0*/  ISETP.LT.OR P3, PT, R6, 0x21, !P0 ;  /* 0x000000210600780c */ /* 0x000fe40004761670 */
[----:B--2---:R-:W-:Y:S02]  /*ddc0*/  IADD3 R2, P4, R10, R5, RZ ;  /* 0x000000050a027210 */ /* 0x004fe40007f9e0ff */
[----:B------:R-:W2:Y:S03]  /*ddd0*/  SHFL.IDX PT, R10, R18, 0x4, 0x181f ;  /* 0x00981f00120a7f89 */ /* 0x000ea600000e0000 */
[----:B------:R-:W-:Y:S02]  /*dde0*/  IMAD.X R3, RZ, RZ, R7, P4 ;  /* 0x000000ffff037224 */ /* 0x000fe400020e0607 */
[----:B------:R-:W3:Y:S04]  /*ddf0*/  SHFL.IDX PT, R7, R24, 0x4, 0x181f ;  /* 0x00981f0018077f89 */ /* 0x000ee800000e0000 */
[----:B------:R-:W-:Y:S01]  /*de00*/  LDGSTS.E.BYPASS.LTC128B.128 [R4+0x1400], desc[UR36][R2.64], !P2 ;  /* 0x0140000002047fae */ /* 0x000fe2000d101d64 */
[----:B------:R-:W-:-:S03]  /*de10*/  ISETP.LT.OR P2, PT, R6, 0x31, P1 ;  /* 0x000000310600780c */ /* 0x000fc60000f41670 */
[----:B------:R0:W-:Y:S01]  /*de20*/  LDGSTS.E.BYPASS.LTC128B.128 [R4+0x4400], desc[UR36][R2.64+0x80], !P3 ;  /* 0x0440008002047fae */ /* 0x0001e2000d901d64 */
[----:B------:R-:W-:-:S03]  /*de30*/  ISETP.LT.OR P3, PT, R6, 0x31, !P0 ;  /* 0x000000310600780c */ /* 0x000fc60004761670 */
[----:B------:R-:W4:Y:S01]  /*de40*/  SHFL.IDX PT, R24, R24, 0x5, 0x181f ;  /* 0x00b81f0018187f89 */ /* 0x000f2200000e0000 */
[----:B0-----:R-:W-:-:S03]  /*de50*/  IADD3 R2, P4, R14, R5, RZ ;  /* 0x000000050e027210 */ /* 0x001fc60007f9e0ff */
[----:B------:R0:W0:Y:S02]  /*de60*/  SHFL.IDX PT, R14, R18, 0x5, 0x181f ;  /* 0x00b81f00120e7f89 */ /* 0x00002400000e0000 */
[----:B-1----:R-:W-:-:S05]  /*de70*/  IMAD.X R3, RZ, RZ, R8, P4 ;  /* 0x000000ffff037224 */ /* 0x002fca00020e0608 */
[----:B------:R-:W-:Y:S01]  /*de80*/  LDGSTS.E.BYPASS.LTC128B.128 [R4+0x1c00], desc[UR36][R2.64], !P2 ;  /* 0x01c0000002047fae */ /* 0x000fe2000d101d64 */
[----:B------:R-:W-:-:S03]  /*de90*/  ISETP.LT.OR P2, PT, R6, 0x41, P1 ;  /* 0x000000410600780c */ /* 0x000fc60000f41670 */
[----:B------:R2:W-:Y:S01]  /*dea0*/  LDGSTS.E.BYPASS.LTC128B.128 [R4+0x4c00], desc[UR36][R2.64+0x80], !P3 ;  /* 0x04c0008002047fae */ /* 0x0005e2000d901d64 */
[----:B------:R-:W-:Y:S02]  /*deb0*/  ISETP.LT.OR P3, PT, R6, 0x41, !P0 ;  /* 0x000000410600780c */ /* 0x000fe40004761670 */
[----:B--2---:R-:W-:-:S04]  /*dec0*/  IADD3 R2, P4, R10, R5, RZ ;  /* 0x000000050a027210 */ /* 0x004fc80007f9e0ff */
[----:B---3--:R-:W-:-:S05]  /*ded0*/  IADD3.X R3, RZ, R7, RZ, P4, !PT ;  /* 0x00000007ff037210 */ /* 0x008fca00027fe4ff */
[----:B------:R1:W-:Y:S04]  /*dee0*/  LDGSTS.E.BYPASS.LTC128B.128 [R4+0x2400], desc[UR36][R2.64], !P2 ;  /* 0x0240000002047fae */ /* 0x0003e8000d101d64 */
[----:B0---4-:R1:W-:Y:S02]  /*def0*/  LDGSTS.E.BYPASS.LTC128B.128 [R4+0x5400], desc[UR36][R2.64+0x80], !P3 ;  /* 0x0540008002047fae */ /* 0x0113e4000d901d64 */
.L_x_399:
[C---:B------:R-:W-:Y:S02]  /*df00*/  ISETP.LT.OR P1, PT, R6.reuse, 0x51, P1 ;  /* 0x000000510600780c */ /* 0x040fe40000f21670 */
[----:B------:R-:W-:Y:S02]  /*df10*/  ISETP.LT.OR P0, PT, R6, 0x51, !P0 ;  /* 0x000000510600780c */ /* 0x000fe40004701670 */
[----:B-1----:R-:W-:-:S05]  /*df20*/  IADD3 R2, P2, R14, R5, RZ ;  /* 0x000000050e027210 */ /* 0x002fca0007f5e0ff */
[----:B------:R-:W-:-:S05]  /*df30*/  IMAD.X R3, RZ, RZ, R24, P2 ;  /* 0x000000ffff037224 */ /* 0x000fca00010e0618 */
[----:B------:R-:W-:Y:S01]  /*df40*/  @!PT LDS RZ, [RZ] ;  /* 0x00000000fffff984 */ /* 0x000fe20000000800 */
[----:B------:R-:W-:Y:S01]  /*df50*/  @!PT LDS RZ, [RZ] ;  /* 0x00000000fffff984 */ /* 0x000fe20000000800 */
[----:B------:R-:W-:Y:S01]  /*df60*/  @!PT LDS RZ, [RZ] ;  /* 0x00000000fffff984 */ /* 0x000fe20000000800 */
[----:B------:R0:W-:Y:S04]  /*df70*/  LDGSTS.E.BYPASS.LTC128B.128 [R4+0x2c00], desc[UR36][R2.64], !P1 ;  /* 0x02c0000002047fae */ /* 0x0001e8000c901d64 */
[----:B------:R0:W-:Y:S01]  /*df80*/  LDGSTS.E.BYPASS.LTC128B.128 [R4+0x5c00], desc[UR36][R2.64+0x80], !P0 ;  /* 0x05c0008002047fae */ /* 0x0001e2000c101d64 */
[----:B------:R-:W-:Y:S01]  /*df90*/  PLOP3.LUT P0, PT, PT, PT, PT, 0x80, 0x0 ;  /* 0x000000000000781c */ /* 0x000fe20003f0f070 */
[----:B------:R-:W-:-:S12]  /*dfa0*/  NOP ;  /* 0x0000000000007918 */ /* 0x000fd80000000000 */
.L_x_291:
        /* <DEDUP_REMOVED lines=10> */
.L_x_292:
[----:B------:R1:W-:Y:S01]  /*e050*/  SYNCS.ARRIVE.TRANS64.A1T0 RZ, [R0+URZ+0x2a850], RZ ;  /* 0x02a850ff00ff79a7 */ /* 0x0003e2000810003f */
[----:B------:R-:W-:-:S05]  /*e060*/  VIADD R27, R27, 0x1 ;  /* 0x000000011b1b7836 */ /* 0x000fca0000000000 */
[----:B------:R-:W-:-:S04]  /*e070*/  ISETP.NE.AND P0, PT, R27, 0x2, PT ;  /* 0x000000021b00780c */ /* 0x000fc80003f05270 */
[----:B0-----:R-:W-:Y:S02]  /*e080*/  SEL R3, RZ, 0x1, P0 ;  /* 0x00000001ff037807 */ /* 0x001fe40000000000 */
[----:B------:R-:W-:Y:S02]  /*e090*/  SEL R27, R27, RZ, P0 ;  /* 0x000000ff1b1b7207 */ /* 0x000fe40000000000 */
[----:B-1----:R-:W-:-:S07]  /*e0a0*/  LOP3.LUT R28, R28, R3, RZ, 0x3c, !PT ;  /* 0x000000031c1c7212 */ /* 0x002fce00078e3cff */
.L_x_249:
[----:B------:R-:W-:Y:S05]  /*e0b0*/  BSYNC B7 ;  /* 0x0000000000077941 */ /* 0x000fea0003800000 */
.L_x_247:
[----:B------:R-:W-:-:S13]  /*e0c0*/  LOP3.LUT P0, RZ, R23, 0x80, RZ, 0xc0, !PT ;  /* 0x0000008017ff7812 */ /* 0x000fda000780c0ff */
[----:B------:R-:W-:Y:S05]  /*e0d0*/  @!P0 BRA `(.L_x_293) ;  /* 0x0000000000248947 */ /* 0x000fea0003800000 */
[----:B------:R-:W-:Y:S05]  /*e0e0*/  WARPSYNC.ALL ;  /* 0x0000000000007948 */ /* 0x000fea0003800000 */
[----:B------:R-:W0:Y:S08]  /*e0f0*/  S2UR UR5, SR_CgaCtaId ;  /* 0x00000000000579c3 */ /* 0x000e300000008800 */
[----:B------:R-:W-:Y:S06]  /*e100*/  BAR.SYNC.DEFER_BLOCKING 0x5, 0x180 ;  /* 0x0146000000007b1d */ /* 0x000fec0000010000 */
[----:B------:R-:W-:-:S02]  /*e110*/  UMOV UR4, 0x400 ;  /* 0x0000040000047882 */ /* 0x000fc40000000000 */
[----:B0-----:R-:W-:-:S06]  /*e120*/  ULEA UR4, UR5, UR4, 0x18 ;  /* 0x0000000405047291 */ /* 0x001fcc000f8ec03f */
[----:B------:R-:W-:-:S05]  /*e130*/  IMAD.U32 R22, RZ, RZ, UR4 ;  /* 0x00000004ff167e24 */ /* 0x000fca000f8e00ff */
[----:B------:R0:W1:Y:S01]  /*e140*/  LDS.128 R16, [R22+0x2a8d0] ;  /* 0x02a8d00016107984 */ /* 0x0000620000000c00 */
[----:B------:R-:W-:Y:S06]  /*e150*/  BAR.ARV 0x4, 0x180 ;  /* 0x0106000000007b1d */ /* 0x000fec0000002000 */
[----:B------:R-:W-:Y:S05]  /*e160*/  BRA `(.L_x_294) ;  /* 0x0000000800d07947 */ /* 0x000fea0003800000 */
.L_x_293:
[----:B------:R-:W0:Y:S01]  /*e170*/  S2R R0, SR_TID.X ;  /* 0x0000000000007919 */ /* 0x000e220000002100 */
[----:B------:R-:W-:Y:S01]  /*e180*/  UMOV UR4, 0xffffffff ;  /* 0xffffffff00047882 */ /* 0x000fe20000000000 */
[----:B0-----:R-:W-:-:S04]  /*e190*/  LOP3.LUT R9, R0, 0x1f, RZ, 0xc0, !PT ;  /* 0x0000001f00097812 */ /* 0x001fc800078ec0ff */
[----:B------:R-:W-:Y:S01]  /*e1a0*/  ISETP.NE.AND P0, PT, R9, 0x1f, PT ;  /* 0x0000001f0900780c */ /* 0x000fe20003f05270 */
[----:B------:R-:W-:-:S12]  /*e1b0*/  BRA.DIV UR4, `(.L_x_295) ;  /* 0x0000003e04487947 */ /* 0x000fd8000b800000 */
[----:B------:R-:W-:Y:S01]  /*e1c0*/  IMAD.IADD R7, R19, 0x1, R9 ;  /* 0x0000000113077824 */ /* 0x000fe200078e0209 */
[----:B------:R-:W-:-:S04]  /*e1d0*/  ULDC UR4, c[0x0][0xc3c] ;  /* 0x00030f0000047ab9 */ /* 0x000fc80000000800 */
[----:B------:R-:W-:-:S13]  /*e1e0*/  ISETP.GE.OR P1, PT, R7, UR4, !P0 ;  /* 0x0000000407007c0c */ /* 0x000fda000c726670 */
[----:B------:R-:W0:Y:S08]  /*e1f0*/  @!P1 LDC.64 R4, c[0x0][0xc80] ;  /* 0x00032000ff049b82 */ /* 0x000e300000000a00 */
[----:B------:R-:W1:Y:S01]  /*e200*/  @!P1 LDC.64 R2, c[0x0][0xc78] ;  /* 0x00031e00ff029b82 */ /* 0x000e620000000a00 */
[----:B0-----:R-:W-:-:S06]  /*e210*/  @!P1 IMAD.WIDE R4, R7, 0x4, R4 ;  /* 0x0000000407049825 */ /* 0x001fcc00078e0204 */
[----:B------:R-:W2:Y:S01]  /*e220*/  @!P1 LDG.E R4, desc[UR36][R4.64] ;  /* 0x0000002404049981 */ /* 0x000ea2000c1e1900 */
[----:B-1----:R-:W-:-:S06]  /*e230*/  @!P1 IMAD.WIDE R2, R7, 0x4, R2 ;  /* 0x0000000407029825 */ /* 0x002fcc00078e0202 */
[----:B------:R-:W3:Y:S01]  /*e240*/  @!P1 LDG.E R2, desc[UR36][R2.64] ;  /* 0x0000002402029981 */ /* 0x000ee2000c1e1900 */
[----:B------:R-:W-:Y:S02]  /*e250*/  IMAD.MOV.U32 R7, RZ, RZ, RZ ;  /* 0x000000ffff077224 */ /* 0x000fe400078e00ff */
[----:B------:R-:W-:Y:S01]  /*e260*/  IMAD.MOV.U32 R10, RZ, RZ, RZ ;  /* 0x000000ffff0a7224 */ /* 0x000fe200078e00ff */
[C---:B------:R-:W-:Y:S02]  /*e270*/  ISETP.GE.U32.AND P2, PT, R9.reuse, 0x2, PT ;  /* 0x000000020900780c */ /* 0x040fe40003f46070 */
[C---:B------:R-:W-:Y:S02]  /*e280*/  ISETP.GE.U32.AND P3, PT, R9.reuse, 0x4, PT ;  /* 0x000000040900780c */ /* 0x040fe40003f66070 */
[C---:B------:R-:W-:Y:S02]  /*e290*/  ISETP.GE.U32.AND P4, PT, R9.reuse, 0x8, PT ;  /* 0x000000080900780c */ /* 0x040fe40003f86070 */
[----:B------:R-:W-:Y:S01]  /*e2a0*/  ISETP.GE.U32.AND P5, PT, R9, 0x10, PT ;  /* 0x000000100900780c */ /* 0x000fe20003fa6070 */
[----:B------:R-:W-:Y:S04]  /*e2b0*/  SHFL.IDX PT, R0, R16, RZ, 0x1f ;  /* 0x00001fff10007589 */ /* 0x000fe800000e0000 */
[----:B------:R-:W-:Y:S01]  /*e2c0*/  SHFL.IDX PT, R8, R16, 0x1, 0x1f ;  /* 0x00201f0010087f89 */ /* 0x000fe200000e0000 */
[----:B--2---:R-:W-:-:S02]  /*e2d0*/  @!P1 IMAD.MOV.U32 R7, RZ, RZ, R4 ;  /* 0x000000ffff079224 */ /* 0x004fc400078e0004 */
[----:B---3--:R-:W-:-:S04]  /*e2e0*/  @!P1 IMAD.MOV.U32 R10, RZ, RZ, R2 ;  /* 0x000000ffff0a9224 */ /* 0x008fc800078e0002 */
[----:B------:R-:W-:-:S05]  /*e2f0*/  IMAD R13, R10, R7, RZ ;  /* 0x000000070a0d7224 */ /* 0x000fca00078e02ff */
[----:B------:R-:W0:Y:S01]  /*e300*/  SHFL.UP PT, R14, R13, 0x1, RZ ;  /* 0x042000000d0e7989 */ /* 0x000e2200000e00ff */
[----:B------:R-:W-:-:S04]  /*e310*/  ISETP.NE.AND P1, PT, R9, RZ, PT ;  /* 0x000000ff0900720c */ /* 0x000fc80003f25270 */
[----:B0-----:R-:W-:-:S05]  /*e320*/  SEL R6, R14, RZ, P1 ;  /* 0x000000ff0e067207 */ /* 0x001fca0000800000 */
[----:B------:R-:W-:-:S05]  /*e330*/  IMAD.IADD R6, R13, 0x1, R6 ;  /* 0x000000010d067824 */ /* 0x000fca00078e0206 */
[----:B------:R-:W0:Y:S02]  /*e340*/  SHFL.UP PT, R14, R6, 0x2, RZ ;  /* 0x04400000060e7989 */ /* 0x000e2400000e00ff */
[----:B0-----:R-:W-:-:S05]  /*e350*/  SEL R3, R14, RZ, P2 ;  /* 0x000000ff0e037207 */ /* 0x001fca0001000000 */
[----:B------:R-:W-:-:S05]  /*e360*/  IMAD.IADD R2, R6, 0x1, R3 ;  /* 0x0000000106027824 */ /* 0x000fca00078e0203 */
[----:B------:R-:W0:Y:S02]  /*e370*/  SHFL.UP PT, R14, R2, 0x4, RZ ;  /* 0x04800000020e7989 */ /* 0x000e2400000e00ff */
[----:B0-----:R-:W-:-:S04]  /*e380*/  SEL R3, R14, RZ, P3 ;  /* 0x000000ff0e037207 */ /* 0x001fc80001800000 */
[----:B------:R-:W-:-:S05]  /*e390*/  IADD3 R3, R2, R3, RZ ;  /* 0x0000000302037210 */ /* 0x000fca0007ffe0ff */
[----:B------:R-:W0:Y:S02]  /*e3a0*/  SHFL.UP PT, R14, R3, 0x8, RZ ;  /* 0x05000000030e7989 */ /* 0x000e2400000e00ff */
[----:B0-----:R-:W-:-:S05]  /*e3b0*/  SEL R4, R14, RZ, P4 ;  /* 0x000000ff0e047207 */ /* 0x001fca0002000000 */
[----:B------:R-:W-:-:S05]  /*e3c0*/  IMAD.IADD R4, R3, 0x1, R4 ;  /* 0x0000000103047824 */ /* 0x000fca00078e0204 */
[----:B------:R-:W0:Y:S02]  /*e3d0*/  SHFL.UP PT, R14, R4, 0x10, RZ ;  /* 0x06000000040e7989 */ /* 0x000e2400000e00ff */
[----:B0-----:R-:W-:-:S05]  /*e3e0*/  SEL R5, R14, RZ, P5 ;  /* 0x000000ff0e057207 */ /* 0x001fca0002800000 */
[----:B------:R-:W-:-:S05]  /*e3f0*/  IMAD.IADD R2, R4, 0x1, R5 ;  /* 0x0000000104027824 */ /* 0x000fca00078e0205 */
[----:B------:R0:W1:Y:S01]  /*e400*/  SHFL.IDX PT, R14, R2, 0x1f, 0x1f ;  /* 0x03e01f00020e7f89 */ /* 0x00006200000e0000 */
[----:B------:R-:W-:-:S07]  /*e410*/  IMAD.MOV.U32 R6, RZ, RZ, RZ ;  /* 0x000000ffff067224 */ /* 0x000fce00078e00ff */
.L_x_409:
[----:B------:R-:W-:Y:S02]  /*e420*/  ULDC UR4, c[0x0][0xc38] ;  /* 0x00030e0000047ab9 */ /* 0x000fe40000000800 */
[----:B------:R-:W-:-:S04]  /*e430*/  IMAD.U32 R5, RZ, RZ, UR4 ;  /* 0x00000004ff057e24 */ /* 0x000fc8000f8e00ff */
[----:B-1----:R-:W-:-:S04]  /*e440*/  IMAD R14, R14, R5, RZ ;  /* 0x000000050e0e7224 */ /* 0x002fc800078e02ff */
[----:B------:R-:W-:-:S05]  /*e450*/  IMAD.IADD R9, R8, 0x1, R14 ;  /* 0x0000000108097824 */ /* 0x000fca00078e020e */
[----:B------:R-:W-:-:S13]  /*e460*/  ISETP.GT.AND P6, PT, R9, R0, PT ;  /* 0x000000000900720c */ /* 0x000fda0003fc4270 */
[----:B------:R-:W-:Y:S05]  /*e470*/  @P6 BRA `(.L_x_296) ;  /* 0x0000000000a46947 */ /* 0x000fea0003800000 */
.L_x_299:
[----:B0-----:R-:W0:Y:S01]  /*e480*/  LDC R2, c[0x0][0xc3c] ;  /* 0x00030f00ff027b82 */ /* 0x001e220000000800 */
[----:B------:R-:W-:-:S05]  /*e490*/  VIADD R19, R19, 0x1f ;  /* 0x0000001f13137836 */ /* 0x000fca0000000000 */
[----:B0-----:R-:W-:-:S13]  /*e4a0*/  ISETP.GE.AND P6, PT, R19, R2, PT ;  /* 0x000000021300720c */ /* 0x001fda0003fc6270 */
[----:B------:R-:W-:Y:S05]  /*e4b0*/  @P6 BRA `(.L_x_297) ;  /* 0x0000000400b86947 */ /* 0x000fea0003800000 */
[----:B------:R-:W0:Y:S01]  /*e4c0*/  S2R R3, SR_TID.X ;  /* 0x0000000000037919 */ /* 0x000e220000002100 */
[----:B------:R-:W-:Y:S01]  /*e4d0*/  IMAD.MOV.U32 R7, RZ, RZ, RZ ;  /* 0x000000ffff077224 */ /* 0x000fe200078e00ff */
[----:B0-----:R-:W-:-:S05]  /*e4e0*/  LOP3.LUT R3, R3, 0x1f, RZ, 0xc0, !PT ;  /* 0x0000001f03037812 */ /* 0x001fca00078ec0ff */
[----:B------:R-:W-:-:S05]  /*e4f0*/  IMAD.IADD R11, R19, 0x1, R3 ;  /* 0x00000001130b7824 */ /* 0x000fca00078e0203 */
[----:B------:R-:W-:-:S13]  /*e500*/  ISETP.GE.OR P6, PT, R11, R2, !P0 ;  /* 0x000000020b00720c */ /* 0x000fda00047c6670 */
[----:B------:R-:W0:Y:S08]  /*e510*/  @!P6 LDC.64 R2, c[0x0][0xc80] ;  /* 0x00032000ff02eb82 */ /* 0x000e300000000a00 */
[----:B------:R-:W1:Y:S01]  /*e520*/  @!P6 LDC.64 R4, c[0x0][0xc78] ;  /* 0x00031e00ff04eb82 */ /* 0x000e620000000a00 */
[----:B------:R-:W-:Y:S02]  /*e530*/  IMAD.MOV.U32 R10, RZ, RZ, RZ ;  /* 0x000000ffff0a7224 */ /* 0x000fe400078e00ff */
[----:B0-----:R-:W-:-:S05]  /*e540*/  @!P6 IMAD.WIDE R2, R11, 0x4, R2 ;  /* 0x000000040b02e825 */ /* 0x001fca00078e0202 */
[----:B------:R1:W2:Y:S02]  /*e550*/  @!P6 LDG.E R7, desc[UR36][R2.64] ;  /* 0x000000240207e981 */ /* 0x0002a4000c1e1900 */
[----:B-1----:R-:W-:-:S05]  /*e560*/  @!P6 IMAD.WIDE R2, R11, 0x4, R4 ;  /* 0x000000040b02e825 */ /* 0x002fca00078e0204 */
[----:B------:R-:W2:Y:S01]  /*e570*/  @!P6 LDG.E R10, desc[UR36][R2.64] ;  /* 0x00000024020ae981 */ /* 0x000ea2000c1e1900 */
[----:B------:R-:W-:Y:S01]  /*e580*/  UMOV UR4, 0xffffffff ;  /* 0xffffffff00047882 */ /* 0x000fe20000000000 */
[----:B--2---:R-:W-:Y:S02]  /*e590*/  IMAD R13, R10, R7, RZ ;  /* 0x000000070a0d7224 */ /* 0x004fe400078e02ff */
[----:B------:R-:W-:Y:S05]  /*e5a0*/  BRA.DIV UR4, `(.L_x_298) ;  /* 0x0000003e04847947 */ /* 0x000fea000b800000 */
        /* <DEDUP_REMOVED lines=15> */
[----:B------:R0:W1:Y:S02]  /*e6a0*/  SHFL.IDX PT, R14, R2, 0x1f, 0x1f ;  /* 0x03e01f00020e7f89 */ /* 0x00006400000e0000 */
.L_x_417:
[----:B------:R-:W-:Y:S02]  /*e6b0*/  ULDC UR4, c[0x0][0xc38] ;  /* 0x00030e0000047ab9 */ /* 0x000fe40000000800 */
[----:B------:R-:W-:-:S04]  /*e6c0*/  IMAD.U32 R5, RZ, RZ, UR4 ;  /* 0x00000004ff057e24 */ /* 0x000fc8000f8e00ff */
[----:B-1----:R-:W-:-:S04]  /*e6d0*/  IMAD R14, R14, R5, RZ ;  /* 0x000000050e0e7224 */ /* 0x002fc800078e02ff */
[----:B------:R-:W-:-:S05]  /*e6e0*/  IMAD.IADD R9, R14, 0x1, R9 ;  /* 0x000000010e097824 */ /* 0x000fca00078e0209 */
[----:B------:R-:W-:-:S13]  /*e6f0*/  ISETP.GT.AND P6, PT, R9, R0, PT ;  /* 0x000000000900720c */ /* 0x000fda0003fc4270 */
[----:B------:R-:W-:Y:S05]  /*e700*/  @!P6 BRA `(.L_x_299) ;  /* 0xfffffffc005ce947 */ /* 0x000fea000383ffff */
.L_x_296:
[----:B------:R-:W-:Y:S01]  /*e710*/  IMAD.IADD R9, R9, 0x1, -R14 ;  /* 0x0000000109097824 */ /* 0x000fe200078e0a0e */
[----:B------:R-:W-:-:S03]  /*e720*/  UMOV UR4, 0xffffffff ;  /* 0xffffffff00047882 */ /* 0x000fc60000000000 */
[----:B------:R-:W-:-:S05]  /*e730*/  IMAD R3, R2, R5, R9 ;  /* 0x0000000502037224 */ /* 0x000fca00078e0209 */
[----:B------:R-:W-:Y:S01]  /*e740*/  ISETP.GT.AND P6, PT, R3, R0, PT ;  /* 0x000000000300720c */ /* 0x000fe20003fc4270 */
[----:B------:R-:W-:-:S12]  /*e750*/  BRA.DIV UR4, `(.L_x_300) ;  /* 0x0000003e04d07947 */ /* 0x000fd8000b800000 */
[----:B------:R-:W-:-:S04]  /*e760*/  VOTE.ANY R3, PT, !P6 ;  /* 0x0000000000037806 */ /* 0x000fc800070e0100 */
[----:B------:R-:W1:Y:S02]  /*e770*/  POPC R4, R3 ;  /* 0x0000000300047309 */ /* 0x000e640000000000 */
[----:B-1----:R1:W2:Y:S04]  /*e780*/  SHFL.IDX PT, R7, R7, R4, 0x1f ;  /* 0x00001f0407077589 */ /* 0x0022a800000e0000 */
[----:B------:R1:W3:Y:S02]  /*e790*/  SHFL.IDX PT, R10, R10, R4, 0x1f ;  /* 0x00001f040a0a7589 */ /* 0x0002e400000e0000 */
.L_x_422:
[----:B------:R-:W-:-:S13]  /*e7a0*/  ISETP.NE.AND P0, PT, R3, RZ, PT ;  /* 0x000000ff0300720c */ /* 0x000fda0003f05270 */
[----:B------:R-:W-:Y:S05]  /*e7b0*/  @!P0 BRA `(.L_x_301) ;  /* 0x0000000000108947 */ /* 0x000fea0003800000 */
[----:B------:R-:W-:Y:S01]  /*e7c0*/  UMOV UR4, 0xffffffff ;  /* 0xffffffff00047882 */ /* 0x000fe20000000000 */
[----:B------:R-:W-:Y:S02]  /*e7d0*/  VIADD R12, R4, 0xffffffff ;  /* 0xffffffff040c7836 */ /* 0x000fe40000000000 */
[----:B------:R-:W-:Y:S05]  /*e7e0*/  BRA.DIV UR4, `(.L_x_302) ;  /* 0x0000004204087947 */ /* 0x000fea000b800000 */
[----:B------:R4:W0:Y:S02]  /*e7f0*/  SHFL.IDX PT, R6, R2, R12, 0x1f ;  /* 0x00001f0c02067589 */ /* 0x00082400000e0000 */
.L_x_301:
[----:B--2---:R-:W-:Y:S01]  /*e800*/  IABS R8, R7 ;  /* 0x0000000700087213 */ /* 0x004fe20000000000 */
[----:B0-----:R-:W-:Y:S01]  /*e810*/  IMAD R16, R6, R5, R9 ;  /* 0x0000000506107224 */ /* 0x001fe200078e0209 */
[----:B---3--:R-:W-:Y:S01]  /*e820*/  IABS R5, R10 ;  /* 0x0000000a00057213 */ /* 0x008fe20000000000 */
[----:B------:R-:W-:Y:S01]  /*e830*/  IMAD.IADD R19, R4, 0x1, R19 ;  /* 0x0000000104137824 */ /* 0x000fe200078e0213 */
[----:B------:R-:W0:Y:S02]  /*e840*/  I2F.RP R11, R8 ;  /* 0x00000008000b7306 */ /* 0x000e240000209400 */
[----:B------:R-:W-:-:S06]  /*e850*/  IADD3 R0, R0, -R16, RZ ;  /* 0x8000001000007210 */ /* 0x000fcc0007ffe0ff */
[----:B----4-:R-:W2:Y:S08]  /*e860*/  I2F.RP R12, R5 ;  /* 0x00000005000c7306 */ /* 0x010eb00000209400 */
[----:B0-----:R-:W0:Y:S08]  /*e870*/  MUFU.RCP R11, R11 ;  /* 0x0000000b000b7308 */ /* 0x001e300000001000 */
[----:B--2---:R-:W-:Y:S01]  /*e880*/  MUFU.RCP R12, R12 ;  /* 0x0000000c000c7308 */ /* 0x004fe20000001000 */
[----:B0-----:R-:W-:-:S07]  /*e890*/  VIADD R2, R11, 0xffffffe ;  /* 0x0ffffffe0b027836 */ /* 0x001fce0000000000 */
[----:B------:R0:W2:Y:S02]  /*e8a0*/  F2I.FTZ.U32.TRUNC.NTZ R3, R2 ;  /* 0x0000000200037305 */ /* 0x0000a4000021f000 */
[----:B0-----:R-:W-:Y:S02]  /*e8b0*/  IMAD.MOV.U32 R2, RZ, RZ, RZ ;  /* 0x000000ffff027224 */ /* 0x001fe400078e00ff */
[----:B--2---:R-:W-:-:S04]  /*e8c0*/  IMAD.MOV R9, RZ, RZ, -R3 ;  /* 0x000000ffff097224 */ /* 0x004fc800078e0a03 */
[----:B------:R-:W-:-:S04]  /*e8d0*/  IMAD R9, R9, R8, RZ ;  /* 0x0000000809097224 */ /* 0x000fc800078e02ff */
[----:B------:R-:W-:Y:S01]  /*e8e0*/  IMAD.HI.U32 R3, R3, R9, R2 ;  /* 0x0000000903037227 */ /* 0x000fe200078e0002 */
[----:B------:R-:W-:Y:S02]  /*e8f0*/  IABS R2, R7 ;  /* 0x0000000700027213 */ /* 0x000fe40000000000 */
[----:B------:R-:W-:-:S03]  /*e900*/  IABS R9, R0 ;  /* 0x0000000000097213 */ /* 0x000fc60000000000 */
[----:B------:R-:W-:Y:S02]  /*e910*/  IMAD.MOV R2, RZ, RZ, -R2 ;  /* 0x000000ffff027224 */ /* 0x000fe400078e0a02 */
[----:B------:R-:W-:-:S04]  /*e920*/  IMAD.HI.U32 R6, R3, R9, RZ ;  /* 0x0000000903067227 */ /* 0x000fc800078e00ff */
[----:B------:R-:W-:Y:S02]  /*e930*/  VIADD R3, R12, 0xffffffe ;  /* 0x0ffffffe0c037836 */ /* 0x000fe40000000000 */
[----:B------:R-:W-:-:S04]  /*e940*/  IMAD R9, R6, R2, R9 ;  /* 0x0000000206097224 */ /* 0x000fc800078e0209 */
[----:B------:R-:W0:Y:S01]  /*e950*/  F2I.FTZ.U32.TRUNC.NTZ R3, R3 ;  /* 0x0000000300037305 */ /* 0x000e22000021f000 */
[----:B------:R-:W-:-:S13]  /*e960*/  ISETP.GT.U32.AND P1, PT, R8, R9, PT ;  /* 0x000000090800720c */ /* 0x000fda0003f24070 */
[----:B------:R-:W-:Y:S02]  /*e970*/  @!P1 IMAD.IADD R9, R9, 0x1, -R8 ;  /* 0x0000000109099824 */ /* 0x000fe400078e0a08 */
[----:B0-----:R-:W-:Y:S02]  /*e980*/  IMAD.MOV R2, RZ, RZ, -R3 ;  /* 0x000000ffff027224 */ /* 0x001fe400078e0a03 */
[----:B------:R-:W-:Y:S01]  /*e990*/  @!P1 VIADD R6, R6, 0x1 ;  /* 0x0000000106069836 */ /* 0x000fe20000000000 */
[----:B------:R-:W-:Y:S01]  /*e9a0*/  ISETP.GE.U32.AND P0, PT, R9, R8, PT ;  /* 0x000000080900720c */ /* 0x000fe20003f06070 */
[----:B------:R-:W-:Y:S01]  /*e9b0*/  IMAD R9, R2, R5, RZ ;  /* 0x0000000502097224 */ /* 0x000fe200078e02ff */
[----:B------:R-:W-:Y:S01]  /*e9c0*/  ISETP.NE.AND P1, PT, R7, RZ, PT ;  /* 0x000000ff0700720c */ /* 0x000fe20003f25270 */
[----:B------:R-:W-:-:S04]  /*e9d0*/  IMAD.MOV.U32 R2, RZ, RZ, RZ ;  /* 0x000000ffff027224 */ /* 0x000fc800078e00ff */
[----:B------:R-:W-:Y:S01]  /*e9e0*/  IMAD.HI.U32 R8, R3, R9, R2 ;  /* 0x0000000903087227 */ /* 0x000fe200078e0002 */
[----:B------:R-:W-:-:S04]  /*e9f0*/  LOP3.LUT R2, R0, R7, RZ, 0x3c, !PT ;  /* 0x0000000700027212 */ /* 0x000fc800078e3cff */
[----:B------:R-:W-:Y:S01]  /*ea00*/  ISETP.GE.AND P2, PT, R2, RZ, PT ;  /* 0x000000ff0200720c */ /* 0x000fe20003f46270 */
[----:B------:R-:W-:Y:S01]  /*ea10*/  @P0 VIADD R6, R6, 0x1 ;  /* 0x0000000106060836 */ /* 0x000fe20000000000 */
[----:B------:R-:W-:-:S05]  /*ea20*/  IABS R2, R10 ;  /* 0x0000000a00027213 */ /* 0x000fca0000000000 */
[----:B------:R-:W-:-:S06]  /*ea30*/  IMAD.MOV R2, RZ, RZ, -R2 ;  /* 0x000000ffff027224 */ /* 0x000fcc00078e0a02 */
[----:B------:R-:W-:Y:S01]  /*ea40*/  @!P2 IMAD.MOV R6, RZ, RZ, -R6 ;  /* 0x000000ffff06a224 */ /* 0x000fe200078e0a06 */
[----:B------:R-:W-:-:S04]  /*ea50*/  @!P1 LOP3.LUT R6, RZ, R7, RZ, 0x33, !PT ;  /* 0x00000007ff069212 */ /* 0x000fc800078e33ff */
[-C--:B------:R-:W-:Y:S01]  /*ea60*/  IABS R3, R6.reuse ;  /* 0x0000000600037213 */ /* 0x080fe20000000000 */
[----:B------:R-:W-:-:S04]  /*ea70*/  IMAD R7, R7, R6, RZ ;  /* 0x0000000607077224 */ /* 0x000fc800078e02ff */
[----:B------:R-:W-:-:S04]  /*ea80*/  IMAD.HI.U32 R8, R8, R3, RZ ;  /* 0x0000000308087227 */ /* 0x000fc800078e00ff */
[----:B------:R-:W-:Y:S02]  /*ea90*/  IMAD R2, R8, R2, R3 ;  /* 0x0000000208027224 */ /* 0x000fe400078e0203 */
[----:B------:R-:W-:-:S03]  /*eaa0*/  IMAD.IADD R17, R0, 0x1, -R7 ;  /* 0x0000000100117824 */ /* 0x000fc600078e0a07 */
[----:B------:R-:W-:-:S13]  /*eab0*/  ISETP.GT.U32.AND P1, PT, R5, R2, PT ;  /* 0x000000020500720c */ /* 0x000fda0003f24070 */
[----:B------:R-:W-:Y:S01]  /*eac0*/  @!P1 IMAD.IADD R2, R2, 0x1, -R5 ;  /* 0x0000000102029824 */ /* 0x000fe200078e0a05 */
[----:B------:R-:W-:Y:S02]  /*ead0*/  @!P1 IADD3 R8, R8, 0x1, RZ ;  /* 0x0000000108089810 */ /* 0x000fe40007ffe0ff */
[----:B------:R-:W-:Y:S02]  /*eae0*/  ISETP.NE.AND P1, PT, R10, RZ, PT ;  /* 0x000000ff0a00720c */ /* 0x000fe40003f25270 */
[----:B------:R-:W-:Y:S02]  /*eaf0*/  ISETP.GE.U32.AND P0, PT, R2, R5, PT ;  /* 0x000000050200720c */ /* 0x000fe40003f06070 */
[----:B------:R-:W-:-:S04]  /*eb00*/  LOP3.LUT R2, R6, R10, RZ, 0x3c, !PT ;  /* 0x0000000a06027212 */ /* 0x000fc800078e3cff */
[----:B------:R-:W-:-:S07]  /*eb10*/  ISETP.GE.AND P2, PT, R2, RZ, PT ;  /* 0x000000ff0200720c */ /* 0x000fce0003f46270 */
[----:B------:R-:W-:-:S06]  /*eb20*/  @P0 VIADD R8, R8, 0x1 ;  /* 0x0000000108080836 */ /* 0x000fcc0000000000 */
[----:B------:R-:W-:Y:S01]  /*eb30*/  @!P2 IMAD.MOV R8, RZ, RZ, -R8 ;  /* 0x000000ffff08a224 */ /* 0x000fe200078e0a08 */
[----:B------:R-:W-:-:S05]  /*eb40*/  @!P1 LOP3.LUT R8, RZ, R10, RZ, 0x33, !PT ;  /* 0x0000000aff089212 */ /* 0x000fca00078e33ff */
[----:B------:R-:W-:-:S04]  /*eb50*/  IMAD.MOV R3, RZ, RZ, -R8 ;  /* 0x000000ffff037224 */ /* 0x000fc800078e0a08 */
[C---:B------:R-:W-:Y:S02]  /*eb60*/  IMAD R18, R10.reuse, R3, R6 ;  /* 0x000000030a127224 */ /* 0x040fe400078e0206 */
[----:B------:R-:W-:-:S04]  /*eb70*/  IMAD R3, R10, 0x1000000, R8 ;  /* 0x010000000a037824 */ /* 0x000fc800078e0208 */
[----:B------:R-:W-:Y:S01]  /*eb80*/  IMAD R18, R18, 0x10000, R3 ;  /* 0x0001000012127824 */ /* 0x000fe200078e0203 */
[----:B------:R-:W-:Y:S06]  /*eb90*/  BRA `(.L_x_303) ;  /* 0x00000000001c7947 */ /* 0x000fec0003800000 */
.L_x_297:
[----:B------:R-:W-:Y:S01]  /*eba0*/  UMOV UR4, URZ ;  /* 0x0000003f00047c82 */ /* 0x000fe20008000000 */
[----:B------:R-:W-:Y:S01]  /*ebb0*/  UMOV UR5, URZ ;  /* 0x0000003f00057c82 */ /* 0x000fe20008000000 */
[----:B------:R-:W-:Y:S01]  /*ebc0*/  ULDC UR6, c[0x0][0xc3c] ;  /* 0x00030f0000067ab9 */ /* 0x000fe20000000800 */
[----:B------:R-:W-:Y:S01]  /*ebd0*/  IMAD.MOV.U32 R16, RZ, RZ, R0 ;  /* 0x000000ffff107224 */ /* 0x000fe200078e0000 */
[----:B------:R-:W-:Y:S01]  /*ebe0*/  MOV R19, UR6 ;  /* 0x0000000600137c02 */ /* 0x000fe20008000f00 */
[----:B------:R-:W-:Y:S02]  /*ebf0*/  IMAD.U32 R17, RZ, RZ, UR4 ;  /* 0x00000004ff117e24 */ /* 0x000fe4000f8e00ff */
[----:B------:R-:W-:-:S07]  /*ec00*/  IMAD.U32 R18, RZ, RZ, UR5 ;  /* 0x00000005ff127e24 */ /* 0x000fce000f8e00ff */
.L_x_303:
[----:B------:R-:W0:Y:S01]  /*ec10*/  S2R R0, SR_TID.X ;  /* 0x0000000000007919 */ /* 0x000e220000002100 */
[----:B------:R-:W-:Y:S05]  /*ec20*/  WARPSYNC.ALL ;  /* 0x0000000000007948 */ /* 0x000fea0003800000 */
[----:B------:R-:W-:Y:S01]  /*ec30*/  BAR.SYNC.DEFER_BLOCKING 0x4, 0x180 ;  /* 0x0106000000007b1d */ /* 0x000fe20000010000 */
[----:B0-----:R-:W-:-:S04]  /*ec40*/  LOP3.LUT R0, R0, 0x1f, RZ, 0xc0, !PT ;  /* 0x0000001f00007812 */ /* 0x001fc800078ec0ff */
[----:B------:R-:W-:-:S13]  /*ec50*/  ISETP.NE.AND P0, PT, R0, RZ, PT ;  /* 0x000000ff0000720c */ /* 0x000fda0003f05270 */
[----:B------:R-:W0:Y:S01]  /*ec60*/  @!P0 S2R R3, SR_CgaCtaId ;  /* 0x0000000000038919 */ /* 0x000e220000008800 */
[----:B------:R-:W-:-:S04]  /*ec70*/  @!P0 MOV R0, 0x400 ;  /* 0x0000040000008802 */ /* 0x000fc80000000f00 */
[----:B0-----:R-:W-:-:S05]  /*ec80*/  @!P0 LEA R22, R3, R0, 0x18 ;  /* 0x0000000003168211 */ /* 0x001fca00078ec0ff */
[----:B------:R2:W-:Y:S01]  /*ec90*/  @!P0 STS.128 [R22+0x2a8d0], R16 ;  /* 0x02a8d01016008388 */ /* 0x0005e20000000c00 */
[----:B------:R-:W-:Y:S06]  /*eca0*/  BAR.ARV 0x5, 0x180 ;  /* 0x0146000000007b1d */ /* 0x000fec0000002000 */
.L_x_294:
[----:B------:R-:W-:Y:S02]  /*ecb0*/  ULDC UR4, c[0x0][0xc3c] ;  /* 0x00030f0000047ab9 */ /* 0x000fe40000000800 */
[----:B-1----:R-:W-:-:S13]  /*ecc0*/  ISETP.GE.AND P0, PT, R19, UR4, PT ;  /* 0x0000000413007c0c */ /* 0x002fda000bf06270 */
[----:B------:R-:W-:Y:S05]  /*ecd0*/  @!P0 BRA `(.L_x_304) ;  /* 0xffffffb400bc8947 */ /* 0x000fea000383ffff */
[----:B------:R-:W-:Y:S05]  /*ece0*/  BSYNC B8 ;  /* 0x0000000000087941 */ /* 0x000fea0003800000 */
.L_x_241:
[----:B-1----:R-:W3:Y:S01]  /*ecf0*/  LDL.LU R0, [R1+0x18] ;  /* 0x0000180001007983 */ /* 0x002ee20000300800 */
[----:B------:R-:W-:Y:S01]  /*ed00*/  BSSY B0, `(.L_x_305) ;  /* 0x000000b000007945 */ /* 0x000fe20003800000 */
[----:B------:R-:W1:Y:S01]  /*ed10*/  S2R R5, SR_CgaCtaId ;  /* 0x0000000000057919 */ /* 0x000e620000008800 */
[----:B---3--:R-:W-:-:S05]  /*ed20*/  VIADD R0, R0, 0x1 ;  /* 0x0000000100007836 */ /* 0x008fca0000000000 */
[----:B------:R-:W-:-:S04]  /*ed30*/  LEA.HI R2, R0, R0, RZ, 0x1 ;  /* 0x0000000000027211 */ /* 0x000fc800078f08ff */
[----:B------:R-:W-:Y:S02]  /*ed40*/  LOP3.LUT R3, R2, 0xfffffffe, RZ, 0xc0, !PT ;  /* 0xfffffffe02037812 */ /* 0x000fe400078ec0ff */
[----:B------:R-:W-:-:S03]  /*ed50*/  MOV R2, 0x400 ;  /* 0x0000040000027802 */ /* 0x000fc60000000f00 */
[----:B------:R-:W-:Y:S01]  /*ed60*/  IMAD.IADD R0, R0, 0x1, -R3 ;  /* 0x0000000100007824 */ /* 0x000fe200078e0a03 */
[----:B-1----:R-:W-:-:S04]  /*ed70*/  LEA R4, R5, R2, 0x18 ;  /* 0x0000000205047211 */ /* 0x002fc800078ec0ff */
[----:B------:R-:W-:-:S04]  /*ed80*/  SHF.L.U32 R0, R0, 0x1f, RZ ;  /* 0x0000001f00007819 */ /* 0x000fc800000006ff */
[----:B------:R-:W1:Y:S02]  /*ed90*/  SYNCS.PHASECHK.TRANS64.TRYWAIT P0, [R4+URZ+0x2a820], R0 ;  /* 0x02a82000040075a7 */ /* 0x000e64000800017f */
[----:B-1----:R-:W-:Y:S05]  /*eda0*/  @!P0 BRA `(.L_x_306) ;  /* 0x0000003800c08947 */ /* 0x002fea0003800000 */
.L_x_425:
[----:B------:R-:W-:Y:S05]  /*edb0*/  BSYNC B0 ;  /* 0x0000000000007941 */ /* 0x000fea0003800000 */
.L_x_305:
[----:B------:R-:W-:-:S03]  /*edc0*/  UMOV UR4, 0xffffffff ;  /* 0xffffffff00047882 */ /* 0x000fc60000000000 */
[----:B------:R-:W-:Y:S05]  /*edd0*/  BRA.DIV UR4, `(.L_x_307) ;  /* 0x0000003a04c87947 */ /* 0x000fea000b800000 */
[----:B-1----:R-:W1:Y:S02]  /*ede0*/  S2R R0, SR_TID.X ;  /* 0x0000000000007919 */ /* 0x002e640000002100 */
[----:B-1----:R-:W-:-:S04]  /*edf0*/  SHF.R.U32.HI R0, RZ, 0x5, R0 ;  /* 0x00000005ff007819 */ /* 0x002fc80000011600 */
[----:B------:R-:W-:-:S05]  /*ee00*/  LOP3.LUT R0, R0, 0x3, RZ, 0xc0, !PT ;  /* 0x0000000300007812 */ /* 0x000fca00078ec0ff */
[----:B------:R1:W3:Y:S02]  /*ee10*/  SHFL.IDX PT, R14, R0, RZ, 0x1f ;  /* 0x00001fff000e7589 */ /* 0x0002e400000e0000 */
.L_x_428:
[----:B---3--:R-:W-:Y:S01]  /*ee20*/  ISETP.NE.AND P0, PT, R14, RZ, PT ;  /* 0x000000ff0e00720c */ /* 0x008fe20003f05270 */
[----:B------:R-:W-:-:S12]  /*ee30*/  BSSY B0, `(.L_x_308) ;  /* 0x0000026000007945 */ /* 0x000fd80003800000 */
[----:B------:R-:W-:Y:S05]  /*ee40*/  @P0 BRA `(.L_x_309) ;  /* 0x0000000000900947 */ /* 0x000fea0003800000 */
[----:B------:R-:W-:-:S03]  /*ee50*/  UMOV UR4, 0xffffffff ;  /* 0xffffffff00047882 */ /* 0x000fc60000000000 */
[----:B------:R-:W-:Y:S05]  /*ee60*/  BRA.DIV UR4, `(.L_x_310) ;  /* 0x0000003a04d87947 */ /* 0x000fea000b800000 */
[----:B------:R-:W-:-:S13]  /*ee70*/  ELECT P6, URZ, PT ;  /* 0x00000000003f782f */ /* 0x000fda00038c0000 */
.L_x_431:
[----:B------:R-:W-:Y:S05]  /*ee80*/  @!P6 BRA `(.L_x_309) ;  /* 0x000000000080e947 */ /* 0x000fea0003800000 */
[----:B-1----:R-:W3:Y:S02]  /*ee90*/  LDL R0, [R1+0x1c] ;  /* 0x00001c0001007983 */ /* 0x002ee40000100800 */
[----:B---3--:R-:W-:-:S13]  /*eea0*/  R2UR UR4, R0 ;  /* 0x00000000000472ca */ /* 0x008fda00000e0000 */
[----:B------:R-:W-:-:S06]  /*eeb0*/  ULOP3.LUT UR4, UR4, 0x2, URZ, 0xfc, !UPT ;  /* 0x0000000204047892 */ /* 0x000fcc000f8efc3f */
[----:B------:R-:W-:-:S05]  /*eec0*/  IMAD.U32 R0, RZ, RZ, UR4 ;  /* 0x00000004ff007e24 */ /* 0x000fca000f8e00ff */
[----:B------:R-:W-:-:S13]  /*eed0*/  ISETP.NE.AND P0, PT, R0, 0x3, PT ;  /* 0x000000030000780c */ /* 0x000fda0003f05270 */
[----:B------:R-:W-:Y:S05]  /*eee0*/  @!P0 BRA `(.L_x_311) ;  /* 0x0000000000048947 */ /* 0x000fea0003800000 */
[----:B------:R-:W-:Y:S01]  /*eef0*/  BPT.TRAP 0x1 ;  /* 0x000000040000795c */ /* 0x000fe20000300000 */
.L_x_311:
[C---:B------:R-:W-:Y:S01]  /*ef00*/  IMAD R5, R27.reuse, 0x8, R4 ;  /* 0x000000081b057824 */ /* 0x040fe200078e0204 */
[----:B------:R-:W-:Y:S01]  /*ef10*/  SHF.L.U32 R0, R28, 0x1f, RZ ;  /* 0x0000001f1c007819 */ /* 0x000fe200000006ff */
[----:B------:R-:W-:-:S03]  /*ef20*/  VIADD R27, R27, 0x1 ;  /* 0x000000011b1b7836 */ /* 0x000fc60000000000 */
[----:B------:R-:W1:Y:S02]  /*ef30*/  SYNCS.PHASECHK.TRANS64.TRYWAIT P1, [R5+URZ+0x2a840], R0 ;  /* 0x02a84000050075a7 */ /* 0x000e64000802017f */
[----:B------:R-:W-:-:S04]  /*ef40*/  ISETP.NE.AND P2, PT, R27, 0x2, PT ;  /* 0x000000021b00780c */ /* 0x000fc80003f45270 */
[----:B------:R-:W-:Y:S01]  /*ef50*/  SEL R3, RZ, 0x1, P2 ;  /* 0x00000001ff037807 */ /* 0x000fe20001000000 */
[----:B-1----:R-:W-:Y:S08]  /*ef60*/  @!P1 BRA `(.L_x_312) ;  /* 0x0000003800b89947 */ /* 0x002ff00003800000 */
.L_x_432:
[----:B------:R-:W-:Y:S02]  /*ef70*/  SEL R27, R27, RZ, P2 ;  /* 0x000000ff1b1b7207 */ /* 0x000fe40001000000 */
[----:B------:R-:W-:Y:S01]  /*ef80*/  LOP3.LUT R2, R28, R3, RZ, 0x3c, !PT ;  /* 0x000000031c027212 */ /* 0x000fe200078e3cff */
[----:B------:R-:W-:Y:S06]  /*ef90*/  @!P0 BRA `(.L_x_313) ;  /* 0x0000000000048947 */ /* 0x000fec0003800000 */
[----:B------:R-:W-:Y:S01]  /*efa0*/  BPT.TRAP 0x1 ;  /* 0x000000040000795c */ /* 0x000fe20000300000 */
.L_x_313:
[----:B------:R-:W-:Y:S01]  /*efb0*/  IMAD R27, R27, 0x8, R4 ;  /* 0x000000081b1b7824 */ /* 0x000fe200078e0204 */
[----:B------:R-:W-:-:S04]  /*efc0*/  SHF.L.U32 R2, R2, 0x1f, RZ ;  /* 0x0000001f02027819 */ /* 0x000fc800000006ff */
[----:B------:R-:W3:Y:S02]  /*efd0*/  SYNCS.PHASECHK.TRANS64.TRYWAIT P1, [R27+URZ+0x2a840], R2 ;  /* 0x02a840021b0075a7 */ /* 0x000ee4000802017f */
[----:B---3--:R-:W-:Y:S05]  /*efe0*/  @!P1 BRA `(.L_x_314) ;  /* 0x0000003800ac9947 */ /* 0x008fea0003800000 */
.L_x_433:
[----:B------:R-:W-:Y:S05]  /*eff0*/  @!P0 BRA `(.L_x_315) ;  /* 0x0000000000048947 */ /* 0x000fea0003800000 */
[----:B------:R-:W-:Y:S01]  /*f000*/  BPT.TRAP 0x1 ;  /* 0x000000040000795c */ /* 0x000fe20000300000 */
.L_x_315:
[----:B------:R-:W4:Y:S02]  /*f010*/  SYNCS.PHASECHK.TRANS64.TRYWAIT P1, [R5+URZ+0x2a860], R0 ;  /* 0x02a86000050075a7 */ /* 0x000f24000802017f */
[----:B----4-:R-:W-:Y:S05]  /*f020*/  @!P1 BRA `(.L_x_316) ;  /* 0x0000003800b09947 */ /* 0x010fea0003800000 */
.L_x_434:
[----:B------:R-:W-:Y:S05]  /*f030*/  @!P0 BRA `(.L_x_317) ;  /* 0x0000000000048947 */ /* 0x000fea0003800000 */
[----:B------:R-:W-:Y:S01]  /*f040*/  BPT.TRAP 0x1 ;  /* 0x000000040000795c */ /* 0x000fe20000300000 */
.L_x_317:
[----:B------:R0:W0:Y:S02]  /*f050*/  SYNCS.PHASECHK.TRANS64.TRYWAIT P0, [R27+URZ+0x2a860], R2 ;  /* 0x02a860021b0075a7 */ /* 0x000024000800017f */
[----:B0-----:R-:W-:Y:S05]  /*f060*/  @!P0 NANOSLEEP.SYNCS 0x989680 ;  /* 0x009896800000895d */ /* 0x001fea0003900000 */
[----:B------:R-:W0:Y:S02]  /*f070*/  @!P0 SYNCS.PHASECHK.TRANS64 P0, [R27+URZ+0x2a860], R2 ;  /* 0x02a860021b0085a7 */ /* 0x000e24000800007f */
[----:B0-----:R-:W-:Y:S05]  /*f080*/  @!P0 BRA `(.L_x_317) ;  /* 0xfffffffc00f08947 */ /* 0x001fea000383ffff */
.L_x_309:
[----:B------:R-:W-:Y:S05]  /*f090*/  BSYNC B0 ;  /* 0x0000000000007941 */ /* 0x000fea0003800000 */
.L_x_308:
[----:B------:R-:W-:Y:S05]  /*f0a0*/  EXIT ;  /* 0x000000000000794d */ /* 0x000fea0003800000 */
.L_x_188:
[----:B0-----:R-:W-:-:S04]  /*f0b0*/  IMAD.U32 R3, RZ, RZ, UR43 ;  /* 0x0000002bff037e24 */ /* 0x001fc8000f8e00ff */
[----:B------:R0:W1:Y:S03]  /*f0c0*/  SYNCS.PHASECHK.TRANS64.TRYWAIT P1, [R3+URZ+0x2a800], R0 ;  /* 0x02a80000030075a7 */ /* 0x000066000802017f */
[----:B-1----:R-:W-:Y:S05]  /*f0d0*/  @!P1 NANOSLEEP.SYNCS 0x989680 ;  /* 0x009896800000995d */ /* 0x002fea0003900000 */
[----:B------:R-:W1:Y:S02]  /*f0e0*/  @!P1 SYNCS.PHASECHK.TRANS64 P1, [R3+URZ+0x2a800], R0 ;  /* 0x02a80000030095a7 */ /* 0x000e64000802007f */
[----:B-1----:R-:W-:Y:S05]  /*f0f0*/  @!P1 BRA `(.L_x_188) ;  /* 0xfffffffc00ec9947 */ /* 0x002fea000383ffff */
[----:B------:R-:W-:Y:S05]  /*f100*/  BRA `(.L_x_318) ;  /* 0xffffff2800887947 */ /* 0x000fea000383ffff */
.L_x_192:
[----:B-1----:R1:W2:Y:S02]  /*f110*/  SYNCS.PHASECHK.TRANS64.TRYWAIT P1, [R8+URZ+0x2a830], R3 ;  /* 0x02a83003080075a7 */ /* 0x0022a4000802017f */
[----:B--2---:R-:W-:Y:S05]  /*f120*/  @!P1 NANOSLEEP.SYNCS 0x989680 ;  /* 0x009896800000995d */ /* 0x004fea0003900000 */
[----:B------:R-:W2:Y:S02]  /*f130*/  @!P1 SYNCS.PHASECHK.TRANS64 P1, [R8+URZ+0x2a830], R3 ;  /* 0x02a83003080095a7 */ /* 0x000ea4000802007f */
[----:B--2---:R-:W-:Y:S05]  /*f140*/  @!P1 BRA `(.L_x_192) ;  /* 0xfffffffc00f09947 */ /* 0x004fea000383ffff */
[----:B------:R-:W-:Y:S05]  /*f150*/  BRA `(.L_x_191) ;  /* 0xffffff2800a87947 */ /* 0x000fea000383ffff */
.L_x_198:
[----:B-1----:R-:W-:-:S04]  /*f160*/  IMAD.U32 R3, RZ, RZ, UR8 ;  /* 0x00000008ff037e24 */ /* 0x002fc8000f8e00ff */
[----:B------:R1:W2:Y:S03]  /*f170*/  SYNCS.PHASECHK.TRANS64.TRYWAIT P1, [R3+URZ+0x2a830], R0 ;  /* 0x02a83000030075a7 */ /* 0x0002a6000802017f */
[----:B--2---:R-:W-:Y:S05]  /*f180*/  @!P1 NANOSLEEP.SYNCS 0x989680 ;  /* 0x009896800000995d */ /* 0x004fea0003900000 */
[----:B------:R-:W2:Y:S02]  /*f190*/  @!P1 SYNCS.PHASECHK.TRANS64 P1, [R3+URZ+0x2a830], R0 ;  /* 0x02a83000030095a7 */ /* 0x000ea4000802007f */
[----:B--2---:R-:W-:Y:S05]  /*f1a0*/  @!P1 BRA `(.L_x_198) ;  /* 0xfffffffc00ec9947 */ /* 0x004fea000383ffff */
[----:B------:R-:W-:Y:S05]  /*f1b0*/  BRA `(.L_x_197) ;  /* 0xffffff4800f07947 */ /* 0x000fea000383ffff */
.L_x_202:
[----:B-1----:R-:W-:-:S04]  /*f1c0*/  IMAD.U32 R3, RZ, RZ, UR9 ;  /* 0x00000009ff037e24 */ /* 0x002fc8000f8e00ff */
[----:B------:R1:W2:Y:S03]  /*f1d0*/  SYNCS.PHASECHK.TRANS64.TRYWAIT P1, [R3+URZ+0x2a850], R0 ;  /* 0x02a85000030075a7 */ /* 0x0002a6000802017f */
[----:B--2---:R-:W-:Y:S05]  /*f1e0*/  @!P1 NANOSLEEP.SYNCS 0x989680 ;  /* 0x009896800000995d */ /* 0x004fea0003900000 */
[----:B------:R-:W2:Y:S02]  /*f1f0*/  @!P1 SYNCS.PHASECHK.TRANS64 P1, [R3+URZ+0x2a850], R0 ;  /* 0x02a85000030095a7 */ /* 0x000ea4000802007f */
[----:B--2---:R-:W-:Y:S05]  /*f200*/  @!P1 BRA `(.L_x_202) ;  /* 0xfffffffc00ec9947 */ /* 0x004fea000383ffff */
[----:B------:R-:W-:Y:S05]  /*f210*/  BRA `(.L_x_201) ;  /* 0xffffff5400287947 */ /* 0x000fea000383ffff */
.L_x_209:
[----:B-1----:R-:W-:-:S04]  /*f220*/  IMAD.U32 R5, RZ, RZ, UR5 ;  /* 0x00000005ff057e24 */ /* 0x002fc8000f8e00ff */
[----:B------:R1:W2:Y:S03]  /*f230*/  SYNCS.PHASECHK.TRANS64.TRYWAIT P1, [R5+URZ+0x2a850], R4 ;  /* 0x02a85004050075a7 */ /* 0x0002a6000802017f */
[----:B--2---:R-:W-:Y:S05]  /*f240*/  @!P1 NANOSLEEP.SYNCS 0x989680 ;  /* 0x009896800000995d */ /* 0x004fea0003900000 */
[----:B------:R-:W2:Y:S02]  /*f250*/  @!P1 SYNCS.PHASECHK.TRANS64 P1, [R5+URZ+0x2a850], R4 ;  /* 0x02a85004050095a7 */ /* 0x000ea4000802007f */
[----:B--2---:R-:W-:Y:S05]  /*f260*/  @!P1 BRA `(.L_x_209) ;  /* 0xfffffffc00ec9947 */ /* 0x004fea000383ffff */
[----:B------:R-:W-:Y:S05]  /*f270*/  BRA `(.L_x_208) ;  /* 0xffffff6800c47947 */ /* 0x000fea000383ffff */
.L_x_255:
[----:B------:R-:W-:Y:S01]  /*f280*/  SHF.R.U32.HI R7, RZ, 0x5, R21 ;  /* 0x00000005ff077819 */ /* 0x000fe20000011615 */
[----:B------:R-:W-:Y:S01]  /*f290*/  BSSY B0, `(.L_x_319) ;  /* 0x0000009000007945 */ /* 0x000fe20003800000 */
[----:B------:R-:W-:Y:S02]  /*f2a0*/  IMAD.MOV.U32 R12, RZ, RZ, RZ ;  /* 0x000000ffff0c7224 */ /* 0x000fe400078e00ff */
[----:B------:R-:W-:Y:S01]  /*f2b0*/  LOP3.LUT R7, R7, 0x3, RZ, 0xc0, !PT ;  /* 0x0000000307077812 */ /* 0x000fe200078ec0ff */
[----:B------:R-:W-:Y:S02]  /*f2c0*/  IMAD.MOV.U32 R11, RZ, RZ, 0x1f ;  /* 0x0000001fff0b7424 */ /* 0x000fe400078e00ff */
[----:B------:R-:W-:Y:S01]  /*f2d0*/  IMAD.MOV.U32 R15, RZ, RZ, -0x1 ;  /* 0xffffffffff0f7424 */ /* 0x000fe200078e00ff */
[----:B------:R-:W-:-:S07]  /*f2e0*/  MOV R13, R7 ;  /* 0x00000007000d7202 */ /* 0x000fce0000000f00 */
[----:B-----5:R-:W-:Y:S05]  /*f2f0*/  WARPSYNC.COLLECTIVE R15, `(.L_x_320) ;  /* 0x000000000f087348 */ /* 0x020fea0003c00000 */
[----:B------:R0:W1:Y:S02]  /*f300*/  SHFL.IDX P6, R14, R13, R12, R11 ;  /* 0x0000000c0d0e7389 */ /* 0x00006400000c000b */
[----:B01---5:R-:W-:Y:S01]  /*f310*/  ENDCOLLECTIVE ;  /* 0x000000000000791b */ /* 0x023fe20003800000 */
.L_x_320:
[----:B------:R-:W-:Y:S05]  /*f320*/  BSYNC B0 ;  /* 0x0000000000007941 */ /* 0x000fea0003800000 */
.L_x_319:
[----:B------:R-:W-:Y:S05]  /*f330*/  BRA `(.L_x_321) ;  /* 0xffffffc000347947 */ /* 0x000fea000383ffff */
.L_x_258:
[----:B0-----:R0:W1:Y:S02]  /*f340*/  SYNCS.PHASECHK.TRANS64.TRYWAIT P0, [R7+URZ+0x2a840], R2 ;  /* 0x02a84002070075a7 */ /* 0x001064000800017f */
[----:B-1----:R-:W-:Y:S05]  /*f350*/  @!P0 NANOSLEEP.SYNCS 0x989680 ;  /* 0x009896800000895d */ /* 0x002fea0003900000 */
[----:B------:R-:W1:Y:S02]  /*f360*/  @!P0 SYNCS.PHASECHK.TRANS64 P0, [R7+URZ+0x2a840], R2 ;  /* 0x02a84002070085a7 */ /* 0x000e64000800007f */
[----:B-1----:R-:W-:Y:S05]  /*f370*/  @!P0 BRA `(.L_x_258) ;  /* 0xfffffffc00f08947 */ /* 0x002fea000383ffff */
[----:B------:R-:W-:Y:S05]  /*f380*/  BRA `(.L_x_322) ;  /* 0xffffffc000907947 */ /* 0x000fea000383ffff */
.L_x_259:
[----:B------:R-:W-:Y:S01]  /*f390*/  BSSY B0, `(.L_x_323) ;  /* 0x0000008000007945 */ /* 0x000fe20003800000 */
[----:B------:R-:W-:Y:S02]  /*f3a0*/  IMAD.MOV.U32 R13, RZ, RZ, R0 ;  /* 0x000000ffff0d7224 */ /* 0x000fe400078e0000 */
[----:B------:R-:W-:Y:S02]  /*f3b0*/  IMAD.MOV.U32 R12, RZ, RZ, RZ ;  /* 0x000000ffff0c7224 */ /* 0x000fe400078e00ff */
[----:B------:R-:W-:Y:S02]  /*f3c0*/  IMAD.MOV.U32 R11, RZ, RZ, 0x181f ;  /* 0x0000181fff0b7424 */ /* 0x000fe400078e00ff */
[----:B------:R-:W-:-:S07]  /*f3d0*/  IMAD.MOV.U32 R15, RZ, RZ, -0x1 ;  /* 0xffffffffff0f7424 */ /* 0x000fce00078e00ff */
[----:B------:R-:W-:Y:S05]  /*f3e0*/  WARPSYNC.COLLECTIVE R15, `(.L_x_324) ;  /* 0x000000000f087348 */ /* 0x000fea0003c00000 */
[----:B------:R0:W1:Y:S02]  /*f3f0*/  SHFL.IDX P6, R14, R13, R12, R11 ;  /* 0x0000000c0d0e7389 */ /* 0x00006400000c000b */
[----:B01----:R-:W-:Y:S01]  /*f400*/  ENDCOLLECTIVE ;  /* 0x000000000000791b */ /* 0x003fe20003800000 */
.L_x_324:
[----:B------:R-:W-:Y:S05]  /*f410*/  BSYNC B0 ;  /* 0x0000000000007941 */ /* 0x000fea0003800000 */
.L_x_323:
[----:B------:R-:W-:Y:S01]  /*f420*/  IMAD.MOV.U32 R13, RZ, RZ, R4 ;  /* 0x000000ffff0d7224 */ /* 0x000fe200078e0004 */
[----:B------:R-:W-:Y:S01]  /*f430*/  MOV R11, 0x181f ;  /* 0x0000181f000b7802 */ /* 0x000fe20000000f00 */
[----:B------:R-:W-:Y:S02]  /*f440*/  IMAD.MOV.U32 R12, RZ, RZ, RZ ;  /* 0x000000ffff0c7224 */ /* 0x000fe400078e00ff */
[----:B------:R-:W-:Y:S02]  /*f450*/  IMAD.MOV.U32 R15, RZ, RZ, -0x1 ;  /* 0xffffffffff0f7424 */ /* 0x000fe400078e00ff */
[----:B------:R-:W-:Y:S02]  /*f460*/  IMAD.MOV.U32 R2, RZ, RZ, R14 ;  /* 0x000000ffff027224 */ /* 0x000fe400078e000e */
[----:B------:R-:W-:-:S07]  /*f470*/  @P0 IMAD R8, R5, 0x2, R22 ;  /* 0x0000000205080824 */ /* 0x000fce00078e0216 */
[----:B------:R-:W-:Y:S05]  /*f480*/  WARPSYNC.COLLECTIVE R15, `(.L_x_325) ;  /* 0x000000000f087348 */ /* 0x000fea0003c00000 */
[----:B------:R0:W1:Y:S02]  /*f490*/  SHFL.IDX P6, R14, R13, R12, R11 ;  /* 0x0000000c0d0e7389 */ /* 0x00006400000c000b */
[----:B01----:R-:W-:Y:S01]  /*f4a0*/  ENDCOLLECTIVE ;  /* 0x000000000000791b */ /* 0x003fe20003800000 */
.L_x_325:
[----:B------:R-:W-:Y:S02]  /*f4b0*/  IMAD.MOV.U32 R13, RZ, RZ, R0 ;  /* 0x000000ffff0d7224 */ /* 0x000fe400078e0000 */
[----:B------:R-:W-:Y:S02]  /*f4c0*/  IMAD.MOV.U32 R12, RZ, RZ, 0x1 ;  /* 0x00000001ff0c7424 */ /* 0x000fe400078e00ff */
[----:B------:R-:W-:-:S07]  /*f4d0*/  IMAD.MOV.U32 R3, RZ, RZ, R14 ;  /* 0x000000ffff037224 */ /* 0x000fce00078e000e */
[----:B------:R-:W-:Y:S05]  /*f4e0*/  WARPSYNC.COLLECTIVE R15, `(.L_x_326) ;  /* 0x000000000f087348 */ /* 0x000fea0003c00000 */
[----:B------:R0:W1:Y:S02]  /*f4f0*/  SHFL.IDX P6, R14, R13, R12, R11 ;  /* 0x0000000c0d0e7389 */ /* 0x00006400000c000b */
[----:B01----:R-:W-:Y:S01]  /*f500*/  ENDCOLLECTIVE ;  /* 0x000000000000791b */ /* 0x003fe20003800000 */
.L_x_326:
[----:B------:R-:W-:-:S05]  /*f510*/  @P0 LEA R3, P1, R9, R3, 0x1 ;  /* 0x0000000309030211 */ /* 0x000fca00078208ff */
[----:B------:R-:W-:Y:S01]  /*f520*/  @P0 IMAD.X R2, RZ, RZ, R2, P1 ;  /* 0x000000ffff020224 */ /* 0x000fe200008e0602 */
[----:B------:R-:W-:-:S04]  /*f530*/  ISETP.GE.AND P1, PT, R6, 0x11, PT ;  /* 0x000000110600780c */ /* 0x000fc80003f26270 */
[----:B------:R-:W-:Y:S01]  /*f540*/  @P0 LOP3.LUT R3, R3, R2, RZ, 0x3c, !PT ;  /* 0x0000000203030212 */ /* 0x000fe200078e3cff */
[----:B------:R-:W-:-:S03]  /*f550*/  IMAD.MOV.U32 R13, RZ, RZ, R4 ;  /* 0x000000ffff0d7224 */ /* 0x000fc600078e0004 */
[----:B------:R-:W-:-:S04]  /*f560*/  @P0 LOP3.LUT R2, R3, R2, RZ, 0x3c, !PT ;  /* 0x0000000203020212 */ /* 0x000fc800078e3cff */
[----:B------:R-:W-:-:S05]  /*f570*/  @P0 LOP3.LUT R3, R3, R2, RZ, 0x3c, !PT ;  /* 0x0000000203030212 */ /* 0x000fca00078e3cff */
[----:B------:R-:W-:Y:S01]  /*f580*/  @!PT LDS RZ, [RZ] ;  /* 0x00000000fffff984 */ /* 0x000fe20000000800 */
[----:B------:R-:W-:Y:S01]  /*f590*/  @!PT LDS RZ, [RZ] ;  /* 0x00000000fffff984 */ /* 0x000fe20000000800 */
[----:B------:R-:W-:Y:S01]  /*f5a0*/  @!PT LDS RZ, [RZ] ;  /* 0x00000000fffff984 */ /* 0x000fe20000000800 */
[----:B------:R-:W-:Y:S04]  /*f5b0*/  @P0 LDGSTS.E.BYPASS.LTC128B.128 [R8+0x18400], desc[UR36][R2.64], !P4 ;  /* 0x1840000002080fae */ /* 0x000fe8000e101d64 */
[----:B------:R-:W-:Y:S04]  /*f5c0*/  @P0 LDGSTS.E.BYPASS.LTC128B.128 [R8+0x1b400], desc[UR36][R2.64+0x80], !P3 ;  /* 0x1b40008002080fae */ /* 0x000fe8000d901d64 */
[----:B------:R0:W-:Y:S02]  /*f5d0*/  @P0 LDGSTS.E.BYPASS.LTC128B.128 [R8+0x1e400], desc[UR36][R2.64+0x100], !P2 ;  /* 0x1e40010002080fae */ /* 0x0001e4000d101d64 */
[----:B0-----:R-:W-:Y:S01]  /*f5e0*/  IMAD.MOV.U32 R2, RZ, RZ, R14 ;  /* 0x000000ffff027224 */ /* 0x001fe200078e000e */
[----:B------:R-:W-:-:S07]  /*f5f0*/  @P1 LEA R8, R5, R22, 0x1 ;  /* 0x0000001605081211 */ /* 0x000fce00078e08ff */
[----:B------:R-:W-:Y:S05]  /*f600*/  WARPSYNC.COLLECTIVE R15, `(.L_x_327) ;  /* 0x000000000f087348 */ /* 0x000fea0003c00000 */
[----:B------:R0:W1:Y:S02]  /*f610*/  SHFL.IDX P6, R14, R13, R12, R11 ;  /* 0x0000000c0d0e7389 */ /* 0x00006400000c000b */
[----:B01----:R-:W-:Y:S01]  /*f620*/  ENDCOLLECTIVE ;  /* 0x000000000000791b */ /* 0x003fe20003800000 */
.L_x_327:
[----:B------:R-:W-:Y:S02]  /*f630*/  IMAD.MOV.U32 R13, RZ, RZ, R0 ;  /* 0x000000ffff0d7224 */ /* 0x000fe400078e0000 */
[----:B------:R-:W-:Y:S02]  /*f640*/  IMAD.MOV.U32 R12, RZ, RZ, 0x2 ;  /* 0x00000002ff0c7424 */ /* 0x000fe400078e00ff */
[----:B------:R-:W-:-:S07]  /*f650*/  IMAD.MOV.U32 R3, RZ, RZ, R14 ;  /* 0x000000ffff037224 */ /* 0x000fce00078e000e */
[----:B------:R-:W-:Y:S05]  /*f660*/  WARPSYNC.COLLECTIVE R15, `(.L_x_328) ;  /* 0x000000000f087348 */ /* 0x000fea0003c00000 */
[----:B------:R0:W1:Y:S02]  /*f670*/  SHFL.IDX P6, R14, R13, R12, R11 ;  /* 0x0000000c0d0e7389 */ /* 0x00006400000c000b */
[----:B01----:R-:W-:Y:S01]  /*f680*/  ENDCOLLECTIVE ;  /* 0x000000000000791b */ /* 0x003fe20003800000 */
.L_x_328:
[----:B------:R-:W-:-:S05]  /*f690*/  @P1 LEA R3, P0, R9, R3, 0x1 ;  /* 0x0000000309031211 */ /* 0x000fca00078008ff */
[----:B------:R-:W-:-:S05]  /*f6a0*/  @P1 IMAD.X R2, RZ, RZ, R2, P0 ;  /* 0x000000ffff021224 */ /* 0x000fca00000e0602 */
        /* <DEDUP_REMOVED lines=9> */
[----:B------:R0:W-:Y:S01]  /*f740*/  @P1 LDGSTS.E.BYPASS.LTC128B.128 [R8+0x1ec00], desc[UR36][R2.64+0x100], !P2 ;  /* 0x1ec0010002081fae */ /* 0x0001e2000d101d64 */
[----:B------:R-:W-:Y:S01]  /*f750*/  ISETP.GE.AND P1, PT, R6, 0x21, PT ;  /* 0x000000210600780c */ /* 0x000fe20003f26270 */
[----:B0-----:R-:W-:-:S12]  /*f760*/  IMAD.MOV.U32 R2, RZ, RZ, R14 ;  /* 0x000000ffff027224 */ /* 0x001fd800078e000e */
[----:B------:R-:W-:Y:S05]  /*f770*/  WARPSYNC.COLLECTIVE R15, `(.L_x_329) ;  /* 0x000000000f087348 */ /* 0x000fea0003c00000 */
[----:B------:R0:W1:Y:S02]  /*f780*/  SHFL.IDX P6, R14, R13, R12, R11 ;  /* 0x0000000c0d0e7389 */ /* 0x00006400000c000b */
[----:B01----:R-:W-:Y:S01]  /*f790*/  ENDCOLLECTIVE ;  /* 0x000000000000791b */ /* 0x003fe20003800000 */
.L_x_329:
[----:B------:R-:W-:Y:S02]  /*f7a0*/  @P1 IMAD R8, R5, 0x2, R22 ;  /* 0x0000000205081824 */ /* 0x000fe400078e0216 */
[----:B------:R-:W-:Y:S02]  /*f7b0*/  IMAD.MOV.U32 R13, RZ, RZ, R0 ;  /* 0x000000ffff0d7224 */ /* 0x000fe400078e0000 */
[----:B------:R-:W-:Y:S02]  /*f7c0*/  IMAD.MOV.U32 R12, RZ, RZ, 0x3 ;  /* 0x00000003ff0c7424 */ /* 0x000fe400078e00ff */
[----:B------:R-:W-:-:S07]  /*f7d0*/  IMAD.MOV.U32 R3, RZ, RZ, R14 ;  /* 0x000000ffff037224 */ /* 0x000fce00078e000e */
[----:B------:R-:W-:Y:S05]  /*f7e0*/  WARPSYNC.COLLECTIVE R15, `(.L_x_330) ;  /* 0x000000000f087348 */ /* 0x000fea0003c00000 */
[----:B------:R0:W1:Y:S02]  /*f7f0*/  SHFL.IDX P6, R14, R13, R12, R11 ;  /* 0x0000000c0d0e7389 */ /* 0x00006400000c000b */
[----:B01----:R-:W-:Y:S01]  /*f800*/  ENDCOLLECTIVE ;  /* 0x000000000000791b */ /* 0x003fe20003800000 */
.L_x_330:
        /* <DEDUP_REMOVED lines=12> */
[----:B------:R-:W-:Y:S02]  /*f8d0*/  ISETP.GE.AND P1, PT, R6, 0x31, PT ;  /* 0x000000310600780c */ /* 0x000fe40003f26270 */
[----:B0-----:R-:W-:-:S11]  /*f8e0*/  MOV R2, R14 ;  /* 0x0000000e00027202 */ /* 0x001fd60000000f00 */
[----:B------:R-:W-:Y:S05]  /*f8f0*/  WARPSYNC.COLLECTIVE R15, `(.L_x_331) ;  /* 0x000000000f087348 */ /* 0x000fea0003c00000 */
[----:B------:R0:W1:Y:S02]  /*f900*/  SHFL.IDX P6, R14, R13, R12, R11 ;  /* 0x0000000c0d0e7389 */ /* 0x00006400000c000b */
[----:B01----:R-:W-:Y:S01]  /*f910*/  ENDCOLLECTIVE ;  /* 0x000000000000791b */ /* 0x003fe20003800000 */
.L_x_331:
[----:B------:R-:W-:Y:S02]  /*f920*/  @P1 IMAD R8, R5, 0x2, R22 ;  /* 0x0000000205081824 */ /* 0x000fe400078e0216 */
[----:B------:R-:W-:Y:S02]  /*f930*/  IMAD.MOV.U32 R13, RZ, RZ, R0 ;  /* 0x000000ffff0d7224 */ /* 0x000fe400078e0000 */
[----:B------:R-:W-:Y:S02]  /*f940*/  IMAD.MOV.U32 R12, RZ, RZ, 0x4 ;  /* 0x00000004ff0c7424 */ /* 0x000fe400078e00ff */
[----:B------:R-:W-:-:S07]  /*f950*/  IMAD.MOV.U32 R3, RZ, RZ, R14 ;  /* 0x000000ffff037224 */ /* 0x000fce00078e000e */
[----:B------:R-:W-:Y:S05]  /*f960*/  WARPSYNC.COLLECTIVE R15, `(.L_x_332) ;  /* 0x000000000f087348 */ /* 0x000fea0003c00000 */
[----:B------:R0:W1:Y:S02]  /*f970*/  SHFL.IDX P6, R14, R13, R12, R11 ;  /* 0x0000000c0d0e7389 */ /* 0x00006400000c000b */
[----:B01----:R-:W-:Y:S01]  /*f980*/  ENDCOLLECTIVE ;  /* 0x000000000000791b */ /* 0x003fe20003800000 */
.L_x_332:
        /* <DEDUP_REMOVED lines=17> */
.L_x_333:
[----:B------:R-:W-:Y:S02]  /*faa0*/  @P1 IMAD R8, R5, 0x2, R22 ;  /* 0x0000000205081824 */ /* 0x000fe400078e0216 */
[----:B------:R-:W-:Y:S02]  /*fab0*/  IMAD.MOV.U32 R13, RZ, RZ, R0 ;  /* 0x000000ffff0d7224 */ /* 0x000fe400078e0000 */
[----:B------:R-:W-:Y:S02]  /*fac0*/  IMAD.MOV.U32 R12, RZ, RZ, 0x5 ;  /* 0x00000005ff0c7424 */ /* 0x000fe400078e00ff */
[----:B------:R-:W-:-:S07]  /*fad0*/  IMAD.MOV.U32 R3, RZ, RZ, R14 ;  /* 0x000000ffff037224 */ /* 0x000fce00078e000e */
[----:B------:R-:W-:Y:S05]  /*fae0*/  WARPSYNC.COLLECTIVE R15, `(.L_x_334) ;  /* 0x000000000f087348 */ /* 0x000fea0003c00000 */
[----:B------:R0:W1:Y:S02]  /*faf0*/  SHFL.IDX P6, R14, R13, R12, R11 ;  /* 0x0000000c0d0e7389 */ /* 0x00006400000c000b */
[----:B01----:R-:W-:Y:S01]  /*fb00*/  ENDCOLLECTIVE ;  /* 0x000000000000791b */ /* 0x003fe20003800000 */
.L_x_334:
[----:B------:R-:W-:-:S04]  /*fb10*/  @P1 LEA R3, P0, R9, R3, 0x1 ;  /* 0x0000000309031211 */ /* 0x000fc800078008ff */
[----:B------:R-:W-:-:S04]  /*fb20*/  @P1 IADD3.X R2, RZ, R2, RZ, P0, !PT ;  /* 0x00000002ff021210 */ /* 0x000fc800007fe4ff */
[----:B------:R-:W-:Y:S01]  /*fb30*/  @P1 LOP3.LUT R3, R3, R2, RZ, 0x3c, !PT ;  /* 0x0000000203031212 */ /* 0x000fe200078e3cff */
[----:B------:R-:W-:-:S03]  /*fb40*/  IMAD.MOV.U32 R13, RZ, RZ, R4 ;  /* 0x000000ffff0d7224 */ /* 0x000fc600078e0004 */
[----:B------:R-:W-:-:S04]  /*fb50*/  @P1 LOP3.LUT R2, R3, R2, RZ, 0x3c, !PT ;  /* 0x0000000203021212 */ /* 0x000fc800078e3cff */
[----:B------:R-:W-:Y:S01]  /*fb60*/  @P1 LOP3.LUT R3, R3, R2, RZ, 0x3c, !PT ;  /* 0x0000000203031212 */ /* 0x000fe200078e3cff */
[----:B------:R-:W-:-:S04]  /*fb70*/  IMAD.MOV.U32 R0, RZ, RZ, R14 ;  /* 0x000000ffff007224 */ /* 0x000fc800078e000e */
[----:B------:R-:W-:Y:S01]  /*fb80*/  @!PT LDS RZ, [RZ] ;  /* 0x00000000fffff984 */ /* 0x000fe20000000800 */
[----:B------:R-:W-:Y:S01]  /*fb90*/  @!PT LDS RZ, [RZ] ;  /* 0x00000000fffff984 */ /* 0x000fe20000000800 */
[----:B------:R-:W-:Y:S01]  /*fba0*/  @!PT LDS RZ, [RZ] ;  /* 0x00000000fffff984 */ /* 0x000fe20000000800 */
[----:B------:R0:W-:Y:S03]  /*fbb0*/  @P1 LDGSTS.E.BYPASS.LTC128B.128 [R8+0x1a400], desc[UR36][R2.64], !P4 ;  /* 0x1a40000002081fae */ /* 0x0001e6000e101d64 */
[----:B0-----:R-:W-:Y:S05]  /*fbc0*/  WARPSYNC.COLLECTIVE R15, `(.L_x_335) ;  /* 0x000000000f087348 */ /* 0x001fea0003c00000 */
[----:B------:R1:W2:Y:S02]  /*fbd0*/  SHFL.IDX P6, R14, R13, R12, R11 ;  /* 0x0000000c0d0e7389 */ /* 0x0002a400000c000b */
[----:B012---:R-:W-:Y:S01]  /*fbe0*/  ENDCOLLECTIVE ;  /* 0x000000000000791b */ /* 0x007fe20003800000 */
.L_x_335:
[----:B------:R-:W-:Y:S01]  /*fbf0*/  @!PT LDS RZ, [RZ] ;  /* 0x00000000fffff984 */ /* 0x000fe20000000800 */
[----:B------:R-:W-:Y:S01]  /*fc00*/  @!PT LDS RZ, [RZ] ;  /* 0x00000000fffff984 */ /* 0x000fe20000000800 */
[----:B------:R-:W-:Y:S01]  /*fc10*/  @!PT LDS RZ, [RZ] ;  /* 0x00000000fffff984 */ /* 0x000fe20000000800 */
[----:B------:R-:W-:Y:S04]  /*fc20*/  @P1 LDGSTS.E.BYPASS.LTC128B.128 [R8+0x1d400], desc[UR36][R2.64+0x80], !P3 ;  /* 0x1d40008002081fae */ /* 0x000fe8000d901d64 */
[----:B------:R0:W-:Y:S02]  /*fc30*/  @P1 LDGSTS.E.BYPASS.LTC128B.128 [R8+0x20400], desc[UR36][R2.64+0x100], !P2 ;  /* 0x2040010002081fae */ /* 0x0001e4000d101d64 */
[----:B0-----:R-:W-:Y:S01]  /*fc40*/  IMAD.MOV.U32 R2, RZ, RZ, R14 ;  /* 0x000000ffff027224 */ /* 0x001fe200078e000e */
[----:B------:R-:W-:Y:S06]  /*fc50*/  BRA `(.L_x_336) ;  /* 0xffffffbc00d47947 */ /* 0x000fec000383ffff */
.L_x_264:
[----:B------:R-:W-:Y:S01]  /*fc60*/  IMAD.MOV.U32 R13, RZ, RZ, R5 ;  /* 0x000000ffff0d7224 */ /* 0x000fe200078e0005 */
[----:B------:R-:W-:Y:S01]  /*fc70*/  MOV R15, 0xffffffff ;  /* 0xffffffff000f7802 */ /* 0x000fe20000000f00 */
[----:B------:R-:W-:Y:S02]  /*fc80*/  IMAD.MOV.U32 R12, RZ, RZ, RZ ;  /* 0x000000ffff0c7224 */ /* 0x000fe400078e00ff */
[----:B------:R-:W-:Y:S02]  /*fc90*/  IMAD.MOV.U32 R11, RZ, RZ, 0x181f ;  /* 0x0000181fff0b7424 */ /* 0x000fe400078e00ff */
[----:B-----5:R-:W-:Y:S02]  /*fca0*/  IMAD R6, R17, R6, RZ ;  /* 0x0000000611067224 */ /* 0x020fe400078e02ff */
[----:B------:R-:W-:-:S07]  /*fcb0*/  IMAD.IADD R4, R10, 0x1, R4 ;  /* 0x000000010a047824 */ /* 0x000fce00078e0204 */
[----:B------:R-:W-:Y:S05]  /*fcc0*/  WARPSYNC.COLLECTIVE R15, `(.L_x_337) ;  /* 0x000000000f087348 */ /* 0x000fea0003c00000 */
[----:B------:R0:W1:Y:S02]  /*fcd0*/  SHFL.IDX P6, R14, R13, R12, R11 ;  /* 0x0000000c0d0e7389 */ /* 0x00006400000c000b */
[----:B01----:R-:W-:Y:S01]  /*fce0*/  ENDCOLLECTIVE ;  /* 0x000000000000791b */ /* 0x003fe20003800000 */
.L_x_337:
[C---:B------:R-:W-:Y:S01]  /*fcf0*/  VIADD R7, R4.reuse, 0x10 ;  /* 0x0000001004077836 */ /* 0x040fe20000000000 */
[----:B------:R-:W-:Y:S01]  /*fd00*/  ISETP.GE.AND P1, PT, R4, R6, PT ;  /* 0x000000060400720c */ /* 0x000fe20003f26270 */
[----:B------:R-:W-:Y:S02]  /*fd10*/  IMAD.MOV.U32 R13, RZ, RZ, R0 ;  /* 0x000000ffff0d7224 */ /* 0x000fe400078e0000 */
[----:B------:R-:W-:-:S10]  /*fd20*/  IMAD.MOV.U32 R2, RZ, RZ, R14 ;  /* 0x000000ffff027224 */ /* 0x000fd400078e000e */
[----:B------:R-:W-:Y:S05]  /*fd30*/  WARPSYNC.COLLECTIVE R15, `(.L_x_338) ;  /* 0x000000000f087348 */ /* 0x000fea0003c00000 */
[----:B------:R0:W1:Y:S02]  /*fd40*/  SHFL.IDX P6, R14, R13, R12, R11 ;  /* 0x0000000c0d0e7389 */ /* 0x00006400000c000b */
[----:B01----:R-:W-:Y:S01]  /*fd50*/  ENDCOLLECTIVE ;  /* 0x000000000000791b */ /* 0x003fe20003800000 */
.L_x_338:
[----:B------:R-:W-:Y:S02]  /*fd60*/  IMAD.MOV.U32 R13, RZ, RZ, R5 ;  /* 0x000000ffff0d7224 */ /* 0x000fe400078e0005 */
[----:B------:R-:W-:Y:S01]  /*fd70*/  IMAD.MOV.U32 R12, RZ, RZ, 0x1 ;  /* 0x00000001ff0c7424 */ /* 0x000fe200078e00ff */
[----:B------:R-:W-:-:S05]  /*fd80*/  @!P1 LEA R14, P4, R9, R14, 0x1 ;  /* 0x0000000e090e9211 */ /* 0x000fca00078808ff */
[----:B------:R-:W-:Y:S02]  /*fd90*/  @!P1 IMAD.X R3, RZ, RZ, R2, P4 ;  /* 0x000000ffff039224 */ /* 0x000fe400020e0602 */
[----:B------:R-:W-:-:S07]  /*fda0*/  @!P1 IMAD.MOV.U32 R2, RZ, RZ, R14 ;  /* 0x000000ffff029224 */ /* 0x000fce00078e000e */
[----:B------:R-:W-:Y:S05]  /*fdb0*/  WARPSYNC.COLLECTIVE R15, `(.L_x_339) ;  /* 0x000000000f087348 */ /* 0x000fea0003c00000 */
[----:B------:R0:W1:Y:S02]  /*fdc0*/  SHFL.IDX P6, R14, R13, R12, R11 ;  /* 0x0000000c0d0e7389 */ /* 0x00006400000c000b */
[----:B01----:R-:W-:Y:S01]  /*fdd0*/  ENDCOLLECTIVE ;  /* 0x000000000000791b */ /* 0x003fe20003800000 */
.L_x_339:
[----:B------:R-:W-:Y:S01]  /*fde0*/  @!PT LDS RZ, [RZ] ;  /* 0x00000000fffff984 */ /* 0x000fe20000000800 */
[----:B------:R-:W-:Y:S01]  /*fdf0*/  @!PT LDS RZ, [RZ] ;  /* 0x00000000fffff984 */ /* 0x000fe20000000800 */
[----:B------:R-:W-:Y:S01]  /*fe00*/  @!PT LDS RZ, [RZ] ;  /* 0x00000000fffff984 */ /* 0x000fe20000000800 */
[----:B------:R-:W-:Y:S04]  /*fe10*/  @!P1 LDGSTS.E.BYPASS.LTC128B.128 [R33+0xc400], desc[UR36][R2.64], !P3 ;  /* 0x0c40000002219fae */ /* 0x000fe8000d901d64 */
[----:B------:R-:W-:Y:S04]  /*fe20*/  @!P1 LDGSTS.E.BYPASS.LTC128B.128 [R33+0x10400], desc[UR36][R2.64+0x80], !P2 ;  /* 0x1040008002219fae */ /* 0x000fe8000d101d64 */
[----:B------:R0:W-:Y:S01]  /*fe30*/  @!P1 LDGSTS.E.BYPASS.LTC128B.128 [R33+0x14400], desc[UR36][R2.64+0x100], !P0 ;  /* 0x1440010002219fae */ /* 0x0001e2000c101d64 */
[----:B------:R-:W-:Y:S02]  /*fe40*/  ISETP.GE.AND P1, PT, R7, R6, PT ;  /* 0x000000060700720c */ /* 0x000fe40003f26270 */
[----:B------:R-:W-:Y:S01]  /*fe50*/  MOV R13, R0 ;  /* 0x00000000000d7202 */ /* 0x000fe20000000f00 */
[----:B0-----:R-:W-:-:S10]  /*fe60*/  IMAD.MOV.U32 R2, RZ, RZ, R14 ;  /* 0x000000ffff027224 */ /* 0x001fd400078e000e */
[----:B------:R-:W-:Y:S05]  /*fe70*/  WARPSYNC.COLLECTIVE R15, `(.L_x_340) ;  /* 0x000000000f087348 */ /* 0x000fea0003c00000 */
[----:B------:R0:W1:Y:S02]  /*fe80*/  SHFL.IDX P6, R14, R13, R12, R11 ;  /* 0x0000000c0d0e7389 */ /* 0x00006400000c000b */
[----:B01----:R-:W-:Y:S01]  /*fe90*/  ENDCOLLECTIVE ;  /* 0x000000000000791b */ /* 0x003fe20003800000 */
.L_x_340:
        /* <DEDUP_REMOVED lines=8> */
.L_x_341:
[----:B------:R-:W-:Y:S02]  /*ff20*/  @!P1 IMAD.MOV.U32 R3, RZ, RZ, R7 ;  /* 0x000000ffff039224 */ /* 0x000fe400078e0007 */
[----:B------:R-:W-:-:S03]  /*ff30*/  VIADD R7, R4, 0x20 ;  /* 0x0000002004077836 */ /* 0x000fc60000000000 */
[----:B------:R-:W-:Y:S01]  /*ff40*/  @!PT LDS RZ, [RZ] ;  /* 0x00000000fffff984 */ /* 0x000fe20000000800 */
[----:B------:R-:W-:Y:S01]  /*ff50*/  @!PT LDS RZ, [RZ] ;  /* 0x00000000fffff984 */ /* 0x000fe20000000800 */
[----:B------:R-:W-:Y:S01]  /*ff60*/  @!PT LDS RZ, [RZ] ;  /* 0x00000000fffff984 */ /* 0x000fe20000000800 */
[----:B------:R-:W-:Y:S04]  /*ff70*/  @!P1 LDGSTS.E.BYPASS.LTC128B.128 [R33+0xcc00], desc[UR36][R2.64], !P3 ;  /* 0x0cc0000002219fae */ /* 0x000fe8000d901d64 */
[----:B------:R-:W-:Y:S01]  /*ff80*/  @!P1 LDGSTS.E.BYPASS.LTC128B.128 [R33+0x10c00], desc[UR36][R2.64+0x80], !P2 ;  /* 0x10c0008002219fae */ /* 0x000fe2000d101d64 */
[----:B------:R-:W-:-:S03]  /*ff90*/  IMAD.MOV.U32 R13, RZ, RZ, R0 ;  /* 0x000000ffff0d7224 */ /* 0x000fc600078e0000 */
[----:B------:R0:W-:Y:S01]  /*ffa0*/  @!P1 LDGSTS.E.BYPASS.LTC128B.128 [R33+0x14c00], desc[UR36][R2.64+0x100], !P0 ;  /* 0x14c0010002219fae */ /* 0x0001e2000c101d64 */
[----:B------:R-:W-:Y:S01]  /*ffb0*/  ISETP.GE.AND P1, PT, R7, R6, PT ;  /* 0x000000060700720c */ /* 0x000fe20003f26270 */
[----:B0-----:R-:W-:-:S12]  /*ffc0*/  IMAD.MOV.U32 R2, RZ, RZ, R14 ;  /* 0x000000ffff027224 */ /* 0x001fd800078e000e */
[----:B------:R-:W-:Y:S05]  /*ffd0*/  WARPSYNC.COLLECTIVE R15, `(.L_x_342) ;  /* 0x000000000f087348 */ /* 0x000fea0003c00000 */
[----:B------:R0:W1:Y:S02]  /*ffe0*/  SHFL.IDX P6, R14, R13, R12, R11 ;  /* 0x0000000c0d0e7389 */ /* 0x00006400000c000b */
[----:B01----:R-:W-:Y:S01]  /*fff0*/  ENDCOLLECTIVE ;  /* 0x000000000000791b */ /* 0x003fe20003800000 */
.L_x_342:
[----:B------:R-:W-:Y:S02]  /*10000*/  IMAD.MOV.U32 R13, RZ, RZ, R5 ;  /* 0x000000ffff0d7224 */ /* 0x000fe400078e0005 */
[----:B------:R-:W-:Y:S01]  /*10010*/  IMAD.MOV.U32 R12, RZ, RZ, 0x3 ;  /* 0x00000003ff0c7424 */ /* 0x000fe200078e00ff */
[----:B------:R-:W-:-:S05]  /*10020*/  @!P1 LEA R14, P4, R9, R14, 0x1 ;  /* 0x0000000e090e9211 */ /* 0x000fca00078808ff */
[----:B------:R-:W-:Y:S01]  /*10030*/  @!P1 IMAD.X R7, RZ, RZ, R2, P4 ;  /* 0x000000ffff079224 */ /* 0x000fe200020e0602 */
[----:B------:R-:W-:-:S07]  /*10040*/  @!P1 MOV R2, R14 ;  /* 0x0000000e00029202 */ /* 0x000fce0000000f00 */
[----:B------:R-:W-:Y:S05]  /*10050*/  WARPSYNC.COLLECTIVE R15, `(.L_x_343) ;  /* 0x000000000f087348 */ /* 0x000fea0003c00000 */
[----:B------:R0:W1:Y:S02]  /*10060*/  SHFL.IDX P6, R14, R13, R12, R11 ;  /* 0x0000000c0d0e7389 */ /* 0x00006400000c000b */
[----:B01----:R-:W-:Y:S01]  /*10070*/  ENDCOLLECTIVE ;  /* 0x000000000000791b */ /* 0x003fe20003800000 */
.L_x_343:
        /* <DEDUP_REMOVED lines=14> */
.L_x_344:
        /* <DEDUP_REMOVED lines=8> */
.L_x_345:
[----:B------:R-:W-:Y:S01]  /*101e0*/  @!P1 IMAD.MOV.U32 R3, RZ, RZ, R7 ;  /* 0x000000ffff039224 */ /* 0x000fe200078e0007 */
[----:B------:R-:W-:-:S04]  /*101f0*/  IADD3 R7, R4, 0x40, RZ ;  /* 0x0000004004077810 */ /* 0x000fc80007ffe0ff */
        /* <DEDUP_REMOVED lines=12> */
.L_x_346:
[----:B------:R-:W-:Y:S01]  /*102c0*/  IMAD.MOV.U32 R13, RZ, RZ, R5 ;  /* 0x000000ffff0d7224 */ /* 0x000fe200078e0005 */
[----:B------:R-:W-:Y:S02]  /*102d0*/  MOV R12, 0x5 ;  /* 0x00000005000c7802 */ /* 0x000fe40000000f00 */
[----:B------:R-:W-:-:S05]  /*102e0*/  @!P1 LEA R14, P4, R9, R14, 0x1 ;  /* 0x0000000e090e9211 */ /* 0x000fca00078808ff */
[----:B------:R-:W-:Y:S02]  /*102f0*/  @!P1 IMAD.X R7, RZ, RZ, R2, P4 ;  /* 0x000000ffff079224 */ /* 0x000fe400020e0602 */
[----:B------:R-:W-:-:S07]  /*10300*/  @!P1 IMAD.MOV.U32 R2, RZ, RZ, R14 ;  /* 0x000000ffff029224 */ /* 0x000fce00078e000e */
[----:B------:R-:W-:Y:S05]  /*10310*/  WARPSYNC.COLLECTIVE R15, `(.L_x_347) ;  /* 0x000000000f087348 */ /* 0x000fea0003c00000 */
[----:B------:R0:W1:Y:S02]  /*10320*/  SHFL.IDX P6, R14, R13, R12, R11 ;  /* 0x0000000c0d0e7389 */ /* 0x00006400000c000b */
[----:B01----:R-:W-:Y:S01]  /*10330*/  ENDCOLLECTIVE ;  /* 0x000000000000791b */ /* 0x003fe20003800000 */
.L_x_347:
        /* <DEDUP_REMOVED lines=14> */
.L_x_348:
        /* <DEDUP_REMOVED lines=8> */
.L_x_349:
[----:B------:R-:W-:Y:S02]  /*104a0*/  @!P1 IMAD.MOV.U32 R3, RZ, RZ, R7 ;  /* 0x000000ffff039224 */ /* 0x000fe400078e0007 */
[----:B------:R-:W-:-:S03]  /*104b0*/  VIADD R7, R4, 0x60 ;  /* 0x0000006004077836 */ /* 0x000fc60000000000 */
[----:B------:R-:W-:Y:S01]  /*104c0*/  @!PT LDS RZ, [RZ] ;  /* 0x00000000fffff984 */ /* 0x000fe20000000800 */
[----:B------:R-:W-:Y:S01]  /*104d0*/  @!PT LDS RZ, [RZ] ;  /* 0x00000000fffff984 */ /* 0x000fe20000000800 */
[----:B------:R-:W-:Y:S01]  /*104e0*/  @!PT LDS RZ, [RZ] ;  /* 0x00000000fffff984 */ /* 0x000fe20000000800 */
[----:B------:R-:W-:Y:S04]  /*104f0*/  @!P1 LDGSTS.E.BYPASS.LTC128B.128 [R33+0xec00], desc[UR36][R2.64], !P3 ;  /* 0x0ec0000002219fae */ /* 0x000fe8000d901d64 */
[----:B------:R-:W-:Y:S01]  /*10500*/  @!P1 LDGSTS.E.BYPASS.LTC128B.128 [R33+0x12c00], desc[UR36][R2.64+0x80], !P2 ;  /* 0x12c0008002219fae */ /* 0x000fe2000d101d64 */
[----:B------:R-:W-:-:S03]  /*10510*/  MOV R13, R0 ;  /* 0x00000000000d7202 */ /* 0x000fc60000000f00 */
[----:B------:R0:W-:Y:S01]  /*10520*/  @!P1 LDGSTS.E.BYPASS.LTC128B.128 [R33+0x16c00], desc[UR36][R2.64+0x100], !P0 ;  /* 0x16c0010002219fae */ /* 0x0001e2000c101d64 */
[----:B------:R-:W-:Y:S01]  /*10530*/  ISETP.GE.AND P1, PT, R7, R6, PT ;  /* 0x000000060700720c */ /* 0x000fe20003f26270 */
[----:B0-----:R-:W-:-:S12]  /*10540*/  IMAD.MOV.U32 R2, RZ, RZ, R14 ;  /* 0x000000ffff027224 */ /* 0x001fd800078e000e */
[----:B------:R-:W-:Y:S05]  /*10550*/  WARPSYNC.COLLECTIVE R15, `(.L_x_350) ;  /* 0x000000000f087348 */ /* 0x000fea0003c00000 */
[----:B------:R0:W1:Y:S02]  /*10560*/  SHFL.IDX P6, R14, R13, R12, R11 ;  /* 0x0000000c0d0e7389 */ /* 0x00006400000c000b */
[----:B01----:R-:W-:Y:S01]  /*10570*/  ENDCOLLECTIVE ;  /* 0x000000000000791b */ /* 0x003fe20003800000 */
.L_x_350:
        /* <DEDUP_REMOVED lines=8> */
.L_x_351:
[----:B------:R-:W-:-:S05]  /*10600*/  @!P1 IMAD.MOV.U32 R3, RZ, RZ, R7 ;  /* 0x000000ffff039224 */ /* 0x000fca00078e0007 */
[----:B------:R-:W-:Y:S01]  /*10610*/  @!PT LDS RZ, [RZ] ;  /* 0x00000000fffff984 */ /* 0x000fe20000000800 */
[----:B------:R-:W-:Y:S01]  /*10620*/  @!PT LDS RZ, [RZ] ;  /* 0x00000000fffff984 */ /* 0x000fe20000000800 */
[----:B------:R-:W-:Y:S01]  /*10630*/  @!PT LDS RZ, [RZ] ;  /* 0x00000000fffff984 */ /* 0x000fe20000000800 */
[----:B------:R0:W-:Y:S04]  /*10640*/  @!P1 LDGSTS.E.BYPASS.LTC128B.128 [R33+0xf400], desc[UR36][R2.64], !P3 ;  /* 0x0f40000002219fae */ /* 0x0001e8000d901d64 */
[----:B------:R0:W-:Y:S01]  /*10650*/  @!P1 LDGSTS.E.BYPASS.LTC128B.128 [R33+0x13400], desc[UR36][R2.64+0x80], !P2 ;  /* 0x1340008002219fae */ /* 0x0001e2000d101d64 */
[----:B------:R-:W-:-:S03]  /*10660*/  IMAD.MOV.U32 R13, RZ, RZ, R0 ;  /* 0x000000ffff0d7224 */ /* 0x000fc600078e0000 */
[----:B------:R0:W-:Y:S01]  /*10670*/  @!P1 LDGSTS.E.BYPASS.LTC128B.128 [R33+0x17400], desc[UR36][R2.64+0x100], !P0 ;  /* 0x1740010002219fae */ /* 0x0001e2000c101d64 */
[----:B------:R-:W-:-:S07]  /*10680*/  IMAD.MOV.U32 R5, RZ, RZ, R14 ;  /* 0x000000ffff057224 */ /* 0x000fce00078e000e */
[----:B0-----:R-:W-:Y:S05]  /*10690*/  WARPSYNC.COLLECTIVE R15, `(.L_x_352) ;  /* 0x000000000f087348 */ /* 0x001fea0003c00000 */
[----:B------:R1:W2:Y:S02]  /*106a0*/  SHFL.IDX P6, R14, R13, R12, R11 ;  /* 0x0000000c0d0e7389 */ /* 0x0002a400000c000b */
[----:B012---:R-:W-:Y:S01]  /*106b0*/  ENDCOLLECTIVE ;  /* 0x000000000000791b */ /* 0x007fe20003800000 */
.L_x_352:
[----:B------:R-:W-:Y:S05]  /*106c0*/  BRA `(.L_x_353) ;  /* 0xffffffc000487947 */ /* 0x000fea000383ffff */
.L_x_269:
[----:B0-----:R0:W1:Y:S02]  /*106d0*/  SYNCS.PHASECHK.TRANS64.TRYWAIT P0, [R22+URZ+0x2a820], R3 ;  /* 0x02a82003160075a7 */ /* 0x001064000800017f */
[----:B-1----:R-:W-:Y:S05]  /*106e0*/  @!P0 NANOSLEEP.SYNCS 0x989680 ;  /* 0x009896800000895d */ /* 0x002fea0003900000 */
[----:B------:R-:W1:Y:S02]  /*106f0*/  @!P0 SYNCS.PHASECHK.TRANS64 P0, [R22+URZ+0x2a820], R3 ;  /* 0x02a82003160085a7 */ /* 0x000e64000800007f */
[----:B-1----:R-:W-:Y:S05]  /*10700*/  @!P0 BRA `(.L_x_269) ;  /* 0xfffffffc00f08947 */ /* 0x002fea000383ffff */
[----:B------:R-:W-:Y:S05]  /*10710*/  BRA `(.L_x_354) ;  /* 0xffffffc000c07947 */ /* 0x000fea000383ffff */
.L_x_274:
[----:B0-----:R0:W1:Y:S02]  /*10720*/  SYNCS.PHASECHK.TRANS64.TRYWAIT P0, [R6+URZ+0x2a840], R3 ;  /* 0x02a84003060075a7 */ /* 0x001064000800017f */
[----:B-1----:R-:W-:Y:S05]  /*10730*/  @!P0 NANOSLEEP.SYNCS 0x989680 ;  /* 0x009896800000895d */ /* 0x002fea0003900000 */
[----:B------:R-:W1:Y:S02]  /*10740*/  @!P0 SYNCS.PHASECHK.TRANS64 P0, [R6+URZ+0x2a840], R3 ;  /* 0x02a84003060085a7 */ /* 0x000e64000800007f */
[----:B-1----:R-:W-:Y:S05]  /*10750*/  @!P0 BRA `(.L_x_274) ;  /* 0xfffffffc00f08947 */ /* 0x002fea000383ffff */
[----:B------:R-:W-:Y:S05]  /*10760*/  BRA `(.L_x_355) ;  /* 0xffffffc400847947 */ /* 0x000fea000383ffff */
.L_x_275:
[----:B------:R-:W-:Y:S01]  /*10770*/  BSSY B1, `(.L_x_356) ;  /* 0x0000008000017945 */ /* 0x000fe20003800000 */
[----:B------:R-:W-:Y:S01]  /*10780*/  IMAD.MOV.U32 R13, RZ, RZ, R5 ;  /* 0x000000ffff0d7224 */ /* 0x000fe200078e0005 */
[----:B------:R-:W-:Y:S01]  /*10790*/  MOV R11, 0x181f ;  /* 0x0000181f000b7802 */ /* 0x000fe20000000f00 */
[----:B------:R-:W-:Y:S02]  /*107a0*/  IMAD.MOV.U32 R12, RZ, RZ, RZ ;  /* 0x000000ffff0c7224 */ /* 0x000fe400078e00ff */
[----:B------:R-:W-:-:S07]  /*107b0*/  IMAD.MOV.U32 R15, RZ, RZ, -0x1 ;  /* 0xffffffffff0f7424 */ /* 0x000fce00078e00ff */
[----:B--2---:R-:W-:Y:S05]  /*107c0*/  WARPSYNC.COLLECTIVE R15, `(.L_x_357) ;  /* 0x000000000f087348 */ /* 0x004fea0003c00000 */
[----:B--2---:R0:W1:Y:S02]  /*107d0*/  SHFL.IDX P6, R14, R13, R12, R11 ;  /* 0x0000000c0d0e7389 */ /* 0x00406400000c000b */
[----:B01----:R-:W-:Y:S01]  /*107e0*/  ENDCOLLECTIVE ;  /* 0x000000000000791b */ /* 0x003fe20003800000 */
.L_x_357:
[----:B------:R-:W-:Y:S05]  /*107f0*/  BSYNC B1 ;  /* 0x0000000000017941 */ /* 0x000fea0003800000 */
.L_x_356:
[----:B------:R-:W0:Y:S01]  /*10800*/  S2R R35, SR_TID.X ;  /* 0x0000000000237919 */ /* 0x000e220000002100 */
[----:B------:R-:W-:Y:S02]  /*10810*/  IMAD.MOV.U32 R13, RZ, RZ, R9 ;  /* 0x000000ffff0d7224 */ /* 0x000fe400078e0009 */
[----:B------:R-:W-:Y:S02]  /*10820*/  IMAD.MOV.U32 R12, RZ, RZ, RZ ;  /* 0x000000ffff0c7224 */ /* 0x000fe400078e00ff */
[----:B------:R-:W-:Y:S02]  /*10830*/  IMAD.MOV.U32 R11, RZ, RZ, 0x181f ;  /* 0x0000181fff0b7424 */ /* 0x000fe400078e00ff */
[----:B------:R-:W-:Y:S02]  /*10840*/  IMAD.MOV.U32 R15, RZ, RZ, -0x1 ;  /* 0xffffffffff0f7424 */ /* 0x000fe400078e00ff */
[----:B------:R-:W-:Y:S02]  /*10850*/  IMAD.MOV.U32 R3, RZ, RZ, R14 ;  /* 0x000000ffff037224 */ /* 0x000fe400078e000e */
[----:B------:R-:W-:-:S07]  /*10860*/  IMAD R4, R4, 0x2, R22 ;  /* 0x0000000204047824 */ /* 0x000fce00078e0216 */
[----:B0-----:R-:W-:Y:S05]  /*10870*/  WARPSYNC.COLLECTIVE R15, `(.L_x_358) ;  /* 0x000000000f087348 */ /* 0x001fea0003c00000 */
[----:B------:R1:W2:Y:S02]  /*10880*/  SHFL.IDX P6, R14, R13, R12, R11 ;  /* 0x0000000c0d0e7389 */ /* 0x0002a400000c000b */
[----:B012---:R-:W-:Y:S01]  /*10890*/  ENDCOLLECTIVE ;  /* 0x000000000000791b */ /* 0x007fe20003800000 */
.L_x_358:
[----:B------:R-:W-:Y:S02]  /*108a0*/  IMAD.MOV.U32 R13, RZ, RZ, R5 ;  /* 0x000000ffff0d7224 */ /* 0x000fe400078e0005 */
[----:B------:R-:W-:Y:S02]  /*108b0*/  IMAD.MOV.U32 R12, RZ, RZ, 0x1 ;  /* 0x00000001ff0c7424 */ /* 0x000fe400078e00ff */
[----:B------:R-:W-:Y:S02]  /*108c0*/  IMAD.SHL.U32 R35, R35, 0x8, RZ ;  /* 0x0000000823237824 */ /* 0x000fe400078e00ff */
[----:B------:R-:W-:-:S03]  /*108d0*/  IMAD.MOV.U32 R2, RZ, RZ, R14 ;  /* 0x000000ffff027224 */ /* 0x000fc600078e000e */
[----:B------:R-:W-:-:S07]  /*108e0*/  LOP3.LUT R35, R35, 0x38, RZ, 0xc0, !PT ;  /* 0x0000003823237812 */ /* 0x000fce00078ec0ff */
[----:B------:R-:W-:Y:S05]  /*108f0*/  WARPSYNC.COLLECTIVE R15, `(.L_x_359) ;  /* 0x000000000f087348 */ /* 0x000fea0003c00000 */
[----:B------:R0:W1:Y:S02]  /*10900*/  SHFL.IDX P6, R14, R13, R12, R11 ;  /* 0x0000000c0d0e7389 */ /* 0x00006400000c000b */
[----:B01----:R-:W-:Y:S01]  /*10910*/  ENDCOLLECTIVE ;  /* 0x000000000000791b */ /* 0x003fe20003800000 */
.L_x_359:
[----:B------:R-:W-:-:S05]  /*10920*/  IMAD.SHL.U32 R0, R35, 0x2, RZ ;  /* 0x0000000223007824 */ /* 0x000fca00078e00ff */
[----:B------:R-:W-:-:S04]  /*10930*/  IADD3 R2, P0, R2, R0, RZ ;  /* 0x0000000002027210 */ /* 0x000fc80007f1e0ff */
[----:B------:R-:W-:Y:S01]  /*10940*/  IADD3.X R3, RZ, R3, RZ, P0, !PT ;  /* 0x00000003ff037210 */ /* 0x000fe200007fe4ff */
[----:B------:R-:W-:-:S04]  /*10950*/  IMAD.MOV.U32 R13, RZ, RZ, R9 ;  /* 0x000000ffff0d7224 */ /* 0x000fc800078e0009 */
[----:B------:R-:W-:Y:S01]  /*10960*/  @!PT LDS RZ, [RZ] ;  /* 0x00000000fffff984 */ /* 0x000fe20000000800 */
[----:B------:R-:W-:Y:S01]  /*10970*/  @!PT LDS RZ, [RZ] ;  /* 0x00000000fffff984 */ /* 0x000fe20000000800 */
[----:B------:R-:W-:Y:S01]  /*10980*/  @!PT LDS RZ, [RZ] ;  /* 0x00000000fffff984 */ /* 0x000fe20000000800 */
[----:B------:R-:W-:Y:S04]  /*10990*/  LDGSTS.E.BYPASS.LTC128B.128 [R4+0x18400], desc[UR36][R2.64], !P3 ;  /* 0x1840000002047fae */ /* 0x000fe8000d901d64 */
[----:B------:R-:W-:Y:S04]  /*109a0*/  LDGSTS.E.BYPASS.LTC128B.128 [R4+0x1b400], desc[UR36][R2.64+0x80], !P2 ;  /* 0x1b40008002047fae */ /* 0x000fe8000d101d64 */
[----:B------:R0:W-:Y:S02]  /*109b0*/  LDGSTS.E.BYPASS.LTC128B.128 [R4+0x1e400], desc[UR36][R2.64+0x100], !P1 ;  /* 0x1e40010002047fae */ /* 0x0001e4000c901d64 */
[----:B0-----:R-:W-:-:S07]  /*109c0*/  IMAD.MOV.U32 R3, RZ, RZ, R14 ;  /* 0x000000ffff037224 */ /* 0x001fce00078e000e */
[----:B------:R-:W-:Y:S05]  /*109d0*/  WARPSYNC.COLLECTIVE R15, `(.L_x_360) ;  /* 0x000000000f087348 */ /* 0x000fea0003c00000 */
[----:B------:R0:W1:Y:S02]  /*109e0*/  SHFL.IDX P6, R14, R13, R12, R11 ;  /* 0x0000000c0d0e7389 */ /* 0x00006400000c000b */
[----:B01----:R-:W-:Y:S01]  /*109f0*/  ENDCOLLECTIVE ;  /* 0x000000000000791b */ /* 0x003fe20003800000 */
.L_x_360:
[----:B------:R-:W-:Y:S02]  /*10a00*/  IMAD.MOV.U32 R13, RZ, RZ, R5 ;  /* 0x000000ffff0d7224 */ /* 0x000fe400078e0005 */
[----:B------:R-:W-:Y:S02]  /*10a10*/  IMAD.MOV.U32 R12, RZ, RZ, 0x2 ;  /* 0x00000002ff0c7424 */ /* 0x000fe400078e00ff */
[----:B------:R-:W-:-:S07]  /*10a20*/  IMAD.MOV.U32 R2, RZ, RZ, R14 ;  /* 0x000000ffff027224 */ /* 0x000fce00078e000e */
[----:B------:R-:W-:Y:S05]  /*10a30*/  WARPSYNC.COLLECTIVE R15, `(.L_x_361) ;  /* 0x000000000f087348 */ /* 0x000fea0003c00000 */
[----:B------:R0:W1:Y:S02]  /*10a40*/  SHFL.IDX P6, R14, R13, R12, R11 ;  /* 0x0000000c0d0e7389 */ /* 0x00006400000c000b */
[----:B01----:R-:W-:Y:S01]  /*10a50*/  ENDCOLLECTIVE ;  /* 0x000000000000791b */ /* 0x003fe20003800000 */
.L_x_361:
[----:B------:R-:W-:-:S05]  /*10a60*/  IADD3 R2, P0, R2, R0, RZ ;  /* 0x0000000002027210 */ /* 0x000fca0007f1e0ff */
[----:B------:R-:W-:-:S05]  /*10a70*/  IMAD.X R3, RZ, RZ, R3, P0 ;  /* 0x000000ffff037224 */ /* 0x000fca00000e0603 */
[----:B------:R-:W-:Y:S01]  /*10a80*/  @!PT LDS RZ, [RZ] ;  /* 0x00000000fffff984 */ /* 0x000fe20000000800 */
[----:B------:R-:W-:Y:S01]  /*10a90*/  @!PT LDS RZ, [RZ] ;  /* 0x00000000fffff984 */ /* 0x000fe20000000800 */
[----:B------:R-:W-:Y:S01]  /*10aa0*/  @!PT LDS RZ, [RZ] ;  /* 0x00000000fffff984 */ /* 0x000fe20000000800 */
[----:B------:R0:W-:Y:S01]  /*10ab0*/  LDGSTS.E.BYPASS.LTC128B.128 [R4+0x18c00], desc[UR36][R2.64], !P3 ;  /* 0x18c0000002047fae */ /* 0x0001e2000d901d64 */
[----:B------:R-:W-:-:S03]  /*10ac0*/  IMAD.MOV.U32 R13, RZ, RZ, R9 ;  /* 0x000000ffff0d7224 */ /* 0x000fc600078e0009 */
[----:B------:R0:W-:Y:S04]  /*10ad0*/  LDGSTS.E.BYPASS.LTC128B.128 [R4+0x1bc00], desc[UR36][R2.64+0x80], !P2 ;  /* 0x1bc0008002047fae */ /* 0x0001e8000d101d64 */
[----:B------:R0:W-:Y:S01]  /*10ae0*/  LDGSTS.E.BYPASS.LTC128B.128 [R4+0x1ec00], desc[UR36][R2.64+0x100], !P1 ;  /* 0x1ec0010002047fae */ /* 0x0001e2000c901d64 */
[----:B------:R-:W-:-:S07]  /*10af0*/  MOV R35, R14 ;  /* 0x0000000e00237202 */ /* 0x000fce0000000f00 */
[----:B0-----:R-:W-:Y:S05]  /*10b00*/  WARPSYNC.COLLECTIVE R15, `(.L_x_362) ;  /* 0x000000000f087348 */ /* 0x001fea0003c00000 */
[----:B------:R1:W2:Y:S02]  /*10b10*/  SHFL.IDX P6, R14, R13, R12, R11 ;  /* 0x0000000c0d0e7389 */ /* 0x0002a400000c000b */
[----:B012---:R-:W-:Y:S01]  /*10b20*/  ENDCOLLECTIVE ;  /* 0x000000000000791b */ /* 0x007fe20003800000 */
.L_x_362:
[----:B------:R-:W-:Y:S02]  /*10b30*/  IMAD.MOV.U32 R13, RZ, RZ, R5 ;  /* 0x000000ffff0d7224 */ /* 0x000fe400078e0005 */
[----:B------:R-:W-:Y:S02]  /*10b40*/  IMAD.MOV.U32 R12, RZ, RZ, 0x3 ;  /* 0x00000003ff0c7424 */ /* 0x000fe400078e00ff */
[----:B------:R-:W-:-:S07]  /*10b50*/  IMAD.MOV.U32 R2, RZ, RZ, R14 ;  /* 0x000000ffff027224 */ /* 0x000fce00078e000e */
[----:B------:R-:W-:Y:S05]  /*10b60*/  WARPSYNC.COLLECTIVE R15, `(.L_x_363) ;  /* 0x000000000f087348 */ /* 0x000fea0003c00000 */
[----:B------:R0:W1:Y:S02]  /*10b70*/  SHFL.IDX P6, R14, R13, R12, R11 ;  /* 0x0000000c0d0e7389 */ /* 0x00006400000c000b */
[----:B01----:R-:W-:Y:S01]  /*10b80*/  ENDCOLLECTIVE ;  /* 0x000000000000791b */ /* 0x003fe20003800000 */
.L_x_363:
        /* <DEDUP_REMOVED lines=9> */
[----:B------:R-:W-:-:S07]  /*10c20*/  IMAD.MOV.U32 R35, RZ, RZ, R14 ;  /* 0x000000ffff237224 */ /* 0x000fce00078e000e */
[----:B0-----:R-:W-:Y:S05]  /*10c30*/  WARPSYNC.COLLECTIVE R15, `(.L_x_364) ;  /* 0x000000000f087348 */ /* 0x001fea0003c00000 */
[----:B------:R1:W2:Y:S02]  /*10c40*/  SHFL.IDX P6, R14, R13, R12, R11 ;  /* 0x0000000c0d0e7389 */ /* 0x0002a400000c000b */
[----:B012---:R-:W-:Y:S01]  /*10c50*/  ENDCOLLECTIVE ;  /* 0x000000000000791b */ /* 0x007fe20003800000 */
.L_x_364:
[----:B------:R-:W-:Y:S01]  /*10c60*/  MOV R13, R5 ;  /* 0x00000005000d7202 */ /* 0x000fe20000000f00 */
[----:B------:R-:W-:Y:S02]  /*10c70*/  IMAD.MOV.U32 R12, RZ, RZ, 0x4 ;  /* 0x00000004ff0c7424 */ /* 0x000fe400078e00ff */
[----:B------:R-:W-:-:S07]  /*10c80*/  IMAD.MOV.U32 R2, RZ, RZ, R14 ;  /* 0x000000ffff027224 */ /* 0x000fce00078e000e */
[----:B------:R-:W-:Y:S05]  /*10c90*/  WARPSYNC.COLLECTIVE R15, `(.L_x_365) ;  /* 0x000000000f087348 */ /* 0x000fea0003c00000 */
[----:B------:R0:W1:Y:S02]  /*10ca0*/  SHFL.IDX P6, R14, R13, R12, R11 ;  /* 0x0000000c0d0e7389 */ /* 0x00006400000c000b */
[----:B01----:R-:W-:Y:S01]  /*10cb0*/  ENDCOLLECTIVE ;  /* 0x000000000000791b */ /* 0x003fe20003800000 */
.L_x_365:
        /* <DEDUP_REMOVED lines=13> */
.L_x_366:
[----:B------:R-:W-:Y:S02]  /*10d90*/  IMAD.MOV.U32 R13, RZ, RZ, R5 ;  /* 0x000000ffff0d7224 */ /* 0x000fe400078e0005 */
[----:B------:R-:W-:Y:S02]  /*10da0*/  IMAD.MOV.U32 R12, RZ, RZ, 0x5 ;  /* 0x00000005ff0c7424 */ /* 0x000fe400078e00ff */
[----:B------:R-:W-:-:S07]  /*10db0*/  IMAD.MOV.U32 R2, RZ, RZ, R14 ;  /* 0x000000ffff027224 */ /* 0x000fce00078e000e */
[----:B------:R-:W-:Y:S05]  /*10dc0*/  WARPSYNC.COLLECTIVE R15, `(.L_x_367) ;  /* 0x000000000f087348 */ /* 0x000fea0003c00000 */
[----:B------:R0:W1:Y:S02]  /*10dd0*/  SHFL.IDX P6, R14, R13, R12, R11 ;  /* 0x0000000c0d0e7389 */ /* 0x00006400000c000b */
[----:B01----:R-:W-:Y:S01]  /*10de0*/  ENDCOLLECTIVE ;  /* 0x000000000000791b */ /* 0x003fe20003800000 */
.L_x_367:
        /* <DEDUP_REMOVED lines=13> */
.L_x_368:
[----:B------:R-:W-:Y:S01]  /*10ec0*/  MOV R2, R14 ;  /* 0x0000000e00027202 */ /* 0x000fe20000000f00 */
[----:B------:R-:W-:Y:S06]  /*10ed0*/  BRA `(.L_x_369) ;  /* 0xffffffc000b47947 */ /* 0x000fec000383ffff */
.L_x_280:
[----:B-1----:R1:W4:Y:S02]  /*10ee0*/  SYNCS.PHASECHK.TRANS64.TRYWAIT P0, [R4+URZ+0x2a860], R2 ;  /* 0x02a86002040075a7 */ /* 0x002324000800017f */
[----:B----4-:R-:W-:Y:S05]  /*10ef0*/  @!P0 NANOSLEEP.SYNCS 0x989680 ;  /* 0x009896800000895d */ /* 0x010fea0003900000 */
[----:B------:R-:W4:Y:S02]  /*10f00*/  @!P0 SYNCS.PHASECHK.TRANS64 P0, [R4+URZ+0x2a860], R2 ;  /* 0x02a86002040085a7 */ /* 0x000f24000800007f */
[----:B----4-:R-:W-:Y:S05]  /*10f10*/  @!P0 BRA `(.L_x_280) ;  /* 0xfffffffc00f08947 */ /* 0x010fea000383ffff */
[----:B------:R-:W-:Y:S05]  /*10f20*/  BRA `(.L_x_370) ;  /* 0xffffffc400107947 */ /* 0x000fea000383ffff */
.L_x_281:
[----:B------:R-:W-:Y:S01]  /*10f30*/  BSSY B1, `(.L_x_371) ;  /* 0x0000008000017945 */ /* 0x000fe20003800000 */
[----:B------:R-:W-:Y:S02]  /*10f40*/  IMAD.MOV.U32 R13, RZ, RZ, R24 ;  /* 0x000000ffff0d7224 */ /* 0x000fe400078e0018 */
[----:B------:R-:W-:Y:S02]  /*10f50*/  IMAD.MOV.U32 R12, RZ, RZ, RZ ;  /* 0x000000ffff0c7224 */ /* 0x000fe400078e00ff */
[----:B------:R-:W-:Y:S02]  /*10f60*/  IMAD.MOV.U32 R11, RZ, RZ, 0x181f ;  /* 0x0000181fff0b7424 */ /* 0x000fe400078e00ff */
[----:B------:R-:W-:-:S07]  /*10f70*/  IMAD.MOV.U32 R15, RZ, RZ, -0x1 ;  /* 0xffffffffff0f7424 */ /* 0x000fce00078e00ff */
[----:B-12---:R-:W-:Y:S05]  /*10f80*/  WARPSYNC.COLLECTIVE R15, `(.L_x_372) ;  /* 0x000000000f087348 */ /* 0x006fea0003c00000 */
[----:B--2---:R0:W2:Y:S02]  /*10f90*/  SHFL.IDX P6, R14, R13, R12, R11 ;  /* 0x0000000c0d0e7389 */ /* 0x0040a400000c000b */
[----:B012---:R-:W-:Y:S01]  /*10fa0*/  ENDCOLLECTIVE ;  /* 0x000000000000791b */ /* 0x007fe20003800000 */
.L_x_372:
[----:B------:R-:W-:Y:S05]  /*10fb0*/  BSYNC B1 ;  /* 0x0000000000017941 */ /* 0x000fea0003800000 */
.L_x_371:
[----:B------:R-:W-:Y:S02]  /*10fc0*/  IMAD.MOV.U32 R13, RZ, RZ, R18 ;  /* 0x000000ffff0d7224 */ /* 0x000fe400078e0012 */
[----:B------:R-:W-:Y:S02]  /*10fd0*/  IMAD.MOV.U32 R12, RZ, RZ, RZ ;  /* 0x000000ffff0c7224 */ /* 0x000fe400078e00ff */
[----:B------:R-:W-:Y:S02]  /*10fe0*/  IMAD.MOV.U32 R11, RZ, RZ, 0x181f ;  /* 0x0000181fff0b7424 */ /* 0x000fe400078e00ff */
[----:B------:R-:W-:Y:S02]  /*10ff0*/  IMAD.MOV.U32 R15, RZ, RZ, -0x1 ;  /* 0xffffffffff0f7424 */ /* 0x000fe400078e00ff */
[----:B------:R-:W-:Y:S02]  /*11000*/  IMAD.MOV.U32 R3, RZ, RZ, R14 ;  /* 0x000000ffff037224 */ /* 0x000fe400078e000e */
[----:B------:R-:W-:-:S07]  /*11010*/  IMAD R5, R5, 0x2, R22 ;  /* 0x0000000205057824 */ /* 0x000fce00078e0216 */
[----:B------:R-:W-:Y:S05]  /*11020*/  WARPSYNC.COLLECTIVE R15, `(.L_x_373) ;  /* 0x000000000f087348 */ /* 0x000fea0003c00000 */
[----:B------:R0:W1:Y:S02]  /*11030*/  SHFL.IDX P6, R14, R13, R12, R11 ;  /* 0x0000000c0d0e7389 */ /* 0x00006400000c000b */
[----:B01----:R-:W-:Y:S01]  /*11040*/  ENDCOLLECTIVE ;  /* 0x000000000000791b */ /* 0x003fe20003800000 */
.L_x_373:
[----:B------:R-:W-:Y:S02]  /*11050*/  IMAD.MOV.U32 R13, RZ, RZ, R24 ;  /* 0x000000ffff0d7224 */ /* 0x000fe400078e0018 */
[----:B------:R-:W-:Y:S01]  /*11060*/  IMAD.MOV.U32 R12, RZ, RZ, 0x1 ;  /* 0x00000001ff0c7424 */ /* 0x000fe200078e00ff */
[----:B------:R-:W-:-:S07]  /*11070*/  MOV R2, R14 ;  /* 0x0000000e00027202 */ /* 0x000fce0000000f00 */
[----:B------:R-:W-:Y:S05]  /*11080*/  WARPSYNC.COLLECTIVE R15, `(.L_x_374) ;  /* 0x000000000f087348 */ /* 0x000fea0003c00000 */
[----:B------:R0:W1:Y:S02]  /*11090*/  SHFL.IDX P6, R14, R13, R12, R11 ;  /* 0x0000000c0d0e7389 */ /* 0x00006400000c000b */
[----:B01----:R-:W-:Y:S01]  /*110a0*/  ENDCOLLECTIVE ;  /* 0x000000000000791b */ /* 0x003fe20003800000 */
.L_x_374:
[----:B------:R-:W-:-:S05]  /*110b0*/  IADD3 R2, P1, R2, R0, RZ ;  /* 0x0000000002027210 */ /* 0x000fca0007f3e0ff */
[----:B------:R-:W-:Y:S01]  /*110c0*/  IMAD.X R3, RZ, RZ, R3, P1 ;  /* 0x000000ffff037224 */ /* 0x000fe200008e0603 */
[----:B------:R-:W-:-:S04]  /*110d0*/  LOP3.LUT P1, RZ, R29, 0x1, RZ, 0xc0, !PT ;  /* 0x000000011dff7812 */ /* 0x000fc8000782c0ff */
[----:B------:R-:W-:Y:S01]  /*110e0*/  ISETP.LT.OR P2, PT, R6, 0x1, !P1 ;  /* 0x000000010600780c */ /* 0x000fe20004f41670 */
[----:B------:R-:W-:-:S12]  /*110f0*/  IMAD.MOV.U32 R13, RZ, RZ, R18 ;  /* 0x000000ffff0d7224 */ /* 0x000fd800078e0012 */
[----:B------:R-:W-:Y:S01]  /*11100*/  @!PT LDS RZ, [RZ] ;  /* 0x00000000fffff984 */ /* 0x000fe20000000800 */
[----:B------:R-:W-:Y:S01]  /*11110*/  @!PT LDS RZ, [RZ] ;  /* 0x00000000fffff984 */ /* 0x000fe20000000800 */
[----:B------:R-:W-:Y:S01]  /*11120*/  @!PT LDS RZ, [RZ] ;  /* 0x00000000fffff984 */ /* 0x000fe20000000800 */
[----:B------:R-:W-:Y:S01]  /*11130*/  LDGSTS.E.BYPASS.LTC128B.128 [R5+0x400], desc[UR36][R2.64], !P2 ;  /* 0x0040000002057fae */ /* 0x000fe2000d101d64 */
[----:B------:R-:W-:-:S13]  /*11140*/  ISETP.LT.OR P2, PT, R6, 0x1, !P0 ;  /* 0x000000010600780c */ /* 0x000fda0004741670 */
[----:B------:R0:W-:Y:S02]  /*11150*/  LDGSTS.E.BYPASS.LTC128B.128 [R5+0x3400], desc[UR36][R2.64+0x80], !P2 ;  /* 0x0340008002057fae */ /* 0x0001e4000d101d64 */
[----:B0-----:R-:W-:-:S07]  /*11160*/  IMAD.MOV.U32 R3, RZ, RZ, R14 ;  /* 0x000000ffff037224 */ /* 0x001fce00078e000e */
[----:B------:R-:W-:Y:S05]  /*11170*/  WARPSYNC.COLLECTIVE R15, `(.L_x_375) ;  /* 0x000000000f087348 */ /* 0x000fea0003c00000 */
[----:B------:R0:W1:Y:S02]  /*11180*/  SHFL.IDX P6, R14, R13, R12, R11 ;  /* 0x0000000c0d0e7389 */ /* 0x00006400000c000b */
[----:B01----:R-:W-:Y:S01]  /*11190*/  ENDCOLLECTIVE ;  /* 0x000000000000791b */ /* 0x003fe20003800000 */
.L_x_375:
[----:B------:R-:W-:Y:S01]  /*111a0*/  IMAD.MOV.U32 R13, RZ, RZ, R24 ;  /* 0x000000ffff0d7224 */ /* 0x000fe200078e0018 */
[----:B------:R-:W-:Y:S01]  /*111b0*/  MOV R12, 0x2 ;  /* 0x00000002000c7802 */ /* 0x000fe20000000f00 */
[----:B------:R-:W-:-:S07]  /*111c0*/  IMAD.MOV.U32 R2, RZ, RZ, R14 ;  /* 0x000000ffff027224 */ /* 0x000fce00078e000e */
[----:B------:R-:W-:Y:S05]  /*111d0*/  WARPSYNC.COLLECTIVE R15, `(.L_x_376) ;  /* 0x000000000f087348 */ /* 0x000fea0003c00000 */
[----:B------:R0:W1:Y:S02]  /*111e0*/  SHFL.IDX P6, R14, R13, R12, R11 ;  /* 0x0000000c0d0e7389 */ /* 0x00006400000c000b */
[----:B01----:R-:W-:Y:S01]  /*111f0*/  ENDCOLLECTIVE ;  /* 0x000000000000791b */ /* 0x003fe20003800000 */
.L_x_376:
[----:B------:R-:W-:-:S05]  /*11200*/  IADD3 R2, P2, R2, R0, RZ ;  /* 0x0000000002027210 */ /* 0x000fca0007f5e0ff */
[----:B------:R-:W-:Y:S01]  /*11210*/  IMAD.X R3, RZ, RZ, R3, P2 ;  /* 0x000000ffff037224 */ /* 0x000fe200010e0603 */
        /* <DEDUP_REMOVED lines=12> */
.L_x_377:
[----:B------:R-:W-:Y:S02]  /*112e0*/  IMAD.MOV.U32 R13, RZ, RZ, R24 ;  /* 0x000000ffff0d7224 */ /* 0x000fe400078e0018 */
[----:B------:R-:W-:Y:S02]  /*112f0*/  IMAD.MOV.U32 R12, RZ, RZ, 0x3 ;  /* 0x00000003ff0c7424 */ /* 0x000fe400078e00ff */
[----:B------:R-:W-:-:S07]  /*11300*/  IMAD.MOV.U32 R2, RZ, RZ, R14 ;  /* 0x000000ffff027224 */ /* 0x000fce00078e000e */
[----:B------:R-:W-:Y:S05]  /*11310*/  WARPSYNC.COLLECTIVE R15, `(.L_x_378) ;  /* 0x000000000f087348 */ /* 0x000fea0003c00000 */
[----:B------:R0:W1:Y:S02]  /*11320*/  SHFL.IDX P6, R14, R13, R12, R11 ;  /* 0x0000000c0d0e7389 */ /* 0x00006400000c000b */
[----:B01----:R-:W-:Y:S01]  /*11330*/  ENDCOLLECTIVE ;  /* 0x000000000000791b */ /* 0x003fe20003800000 */
.L_x_378:
        /* <DEDUP_REMOVED lines=14> */
.L_x_379:
[----:B------:R-:W-:Y:S02]  /*11420*/  IMAD.MOV.U32 R13, RZ, RZ, R24 ;  /* 0x000000ffff0d7224 */ /* 0x000fe400078e0018 */
[----:B------:R-:W-:Y:S02]  /*11430*/  IMAD.MOV.U32 R12, RZ, RZ, 0x4 ;  /* 0x00000004ff0c7424 */ /* 0x000fe400078e00ff */
[----:B------:R-:W-:-:S07]  /*11440*/  IMAD.MOV.U32 R2, RZ, RZ, R14 ;  /* 0x000000ffff027224 */ /* 0x000fce00078e000e */
[----:B------:R-:W-:Y:S05]  /*11450*/  WARPSYNC.COLLECTIVE R15, `(.L_x_380) ;  /* 0x000000000f087348 */ /* 0x000fea0003c00000 */
[----:B------:R0:W1:Y:S02]  /*11460*/  SHFL.IDX P6, R14, R13, R12, R11 ;  /* 0x0000000c0d0e7389 */ /* 0x00006400000c000b */
[----:B01----:R-:W-:Y:S01]  /*11470*/  ENDCOLLECTIVE ;  /* 0x000000000000791b */ /* 0x003fe20003800000 */
.L_x_380:
[----:B------:R-:W-:-:S04]  /*11480*/  IADD3 R2, P2, R2, R0, RZ ;  /* 0x0000000002027210 */ /* 0x000fc80007f5e0ff */
[----:B------:R-:W-:Y:S02]  /*11490*/  IADD3.X R3, RZ, R3, RZ, P2, !PT ;  /* 0x00000003ff037210 */ /* 0x000fe400017fe4ff */
        /* <DEDUP_REMOVED lines=12> */
.L_x_381:
[----:B------:R-:W-:Y:S02]  /*11560*/  IMAD.MOV.U32 R13, RZ, RZ, R24 ;  /* 0x000000ffff0d7224 */ /* 0x000fe400078e0018 */
[----:B------:R-:W-:Y:S02]  /*11570*/  IMAD.MOV.U32 R12, RZ, RZ, 0x5 ;  /* 0x00000005ff0c7424 */ /* 0x000fe400078e00ff */
[----:B------:R-:W-:-:S07]  /*11580*/  IMAD.MOV.U32 R2, RZ, RZ, R14 ;  /* 0x000000ffff027224 */ /* 0x000fce00078e000e */
[----:B------:R-:W-:Y:S05]  /*11590*/  WARPSYNC.COLLECTIVE R15, `(.L_x_382) ;  /* 0x000000000f087348 */ /* 0x000fea0003c00000 */
[----:B------:R0:W1:Y:S02]  /*115a0*/  SHFL.IDX P6, R14, R13, R12, R11 ;  /* 0x0000000c0d0e7389 */ /* 0x00006400000c000b */
[----:B01----:R-:W-:Y:S01]  /*115b0*/  ENDCOLLECTIVE ;  /* 0x000000000000791b */ /* 0x003fe20003800000 */
.L_x_382:
[----:B------:R-:W-:-:S05]  /*115c0*/  IADD3 R2, P2, R2, R0, RZ ;  /* 0x0000000002027210 */ /* 0x000fca0007f5e0ff */
        /* <DEDUP_REMOVED lines=12> */
.L_x_383:
[----:B------:R-:W-:Y:S01]  /*11690*/  @!PT LDS RZ, [RZ] ;  /* 0x00000000fffff984 */ /* 0x000fe20000000800 */
[----:B------:R-:W-:Y:S01]  /*116a0*/  @!PT LDS RZ, [RZ] ;  /* 0x00000000fffff984 */ /* 0x000fe20000000800 */
[----:B------:R-:W-:Y:S01]  /*116b0*/  @!PT LDS RZ, [RZ] ;  /* 0x00000000fffff984 */ /* 0x000fe20000000800 */
[----:B------:R0:W-:Y:S01]  /*116c0*/  LDGSTS.E.BYPASS.LTC128B.128 [R5+0x5400], desc[UR36][R2.64+0x80], !P2 ;  /* 0x0540008002057fae */ /* 0x0001e2000d101d64 */
[----:B------:R-:W-:Y:S05]  /*116d0*/  BRA `(.L_x_384) ;  /* 0xffffffbc00fc7947 */ /* 0x000fea000383ffff */
.L_x_289:
[----:B0-----:R0:W1:Y:S02]  /*116e0*/  SYNCS.PHASECHK.TRANS64.TRYWAIT P0, [R0+URZ+0x2a860], R3 ;  /* 0x02a86003000075a7 */ /* 0x001064000800017f */
[----:B-1----:R-:W-:Y:S05]  /*116f0*/  @!P0 NANOSLEEP.SYNCS 0x989680 ;  /* 0x009896800000895d */ /* 0x002fea0003900000 */
[----:B------:R-:W1:Y:S02]  /*11700*/  @!P0 SYNCS.PHASECHK.TRANS64 P0, [R0+URZ+0x2a860], R3 ;  /* 0x02a86003000085a7 */ /* 0x000e64000800007f */
[----:B-1----:R-:W-:Y:S05]  /*11710*/  @!P0 BRA `(.L_x_289) ;  /* 0xfffffffc00f08947 */ /* 0x002fea000383ffff */
[----:B------:R-:W-:Y:S05]  /*11720*/  BRA `(.L_x_385) ;  /* 0xffffffc4000c7947 */ /* 0x000fea000383ffff */
.L_x_290:
[----:B------:R-:W-:Y:S01]  /*11730*/  BSSY B0, `(.L_x_386) ;  /* 0x0000008000007945 */ /* 0x000fe20003800000 */
[----:B------:R-:W-:Y:S02]  /*11740*/  IMAD.MOV.U32 R13, RZ, RZ, R24 ;  /* 0x000000ffff0d7224 */ /* 0x000fe400078e0018 */
[----:B------:R-:W-:Y:S02]  /*11750*/  IMAD.MOV.U32 R12, RZ, RZ, RZ ;  /* 0x000000ffff0c7224 */ /* 0x000fe400078e00ff */
[----:B------:R-:W-:Y:S02]  /*11760*/  IMAD.MOV.U32 R11, RZ, RZ, 0x181f ;  /* 0x0000181fff0b7424 */ /* 0x000fe400078e00ff */
[----:B------:R-:W-:-:S07]  /*11770*/  IMAD.MOV.U32 R15, RZ, RZ, -0x1 ;  /* 0xffffffffff0f7424 */ /* 0x000fce00078e00ff */
[----:B0-2---:R-:W-:Y:S05]  /*11780*/  WARPSYNC.COLLECTIVE R15, `(.L_x_387) ;  /* 0x000000000f087348 */ /* 0x005fea0003c00000 */
[----:B--2---:R1:W2:Y:S02]  /*11790*/  SHFL.IDX P6, R14, R13, R12, R11 ;  /* 0x0000000c0d0e7389 */ /* 0x0042a400000c000b */
[----:B012---:R-:W-:Y:S01]  /*117a0*/  ENDCOLLECTIVE ;  /* 0x000000000000791b */ /* 0x007fe20003800000 */
.L_x_387:
[----:B------:R-:W-:Y:S05]  /*117b0*/  BSYNC B0 ;  /* 0x0000000000007941 */ /* 0x000fea0003800000 */
.L_x_386:
[----:B------:R-:W0:Y:S01]  /*117c0*/  S2R R4, SR_TID.X ;  /* 0x0000000000047919 */ /* 0x000e220000002100 */
[----:B------:R-:W-:Y:S01]  /*117d0*/  IMAD.MOV.U32 R13, RZ, RZ, R18 ;  /* 0x000000ffff0d7224 */ /* 0x000fe200078e0012 */
[C---:B------:R-:W-:Y:S01]  /*117e0*/  LOP3.LUT R2, R29.reuse, 0x1, RZ, 0xc0, !PT ;  /* 0x000000011d027812 */ /* 0x040fe200078ec0ff */
[----:B------:R-:W-:Y:S01]  /*117f0*/  IMAD.MOV.U32 R12, RZ, RZ, RZ ;  /* 0x000000ffff0c7224 */ /* 0x000fe200078e00ff */
[----:B------:R-:W-:Y:S01]  /*11800*/  LOP3.LUT P0, RZ, R29, 0x2, RZ, 0xc0, !PT ;  /* 0x000000021dff7812 */ /* 0x000fe2000780c0ff */
[----:B------:R-:W-:Y:S01]  /*11810*/  IMAD.MOV.U32 R11, RZ, RZ, 0x181f ;  /* 0x0000181fff0b7424 */ /* 0x000fe200078e00ff */
[----:B------:R-:W-:Y:S01]  /*11820*/  ISETP.NE.U32.AND P1, PT, R2, 0x1, PT ;  /* 0x000000010200780c */ /* 0x000fe20003f25070 */
[----:B------:R-:W-:Y:S01]  /*11830*/  IMAD.MOV.U32 R15, RZ, RZ, -0x1 ;  /* 0xffffffffff0f7424 */ /* 0x000fe200078e00ff */
[C---:B------:R-:W-:Y:S01]  /*11840*/  ISETP.LT.OR P4, PT, R6.reuse, 0x1, !P0 ;  /* 0x000000010600780c */ /* 0x040fe20004781670 */
[----:B------:R-:W-:Y:S01]  /*11850*/  IMAD.MOV.U32 R3, RZ, RZ, R14 ;  /* 0x000000ffff037224 */ /* 0x000fe200078e000e */
[----:B------:R-:W-:-:S13]  /*11860*/  ISETP.LT.OR P3, PT, R6, 0x1, P1 ;  /* 0x000000010600780c */ /* 0x000fda0000f61670 */
[----:B0-----:R-:W-:Y:S05]  /*11870*/  WARPSYNC.COLLECTIVE R15, `(.L_x_388) ;  /* 0x000000000f087348 */ /* 0x001fea0003c00000 */
[----:B------:R1:W2:Y:S02]  /*11880*/  SHFL.IDX P6, R14, R13, R12, R11 ;  /* 0x0000000c0d0e7389 */ /* 0x0002a400000c000b */
[----:B012---:R-:W-:Y:S01]  /*11890*/  ENDCOLLECTIVE ;  /* 0x000000000000791b */ /* 0x007fe20003800000 */
.L_x_388:
[----:B------:R-:W-:Y:S02]  /*118a0*/  IMAD.MOV.U32 R13, RZ, RZ, R24 ;  /* 0x000000ffff0d7224 */ /* 0x000fe400078e0018 */
[----:B------:R-:W-:Y:S01]  /*118b0*/  IMAD.MOV.U32 R12, RZ, RZ, 0x1 ;  /* 0x00000001ff0c7424 */ /* 0x000fe200078e00ff */
[----:B------:R-:W-:-:S04]  /*118c0*/  SHF.L.U32 R4, R4, 0x3, RZ ;  /* 0x0000000304047819 */ /* 0x000fc800000006ff */
[----:B------:R-:W-:-:S05]  /*118d0*/  LOP3.LUT R4, R4, 0x38, RZ, 0xc0, !PT ;  /* 0x0000003804047812 */ /* 0x000fca00078ec0ff */
[----:B------:R-:W-:Y:S02]  /*118e0*/  IMAD.SHL.U32 R5, R4, 0x2, RZ ;  /* 0x0000000204057824 */ /* 0x000fe400078e00ff */
[----:B------:R-:W-:-:S03]  /*118f0*/  IMAD R4, R7, 0x2, R22 ;  /* 0x0000000207047824 */ /* 0x000fc600078e0216 */
[----:B------:R-:W-:-:S13]  /*11900*/  IADD3 R2, P2, R14, R5, RZ ;  /* 0x000000050e027210 */ /* 0x000fda0007f5e0ff */
[----:B------:R-:W-:Y:S05]  /*11910*/  WARPSYNC.COLLECTIVE R15, `(.L_x_389) ;  /* 0x000000000f087348 */ /* 0x000fea0003c00000 */
[----:B------:R0:W1:Y:S02]  /*11920*/  SHFL.IDX P6, R14, R13, R12, R11 ;  /* 0x0000000c0d0e7389 */ /* 0x00006400000c000b */
[----:B01----:R-:W-:Y:S01]  /*11930*/  ENDCOLLECTIVE ;  /* 0x000000000000791b */ /* 0x003fe20003800000 */
.L_x_389:
[----:B------:R-:W-:-:S05]  /*11940*/  IMAD.X R3, RZ, RZ, R3, P2 ;  /* 0x000000ffff037224 */ /* 0x000fca00010e0603 */
[----:B------:R-:W-:Y:S01]  /*11950*/  @!PT LDS RZ, [RZ] ;  /* 0x00000000fffff984 */ /* 0x000fe20000000800 */
[----:B------:R-:W-:Y:S01]  /*11960*/  @!PT LDS RZ, [RZ] ;  /* 0x00000000fffff984 */ /* 0x000fe20000000800 */
[----:B------:R-:W-:Y:S01]  /*11970*/  @!PT LDS RZ, [RZ] ;  /* 0x00000000fffff984 */ /* 0x000fe20000000800 */
[----:B------:R0:W-:Y:S01]  /*11980*/  LDGSTS.E.BYPASS.LTC128B.128 [R4+0x400], desc[UR36][R2.64], !P3 ;  /* 0x0040000002047fae */ /* 0x0001e2000d901d64 */
[----:B------:R-:W-:-:S03]  /*11990*/  ISETP.LT.OR P3, PT, R6, 0x11, P1 ;  /* 0x000000110600780c */ /* 0x000fc60000f61670 */
[----:B------:R0:W-:Y:S01]  /*119a0*/  LDGSTS.E.BYPASS.LTC128B.128 [R4+0x3400], desc[UR36][R2.64+0x80], !P4 ;  /* 0x0340008002047fae */ /* 0x0001e2000e101d64 */
[----:B------:R-:W-:Y:S01]  /*119b0*/  ISETP.LT.OR P4, PT, R6, 0x11, !P0 ;  /* 0x000000110600780c */ /* 0x000fe20004781670 */
[----:B------:R-:W-:Y:S02]  /*119c0*/  IMAD.MOV.U32 R13, RZ, RZ, R18 ;  /* 0x000000ffff0d7224 */ /* 0x000fe400078e0012 */
[----:B------:R-:W-:-:S10]  /*119d0*/  IMAD.MOV.U32 R8, RZ, RZ, R14 ;  /* 0x000000ffff087224 */ /* 0x000fd400078e000e */
[----:B0-----:R-:W-:Y:S05]  /*119e0*/  WARPSYNC.COLLECTIVE R15, `(.L_x_390) ;  /* 0x000000000f087348 */ /* 0x001fea0003c00000 */
[----:B------:R1:W2:Y:S02]  /*119f0*/  SHFL.IDX P6, R14, R13, R12, R11 ;  /* 0x0000000c0d0e7389 */ /* 0x0002a400000c000b */
[----:B012---:R-:W-:Y:S01]  /*11a00*/  ENDCOLLECTIVE ;  /* 0x000000000000791b */ /* 0x007fe20003800000 */
.L_x_390:
[----:B------:R-:W-:Y:S01]  /*11a10*/  IMAD.MOV.U32 R13, RZ, RZ, R24 ;  /* 0x000000ffff0d7224 */ /* 0x000fe200078e0018 */
[----:B------:R-:W-:Y:S02]  /*11a20*/  MOV R12, 0x2 ;  /* 0x00000002000c7802 */ /* 0x000fe40000000f00 */
[----:B------:R-:W-:-:S13]  /*11a30*/  IADD3 R2, P2, R14, R5, RZ ;  /* 0x000000050e027210 */ /* 0x000fda0007f5e0ff */
[----:B------:R-:W-:Y:S05]  /*11a40*/  WARPSYNC.COLLECTIVE R15, `(.L_x_391) ;  /* 0x000000000f087348 */ /* 0x000fea0003c00000 */
[----:B------:R0:W1:Y:S02]  /*11a50*/  SHFL.IDX P6, R14, R13, R12, R11 ;  /* 0x0000000c0d0e7389 */ /* 0x00006400000c000b */
[----:B01----:R-:W-:Y:S01]  /*11a60*/  ENDCOLLECTIVE ;  /* 0x000000000000791b */ /* 0x003fe20003800000 */
.L_x_391:
        /* <DEDUP_REMOVED lines=13> */
.L_x_392:
[----:B------:R-:W-:Y:S02]  /*11b40*/  IMAD.MOV.U32 R13, RZ, RZ, R24 ;  /* 0x000000ffff0d7224 */ /* 0x000fe400078e0018 */
[----:B------:R-:W-:Y:S02]  /*11b50*/  IMAD.MOV.U32 R12, RZ, RZ, 0x3 ;  /* 0x00000003ff0c7424 */ /* 0x000fe400078e00ff */
[----:B------:R-:W-:-:S07]  /*11b60*/  IMAD.MOV.U32 R10, RZ, RZ, R14 ;  /* 0x000000ffff0a7224 */ /* 0x000fce00078e000e */
[----:B------:R-:W-:Y:S05]  /*11b70*/  WARPSYNC.COLLECTIVE R15, `(.L_x_393) ;  /* 0x000000000f087348 */ /* 0x000fea0003c00000 */
[----:B------:R0:W1:Y:S02]  /*11b80*/  SHFL.IDX P6, R14, R13, R12, R11 ;  /* 0x0000000c0d0e7389 */ /* 0x00006400000c000b */
[----:B01----:R-:W-:Y:S01]  /*11b90*/  ENDCOLLECTIVE ;  /* 0x000000000000791b */ /* 0x003fe20003800000 */
.L_x_393:
[----:B------:R-:W-:-:S05]  /*11ba0*/  IADD3 R2, P2, R10, R5, RZ ;  /* 0x000000050a027210 */ /* 0x000fca0007f5e0ff */
[----:B------:R-:W-:-:S05]  /*11bb0*/  IMAD.X R3, RZ, RZ, R7, P2 ;  /* 0x000000ffff037224 */ /* 0x000fca00010e0607 */
        /* <DEDUP_REMOVED lines=12> */
.L_x_394:
[----:B------:R-:W-:Y:S01]  /*11c80*/  MOV R13, R24 ;  /* 0x00000018000d7202 */ /* 0x000fe20000000f00 */
[----:B------:R-:W-:Y:S01]  /*11c90*/  IMAD.MOV.U32 R12, RZ, RZ, 0x4 ;  /* 0x00000004ff0c7424 */ /* 0x000fe200078e00ff */
[----:B------:R-:W-:-:S13]  /*11ca0*/  IADD3 R2, P2, R14, R5, RZ ;  /* 0x000000050e027210 */ /* 0x000fda0007f5e0ff */
[----:B------:R-:W-:Y:S05]  /*11cb0*/  WARPSYNC.COLLECTIVE R15, `(.L_x_395) ;  /* 0x000000000f087348 */ /* 0x000fea0003c00000 */
[----:B------:R0:W1:Y:S02]  /*11cc0*/  SHFL.IDX P6, R14, R13, R12, R11 ;  /* 0x0000000c0d0e7389 */ /* 0x00006400000c000b */
[----:B01----:R-:W-:Y:S01]  /*11cd0*/  ENDCOLLECTIVE ;  /* 0x000000000000791b */ /* 0x003fe20003800000 */
.L_x_395:
        /* <DEDUP_REMOVED lines=13> */
.L_x_396:
[----:B------:R-:W-:Y:S02]  /*11db0*/  IMAD.MOV.U32 R13, RZ, RZ, R24 ;  /* 0x000000ffff0d7224 */ /* 0x000fe400078e0018 */
[----:B------:R-:W-:Y:S02]  /*11dc0*/  IMAD.MOV.U32 R12, RZ, RZ, 0x5 ;  /* 0x00000005ff0c7424 */ /* 0x000fe400078e00ff */
[----:B------:R-:W-:-:S07]  /*11dd0*/  IMAD.MOV.U32 R10, RZ, RZ, R14 ;  /* 0x000000ffff0a7224 */ /* 0x000fce00078e000e */
[----:B------:R-:W-:Y:S05]  /*11de0*/  WARPSYNC.COLLECTIVE R15, `(.L_x_397) ;  /* 0x000000000f087348 */ /* 0x000fea0003c00000 */
[----:B------:R0:W1:Y:S02]  /*11df0*/  SHFL.IDX P6, R14, R13, R12, R11 ;  /* 0x0000000c0d0e7389 */ /* 0x00006400000c000b */
[----:B01----:R-:W-:Y:S01]  /*11e00*/  ENDCOLLECTIVE ;  /* 0x000000000000791b */ /* 0x003fe20003800000 */
.L_x_397:
[----:B------:R-:W-:-:S05]  /*11e10*/  IADD3 R2, P2, R10, R5, RZ ;  /* 0x000000050a027210 */ /* 0x000fca0007f5e0ff */
[----:B------:R-:W-:-:S05]  /*11e20*/  IMAD.X R3, RZ, RZ, R7, P2 ;  /* 0x000000ffff037224 */ /* 0x000fca00010e0607 */
[----:B------:R-:W-:Y:S01]  /*11e30*/  @!PT LDS RZ, [RZ] ;  /* 0x00000000fffff984 */ /* 0x000fe20000000800 */
[----:B------:R-:W-:Y:S01]  /*11e40*/  @!PT LDS RZ, [RZ] ;  /* 0x00000000fffff984 */ /* 0x000fe20000000800 */
[----:B------:R-:W-:Y:S01]  /*11e50*/  @!PT LDS RZ, [RZ] ;  /* 0x00000000fffff984 */ /* 0x000fe20000000800 */
[----:B------:R0:W-:Y:S01]  /*11e60*/  LDGSTS.E.BYPASS.LTC128B.128 [R4+0x2400], desc[UR36][R2.64], !P3 ;  /* 0x0240000002047fae */ /* 0x0001e2000d901d64 */
[----:B------:R-:W-:-:S03]  /*11e70*/  IMAD.MOV.U32 R13, RZ, RZ, R18 ;  /* 0x000000ffff0d7224 */ /* 0x000fc600078e0012 */
[----:B------:R0:W-:Y:S01]  /*11e80*/  LDGSTS.E.BYPASS.LTC128B.128 [R4+0x5400], desc[UR36][R2.64+0x80], !P4 ;  /* 0x0540008002047fae */ /* 0x0001e2000e101d64 */
[----:B------:R-:W-:-:S07]  /*11e90*/  IMAD.MOV.U32 R24, RZ, RZ, R14 ;  /* 0x000000ffff187224 */ /* 0x000fce00078e000e */
[----:B0-----:R-:W-:Y:S05]  /*11ea0*/  WARPSYNC.COLLECTIVE R15, `(.L_x_398) ;  /* 0x000000000f087348 */ /* 0x001fea0003c00000 */
[----:B------:R1:W2:Y:S02]  /*11eb0*/  SHFL.IDX P6, R14, R13, R12, R11 ;  /* 0x0000000c0d0e7389 */ /* 0x0002a400000c000b */
[----:B012---:R-:W-:Y:S01]  /*11ec0*/  ENDCOLLECTIVE ;  /* 0x000000000000791b */ /* 0x007fe20003800000 */
.L_x_398:
[----:B------:R-:W-:Y:S05]  /*11ed0*/  BRA `(.L_x_399) ;  /* 0xffffffc000087947 */ /* 0x000fea000383ffff */
.L_x_295:
[----:B------:R-:W-:Y:S01]  /*11ee0*/  BSSY B0, `(.L_x_400) ;  /* 0x0000008000007945 */ /* 0x000fe20003800000 */
[----:B------:R-:W-:Y:S01]  /*11ef0*/  MOV R13, R16 ;  /* 0x00000010000d7202 */ /* 0x000fe20000000f00 */
[----:B------:R-:W-:Y:S02]  /*11f00*/  IMAD.MOV.U32 R12, RZ, RZ, RZ ;  /* 0x000000ffff0c7224 */ /* 0x000fe400078e00ff */
[----:B------:R-:W-:Y:S02]  /*11f10*/  IMAD.MOV.U32 R11, RZ, RZ, 0x1f ;  /* 0x0000001fff0b7424 */ /* 0x000fe400078e00ff */
[----:B------:R-:W-:-:S07]  /*11f20*/  IMAD.MOV.U32 R15, RZ, RZ, -0x1 ;  /* 0xffffffffff0f7424 */ /* 0x000fce00078e00ff */
[----:B------:R-:W-:Y:S05]  /*11f30*/  WARPSYNC.COLLECTIVE R15, `(.L_x_401) ;  /* 0x000000000f087348 */ /* 0x000fea0003c00000 */
[----:B------:R0:W1:Y:S02]  /*11f40*/  SHFL.IDX P6, R14, R13, R12, R11 ;  /* 0x0000000c0d0e7389 */ /* 0x00006400000c000b */
[----:B01----:R-:W-:Y:S01]  /*11f50*/  ENDCOLLECTIVE ;  /* 0x000000000000791b */ /* 0x003fe20003800000 */
.L_x_401:
[----:B------:R-:W-:Y:S05]  /*11f60*/  BSYNC B0 ;  /* 0x0000000000007941 */ /* 0x000fea0003800000 */
.L_x_400:
[----:B------:R-:W-:Y:S01]  /*11f70*/  IMAD.MOV.U32 R13, RZ, RZ, R16 ;  /* 0x000000ffff0d7224 */ /* 0x000fe200078e0010 */
[----:B------:R-:W-:Y:S01]  /*11f80*/  IADD3 R7, R19, R9, RZ ;  /* 0x0000000913077210 */ /* 0x000fe20007ffe0ff */
[----:B------:R-:W-:Y:S02]  /*11f90*/  IMAD.MOV.U32 R12, RZ, RZ, 0x1 ;  /* 0x00000001ff0c7424 */ /* 0x000fe400078e00ff */
[----:B------:R-:W-:Y:S02]  /*11fa0*/  IMAD.MOV.U32 R11, RZ, RZ, 0x1f ;  /* 0x0000001fff0b7424 */ /* 0x000fe400078e00ff */
[----:B------:R-:W-:Y:S02]  /*11fb0*/  IMAD.MOV.U32 R15, RZ, RZ, -0x1 ;  /* 0xffffffffff0f7424 */ /* 0x000fe400078e00ff */
[----:B------:R-:W-:-:S07]  /*11fc0*/  IMAD.MOV.U32 R0, RZ, RZ, R14 ;  /* 0x000000ffff007224 */ /* 0x000fce00078e000e */
[----:B------:R-:W-:Y:S05]  /*11fd0*/  WARPSYNC.COLLECTIVE R15, `(.L_x_402) ;  /* 0x000000000f087348 */ /* 0x000fea0003c00000 */
[----:B------:R0:W1:Y:S02]  /*11fe0*/  SHFL.IDX P6, R14, R13, R12, R11 ;  /* 0x0000000c0d0e7389 */ /* 0x00006400000c000b */
[----:B01----:R-:W-:Y:S01]  /*11ff0*/  ENDCOLLECTIVE ;  /* 0x000000000000791b */ /* 0x003fe20003800000 */
.L_x_402:
[----:B------:R-:W-:Y:S02]  /*12000*/  ULDC UR4, c[0x0][0xc3c] ;  /* 0x00030f0000047ab9 */ /* 0x000fe40000000800 */
[----:B------:R-:W-:-:S13]  /*12010*/  ISETP.GE.OR P1, PT, R7, UR4, !P0 ;  /* 0x0000000407007c0c */ /* 0x000fda000c726670 */
[----:B------:R-:W0:Y:S08]  /*12020*/  @!P1 LDC.64 R4, c[0x0][0xc80] ;  /* 0x00032000ff049b82 */ /* 0x000e300000000a00 */
[----:B------:R-:W1:Y:S01]  /*12030*/  @!P1 LDC.64 R2, c[0x0][0xc78] ;  /* 0x00031e00ff029b82 */ /* 0x000e620000000a00 */
[----:B------:R-:W-:Y:S01]  /*12040*/  CS2R R10, SRZ ;  /* 0x00000000000a7805 */ /* 0x000fe2000001ff00 */
[----:B------:R-:W-:-:S02]  /*12050*/  IMAD.MOV.U32 R8, RZ, RZ, R14 ;  /* 0x000000ffff087224 */ /* 0x000fc400078e000e */
[----:B0-----:R-:W-:-:S06]  /*12060*/  @!P1 IMAD.WIDE R4, R7, 0x4, R4 ;  /* 0x0000000407049825 */ /* 0x001fcc00078e0204 */
[----:B------:R-:W2:Y:S01]  /*12070*/  @!P1 LDG.E R4, desc[UR36][R4.64] ;  /* 0x0000002404049981 */ /* 0x000ea2000c1e1900 */
[----:B-1----:R-:W-:-:S06]  /*12080*/  @!P1 IMAD.WIDE R2, R7, 0x4, R2 ;  /* 0x0000000407029825 */ /* 0x002fcc00078e0202 */
[----:B------:R-:W3:Y:S01]  /*12090*/  @!P1 LDG.E R2, desc[UR36][R2.64] ;  /* 0x0000002402029981 */ /* 0x000ee2000c1e1900 */
[----:B------:R-:W-:Y:S01]  /*120a0*/  IMAD.MOV.U32 R7, RZ, RZ, RZ ;  /* 0x000000ffff077224 */ /* 0x000fe200078e00ff */
[C---:B------:R-:W-:Y:S02]  /*120b0*/  ISETP.GE.U32.AND P2, PT, R9.reuse, 0x2, PT ;  /* 0x000000020900780c */ /* 0x040fe40003f46070 */
[C---:B------:R-:W-:Y:S02]  /*120c0*/  ISETP.GE.U32.AND P3, PT, R9.reuse, 0x4, PT ;  /* 0x000000040900780c */ /* 0x040fe40003f66070 */
[C---:B------:R-:W-:Y:S02]  /*120d0*/  ISETP.GE.U32.AND P4, PT, R9.reuse, 0x8, PT ;  /* 0x000000080900780c */ /* 0x040fe40003f86070 */
[C---:B------:R-:W-:Y:S01]  /*120e0*/  ISETP.GE.U32.AND P5, PT, R9.reuse, 0x10, PT ;  /* 0x000000100900780c */ /* 0x040fe20003fa6070 */
[----:B--2---:R-:W-:Y:S02]  /*120f0*/  @!P1 IMAD.MOV.U32 R7, RZ, RZ, R4 ;  /* 0x000000ffff079224 */ /* 0x004fe400078e0004 */
[----:B---3--:R-:W-:Y:S01]  /*12100*/  @!P1 IMAD.MOV.U32 R10, RZ, RZ, R2 ;  /* 0x000000ffff0a9224 */ /* 0x008fe200078e0002 */
[----:B------:R-:W-:-:S03]  /*12110*/  ISETP.NE.AND P1, PT, R9, RZ, PT ;  /* 0x000000ff0900720c */ /* 0x000fc60003f25270 */
[----:B------:R-:W-:-:S10]  /*12120*/  IMAD R13, R10, R7, RZ ;  /* 0x000000070a0d7224 */ /* 0x000fd400078e02ff */
[----:B------:R-:W-:Y:S05]  /*12130*/  WARPSYNC.COLLECTIVE R15, `(.L_x_403) ;  /* 0x000000000f087348 */ /* 0x000fea0003c00000 */
[----:B------:R0:W1:Y:S02]  /*12140*/  SHFL.UP P6, R14, R13, R12, R11 ;  /* 0x0400000c0d0e7389 */ /* 0x00006400000c000b */
[----:B01----:R-:W-:Y:S01]  /*12150*/  ENDCOLLECTIVE ;  /* 0x000000000000791b */ /* 0x003fe20003800000 */
.L_x_403:
[----:B------:R-:W-:Y:S01]  /*12160*/  IMAD.MOV.U32 R12, RZ, RZ, 0x2 ;  /* 0x00000002ff0c7424 */ /* 0x000fe200078e00ff */
[----:B------:R-:W-:-:S05]  /*12170*/  SEL R6, R14, RZ, P1 ;  /* 0x000000ff0e067207 */ /* 0x000fca0000800000 */
[----:B------:R-:W-:-:S04]  /*12180*/  IMAD.IADD R6, R13, 0x1, R6 ;  /* 0x000000010d067824 */ /* 0x000fc800078e0206 */
[----:B------:R-:W-:-:S07]  /*12190*/  IMAD.MOV.U32 R13, RZ, RZ, R6 ;  /* 0x000000ffff0d7224 */ /* 0x000fce00078e0006 */
[----:B------:R-:W-:Y:S05]  /*121a0*/  WARPSYNC.COLLECTIVE R15, `(.L_x_404) ;  /* 0x000000000f087348 */ /* 0x000fea0003c00000 */
[----:B------:R0:W1:Y:S02]  /*121b0*/  SHFL.UP P6, R14, R13, R12, R11 ;  /* 0x0400000c0d0e7389 */ /* 0x00006400000c000b */
[----:B01----:R-:W-:Y:S01]  /*121c0*/  ENDCOLLECTIVE ;  /* 0x000000000000791b */ /* 0x003fe20003800000 */
.L_x_404:
[----:B------:R-:W-:Y:S01]  /*121d0*/  IMAD.MOV.U32 R12, RZ, RZ, 0x4 ;  /* 0x00000004ff0c7424 */ /* 0x000fe200078e00ff */
[----:B------:R-:W-:-:S05]  /*121e0*/  SEL R3, R14, RZ, P2 ;  /* 0x000000ff0e037207 */ /* 0x000fca0001000000 */
[----:B------:R-:W-:Y:S01]  /*121f0*/  IMAD.IADD R2, R6, 0x1, R3 ;  /* 0x0000000106027824 */ /* 0x000fe200078e0203 */
[----:B------:R-:W-:-:S03]  /*12200*/  MOV R6, RZ ;  /* 0x000000ff00067202 */ /* 0x000fc60000000f00 */
[----:B------:R-:W-:-:S07]  /*12210*/  IMAD.MOV.U32 R13, RZ, RZ, R2 ;  /* 0x000000ffff0d7224 */ /* 0x000fce00078e0002 */
[----:B------:R-:W-:Y:S05]  /*12220*/  WARPSYNC.COLLECTIVE R15, `(.L_x_405) ;  /* 0x000000000f087348 */ /* 0x000fea0003c00000 */
[----:B------:R0:W1:Y:S02]  /*12230*/  SHFL.UP P6, R14, R13, R12, R11 ;  /* 0x0400000c0d0e7389 */ /* 0x00006400000c000b */
[----:B01----:R-:W-:Y:S01]  /*12240*/  ENDCOLLECTIVE ;  /* 0x000000000000791b */ /* 0x003fe20003800000 */
.L_x_405:
[----:B------:R-:W-:Y:S01]  /*12250*/  IMAD.MOV.U32 R12, RZ, RZ, 0x8 ;  /* 0x00000008ff0c7424 */ /* 0x000fe200078e00ff */
[----:B------:R-:W-:-:S04]  /*12260*/  SEL R3, R14, RZ, P3 ;  /* 0x000000ff0e037207 */ /* 0x000fc80001800000 */
[----:B------:R-:W-:-:S05]  /*12270*/  IADD3 R3, R2, R3, RZ ;  /* 0x0000000302037210 */ /* 0x000fca0007ffe0ff */
[----:B------:R-:W-:-:S07]  /*12280*/  IMAD.MOV.U32 R13, RZ, RZ, R3 ;  /* 0x000000ffff0d7224 */ /* 0x000fce00078e0003 */
[----:B------:R-:W-:Y:S05]  /*12290*/  WARPSYNC.COLLECTIVE R15, `(.L_x_406) ;  /* 0x000000000f087348 */ /* 0x000fea0003c00000 */
[----:B------:R0:W1:Y:S02]  /*122a0*/  SHFL.UP P6, R14, R13, R12, R11 ;  /* 0x0400000c0d0e7389 */ /* 0x00006400000c000b */
[----:B01----:R-:W-:Y:S01]  /*122b0*/  ENDCOLLECTIVE ;  /* 0x000000000000791b */ /* 0x003fe20003800000 */
.L_x_406:
[----:B------:R-:W-:Y:S01]  /*122c0*/  IMAD.MOV.U32 R12, RZ, RZ, 0x10 ;  /* 0x00000010ff0c7424 */ /* 0x000fe200078e00ff */
[----:B------:R-:W-:-:S05]  /*122d0*/  SEL R4, R14, RZ, P4 ;  /* 0x000000ff0e047207 */ /* 0x000fca0002000000 */
[----:B------:R-:W-:-:S04]  /*122e0*/  IMAD.IADD R4, R3, 0x1, R4 ;  /* 0x0000000103047824 */ /* 0x000fc800078e0204 */
[----:B------:R-:W-:-:S07]  /*122f0*/  IMAD.MOV.U32 R13, RZ, RZ, R4 ;  /* 0x000000ffff0d7224 */ /* 0x000fce00078e0004 */
[----:B------:R-:W-:Y:S05]  /*12300*/  WARPSYNC.COLLECTIVE R15, `(.L_x_407) ;  /* 0x000000000f087348 */ /* 0x000fea0003c00000 */
[----:B------:R0:W1:Y:S02]  /*12310*/  SHFL.UP P6, R14, R13, R12, R11 ;  /* 0x0400000c0d0e7389 */ /* 0x00006400000c000b */
[----:B01----:R-:W-:Y:S01]  /*12320*/  ENDCOLLECTIVE ;  /* 0x000000000000791b */ /* 0x003fe20003800000 */
.L_x_407:
[----:B------:R-:W-:Y:S02]  /*12330*/  IMAD.MOV.U32 R12, RZ, RZ, 0x1f ;  /* 0x0000001fff0c7424 */ /* 0x000fe400078e00ff */
[----:B------:R-:W-:Y:S01]  /*12340*/  IMAD.MOV.U32 R11, RZ, RZ, 0x1f ;  /* 0x0000001fff0b7424 */ /* 0x000fe200078e00ff */
[----:B------:R-:W-:-:S05]  /*12350*/  SEL R3, R14, RZ, P5 ;  /* 0x000000ff0e037207 */ /* 0x000fca0002800000 */
[----:B------:R-:W-:-:S04]  /*12360*/  IMAD.IADD R2, R4, 0x1, R3 ;  /* 0x0000000104027824 */ /* 0x000fc800078e0203 */
[----:B------:R-:W-:-:S07]  /*12370*/  IMAD.MOV.U32 R13, RZ, RZ, R2 ;  /* 0x000000ffff0d7224 */ /* 0x000fce00078e0002 */
[----:B------:R-:W-:Y:S05]  /*12380*/  WARPSYNC.COLLECTIVE R15, `(.L_x_408) ;  /* 0x000000000f087348 */ /* 0x000fea0003c00000 */
[----:B------:R0:W1:Y:S02]  /*12390*/  SHFL.IDX P6, R14, R13, R12, R11 ;  /* 0x0000000c0d0e7389 */ /* 0x00006400000c000b */
[----:B01----:R-:W-:Y:S01]  /*123a0*/  ENDCOLLECTIVE ;  /* 0x000000000000791b */ /* 0x003fe20003800000 */
.L_x_408:
[----:B------:R-:W-:Y:S05]  /*123b0*/  BRA `(.L_x_409) ;  /* 0xffffffc000187947 */ /* 0x000fea000383ffff */
.L_x_298:
[----:B------:R-:W-:Y:S01]  /*123c0*/  BSSY B0, `(.L_x_410) ;  /* 0x0000007000007945 */ /* 0x000fe20003800000 */
[----:B------:R-:W-:Y:S02]  /*123d0*/  IMAD.MOV.U32 R12, RZ, RZ, 0x1 ;  /* 0x00000001ff0c7424 */ /* 0x000fe400078e00ff */
[----:B------:R-:W-:Y:S02]  /*123e0*/  IMAD.MOV.U32 R11, RZ, RZ, RZ ;  /* 0x000000ffff0b7224 */ /* 0x000fe400078e00ff */
[----:B------:R-:W-:-:S07]  /*123f0*/  IMAD.MOV.U32 R15, RZ, RZ, -0x1 ;  /* 0xffffffffff0f7424 */ /* 0x000fce00078e00ff */
[----:B------:R-:W-:Y:S05]  /*12400*/  WARPSYNC.COLLECTIVE R15, `(.L_x_411) ;  /* 0x000000000f087348 */ /* 0x000fea0003c00000 */
[----:B------:R0:W1:Y:S02]  /*12410*/  SHFL.UP P6, R14, R13, R12, R11 ;  /* 0x0400000c0d0e7389 */ /* 0x00006400000c000b */
[----:B01----:R-:W-:Y:S01]  /*12420*/  ENDCOLLECTIVE ;  /* 0x000000000000791b */ /* 0x003fe20003800000 */
.L_x_411:
[----:B------:R-:W-:Y:S05]  /*12430*/  BSYNC B0 ;  /* 0x0000000000007941 */ /* 0x000fea0003800000 */
.L_x_410:
[----:B------:R-:W-:Y:S01]  /*12440*/  SEL R14, R14, RZ, P1 ;  /* 0x000000ff0e0e7207 */ /* 0x000fe20000800000 */
[----:B------:R-:W-:Y:S02]  /*12450*/  IMAD.MOV.U32 R12, RZ, RZ, 0x2 ;  /* 0x00000002ff0c7424 */ /* 0x000fe400078e00ff */
[----:B------:R-:W-:Y:S02]  /*12460*/  IMAD.MOV.U32 R11, RZ, RZ, RZ ;  /* 0x000000ffff0b7224 */ /* 0x000fe400078e00ff */
[----:B------:R-:W-:Y:S02]  /*12470*/  IMAD.IADD R13, R13, 0x1, R14 ;  /* 0x000000010d0d7824 */ /* 0x000fe400078e020e */
[----:B------:R-:W-:-:S07]  /*12480*/  IMAD.MOV.U32 R15, RZ, RZ, -0x1 ;  /* 0xffffffffff0f7424 */ /* 0x000fce00078e00ff */
[----:B------:R-:W-:Y:S05]  /*12490*/  WARPSYNC.COLLECTIVE R15, `(.L_x_412) ;  /* 0x000000000f087348 */ /* 0x000fea0003c00000 */
[----:B------:R0:W1:Y:S02]  /*124a0*/  SHFL.UP P6, R14, R13, R12, R11 ;  /* 0x0400000c0d0e7389 */ /* 0x00006400000c000b */
[----:B01----:R-:W-:Y:S01]  /*124b0*/  ENDCOLLECTIVE ;  /* 0x000000000000791b */ /* 0x003fe20003800000 */
.L_x_412:
[----:B------:R-:W-:Y:S02]  /*124c0*/  MOV R12, 0x4 ;  /* 0x00000004000c7802 */ /* 0x000fe40000000f00 */
[----:B------:R-:W-:-:S05]  /*124d0*/  SEL R2, R14, RZ, P2 ;  /* 0x000000ff0e027207 */ /* 0x000fca0001000000 */
[----:B------:R-:W-:-:S04]  /*124e0*/  IMAD.IADD R2, R13, 0x1, R2 ;  /* 0x000000010d027824 */ /* 0x000fc800078e0202 */
[----:B------:R-:W-:-:S07]  /*124f0*/  IMAD.MOV.U32 R13, RZ, RZ, R2 ;  /* 0x000000ffff0d7224 */ /* 0x000fce00078e0002 */
[----:B------:R-:W-:Y:S05]  /*12500*/  WARPSYNC.COLLECTIVE R15, `(.L_x_413) ;  /* 0x000000000f087348 */ /* 0x000fea0003c00000 */
[----:B------:R0:W1:Y:S02]  /*12510*/  SHFL.UP P6, R14, R13, R12, R11 ;  /* 0x0400000c0d0e7389 */ /* 0x00006400000c000b */
[----:B01----:R-:W-:Y:S01]  /*12520*/  ENDCOLLECTIVE ;  /* 0x000000000000791b */ /* 0x003fe20003800000 */
.L_x_413:
[----:B------:R-:W-:Y:S01]  /*12530*/  IMAD.MOV.U32 R12, RZ, RZ, 0x8 ;  /* 0x00000008ff0c7424 */ /* 0x000fe200078e00ff */
[----:B------:R-:W-:-:S05]  /*12540*/  SEL R3, R14, RZ, P3 ;  /* 0x000000ff0e037207 */ /* 0x000fca0001800000 */
[----:B------:R-:W-:-:S04]  /*12550*/  IMAD.IADD R3, R2, 0x1, R3 ;  /* 0x0000000102037824 */ /* 0x000fc800078e0203 */
[----:B------:R-:W-:-:S07]  /*12560*/  IMAD.MOV.U32 R13, RZ, RZ, R3 ;  /* 0x000000ffff0d7224 */ /* 0x000fce00078e0003 */
[----:B------:R-:W-:Y:S05]  /*12570*/  WARPSYNC.COLLECTIVE R15, `(.L_x_414) ;  /* 0x000000000f087348 */ /* 0x000fea0003c00000 */
[----:B------:R0:W1:Y:S02]  /*12580*/  SHFL.UP P6, R14, R13, R12, R11 ;  /* 0x0400000c0d0e7389 */ /* 0x00006400000c000b */
[----:B01----:R-:W-:Y:S01]  /*12590*/  ENDCOLLECTIVE ;  /* 0x000000000000791b */ /* 0x003fe20003800000 */
.L_x_414:
[----:B------:R-:W-:Y:S01]  /*125a0*/  IMAD.MOV.U32 R12, RZ, RZ, 0x10 ;  /* 0x00000010ff0c7424 */ /* 0x000fe200078e00ff */
[----:B------:R-:W-:-:S05]  /*125b0*/  SEL R4, R14, RZ, P4 ;  /* 0x000000ff0e047207 */ /* 0x000fca0002000000 */
[----:B------:R-:W-:-:S04]  /*125c0*/  IMAD.IADD R4, R3, 0x1, R4 ;  /* 0x0000000103047824 */ /* 0x000fc800078e0204 */
[----:B------:R-:W-:-:S07]  /*125d0*/  IMAD.MOV.U32 R13, RZ, RZ, R4 ;  /* 0x000000ffff0d7224 */ /* 0x000fce00078e0004 */
[----:B------:R-:W-:Y:S05]  /*125e0*/  WARPSYNC.COLLECTIVE R15, `(.L_x_415) ;  /* 0x000000000f087348 */ /* 0x000fea0003c00000 */
[----:B------:R0:W1:Y:S02]  /*125f0*/  SHFL.UP P6, R14, R13, R12, R11 ;  /* 0x0400000c0d0e7389 */ /* 0x00006400000c000b */
[----:B01----:R-:W-:Y:S01]  /*12600*/  ENDCOLLECTIVE ;  /* 0x000000000000791b */ /* 0x003fe20003800000 */
.L_x_415:
[----:B------:R-:W-:Y:S01]  /*12610*/  IMAD.MOV.U32 R12, RZ, RZ, 0x1f ;  /* 0x0000001fff0c7424 */ /* 0x000fe200078e00ff */
[----:B------:R-:W-:Y:S02]  /*12620*/  MOV R11, 0x1f ;  /* 0x0000001f000b7802 */ /* 0x000fe40000000f00 */
[----:B------:R-:W-:-:S05]  /*12630*/  SEL R3, R14, RZ, P5 ;  /* 0x000000ff0e037207 */ /* 0x000fca0002800000 */
[----:B------:R-:W-:-:S04]  /*12640*/  IMAD.IADD R2, R4, 0x1, R3 ;  /* 0x0000000104027824 */ /* 0x000fc800078e0203 */
[----:B------:R-:W-:-:S07]  /*12650*/  IMAD.MOV.U32 R13, RZ, RZ, R2 ;  /* 0x000000ffff0d7224 */ /* 0x000fce00078e0002 */
[----:B------:R-:W-:Y:S05]  /*12660*/  WARPSYNC.COLLECTIVE R15, `(.L_x_416) ;  /* 0x000000000f087348 */ /* 0x000fea0003c00000 */
[----:B------:R0:W1:Y:S02]  /*12670*/  SHFL.IDX P6, R14, R13, R12, R11 ;  /* 0x0000000c0d0e7389 */ /* 0x00006400000c000b */
[----:B01----:R-:W-:Y:S01]  /*12680*/  ENDCOLLECTIVE ;  /* 0x000000000000791b */ /* 0x003fe20003800000 */
.L_x_416:
[----:B------:R-:W-:Y:S05]  /*12690*/  BRA `(.L_x_417) ;  /* 0xffffffc000047947 */ /* 0x000fea000383ffff */
.L_x_300:
[----:B------:R-:W-:Y:S01]  /*126a0*/  BSSY B0, `(.L_x_418) ;  /* 0x0000006000007945 */ /* 0x000fe20003800000 */
[----:B------:R-:W-:Y:S01]  /*126b0*/  PLOP3.LUT P6, PT, P6, PT, PT, 0x8, 0x0 ;  /* 0x000000000000781c */ /* 0x000fe200037ce170 */
[----:B------:R-:W-:-:S12]  /*126c0*/  IMAD.MOV.U32 R15, RZ, RZ, -0x1 ;  /* 0xffffffffff0f7424 */ /* 0x000fd800078e00ff */
[----:B0-----:R-:W-:Y:S05]  /*126d0*/  WARPSYNC.COLLECTIVE R15, `(.L_x_419) ;  /* 0x000000000f087348 */ /* 0x001fea0003c00000 */
[----:B------:R-:W-:Y:S01]  /*126e0*/  VOTE.ANY R14, PT, P6 ;  /* 0x00000000000e7806 */ /* 0x000fe200030e0100 */
[----:B0-----:R-:W-:Y:S06]  /*126f0*/  ENDCOLLECTIVE ;  /* 0x000000000000791b */ /* 0x001fec0003800000 */
.L_x_419:
[----:B------:R-:W-:Y:S05]  /*12700*/  BSYNC B0 ;  /* 0x0000000000007941 */ /* 0x000fea0003800000 */
.L_x_418:
[----:B------:R-:W-:Y:S02]  /*12710*/  IMAD.MOV.U32 R3, RZ, RZ, R14 ;  /* 0x000000ffff037224 */ /* 0x000fe400078e000e */
[----:B------:R-:W-:Y:S02]  /*12720*/  IMAD.MOV.U32 R13, RZ, RZ, R7 ;  /* 0x000000ffff0d7224 */ /* 0x000fe400078e0007 */
[----:B------:R-:W0:Y:S01]  /*12730*/  POPC R4, R3 ;  /* 0x0000000300047309 */ /* 0x000e220000000000 */
[----:B------:R-:W-:Y:S02]  /*12740*/  IMAD.MOV.U32 R11, RZ, RZ, 0x1f ;  /* 0x0000001fff0b7424 */ /* 0x000fe400078e00ff */
[----:B------:R-:W-:Y:S02]  /*12750*/  IMAD.MOV.U32 R15, RZ, RZ, -0x1 ;  /* 0xffffffffff0f7424 */ /* 0x000fe400078e00ff */
[----:B0-----:R-:W-:-:S07]  /*12760*/  IMAD.MOV.U32 R12, RZ, RZ, R4 ;  /* 0x000000ffff0c7224 */ /* 0x001fce00078e0004 */
[----:B------:R-:W-:Y:S05]  /*12770*/  WARPSYNC.COLLECTIVE R15, `(.L_x_420) ;  /* 0x000000000f087348 */ /* 0x000fea0003c00000 */
[----:B------:R0:W1:Y:S02]  /*12780*/  SHFL.IDX P6, R14, R13, R12, R11 ;  /* 0x0000000c0d0e7389 */ /* 0x00006400000c000b */
[----:B01----:R-:W-:Y:S01]  /*12790*/  ENDCOLLECTIVE ;  /* 0x000000000000791b */ /* 0x003fe20003800000 */
.L_x_420:
[----:B------:R-:W-:Y:S02]  /*127a0*/  IMAD.MOV.U32 R13, RZ, RZ, R10 ;  /* 0x000000ffff0d7224 */ /* 0x000fe400078e000a */
[----:B------:R-:W-:-:S07]  /*127b0*/  IMAD.MOV.U32 R7, RZ, RZ, R14 ;  /* 0x000000ffff077224 */ /* 0x000fce00078e000e */
[----:B------:R-:W-:Y:S05]  /*127c0*/  WARPSYNC.COLLECTIVE R15, `(.L_x_421) ;  /* 0x000000000f087348 */ /* 0x000fea0003c00000 */
[----:B------:R0:W1:Y:S02]  /*127d0*/  SHFL.IDX P6, R14, R13, R12, R11 ;  /* 0x0000000c0d0e7389 */ /* 0x00006400000c000b */
[----:B01----:R-:W-:Y:S01]  /*127e0*/  ENDCOLLECTIVE ;  /* 0x000000000000791b */ /* 0x003fe20003800000 */
.L_x_421:
[----:B------:R-:W-:Y:S01]  /*127f0*/  IMAD.MOV.U32 R10, RZ, RZ, R14 ;  /* 0x000000ffff0a7224 */ /* 0x000fe200078e000e */
[----:B------:R-:W-:Y:S06]  /*12800*/  BRA `(.L_x_422) ;  /* 0xffffffbc00e47947 */ /* 0x000fec000383ffff */
.L_x_302:
[----:B------:R-:W-:Y:S01]  /*12810*/  BSSY B0, `(.L_x_423) ;  /* 0x0000007000007945 */ /* 0x000fe20003800000 */
[----:B------:R-:W-:Y:S01]  /*12820*/  MOV R13, R2 ;  /* 0x00000002000d7202 */ /* 0x000fe20000000f00 */
[----:B------:R-:W-:Y:S02]  /*12830*/  IMAD.MOV.U32 R11, RZ, RZ, 0x1f ;  /* 0x0000001fff0b7424 */ /* 0x000fe400078e00ff */
[----:B------:R-:W-:-:S07]  /*12840*/  IMAD.MOV.U32 R15, RZ, RZ, -0x1 ;  /* 0xffffffffff0f7424 */ /* 0x000fce00078e00ff */
[----:B0123--:R-:W-:Y:S05]  /*12850*/  WARPSYNC.COLLECTIVE R15, `(.L_x_424) ;  /* 0x000000000f087348 */ /* 0x00ffea0003c00000 */
[----:B------:R4:W0:Y:S02]  /*12860*/  SHFL.IDX P6, R14, R13, R12, R11 ;  /* 0x0000000c0d0e7389 */ /* 0x00082400000c000b */
[----:B01234-:R-:W-:Y:S01]  /*12870*/  ENDCOLLECTIVE ;  /* 0x000000000000791b */ /* 0x01ffe20003800000 */
.L_x_424:
[----:B------:R-:W-:Y:S05]  /*12880*/  BSYNC B0 ;  /* 0x0000000000007941 */ /* 0x000fea0003800000 */
.L_x_423:
[----:B------:R-:W-:Y:S01]  /*12890*/  IMAD.MOV.U32 R6, RZ, RZ, R14 ;  /* 0x000000ffff067224 */ /* 0x000fe200078e000e */
[----:B------:R-:W-:Y:S06]  /*128a0*/  BRA `(.L_x_301) ;  /* 0xffffffbc00d47947 */ /* 0x000fec000383ffff */
.L_x_306:
[----:B-1----:R1:W3:Y:S02]  /*128b0*/  SYNCS.PHASECHK.TRANS64.TRYWAIT P0, [R4+URZ+0x2a820], R0 ;  /* 0x02a82000040075a7 */ /* 0x0022e4000800017f */
[----:B---3--:R-:W-:Y:S05]  /*128c0*/  @!P0 NANOSLEEP.SYNCS 0x989680 ;  /* 0x009896800000895d */ /* 0x008fea0003900000 */
[----:B------:R-:W3:Y:S02]  /*128d0*/  @!P0 SYNCS.PHASECHK.TRANS64 P0, [R4+URZ+0x2a820], R0 ;  /* 0x02a82000040085a7 */ /* 0x000ee4000800007f */
[----:B---3--:R-:W-:Y:S05]  /*128e0*/  @!P0 BRA `(.L_x_306) ;  /* 0xfffffffc00f08947 */ /* 0x008fea000383ffff */
[----:B------:R-:W-:Y:S05]  /*128f0*/  BRA `(.L_x_425) ;  /* 0xffffffc4002c7947 */ /* 0x000fea000383ffff */
.L_x_307:
[----:B------:R-:W3:Y:S01]  /*12900*/  S2R R2, SR_TID.X ;  /* 0x0000000000027919 */ /* 0x000ee20000002100 */
[----:B------:R-:W-:Y:S01]  /*12910*/  BSSY B0, `(.L_x_426) ;  /* 0x000000a000007945 */ /* 0x000fe20003800000 */
[----:B------:R-:W-:Y:S02]  /*12920*/  IMAD.MOV.U32 R12, RZ, RZ, RZ ;  /* 0x000000ffff0c7224 */ /* 0x000fe400078e00ff */
[----:B------:R-:W-:Y:S02]  /*12930*/  IMAD.MOV.U32 R11, RZ, RZ, 0x1f ;  /* 0x0000001fff0b7424 */ /* 0x000fe400078e00ff */
[----:B------:R-:W-:Y:S01]  /*12940*/  IMAD.MOV.U32 R15, RZ, RZ, -0x1 ;  /* 0xffffffffff0f7424 */ /* 0x000fe200078e00ff */
[----:B---3--:R-:W-:-:S04]  /*12950*/  SHF.R.U32.HI R2, RZ, 0x5, R2 ;  /* 0x00000005ff027819 */ /* 0x008fc80000011602 */
[----:B------:R-:W-:-:S05]  /*12960*/  LOP3.LUT R2, R2, 0x3, RZ, 0xc0, !PT ;  /* 0x0000000302027812 */ /* 0x000fca00078ec0ff */
[----:B------:R-:W-:-:S07]  /*12970*/  IMAD.MOV.U32 R13, RZ, RZ, R2 ;  /* 0x000000ffff0d7224 */ /* 0x000fce00078e0002 */
[----:B012---:R-:W-:Y:S05]  /*12980*/  WARPSYNC.COLLECTIVE R15, `(.L_x_427) ;  /* 0x000000000f087348 */ /* 0x007fea0003c00000 */
[----:B------:R3:W4:Y:S02]  /*12990*/  SHFL.IDX P6, R14, R13, R12, R11 ;  /* 0x0000000c0d0e7389 */ /* 0x00072400000c000b */
[----:B01234-:R-:W-:Y:S01]  /*129a0*/  ENDCOLLECTIVE ;  /* 0x000000000000791b */ /* 0x01ffe20003800000 */
.L_x_427:
[----:B------:R-:W-:Y:S05]  /*129b0*/  BSYNC B0 ;  /* 0x0000000000007941 */ /* 0x000fea0003800000 */
.L_x_426:
[----:B------:R-:W-:Y:S05]  /*129c0*/  BRA `(.L_x_428) ;  /* 0xffffffc400147947 */ /* 0x000fea000383ffff */
.L_x_310:
[----:B------:R-:W-:Y:S01]  /*129d0*/  BSSY B1, `(.L_x_429) ;  /* 0x0000006000017945 */ /* 0x000fe20003800000 */
[----:B------:R-:W-:-:S07]  /*129e0*/  IMAD.MOV.U32 R15, RZ, RZ, -0x1 ;  /* 0xffffffffff0f7424 */ /* 0x000fce00078e00ff */
[----:B012---:R-:W-:Y:S05]  /*129f0*/  WARPSYNC.COLLECTIVE R15, `(.L_x_430) ;  /* 0x000000000f0c7348 */ /* 0x007fea0003c00000 */
[----:B------:R-:W-:Y:S02]  /*12a00*/  ELECT P6, UR62, PT ;  /* 0x00000000003e782f */ /* 0x000fe400038c0000 */
[----:B------:R-:W-:Y:S01]  /*12a10*/  MOV R14, UR62 ;  /* 0x0000003e000e7c02 */ /* 0x000fe20008000f00 */
[----:B012---:R-:W-:Y:S10]  /*12a20*/  ENDCOLLECTIVE ;  /* 0x000000000000791b */ /* 0x007ff40003800000 */
.L_x_430:
[----:B------:R-:W-:Y:S05]  /*12a30*/  BSYNC B1 ;  /* 0x0000000000017941 */ /* 0x000fea0003800000 */
.L_x_429:
[----:B------:R-:W-:Y:S05]  /*12a40*/  BRA `(.L_x_431) ;  /* 0xffffffc4000c7947 */ /* 0x000fea000383ffff */
.L_x_312:
[----:B-1----:R1:W3:Y:S02]  /*12a50*/  SYNCS.PHASECHK.TRANS64.TRYWAIT P1, [R5+URZ+0x2a840], R0 ;  /* 0x02a84000050075a7 */ /* 0x0022e4000802017f */
[----:B---3--:R-:W-:Y:S05]  /*12a60*/  @!P1 NANOSLEEP.SYNCS 0x989680 ;  /* 0x009896800000995d */ /* 0x008fea0003900000 */
[----:B------:R-:W3:Y:S02]  /*12a70*/  @!P1 SYNCS.PHASECHK.TRANS64 P1, [R5+URZ+0x2a840], R0 ;  /* 0x02a84000050095a7 */ /* 0x000ee4000802007f */
[----:B---3--:R-:W-:Y:S05]  /*12a80*/  @!P1 BRA `(.L_x_312) ;  /* 0xfffffffc00f09947 */ /* 0x008fea000383ffff */
[----:B------:R-:W-:Y:S05]  /*12a90*/  BRA `(.L_x_432) ;  /* 0xffffffc400347947 */ /* 0x000fea000383ffff */
.L_x_314:
[----:B---3--:R3:W4:Y:S02]  /*12aa0*/  SYNCS.PHASECHK.TRANS64.TRYWAIT P1, [R27+URZ+0x2a840], R2 ;  /* 0x02a840021b0075a7 */ /* 0x008724000802017f */
[----:B----4-:R-:W-:Y:S05]  /*12ab0*/  @!P1 NANOSLEEP.SYNCS 0x989680 ;  /* 0x009896800000995d */ /* 0x010fea0003900000 */
[----:B------:R-:W4:Y:S02]  /*12ac0*/  @!P1 SYNCS.PHASECHK.TRANS64 P1, [R27+URZ+0x2a840], R2 ;  /* 0x02a840021b0095a7 */ /* 0x000f24000802007f */
[----:B----4-:R-:W-:Y:S05]  /*12ad0*/  @!P1 BRA `(.L_x_314) ;  /* 0xfffffffc00f09947 */ /* 0x010fea000383ffff */
[----:B------:R-:W-:Y:S05]  /*12ae0*/  BRA `(.L_x_433) ;  /* 0xffffffc400407947 */ /* 0x000fea000383ffff */
.L_x_316:
[----:B----4-:R4:W0:Y:S02]  /*12af0*/  SYNCS.PHASECHK.TRANS64.TRYWAIT P1, [R5+URZ+0x2a860], R0 ;  /* 0x02a86000050075a7 */ /* 0x010824000802017f */
[----:B0-----:R-:W-:Y:S05]  /*12b00*/  @!P1 NANOSLEEP.SYNCS 0x989680 ;  /* 0x009896800000995d */ /* 0x001fea0003900000 */
[----:B------:R-:W0:Y:S02]  /*12b10*/  @!P1 SYNCS.PHASECHK.TRANS64 P1, [R5+URZ+0x2a860], R0 ;  /* 0x02a86000050095a7 */ /* 0x000e24000802007f */
[----:B0-----:R-:W-:Y:S05]  /*12b20*/  @!P1 BRA `(.L_x_316) ;  /* 0xfffffffc00f09947 */ /* 0x001fea000383ffff */
[----:B------:R-:W-:Y:S05]  /*12b30*/  BRA `(.L_x_434) ;  /* 0xffffffc4003c7947 */ /* 0x000fea000383ffff */
.L_x_435:
        /* <DEDUP_REMOVED lines=12> */
.L_x_3205:


//--------------------- .text._ZN7cutlass13device_kernelIN5flash11enable_sm90INS1_16FlashAttnFwdSm90INS1_25CollectiveMainloopFwdSm90ILi2EN4cute5tupleIJNS5_1CILi1EEES8_S8_EEENS6_IJNS7_ILi128EEENS7_ILi96EEENS7_ILi192EEEEEELi128ENS_10bfloat16_tEfNS_4arch4Sm90ELb0ELb0ELb0ELb1ELb1ELb1ELb0ELb1ELb1ELb1ELb1ELb0EEENS1_21CollectiveEpilogueFwdINS6_IJSA_SA_SB_EEES9_SE_SG_Li256ELb1ELb1ELb1ELb0EEENS1_36VarlenDynamicPersistentTileSchedulerILi128ELi96ELi256ELi128ELb1ELb1ELb1ELb0ELb1ELb1EEEEEEEEEvNT_6ParamsE --------------------------
	.section	.text._ZN7cutlass13device_kernelIN5flash11enable_sm90INS1_16FlashAttnFwdSm90INS1_25CollectiveMainloopFwdSm90ILi2EN4cute5tupleIJNS5_1CILi1EEES8_S8_EEENS6_IJNS7_ILi128EEENS7_ILi96EEENS7_ILi192EEEEEELi128ENS_10bfloat16_tEfNS_4arch4Sm90ELb0ELb0ELb0ELb1ELb1ELb1ELb0ELb1ELb1ELb1ELb1ELb0EEENS1_21CollectiveEpilogueFwdINS6_IJSA_SA_SB_EEES9_SE_SG_Li256ELb1ELb1ELb1ELb0EEENS1_36VarlenDynamicPersistentTileSchedulerILi128ELi96ELi256ELi128ELb1ELb1ELb1ELb0ELb1ELb1EEEEEEEEEvNT_6ParamsE,"ax",@progbits
	.align	128
.text._ZN7cutlass13device_kernelIN5flash11enable_sm90INS1_16FlashAttnFwdSm90INS1_25CollectiveMainloopFwdSm90ILi2EN4cute5tupleIJNS5_1CILi1EEES8_S8_EEENS6_IJNS7_ILi128EEENS7_ILi96EEENS7_ILi192EEEEEELi128ENS_10bfloat16_tEfNS_4arch4Sm90ELb0ELb0ELb0ELb1ELb1ELb1ELb0ELb1ELb1ELb1ELb1ELb0EEENS1_21CollectiveEpilogueFwdINS6_IJSA_SA_SB_EEES9_SE_SG_Li256ELb1ELb1ELb1ELb0EEENS1_36VarlenDynamicPersistentTileSchedulerILi128ELi96ELi256ELi128ELb1ELb1ELb1ELb0ELb1ELb1EEEEEEEEEvNT_6ParamsE:
        .type           _ZN7cutlass13device_kernelIN5flash11enable_sm90INS1_16FlashAttnFwdSm90INS1_25CollectiveMainloopFwdSm90ILi2EN4cute5tupleIJNS5_1CILi1EEES8_S8_EEENS6_IJNS7_ILi128EEENS7_ILi96EEENS7_ILi192EEEEEELi128ENS_10bfloat16_tEfNS_4arch4Sm90ELb0ELb0ELb0ELb1ELb1ELb1ELb0ELb1ELb1ELb1ELb1ELb0EEENS1_21CollectiveEpilogueFwdINS6_IJSA_SA_SB_EEES9_SE_SG_Li256ELb1ELb1ELb1ELb0EEENS1_36VarlenDynamicPersistentTileSchedulerILi128ELi96ELi256ELi128ELb1ELb1ELb1ELb0ELb1ELb1EEEEEEEEEvNT_6ParamsE,@function
        .size           _ZN7cutlass13device_kernelIN5flash11enable_sm90INS1_16FlashAttnFwdSm90INS1_25CollectiveMainloopFwdSm90ILi2EN4cute5tupleIJNS5_1CILi1EEES8_S8_EEENS6_IJNS7_ILi128EEENS7_ILi96EEENS7_ILi192EEEEEELi128ENS_10bfloat16_tEfNS_4arch4Sm90ELb0ELb0ELb0ELb1ELb1ELb1ELb0ELb1ELb1ELb1ELb1ELb0EEENS1_21CollectiveEpilogueFwdINS6_IJSA_SA_SB_EEES9_SE_SG_Li256ELb1ELb1ELb1ELb0EEENS1_36VarlenDynamicPersistentTileSchedulerILi128ELi96ELi256ELi128ELb1ELb1ELb1ELb0ELb1ELb1EEEEEEEEEvNT_6ParamsE,(.L_x_3206 - _ZN7cutlass13device_kernelIN5flash11enable_sm90INS1_16FlashAttnFwdSm90INS1_25CollectiveMainloopFwdSm90ILi2EN4cute5tupleIJNS5_1CILi1EEES8_S8_EEENS6_IJNS7_ILi128EEENS7_ILi96EEENS7_ILi192EEEEEELi128ENS_10bfloat16_tEfNS_4arch4Sm90ELb0ELb0ELb0ELb1ELb1ELb1ELb0ELb1ELb1ELb1ELb1ELb0EEENS1_21CollectiveEpilogueFwdINS6_IJSA_SA_SB_EEES9_SE_SG_Li256ELb1ELb1ELb1ELb0EEENS1_36VarlenDynamicPersistentTileSchedulerILi128ELi96ELi256ELi128ELb1ELb1ELb1ELb0ELb1ELb1EEEEEEEEEvNT_6ParamsE)
        .other          _ZN7cutlass13device_kernelIN5flash11enable_sm90INS1_16FlashAttnFwdSm90INS1_25CollectiveMainloopFwdSm90ILi2EN4cute5tupleIJNS5_1CILi1EEES8_S8_EEENS6_IJNS7_ILi128EEENS7_ILi96EEENS7_ILi192EEEEEELi128ENS_10bfloat16_tEfNS_4arch4Sm90ELb0ELb0ELb0ELb1ELb1ELb1ELb0ELb1ELb1ELb1ELb1ELb0EEENS1_21CollectiveEpilogueFwdINS6_IJSA_SA_SB_EEES9_SE_SG_Li256ELb1ELb1ELb1ELb0EEENS1_36VarlenDynamicPersistentTileSchedulerILi128ELi96ELi256ELi128ELb1ELb1ELb1ELb0ELb1ELb1EEEEEEEEEvNT_6ParamsE,@"STO_CUDA_ENTRY STV_DEFAULT"
_ZN7cutlass13device_kernelIN5flash11enable_sm90INS1_16FlashAttnFwdSm90INS1_25CollectiveMainloopFwdSm90ILi2EN4cute5tupleIJNS5_1CILi1EEES8_S8_EEENS6_IJNS7_ILi128EEENS7_ILi96EEENS7_ILi192EEEEEELi128ENS_10bfloat16_tEfNS_4arch4Sm90ELb0ELb0ELb0ELb1ELb1ELb1ELb0ELb1ELb1ELb1ELb1ELb0EEENS1_21CollectiveEpilogueFwdINS6_IJSA_SA_SB_EEES9_SE_SG_Li256ELb1ELb1ELb1ELb0EEENS1_36VarlenDynamicPersistentTileSchedulerILi128ELi96ELi256ELi128ELb1ELb1ELb1ELb0ELb1ELb1EEEEEEEEEvNT_6ParamsE:
[----:B------:R-:W0:Y:S02]  /*0000*/  LDC R1, c[0x0][0x28] ;  /* 0x00000a00ff017b82 */ /* 0x000e240000000800 */
[----:B0-----:R-:W-:Y:S01]  /*0010*/  VIADD R1, R1, 0xffffff78 ;  /* 0xffffff7801017836 */ /* 0x001fe20000000000 */
[----:B------:R-:W0:Y:S01]  /*0020*/  S2R R0, SR_TID.X ;  /* 0x0000000000007919 */ /* 0x000e220000002100 */
[----:B------:R-:W-:Y:S01]  /*0030*/  ELECT P0, URZ, PT ;  /* 0x00000000003f782f */ /* 0x000fe20003800000 */
[----:B------:R-:W-:Y:S01]  /*0040*/  BSSY B0, `(.L_x_436) ;  /* 0x000000e000007945 */ /* 0x000fe20003800000 */
[----:B0-----:R-:W-:-:S05]  /*0050*/  SHF.R.U32.HI R2, RZ, 0x5, R0 ;  /* 0x00000005ff027819 */ /* 0x001fca0000011600 */
[----:B------:R-:W0:Y:S02]  /*0060*/  SHFL.IDX PT, R3, R2, RZ, 0x1f ;  /* 0x00001fff02037589 */ /* 0x000e2400000e0000 */
[----:B0-----:R-:W-:Y:S02]  /*0070*/  ISETP.EQ.AND P0, PT, R3, RZ, P0 ;  /* 0x000000ff0300720c */ /* 0x001fe40000702270 */
[----:B------:R-:W-:-:S11]  /*0080*/  SHF.R.U32.HI R3, RZ, 0x7, R0 ;  /* 0x00000007ff037819 */ /* 0x000fd60000011600 */
[----:B------:R-:W-:Y:S05]  /*0090*/  @!P0 BRA `(.L_x_437) ;  /* 0x0000000000208947 */ /* 0x000fea0003800000 */
[----:B------:R-:W-:Y:S02]  /*00a0*/  ULDC.64 UR4, c[0x0][0x198] ;  /* 0x0000660000047ab9 */ /* 0x000fe40000000a00 */
[----:B------:R-:W-:Y:S02]  /*00b0*/  UIADD3 UR6, UP0, UR4, 0x570, URZ ;  /* 0x0000057004067890 */ /* 0x000fe4000ff1e03f */
[----:B------:R-:W-:Y:S02]  /*00c0*/  UIADD3 UR4, UP1, UR4, 0x670, URZ ;  /* 0x0000067004047890 */ /* 0x000fe4000ff3e03f */
[----:B------:R-:W-:Y:S02]  /*00d0*/  UIADD3.X UR7, URZ, UR5, URZ, UP0, !UPT ;  /* 0x000000053f077290 */ /* 0x000fe400087fe43f */
[----:B------:R-:W-:-:S07]  /*00e0*/  UIADD3.X UR5, URZ, UR5, URZ, UP1, !UPT ;  /* 0x000000053f057290 */ /* 0x000fce0008ffe43f */
[----:B------:R0:W-:Y:S02]  /*00f0*/  UTMACCTL.PF [UR6] ;  /* 0x00000000060079b9 */ /* 0x0001e40008040000 */
[----:B------:R0:W-:Y:S02]  /*0100*/  UTMACCTL.PF [UR4] ;  /* 0x00000000040079b9 */ /* 0x0001e40008040000 */
[----:B0-----:R-:W-:Y:S01]  /*0110*/  NOP ;  /* 0x0000000000007918 */ /* 0x001fe20000000000 */
.L_x_437:
[----:B------:R-:W-:Y:S05]  /*0120*/  BSYNC B0 ;  /* 0x0000000000007941 */ /* 0x000fea0003800000 */
.L_x_436:
[----:B------:R-:W-:Y:S01]  /*0130*/  VOTEU.ANY UP0, P0 ;  /* 0x00000000003f7886 */ /* 0x000fe20000000100 */
[----:B------:R-:W0:Y:S01]  /*0140*/  SHFL.IDX PT, R3, R3, RZ, 0x1f ;  /* 0x00001fff03037589 */ /* 0x000e2200000e0000 */
[----:B------:R-:W-:Y:S01]  /*0150*/  UMOV UR4, 0x80 ;  /* 0x0000008000047882 */ /* 0x000fe20000000000 */
[----:B------:R-:W-:Y:S01]  /*0160*/  UMOV UR7, 0x100 ;  /* 0x0000010000077882 */ /* 0x000fe20000000000 */
[----:B------:R-:W-:Y:S01]  /*0170*/  VOTEU.ANY UP1, P0 ;  /* 0x00000000003f7886 */ /* 0x000fe20000020100 */
[----:B------:R-:W1:Y:S01]  /*0180*/  @UP0 S2UR UR8, SR_CgaCtaId ;  /* 0x00000000000809c3 */ /* 0x000e620000008800 */
[----:B------:R-:W2:Y:S01]  /*0190*/  SHFL.IDX PT, R4, R2, RZ, 0x1f ;  /* 0x00001fff02047589 */ /* 0x000ea200000e0000 */
[----:B------:R-:W-:Y:S01]  /*01a0*/  @UP0 UMOV UR6, 0x400 ;  /* 0x0000040000060882 */ /* 0x000fe20000000000 */
[----:B------:R-:W-:-:S04]  /*01b0*/  @UP0 UIADD3 UR4, -UR4, 0x100000, URZ ;  /* 0x0010000004040890 */ /* 0x000fc8000fffe13f */
[----:B------:R-:W-:Y:S02]  /*01c0*/  @UP0 USHF.L.U32 UR5, UR4, 0xb, URZ ;  /* 0x0000000b04050899 */ /* 0x000fe4000800063f */
[----:B------:R-:W-:Y:S01]  /*01d0*/  @UP0 USHF.L.U32 UR4, UR4, 0x1, URZ ;  /* 0x0000000104040899 */ /* 0x000fe2000800063f */
[----:B------:R-:W-:Y:S01]  /*01e0*/  VOTEU.ANY UP2, P0 ;  /* 0x00000000003f7886 */ /* 0x000fe20000040100 */
[----:B0-----:R-:W-:Y:S01]  /*01f0*/  R2UR UR9, R3 ;  /* 0x00000000030972ca */ /* 0x001fe200000e0000 */
[----:B-1----:R-:W-:Y:S01]  /*0200*/  @UP0 ULEA UR8, UR8, UR6, 0x18 ;  /* 0x0000000608080291 */ /* 0x002fe2000f8ec03f */
[----:B--2---:R-:W-:Y:S01]  /*0210*/  ISETP.NE.AND P1, PT, R4, RZ, PT ;  /* 0x000000ff0400720c */ /* 0x004fe20003f25270 */
[----:B------:R-:W-:-:S04]  /*0220*/  @UP0 UIADD3 UR6, -UR7, 0x100000, URZ ;  /* 0x0010000007060890 */ /* 0x000fc8000fffe13f */
[----:B------:R-:W-:Y:S02]  /*0230*/  @UP0 USHF.L.U32 UR7, UR6, 0xb, URZ ;  /* 0x0000000b06070899 */ /* 0x000fe4000800063f */
[----:B------:R-:W-:-:S04]  /*0240*/  @UP0 USHF.L.U32 UR6, UR6, 0x1, URZ ;  /* 0x0000000106060899 */ /* 0x000fc8000800063f */
[----:B------:R-:W-:Y:S01]  /*0250*/  UISETP.NE.AND UP0, UPT, UR9, URZ, UPT ;  /* 0x0000003f0900728c */ /* 0x000fe2000bf05270 */
[----:B------:R-:W0:Y:S02]  /*0260*/  FENCE.VIEW.ASYNC.S ;  /* 0x00000000000073c6 */ /* 0x000e240000000000 */
[----:B0-----:R0:W1:Y:S05]  /*0270*/  @UP1 SYNCS.EXCH.64 URZ, [UR8+0x2a800], UR4 ;  /* 0x02a80004083f15b2 */ /* 0x00106a0008000100 */
[----:B------:R0:W2:Y:S01]  /*0280*/  @UP2 SYNCS.EXCH.64 URZ, [UR8+0x2a820], UR6 ;  /* 0x02a82006083f25b2 */ /* 0x0000a20008000100 */
        /* <DEDUP_REMOVED lines=14> */
[----:B0-----:R3:W4:Y:S08]  /*0370*/  SYNCS.EXCH.64 URZ, [UR8+0x2a830], UR4 ;  /* 0x02a83004083f75b2 */ /* 0x0017300008000100 */
[----:B------:R3:W0:Y:S01]  /*0380*/  SYNCS.EXCH.64 URZ, [UR8+0x2a840], UR6 ;  /* 0x02a84006083f75b2 */ /* 0x0006220008000100 */
[----:B------:R3:W0:Y:S01]  /*0390*/  SYNCS.EXCH.64 URZ, [UR8+0x2a838], UR4 ;  /* 0x02a83804083f75b2 */ /* 0x0006220008000100 */
[----:B------:R3:W0:Y:S02]  /*03a0*/  SYNCS.EXCH.64 URZ, [UR8+0x2a848], UR6 ;  /* 0x02a84806083f75b2 */ /* 0x0006240008000100 */
[----:B---3--:R-:W-:Y:S01]  /*03b0*/  NOP ;  /* 0x0000000000007918 */ /* 0x008fe20000000000 */
.L_x_438:
[----:B------:R-:W3:Y:S01]  /*03c0*/  SHFL.IDX PT, R3, R2, RZ, 0x1f ;  /* 0x00001fff02037589 */ /* 0x000ee200000e0000 */
[----:B------:R-:W-:Y:S01]  /*03d0*/  NOP ;  /* 0x0000000000007918 */ /* 0x000fe20000000000 */
[----:B---3--:R-:W-:-:S13]  /*03e0*/  ISETP.NE.AND P0, PT, R3, RZ, PT ;  /* 0x000000ff0300720c */ /* 0x008fda0003f05270 */
        /* <DEDUP_REMOVED lines=17> */
[----:B------:R3:W0:Y:S02]  /*0500*/  SYNCS.EXCH.64 URZ, [UR8+0x2a868], UR6 ;  /* 0x02a86806083f75b2 */ /* 0x0006240008000100 */
[----:B---3--:R-:W-:Y:S01]  /*0510*/  NOP ;  /* 0x0000000000007918 */ /* 0x008fe20000000000 */
.L_x_439:
[----:B------:R-:W3:Y:S01]  /*0520*/  SHFL.IDX PT, R3, R2, RZ, 0x1f ;  /* 0x00001fff02037589 */ /* 0x000ee200000e0000 */
[----:B------:R-:W-:Y:S01]  /*0530*/  NOP ;  /* 0x0000000000007918 */ /* 0x000fe20000000000 */
[----:B---3--:R-:W-:-:S13]  /*0540*/  ISETP.NE.AND P0, PT, R3, RZ, PT ;  /* 0x000000ff0300720c */ /* 0x008fda0003f05270 */
        /* <DEDUP_REMOVED lines=13> */
[----:B------:R3:W0:Y:S02]  /*0620*/  SYNCS.EXCH.64 URZ, [UR6+0x2a888], UR4 ;  /* 0x02a88804063f75b2 */ /* 0x0006240008000100 */
[----:B---3--:R-:W-:Y:S01]  /*0630*/  NOP ;  /* 0x0000000000007918 */ /* 0x008fe20000000000 */
.L_x_440:
        /* <DEDUP_REMOVED lines=22> */
.L_x_441:
        /* <DEDUP_REMOVED lines=22> */
.L_x_442:
[----:B------:R-:W-:Y:S01]  /*0900*/  PLOP3.LUT P0, PT, PT, PT, UP0, 0x80, 0x0 ;  /* 0x000000000000781c */ /* 0x000fe20003f0f008 */
[----:B------:R-:W-:Y:S01]  /*0910*/  UMOV UR60, 0x1 ;  /* 0x00000001003c7882 */ /* 0x000fe20000000000 */
[----:B------:R-:W-:Y:S01]  /*0920*/  NOP ;  /* 0x0000000000007918 */ /* 0x000fe20000000000 */
[----:B------:R-:W-:Y:S01]  /*0930*/  USEL UR60, UR60, 0x2, !UP0 ;  /* 0x000000023c3c7887 */ /* 0x000fe2000c000000 */
[----:B------:R-:W-:Y:S01]  /*0940*/  BSSY B9, `(.L_x_443) ;  /* 0x0001feb000097945 */ /* 0x000fe20003800000 */
[----:B------:R-:W-:Y:S01]  /*0950*/  ULDC.64 UR56, c[0x0][0x208] ;  /* 0x0000820000387ab9 */ /* 0x000fe20000000a00 */
[----:B012-4-:R-:W-:Y:S07]  /*0960*/  BAR.SYNC.DEFER_BLOCKING 0x0 ;  /* 0x0000000000007b1d */ /* 0x017fee0000010000 */
[----:B------:R-:W-:Y:S05]  /*0970*/  @!P0 BRA `(.L_x_444) ;  /* 0x0000018c00548947 */ /* 0x000fea0003800000 */
.L_x_445:
[----:B------:R-:W-:-:S08]  /*0980*/  NOP ;  /* 0x0000000000007918 */ /* 0x000fd00000000000 */
[----:B------:R-:W0:Y:S02]  /*0990*/  USETMAXREG.TRY_ALLOC.CTAPOOL UP0, 0xe8 ;  /* 0x000000e8000079c8 */ /* 0x000e240008000600 */
[----:B0-----:R-:W-:-:S13]  /*09a0*/  PLOP3.LUT P0, PT, PT, PT, UP0, 0x80, 0x0 ;  /* 0x000000000000781c */ /* 0x001fda0003f0f008 */
[----:B------:R-:W-:Y:S05]  /*09b0*/  @!P0 BRA `(.L_x_445) ;  /* 0xfffffffc00f08947 */ /* 0x000fea000383ffff */
[----:B------:R-:W0:Y:S08]  /*09c0*/  S2UR UR4, SR_CgaCtaId ;  /* 0x00000000000479c3 */ /* 0x000e300000008800 */
[----:B------:R-:W-:Y:S06]  /*09d0*/  BAR.ARV 0x8, 0x180 ;  /* 0x0206000000007b1d */ /* 0x000fec0000002000 */
[----:B------:R-:W-:-:S02]  /*09e0*/  MOV R2, 0x400 ;  /* 0x0000040000027802 */ /* 0x000fc40000000f00 */
[----:B------:R-:W-:Y:S01]  /*09f0*/  BAR.SYNC.DEFER_BLOCKING 0x5, 0x180 ;  /* 0x0146000000007b1d */ /* 0x000fe20000010000 */
[----:B0-----:R-:W-:-:S05]  /*0a00*/  IMAD.U32 R183, RZ, RZ, UR4 ;  /* 0x00000004ffb77e24 */ /* 0x001fca000f8e00ff */
[----:B------:R-:W-:Y:S01]  /*0a10*/  ULDC UR4, c[0x0][0xc3c] ;  /* 0x00030f0000047ab9 */ /* 0x000fe20000000800 */
[----:B------:R-:W-:-:S05]  /*0a20*/  LEA R2, R183, R2, 0x18 ;  /* 0x00000002b7027211 */ /* 0x000fca00078ec0ff */
[----:B------:R-:W0:Y:S01]  /*0a30*/  LDS.128 R144, [R2+0x2a8d0] ;  /* 0x02a8d00002907984 */ /* 0x000e220000000c00 */
[----:B------:R-:W-:Y:S06]  /*0a40*/  BAR.ARV 0x4, 0x180 ;  /* 0x0106000000007b1d */ /* 0x000fec0000002000 */
[----:B0-----:R-:W-:-:S13]  /*0a50*/  ISETP.GE.AND P0, PT, R147, UR4, PT ;  /* 0x0000000493007c0c */ /* 0x001fda000bf06270 */
[----:B------:R-:W-:Y:S05]  /*0a60*/  @P0 BRA `(.L_x_446) ;  /* 0x000001fc00600947 */ /* 0x000fea0003800000 */
[----:B------:R-:W-:Y:S01]  /*0a70*/  VIADD R0, R0, 0xffffff80 ;  /* 0xffffff8000007836 */ /* 0x000fe20000000000 */
[----:B------:R-:W-:Y:S01]  /*0a80*/  R2UR UR59, R2 ;  /* 0x00000000023b72ca */ /* 0x000fe200000e0000 */
[----:B------:R-:W-:Y:S01]  /*0a90*/  IMAD.MOV.U32 R191, RZ, RZ, RZ ;  /* 0x000000ffffbf7224 */ /* 0x000fe200078e00ff */
[----:B------:R-:W-:Y:S01]  /*0aa0*/  ULOP3.LUT UR58, UR60, 0x1, URZ, 0xfc, !UPT ;  /* 0x000000013c3a7892 */ /* 0x000fe2000f8efc3f */
[----:B------:R-:W-:Y:S01]  /*0ab0*/  IMAD.MOV.U32 R167, RZ, RZ, RZ ;  /* 0x000000ffffa77224 */ /* 0x000fe200078e00ff */
[----:B------:R-:W-:Y:S01]  /*0ac0*/  SHF.R.S32.HI R3, RZ, 0x1f, R0 ;  /* 0x0000001fff037819 */ /* 0x000fe20000011400 */
[----:B------:R-:W-:Y:S02]  /*0ad0*/  IMAD.MOV.U32 R181, RZ, RZ, RZ ;  /* 0x000000ffffb57224 */ /* 0x000fe400078e00ff */
[----:B------:R-:W-:Y:S01]  /*0ae0*/  IMAD.MOV.U32 R174, RZ, RZ, RZ ;  /* 0x000000ffffae7224 */ /* 0x000fe200078e00ff */
[CC--:B------:R-:W-:Y:S02]  /*0af0*/  LEA.HI R5, R3.reuse, R0.reuse, RZ, 0x4 ;  /* 0x0000000003057211 */ /* 0x0c0fe400078f20ff */
[----:B------:R-:W-:-:S02]  /*0b00*/  LEA.HI R8, R3, R0, RZ, 0x2 ;  /* 0x0000000003087211 */ /* 0x000fc400078f10ff */
[----:B------:R-:W-:Y:S01]  /*0b10*/  SHF.R.S32.HI R6, RZ, 0x4, R5 ;  /* 0x00000004ff067819 */ /* 0x000fe20000011405 */
[----:B------:R-:W-:Y:S01]  /*0b20*/  UIADD3 UR59, UR59, 0xc400, URZ ;  /* 0x0000c4003b3b7890 */ /* 0x000fe2000fffe03f */
[----:B------:R-:W-:Y:S02]  /*0b30*/  LOP3.LUT R9, R8, 0xfffffffc, RZ, 0xc0, !PT ;  /* 0xfffffffc08097812 */ /* 0x000fe400078ec0ff */
[----:B------:R-:W-:Y:S02]  /*0b40*/  LEA.HI R7, R5, R6, RZ, 0x1 ;  /* 0x0000000605077211 */ /* 0x000fe400078f08ff */
[-C--:B------:R-:W-:Y:S01]  /*0b50*/  LEA.HI R4, R3, R0.reuse, RZ, 0x7 ;  /* 0x0000000003047211 */ /* 0x080fe200078f38ff */
[----:B------:R-:W-:Y:S01]  /*0b60*/  IMAD.IADD R214, R0, 0x1, -R9 ;  /* 0x0000000100d67824 */ /* 0x000fe200078e0a09 */
[----:B------:R-:W-:Y:S02]  /*0b70*/  LOP3.LUT R7, R7, 0x1ffffffe, RZ, 0xc0, !PT ;  /* 0x1ffffffe07077812 */ /* 0x000fe400078ec0ff */
[CC--:B------:R-:W-:Y:S01]  /*0b80*/  LEA.HI R217, R3.reuse, R0.reuse, RZ, 0x3 ;  /* 0x0000000003d97211 */ /* 0x0c0fe200078f18ff */
[----:B------:R-:W-:Y:S01]  /*0b90*/  IMAD.SHL.U32 R160, R214, 0x4, RZ ;  /* 0x00000004d6a07824 */ /* 0x000fe200078e00ff */
[----:B------:R-:W-:Y:S01]  /*0ba0*/  LOP3.LUT R11, R4, 0xffffff80, RZ, 0xc0, !PT ;  /* 0xffffff80040b7812 */ /* 0x000fe200078ec0ff */
[----:B------:R-:W-:Y:S01]  /*0bb0*/  IMAD.IADD R7, R6, 0x1, -R7 ;  /* 0x0000000106077824 */ /* 0x000fe200078e0a07 */
[----:B------:R-:W-:Y:S01]  /*0bc0*/  LEA.HI R6, R3, R0, RZ, 0x5 ;  /* 0x0000000003067211 */ /* 0x000fe200078f28ff */
[----:B------:R-:W-:Y:S01]  /*0bd0*/  VIADD R171, R160, 0x40 ;  /* 0x00000040a0ab7836 */ /* 0x000fe20000000000 */
[----:B------:R-:W-:Y:S01]  /*0be0*/  LOP3.LUT R5, R5, 0x3fffff0, RZ, 0xc0, !PT ;  /* 0x03fffff005057812 */ /* 0x000fe200078ec0ff */
[----:B------:R-:W-:Y:S01]  /*0bf0*/  IMAD.IADD R220, R0, 0x1, -R11 ;  /* 0x0000000100dc7824 */ /* 0x000fe200078e0a0b */
[----:B------:R-:W-:Y:S01]  /*0c00*/  LOP3.LUT R3, R217, 0xfffffff8, RZ, 0xc0, !PT ;  /* 0xfffffff8d9037812 */ /* 0x000fe200078ec0ff */
[----:B------:R-:W-:Y:S01]  /*0c10*/  VIADD R169, R160, 0x20 ;  /* 0x00000020a0a97836 */ /* 0x000fe20000000000 */
[----:B------:R-:W-:Y:S01]  /*0c20*/  SHF.R.S32.HI R6, RZ, 0x5, R6 ;  /* 0x00000005ff067819 */ /* 0x000fe20000011406 */
[C---:B------:R-:W-:Y:S01]  /*0c30*/  IMAD.IADD R5, R0.reuse, 0x1, -R5 ;  /* 0x0000000100057824 */ /* 0x040fe200078e0a05 */
[----:B------:R-:W-:Y:S01]  /*0c40*/  SHF.R.S32.HI R9, RZ, 0x1f, R220 ;  /* 0x0000001fff097819 */ /* 0x000fe200000114dc */
[----:B------:R-:W-:Y:S01]  /*0c50*/  IMAD.IADD R186, R0, 0x1, -R3 ;  /* 0x0000000100ba7824 */ /* 0x000fe200078e0a03 */
[--C-:B------:R-:W-:Y:S01]  /*0c60*/  SHF.R.S32.HI R166, RZ, 0x2, R8.reuse ;  /* 0x00000002ffa67819 */ /* 0x100fe20000011408 */
[----:B------:R-:W-:Y:S01]  /*0c70*/  IMAD.IADD R0, R160, 0x1, R171 ;  /* 0x00000001a0007824 */ /* 0x000fe200078e02ab */
[----:B------:R-:W-:Y:S01]  /*0c80*/  SHF.R.S32.HI R3, RZ, 0x1f, R8 ;  /* 0x0000001fff037819 */ /* 0x000fe20000011408 */
[----:B------:R-:W-:Y:S01]  /*0c90*/  IMAD R16, R6, 0x10, R5 ;  /* 0x0000001006107824 */ /* 0x000fe200078e0205 */
[----:B------:R-:W-:Y:S01]  /*0ca0*/  LEA.HI R10, R9, R220, RZ, 0x2 ;  /* 0x000000dc090a7211 */ /* 0x000fe200078f10ff */
[----:B------:R-:W-:Y:S01]  /*0cb0*/  IMAD.IADD R13, R160, 0x1, R169 ;  /* 0x00000001a00d7824 */ /* 0x000fe200078e02a9 */
[----:B------:R-:W-:Y:S01]  /*0cc0*/  LEA.HI R3, R3, R166, RZ, 0x3 ;  /* 0x000000a603037211 */ /* 0x000fe200078f18ff */
[----:B------:R-:W-:Y:S01]  /*0cd0*/  IMAD R15, R16, 0x8, R7 ;  /* 0x00000008100f7824 */ /* 0x000fe200078e0207 */
[----:B------:R-:W-:Y:S01]  /*0ce0*/  SHF.R.S32.HI R5, RZ, 0x1f, R0 ;  /* 0x0000001fff057819 */ /* 0x000fe20000011400 */
[----:B------:R-:W-:Y:S01]  /*0cf0*/  IMAD.SHL.U32 R179, R6, 0x200, RZ ;  /* 0x0000020006b37824 */ /* 0x000fe200078e00ff */
[----:B------:R-:W-:Y:S01]  /*0d00*/  IADD3 R18, R166, 0x40, RZ ;  /* 0x00000040a6127810 */ /* 0x000fe20007ffe0ff */
[----:B------:R-:W-:Y:S01]  /*0d10*/  IMAD.SHL.U32 R16, R214, 0x8, RZ ;  /* 0x00000008d6107824 */ /* 0x000fe200078e00ff */
[--C-:B------:R-:W-:Y:S01]  /*0d20*/  SHF.R.S32.HI R11, RZ, 0x2, R10.reuse ;  /* 0x00000002ff0b7819 */ /* 0x100fe2000001140a */
[----:B------:R-:W-:Y:S01]  /*0d30*/  IMAD.SHL.U32 R184, R186, 0x8, RZ ;  /* 0x00000008bab87824 */ /* 0x000fe200078e00ff */
[----:B------:R-:W-:Y:S01]  /*0d40*/  SHF.R.S32.HI R12, RZ, 0x1f, R10 ;  /* 0x0000001fff0c7819 */ /* 0x000fe2000001140a */
[----:B------:R-:W-:Y:S01]  /*0d50*/  IMAD.SHL.U32 R168, R18, 0x40, RZ ;  /* 0x0000004012a87824 */ /* 0x000fe200078e00ff */
[----:B------:R-:W-:Y:S01]  /*0d60*/  LOP3.LUT R3, R3, 0xfffffff8, RZ, 0xc0, !PT ;  /* 0xfffffff803037812 */ /* 0x000fe200078ec0ff */
[----:B------:R-:W-:Y:S01]  /*0d70*/  VIADD R185, R184, 0x40 ;  /* 0x00000040b8b97836 */ /* 0x000fe20000000000 */
[CC--:B------:R-:W-:Y:S01]  /*0d80*/  LEA.HI R164, R5.reuse, R0.reuse, RZ, 0x3 ;  /* 0x0000000005a47211 */ /* 0x0c0fe200078f18ff */
[----:B------:R-:W-:Y:S01]  /*0d90*/  VIADD R173, R160, 0x50 ;  /* 0x00000050a0ad7836 */ /* 0x000fe20000000000 */
[----:B------:R-:W-:Y:S01]  /*0da0*/  LEA.HI R5, R5, R0, RZ, 0x6 ;  /* 0x0000000005057211 */ /* 0x000fe200078f30ff */
[----:B------:R-:W-:Y:S01]  /*0db0*/  IMAD.IADD R219, R166, 0x1, -R3 ;  /* 0x00000001a6db7824 */ /* 0x000fe200078e0a03 */
[----:B------:R-:W-:Y:S01]  /*0dc0*/  SHF.R.S32.HI R0, RZ, 0x1f, R18 ;  /* 0x0000001fff007819 */ /* 0x000fe20000011412 */
[----:B------:R-:W-:Y:S01]  /*0dd0*/  IMAD.SHL.U32 R20, R173, 0x2, RZ ;  /* 0x00000002ad147824 */ /* 0x000fe200078e00ff */
[----:B------:R-:W-:Y:S01]  /*0de0*/  LEA.HI R12, R12, R11, RZ, 0x3 ;  /* 0x0000000b0c0c7211 */ /* 0x000fe200078f18ff */
[----:B------:R-:W-:Y:S01]  /*0df0*/  IMAD.SHL.U32 R177, R219, 0x40, RZ ;  /* 0x00000040dbb17824 */ /* 0x000fe200078e00ff */
[----:B------:R-:W-:Y:S01]  /*0e00*/  SHF.R.S32.HI R19, RZ, 0x7, R4 ;  /* 0x00000007ff137819 */ /* 0x000fe20000011404 */
[----:B------:R-:W-:Y:S01]  /*0e10*/  VIADD R170, R160, 0x10 ;  /* 0x00000010a0aa7836 */ /* 0x000fe20000000000 */
[----:B------:R-:W-:Y:S01]  /*0e20*/  LEA.HI R0, R0, R18, RZ, 0x3 ;  /* 0x0000001200007211 */ /* 0x000fe200078f18ff */
[----:B------:R-:W-:Y:S01]  /*0e30*/  VIADD R22, R16, 0x80 ;  /* 0x0000008010167836 */ /* 0x000fe20000000000 */
[----:B------:R-:W-:Y:S01]  /*0e40*/  SHF.R.S32.HI R14, RZ, 0x1f, R13 ;  /* 0x0000001fff0e7819 */ /* 0x000fe2000001140d */
[----:B------:R0:W-:Y:S01]  /*0e50*/  STL [R1+0x64], R19 ;  /* 0x0000641301007387 */ /* 0x0001e20000100800 */
[----:B------:R-:W-:Y:S01]  /*0e60*/  LOP3.LUT R12, R12, 0xfffffff8, RZ, 0xc0, !PT ;  /* 0xfffffff80c0c7812 */ /* 0x000fe200078ec0ff */
[----:B------:R-:W-:Y:S01]  /*0e70*/  IMAD.SHL.U32 R0, R0, 0x40, RZ ;  /* 0x0000004000007824 */ /* 0x000fe200078e00ff */
[----:B------:R-:W-:Y:S01]  /*0e80*/  LEA.HI R9, R9, R220, RZ, 0x5 ;  /* 0x000000dc09097211 */ /* 0x000fe200078f28ff */
[----:B------:R-:W-:Y:S01]  /*0e90*/  VIADD R23, R16, 0xa0 ;  /* 0x000000a010177836 */ /* 0x000fe20000000000 */
[----:B------:R-:W-:Y:S01]  /*0ea0*/  LEA.HI R4, R4, R19, RZ, 0x1 ;  /* 0x0000001304047211 */ /* 0x000fe200078f08ff */
[----:B------:R-:W-:Y:S01]  /*0eb0*/  IMAD.IADD R12, R11, 0x1, -R12 ;  /* 0x000000010b0c7824 */ /* 0x000fe200078e0a0c */
[-C--:B------:R-:W-:Y:S01]  /*0ec0*/  LEA.HI R163, R14, R13.reuse, RZ, 0x3 ;  /* 0x0000000d0ea37211 */ /* 0x080fe200078f18ff */
[----:B------:R-:W-:Y:S01]  /*0ed0*/  IMAD.MOV.U32 R18, RZ, RZ, RZ ;  /* 0x000000ffff127224 */ /* 0x000fe200078e00ff */
[----:B------:R-:W-:Y:S01]  /*0ee0*/  SHF.R.S32.HI R9, RZ, 0x5, R9 ;  /* 0x00000005ff097819 */ /* 0x000fe20000011409 */
[----:B------:R-:W-:Y:S01]  /*0ef0*/  IMAD.SHL.U32 R222, R170, 0x2, RZ ;  /* 0x00000002aade7824 */ /* 0x000fe200078e00ff */
[----:B------:R-:W-:Y:S01]  /*0f00*/  LOP3.LUT R4, R4, 0x3fffffe, RZ, 0xc0, !PT ;  /* 0x03fffffe04047812 */ /* 0x000fe200078ec0ff */
[----:B------:R-:W-:Y:S01]  /*0f10*/  IMAD.SHL.U32 R224, R169, 0x2, RZ ;  /* 0x00000002a9e07824 */ /* 0x000fe200078e00ff */
[----:B------:R-:W-:Y:S01]  /*0f20*/  LEA.HI R13, R14, R13, RZ, 0x6 ;  /* 0x0000000d0e0d7211 */ /* 0x000fe200078f30ff */
[----:B------:R-:W-:Y:S01]  /*0f30*/  IMAD R9, R9, 0x10, R12 ;  /* 0x0000001009097824 */ /* 0x000fe200078e020c */
[----:B------:R-:W-:Y:S01]  /*0f40*/  LOP3.LUT R177, R177, 0x1c0, RZ, 0xc0, !PT ;  /* 0x000001c0b1b17812 */ /* 0x000fe200078ec0ff */
[----:B------:R-:W-:Y:S01]  /*0f50*/  IMAD.IADD R4, R19, 0x1, -R4 ;  /* 0x0000000113047824 */ /* 0x000fe200078e0a04 */
[----:B------:R-:W-:Y:S01]  /*0f60*/  LOP3.LUT R180, R0, 0xfffffe00, RZ, 0xc0, !PT ;  /* 0xfffffe0000b47812 */ /* 0x000fe200078ec0ff */
[----:B------:R-:W-:Y:S01]  /*0f70*/  IMAD.SHL.U32 R0, R5, 0x80, RZ ;  /* 0x0000008005007824 */ /* 0x000fe200078e00ff */
[----:B------:R-:W-:Y:S01]  /*0f80*/  LOP3.LUT R168, R168, 0x1c0, RZ, 0xc0, !PT ;  /* 0x000001c0a8a87812 */ /* 0x000fe200078ec0ff */
[----:B------:R-:W-:Y:S01]  /*0f90*/  IMAD.SHL.U32 R13, R13, 0x80, RZ ;  /* 0x000000800d0d7824 */ /* 0x000fe200078e00ff */
[----:B------:R-:W-:Y:S01]  /*0fa0*/  SHF.R.U32.HI R178, RZ, 0x3, R177 ;  /* 0x00000003ffb27819 */ /* 0x000fe200000116b1 */
[----:B------:R-:W-:Y:S01]  /*0fb0*/  IMAD R9, R4, 0x40, R9 ;  /* 0x0000004004097824 */ /* 0x000fe200078e0209 */
[C---:B------:R-:W-:Y:S01]  /*0fc0*/  LOP3.LUT R5, R177.reuse, 0x38, R164, 0xf8, !PT ;  /* 0x00000038b1057812 */ /* 0x040fe200078ef8a4 */
[----:B0-----:R-:W-:Y:S01]  /*0fd0*/  VIADD R19, R16, 0x60 ;  /* 0x0000006010137836 */ /* 0x001fe20000000000 */
[--C-:B------:R-:W-:Y:S01]  /*0fe0*/  LOP3.LUT R3, R177, 0x38, R163.reuse, 0xf8, !PT ;  /* 0x00000038b1037812 */ /* 0x100fe200078ef8a3 */
[----:B------:R-:W-:Y:S01]  /*0ff0*/  IMAD.SHL.U32 R228, R171, 0x2, RZ ;  /* 0x00000002abe47824 */ /* 0x000fe200078e00ff */
[----:B------:R-:W-:Y:S01]  /*1000*/  SHF.R.U32.HI R11, RZ, 0x3, R168 ;  /* 0x00000003ff0b7819 */ /* 0x000fe200000116a8 */
[----:B------:R-:W-:Y:S01]  /*1010*/  STL [R1+0x68], R9 ;  /* 0x0000680901007387 */ /* 0x000fe20000100800 */
[----:B------:R-:W-:-:S02]  /*1020*/  LOP3.LUT R4, R168, 0x38, R163, 0xf8, !PT ;  /* 0x00000038a8047812 */ /* 0x000fc400078ef8a3 */
[----:B------:R-:W-:Y:S01]  /*1030*/  LOP3.LUT R7, R168, 0x38, R164, 0xf8, !PT ;  /* 0x00000038a8077812 */ /* 0x000fe200078ef8a4 */
[----:B------:R-:W-:Y:S01]  /*1040*/  STL [R1+0x3c], R20 ;  /* 0x00003c1401007387 */ /* 0x000fe20000100800 */
[----:B------:R-:W-:Y:S02]  /*1050*/  LOP3.LUT R6, R0, 0xffffe000, RZ, 0xc0, !PT ;  /* 0xffffe00000067812 */ /* 0x000fe400078ec0ff */
[-C--:B------:R-:W-:Y:S02]  /*1060*/  LOP3.LUT R5, R5, R178.reuse, RZ, 0x3c, !PT ;  /* 0x000000b205057212 */ /* 0x080fe400078e3cff */
[----:B------:R-:W-:Y:S02]  /*1070*/  LOP3.LUT R13, R13, 0xffffe000, RZ, 0xc0, !PT ;  /* 0xffffe0000d0d7812 */ /* 0x000fe400078ec0ff */
[----:B------:R-:W-:Y:S02]  /*1080*/  LOP3.LUT R0, R3, R178, RZ, 0x3c, !PT ;  /* 0x000000b203007212 */ /* 0x000fe400078e3cff */
[----:B------:R-:W-:-:S02]  /*1090*/  LOP3.LUT R3, R4, R11, RZ, 0x3c, !PT ;  /* 0x0000000b04037212 */ /* 0x000fc400078e3cff */
[----:B------:R-:W-:Y:S02]  /*10a0*/  LOP3.LUT R7, R7, R11, RZ, 0x3c, !PT ;  /* 0x0000000b07077212 */ /* 0x000fe400078e3cff */
[--C-:B------:R-:W-:Y:S02]  /*10b0*/  IADD3 R8, R5, R6, R179.reuse ;  /* 0x0000000605087210 */ /* 0x100fe40007ffe0b3 */
[-C--:B------:R-:W-:Y:S02]  /*10c0*/  IADD3 R4, R0, R13.reuse, R179 ;  /* 0x0000000d00047210 */ /* 0x080fe40007ffe0b3 */
[----:B------:R-:W-:Y:S02]  /*10d0*/  LOP3.LUT R5, R10, 0x7ffffffc, RZ, 0xc0, !PT ;  /* 0x7ffffffc0a057812 */ /* 0x000fe400078ec0ff */
[----:B------:R-:W-:Y:S02]  /*10e0*/  LEA.HI R0, R214, R214, RZ, 0x1 ;  /* 0x000000d6d6007211 */ /* 0x000fe400078f08ff */
[--C-:B------:R-:W-:Y:S01]  /*10f0*/  IADD3 R6, R7, R6, R180.reuse ;  /* 0x0000000607067210 */ /* 0x100fe20007ffe0b4 */
[----:B------:R-:W-:Y:S01]  /*1100*/  IMAD.IADD R5, R220, 0x1, -R5 ;  /* 0x00000001dc057824 */ /* 0x000fe200078e0a05 */
[----:B------:R-:W-:-:S02]  /*1110*/  IADD3 R13, R3, R13, R180 ;  /* 0x0000000d030d7210 */ /* 0x000fc40007ffe0b4 */
[----:B------:R-:W-:Y:S01]  /*1120*/  LOP3.LUT R7, R168, 0x38, R16, 0xf8, !PT ;  /* 0x00000038a8077812 */ /* 0x000fe200078ef810 */
[----:B------:R-:W-:Y:S01]  /*1130*/  IMAD.SHL.U32 R199, R5, 0x2, RZ ;  /* 0x0000000205c77824 */ /* 0x000fe200078e00ff */
[----:B------:R-:W-:Y:S02]  /*1140*/  LOP3.LUT R3, R0, 0x1ffffffe, RZ, 0xc0, !PT ;  /* 0x1ffffffe00037812 */ /* 0x000fe400078ec0ff */
[----:B------:R-:W-:Y:S01]  /*1150*/  SHF.R.S32.HI R0, RZ, 0x1f, R184 ;  /* 0x0000001fff007819 */ /* 0x000fe200000114b8 */
[C---:B------:R-:W-:Y:S01]  /*1160*/  VIADD R211, R199.reuse, 0x28 ;  /* 0x00000028c7d37836 */ /* 0x040fe20000000000 */
[----:B------:R-:W-:Y:S01]  /*1170*/  SHF.R.S32.HI R0, RZ, 0x1f, R169 ;  /* 0x0000001fff007819 */ /* 0x000fe200000114a9 */
[C---:B------:R-:W-:Y:S01]  /*1180*/  VIADD R208, R199.reuse, 0x40 ;  /* 0x00000040c7d07836 */ /* 0x040fe20000000000 */
[----:B------:R-:W-:Y:S01]  /*1190*/  LOP3.LUT R7, R180, R7, R11, 0xf6, !PT ;  /* 0x00000007b4077212 */ /* 0x000fe200078ef60b */
[----:B------:R-:W-:Y:S01]  /*11a0*/  VIADD R205, R199, 0x58 ;  /* 0x00000058c7cd7836 */ /* 0x000fe20000000000 */
[----:B------:R-:W-:Y:S01]  /*11b0*/  SHF.R.S32.HI R14, RZ, 0x1f, R185 ;  /* 0x0000001fff0e7819 */ /* 0x000fe200000114b9 */
[----:B------:R-:W-:Y:S01]  /*11c0*/  IMAD.SHL.U32 R14, R15, 0x8, RZ ;  /* 0x000000080f0e7824 */ /* 0x000fe200078e00ff */
[----:B------:R-:W-:Y:S01]  /*11d0*/  SHF.L.U64.HI R223, R169, 0x1, R0 ;  /* 0x00000001a9df7819 */ /* 0x000fe20000010200 */
[----:B------:R-:W-:Y:S01]  /*11e0*/  VIADD R202, R199, 0x70 ;  /* 0x00000070c7ca7836 */ /* 0x000fe20000000000 */
[----:B------:R-:W-:Y:S01]  /*11f0*/  LEA R0, R7, UR59, 0x1 ;  /* 0x0000003b07007c11 */ /* 0x000fe2000f8e08ff */
[C---:B------:R-:W-:Y:S01]  /*1200*/  VIADD R213, R199.reuse, 0x18 ;  /* 0x00000018c7d57836 */ /* 0x040fe20000000000 */
[----:B------:R-:W-:Y:S01]  /*1210*/  STL [R1+0x70], R14 ;  /* 0x0000700e01007387 */ /* 0x000fe20000100800 */
[C---:B------:R-:W-:Y:S01]  /*1220*/  IADD3 R210, R199.reuse, 0x30, RZ ;  /* 0x00000030c7d27810 */ /* 0x040fe20007ffe0ff */
[C---:B------:R-:W-:Y:S01]  /*1230*/  VIADD R207, R199.reuse, 0x48 ;  /* 0x00000048c7cf7836 */ /* 0x040fe20000000000 */
[----:B------:R-:W-:Y:S01]  /*1240*/  LEA R4, R4, UR59, 0x1 ;  /* 0x0000003b04047c11 */ /* 0x000fe2000f8e08ff */
[----:B------:R0:W-:Y:S01]  /*1250*/  STL [R1+0x50], R0 ;  /* 0x0000500001007387 */ /* 0x0001e20000100800 */
[C---:B------:R-:W-:Y:S01]  /*1260*/  VIADD R204, R199.reuse, 0x60 ;  /* 0x00000060c7cc7836 */ /* 0x040fe20000000000 */
[----:B------:R-:W-:Y:S01]  /*1270*/  SHF.R.S32.HI R5, RZ, 0x1f, R213 ;  /* 0x0000001fff057819 */ /* 0x000fe200000114d5 */
[C---:B------:R-:W-:Y:S01]  /*1280*/  VIADD R201, R199.reuse, 0x78 ;  /* 0x00000078c7c97836 */ /* 0x040fe20000000000 */
[----:B------:R-:W-:Y:S01]  /*1290*/  SHF.R.S32.HI R5, RZ, 0x1f, R210 ;  /* 0x0000001fff057819 */ /* 0x000fe200000114d2 */
[----:B------:R-:W-:Y:S01]  /*12a0*/  IMAD.IADD R3, R214, 0x1, -R3 ;  /* 0x00000001d6037824 */ /* 0x000fe200078e0a03 */
[----:B------:R-:W-:Y:S01]  /*12b0*/  SHF.R.S32.HI R5, RZ, 0x1f, R207 ;  /* 0x0000001fff057819 */ /* 0x000fe200000114cf */
[----:B------:R1:W-:Y:S01]  /*12c0*/  STL [R1+0x60], R4 ;  /* 0x0000600401007387 */ /* 0x0003e20000100800 */
[----:B------:R-:W-:Y:S01]  /*12d0*/  SHF.R.S32.HI R5, RZ, 0x1f, R204 ;  /* 0x0000001fff057819 */ /* 0x000fe200000114cc */
[C---:B------:R-:W-:Y:S01]  /*12e0*/  VIADD R212, R199.reuse, 0x20 ;  /* 0x00000020c7d47836 */ /* 0x040fe20000000000 */
[----:B0-----:R-:W-:Y:S01]  /*12f0*/  SHF.R.S32.HI R0, RZ, 0x1f, R211 ;  /* 0x0000001fff007819 */ /* 0x001fe200000114d3 */
[C---:B------:R-:W-:Y:S01]  /*1300*/  VIADD R209, R199.reuse, 0x38 ;  /* 0x00000038c7d17836 */ /* 0x040fe20000000000 */
[----:B------:R-:W-:Y:S01]  /*1310*/  SHF.R.S32.HI R0, RZ, 0x1f, R208 ;  /* 0x0000001fff007819 */ /* 0x000fe200000114d0 */
[C---:B------:R-:W-:Y:S01]  /*1320*/  VIADD R206, R199.reuse, 0x50 ;  /* 0x00000050c7ce7836 */ /* 0x040fe20000000000 */
[----:B------:R-:W-:Y:S01]  /*1330*/  SHF.R.S32.HI R0, RZ, 0x1f, R205 ;  /* 0x0000001fff007819 */ /* 0x000fe200000114cd */
[----:B------:R-:W-:Y:S01]  /*1340*/  VIADD R203, R199, 0x68 ;  /* 0x00000068c7cb7836 */ /* 0x000fe20000000000 */
[----:B------:R-:W-:-:S02]  /*1350*/  SHF.R.S32.HI R0, RZ, 0x1f, R202 ;  /* 0x0000001fff007819 */ /* 0x000fc400000114ca */
[----:B------:R-:W-:Y:S02]  /*1360*/  LEA R0, R13, UR59, 0x1 ;  /* 0x0000003b0d007c11 */ /* 0x000fe4000f8e08ff */
[----:B------:R-:W-:Y:S02]  /*1370*/  SHF.R.S32.HI R5, RZ, 0x1f, R201 ;  /* 0x0000001fff057819 */ /* 0x000fe400000114c9 */
[----:B------:R-:W-:Y:S01]  /*1380*/  LEA R5, R8, UR59, 0x1 ;  /* 0x0000003b08057c11 */ /* 0x000fe2000f8e08ff */
[----:B------:R0:W-:Y:S01]  /*1390*/  STL [R1+0x48], R0 ;  /* 0x0000480001007387 */ /* 0x0001e20000100800 */
[----:B-1----:R-:W-:Y:S02]  /*13a0*/  LEA R4, R6, UR59, 0x1 ;  /* 0x0000003b06047c11 */ /* 0x002fe4000f8e08ff */
[----:B------:R-:W-:Y:S01]  /*13b0*/  IADD3 R172, R160, 0x30, RZ ;  /* 0x00000030a0ac7810 */ /* 0x000fe20007ffe0ff */
[----:B------:R1:W-:Y:S01]  /*13c0*/  STL [R1+0x4c], R5 ;  /* 0x00004c0501007387 */ /* 0x0003e20000100800 */
[----:B------:R-:W-:-:S02]  /*13d0*/  SHF.R.S32.HI R221, RZ, 0x1f, R170 ;  /* 0x0000001fffdd7819 */ /* 0x000fc400000114aa */
[----:B------:R-:W-:Y:S01]  /*13e0*/  SHF.R.S32.HI R225, RZ, 0x1f, R172 ;  /* 0x0000001fffe17819 */ /* 0x000fe200000114ac */
[----:B------:R-:W-:Y:S01]  /*13f0*/  IMAD.SHL.U32 R226, R172, 0x2, RZ ;  /* 0x00000002ace27824 */ /* 0x000fe200078e00ff */
[----:B------:R-:W-:Y:S01]  /*1400*/  SHF.R.S32.HI R10, RZ, 0x1f, R171 ;  /* 0x0000001fff0a7819 */ /* 0x000fe200000114ab */
[----:B0-----:R-:W-:Y:S01]  /*1410*/  IMAD R0, R3, 0x8, R9 ;  /* 0x0000000803007824 */ /* 0x001fe200078e0209 */
[----:B------:R-:W-:Y:S02]  /*1420*/  SHF.R.S32.HI R12, RZ, 0x1f, R173 ;  /* 0x0000001fff0c7819 */ /* 0x000fe400000114ad */
[----:B------:R-:W-:Y:S02]  /*1430*/  SHF.R.S32.HI R7, RZ, 0x1f, R212 ;  /* 0x0000001fff077819 */ /* 0x000fe400000114d4 */
[----:B------:R1:W-:Y:S01]  /*1440*/  STL [R1+0x6c], R0 ;  /* 0x00006c0001007387 */ /* 0x0003e20000100800 */
[----:B------:R-:W-:Y:S02]  /*1450*/  SHF.R.S32.HI R7, RZ, 0x1f, R209 ;  /* 0x0000001fff077819 */ /* 0x000fe400000114d1 */
[----:B------:R-:W-:Y:S01]  /*1460*/  SHF.R.S32.HI R7, RZ, 0x1f, R206 ;  /* 0x0000001fff077819 */ /* 0x000fe200000114ce */
[----:B------:R1:W-:Y:S01]  /*1470*/  STL [R1+0x44], R4 ;  /* 0x0000440401007387 */ /* 0x0003e20000100800 */
[----:B------:R-:W-:-:S02]  /*1480*/  SHF.R.S32.HI R217, RZ, 0x3, R217 ;  /* 0x00000003ffd97819 */ /* 0x000fc400000114d9 */
[----:B------:R-:W-:Y:S02]  /*1490*/  SHF.R.S32.HI R17, RZ, 0x1f, R16 ;  /* 0x0000001fff117819 */ /* 0x000fe40000011410 */
[----:B------:R-:W-:Y:S02]  /*14a0*/  SHF.R.S32.HI R165, RZ, 0x1f, R19 ;  /* 0x0000001fffa57819 */ /* 0x000fe40000011413 */
[----:B------:R-:W-:Y:S02]  /*14b0*/  SHF.R.S32.HI R176, RZ, 0x1f, R22 ;  /* 0x0000001fffb07819 */ /* 0x000fe40000011416 */
[----:B------:R-:W-:Y:S02]  /*14c0*/  SHF.R.S32.HI R175, RZ, 0x1f, R23 ;  /* 0x0000001fffaf7819 */ /* 0x000fe40000011417 */
[----:B------:R-:W-:Y:S02]  /*14d0*/  SHF.L.U64.HI R221, R170, 0x1, R221 ;  /* 0x00000001aadd7819 */ /* 0x000fe400000102dd */
[----:B------:R-:W-:-:S02]  /*14e0*/  SHF.L.U64.HI R225, R172, 0x1, R225 ;  /* 0x00000001ace17819 */ /* 0x000fc400000102e1 */
[----:B------:R-:W-:Y:S02]  /*14f0*/  SHF.L.U64.HI R227, R171, 0x1, R10 ;  /* 0x00000001abe37819 */ /* 0x000fe4000001020a */
[----:B------:R-:W-:Y:S02]  /*1500*/  SHF.L.U64.HI R229, R173, 0x1, R12 ;  /* 0x00000001ade57819 */ /* 0x000fe4000001020c */
[----:B------:R-:W-:Y:S02]  /*1510*/  SHF.R.S32.HI R163, RZ, 0x3, R163 ;  /* 0x00000003ffa37819 */ /* 0x000fe400000114a3 */
[----:B------:R-:W-:Y:S02]  /*1520*/  SHF.R.S32.HI R164, RZ, 0x3, R164 ;  /* 0x00000003ffa47819 */ /* 0x000fe400000114a4 */
[----:B-1----:R-:W-:-:S07]  /*1530*/  SHF.R.S32.HI R7, RZ, 0x1f, R203 ;  /* 0x0000001fff077819 */ /* 0x002fce00000114cb */
.L_x_668:
[----:B0-----:R-:W0:Y:S01]  /*1540*/  LDC.64 R188, c[0x0][0xc88] ;  /* 0x00032200ffbc7b82 */ /* 0x001e220000000a00 */
[----:B------:R-:W-:Y:S01]  /*1550*/  ULDC.64 UR4, c[0x0][0xa28] ;  /* 0x00028a0000047ab9 */ /* 0x000fe20000000a00 */
[----:B------:R-:W-:Y:S01]  /*1560*/  ULDC.64 UR8, c[0x0][0xa18] ;  /* 0x0002860000087ab9 */ /* 0x000fe20000000a00 */
[----:B------:R-:W-:Y:S01]  /*1570*/  ULDC.64 UR6, c[0x0][0xa08] ;  /* 0x0002820000067ab9 */ /* 0x000fe20000000a00 */
[----:B0-----:R-:W-:-:S06]  /*1580*/  IMAD.WIDE R188, R147, 0x4, R188 ;  /* 0x0000000493bc7825 */ /* 0x001fcc00078e02bc */
[----:B------:R-:W2:Y:S01]  /*1590*/  LDG.E R188, desc[UR56][R188.64] ;  /* 0x00000038bcbc7981 */ /* 0x000ea2000c1e1900 */
[----:B------:R-:W-:Y:S01]  /*15a0*/  ISETP.NE.U32.AND P2, PT, RZ, UR4, PT ;  /* 0x00000004ff007c0c */ /* 0x000fe2000bf45070 */
[----:B------:R-:W-:Y:S01]  /*15b0*/  IMAD.MOV.U32 R11, RZ, RZ, RZ ;  /* 0x000000ffff0b7224 */ /* 0x000fe200078e00ff */
[----:B------:R-:W-:Y:S01]  /*15c0*/  ISETP.NE.U32.AND P1, PT, RZ, UR8, PT ;  /* 0x00000008ff007c0c */ /* 0x000fe2000bf25070 */
[----:B------:R-:W-:Y:S01]  /*15d0*/  IMAD.MOV.U32 R129, RZ, RZ, RZ ;  /* 0x000000ffff817224 */ /* 0x000fe200078e00ff */
[----:B------:R-:W-:Y:S02]  /*15e0*/  ISETP.NE.AND.EX P2, PT, RZ, UR5, PT, P2 ;  /* 0x00000005ff007c0c */ /* 0x000fe4000bf45320 */
[----:B------:R-:W-:Y:S02]  /*15f0*/  ISETP.NE.AND.EX P1, PT, RZ, UR9, PT, P1 ;  /* 0x00000009ff007c0c */ /* 0x000fe4000bf25310 */
[----:B------:R-:W-:-:S04]  /*1600*/  ISETP.NE.U32.AND P0, PT, RZ, UR6, PT ;  /* 0x00000006ff007c0c */ /* 0x000fc8000bf05070 */
[----:B------:R-:W-:Y:S02]  /*1610*/  ISETP.NE.AND.EX P0, PT, RZ, UR7, PT, P0 ;  /* 0x00000007ff007c0c */ /* 0x000fe4000bf05300 */
[----:B--2---:R-:W-:Y:S01]  /*1620*/  SHF.R.S32.HI R216, RZ, 0x1f, R188 ;  /* 0x0000001fffd87819 */ /* 0x004fe200000114bc */
[C---:B------:R-:W-:Y:S02]  /*1630*/  IMAD.SHL.U32 R189, R188.reuse, 0x4, RZ ;  /* 0x00000004bcbd7824 */ /* 0x040fe400078e00ff */
[C---:B---3--:R-:W-:Y:S02]  /*1640*/  @P2 LEA R6, P3, R188.reuse, UR4, 0x2 ;  /* 0x00000004bc062c11 */ /* 0x048fe4000f8610ff */
[C-C-:B------:R-:W-:Y:S02]  /*1650*/  SHF.L.U64.HI R190, R188.reuse, 0x2, R216.reuse ;  /* 0x00000002bcbe7819 */ /* 0x140fe400000102d8 */
[----:B------:R-:W-:Y:S01]  /*1660*/  @P2 LEA.HI.X R7, R188, UR5, R216, 0x2, P3 ;  /* 0x00000005bc072c11 */ /* 0x000fe200098f14d8 */
[----:B------:R-:W-:Y:S01]  /*1670*/  ULDC UR4, c[0x0][0x288] ;  /* 0x0000a20000047ab9 */ /* 0x000fe20000000800 */
[----:B-1----:R-:W-:-:S03]  /*1680*/  IADD3 R4, P4, R189, UR6, RZ ;  /* 0x00000006bd047c10 */ /* 0x002fc6000ff9e0ff */
[----:B------:R0:W5:Y:S01]  /*1690*/  @P2 LDG.E R11, desc[UR56][R6.64] ;  /* 0x00000038060b2981 */ /* 0x000162000c1e1900 */
[----:B------:R-:W-:Y:S01]  /*16a0*/  @P1 IADD3 R8, P2, R189, UR8, RZ ;  /* 0x00000008bd081c10 */ /* 0x000fe2000ff5e0ff */
[----:B------:R-:W-:Y:S01]  /*16b0*/  IMAD.U32 R143, RZ, RZ, UR4 ;  /* 0x00000004ff8f7e24 */ /* 0x000fe2000f8e00ff */
[C---:B------:R-:W-:Y:S01]  /*16c0*/  IADD3.X R5, R190.reuse, UR7, RZ, P4, !PT ;  /* 0x00000007be057c10 */ /* 0x040fe2000a7fe4ff */
[----:B------:R-:W-:Y:S01]  /*16d0*/  ULDC.64 UR4, c[0x0][0x418] ;  /* 0x0001060000047ab9 */ /* 0x000fe20000000a00 */
[----:B------:R-:W-:-:S03]  /*16e0*/  @P1 IADD3.X R9, R190, UR9, RZ, P2, !PT ;  /* 0x00000009be091c10 */ /* 0x000fc600097fe4ff */
[----:B------:R0:W5:Y:S01]  /*16f0*/  @P0 LDG.E R129, desc[UR56][R4.64] ;  /* 0x0000003804810981 */ /* 0x000162000c1e1900 */
[----:B------:R-:W-:Y:S01]  /*1700*/  UISETP.NE.U32.AND UP0, UPT, UR4, URZ, UPT ;  /* 0x0000003f0400728c */ /* 0x000fe2000bf05070 */
[C---:B----4-:R-:W-:Y:S01]  /*1710*/  LOP3.LUT R3, R146.reuse, 0xff000000, RZ, 0xc0, !PT ;  /* 0xff00000092037812 */ /* 0x050fe200078ec0ff */
[----:B------:R-:W-:Y:S01]  /*1720*/  ULDC.64 UR8, c[0x0][0xa20] ;  /* 0x0002880000087ab9 */ /* 0x000fe20000000a00 */
[----:B------:R0:W5:Y:S01]  /*1730*/  @P1 LDG.E R143, desc[UR56][R8.64] ;  /* 0x00000038088f1981 */ /* 0x000162000c1e1900 */
[----:B------:R-:W-:Y:S01]  /*1740*/  UISETP.NE.AND.EX UP0, UPT, UR5, URZ, UPT, UP0 ;  /* 0x0000003f0500728c */ /* 0x000fe2000bf05300 */
[----:B------:R-:W-:Y:S01]  /*1750*/  ULDC UR4, c[0x0][0x424] ;  /* 0x0001090000047ab9 */ /* 0x000fe20000000800 */
[----:B------:R-:W-:Y:S02]  /*1760*/  ISETP.NE.U32.AND P2, PT, RZ, UR8, PT ;  /* 0x00000008ff007c0c */ /* 0x000fe4000bf45070 */
[----:B------:R-:W-:Y:S01]  /*1770*/  USEL UR4, UR4, 0x1, UP0 ;  /* 0x0000000104047887 */ /* 0x000fe20008000000 */
[----:B------:R-:W-:Y:S01]  /*1780*/  ULDC UR5, c[0x0][0x2f0] ;  /* 0x0000bc0000057ab9 */ /* 0x000fe20000000800 */
[----:B------:R-:W-:-:S02]  /*1790*/  LOP3.LUT R0, R146, 0xff0000, RZ, 0xc0, !PT ;  /* 0x00ff000092007812 */ /* 0x000fc400078ec0ff */
[----:B------:R-:W-:Y:S01]  /*17a0*/  UIMAD UR4, UR4, UR5, URZ ;  /* 0x00000005040472a4 */ /* 0x000fe2000f8e023f */
[----:B------:R-:W-:Y:S02]  /*17b0*/  SHF.R.U32.HI R3, RZ, 0x8, R3 ;  /* 0x00000008ff037819 */ /* 0x000fe40000011603 */
[----:B------:R-:W-:Y:S01]  /*17c0*/  ISETP.NE.AND.EX P2, PT, RZ, UR9, PT, P2 ;  /* 0x00000009ff007c0c */ /* 0x000fe2000bf45320 */
[----:B------:R-:W-:Y:S01]  /*17d0*/  ULDC UR5, c[0x0][0x348] ;  /* 0x0000d20000057ab9 */ /* 0x000fe20000000800 */
[----:B------:R-:W-:Y:S01]  /*17e0*/  LEA.HI R187, R0, R3, RZ, 0x10 ;  /* 0x0000000300bb7211 */ /* 0x000fe200078f80ff */
[----:B------:R-:W-:Y:S01]  /*17f0*/  IMAD.MOV.U32 R192, RZ, RZ, R145 ;  /* 0x000000ffffc07224 */ /* 0x000fe200078e0091 */
[----:B------:R-:W-:Y:S01]  /*1800*/  LOP3.LUT R162, R146, 0xffff, RZ, 0xc0, !PT ;  /* 0x0000ffff92a27812 */ /* 0x000fe200078ec0ff */
[----:B0-----:R-:W-:Y:S08]  /*1810*/  @P1 BRA `(.L_x_447) ;  /* 0x0000000000241947 */ /* 0x001ff00003800000 */
[----:B------:R-:W-:Y:S02]  /*1820*/  ULDC.64 UR6, c[0x0][0xa00] ;  /* 0x0002800000067ab9 */ /* 0x000fe40000000a00 */
[----:B------:R-:W-:-:S04]  /*1830*/  ISETP.NE.U32.AND P1, PT, RZ, UR6, PT ;  /* 0x00000006ff007c0c */ /* 0x000fc8000bf25070 */
[----:B------:R-:W-:-:S13]  /*1840*/  ISETP.NE.AND.EX P1, PT, RZ, UR7, PT, P1 ;  /* 0x00000007ff007c0c */ /* 0x000fda000bf25310 */
[----:B------:R-:W-:Y:S05]  /*1850*/  @!P1 BRA `(.L_x_447) ;  /* 0x0000000000149947 */ /* 0x000fea0003800000 */
[----:B------:R-:W0:Y:S02]  /*1860*/  LDC.64 R6, c[0x0][0xa00] ;  /* 0x00028000ff067b82 */ /* 0x000e240000000a00 */
[----:B0-----:R-:W-:-:S05]  /*1870*/  IMAD.WIDE R6, R188, 0x4, R6 ;  /* 0x00000004bc067825 */ /* 0x001fca00078e0206 */
[----:B-----5:R-:W2:Y:S04]  /*1880*/  LDG.E R143, desc[UR56][R6.64] ;  /* 0x00000038068f7981 */ /* 0x020ea8000c1e1900 */
[----:B------:R-:W2:Y:S02]  /*1890*/  LDG.E R0, desc[UR56][R6.64+0x4] ;  /* 0x0000043806007981 */ /* 0x000ea4000c1e1900 */
[----:B--2---:R-:W-:-:S07]  /*18a0*/  IMAD.IADD R143, R0, 0x1, -R143 ;  /* 0x00000001008f7824 */ /* 0x004fce00078e0a8f */
.L_x_447:
[----:B------:R-:W-:Y:S01]  /*18b0*/  IMAD.U32 R25, RZ, RZ, UR5 ;  /* 0x00000005ff197e24 */ /* 0x000fe2000f8e00ff */
[----:B------:R-:W-:Y:S01]  /*18c0*/  MOV R26, UR4 ;  /* 0x00000004001a7c02 */ /* 0x000fe20008000f00 */
[----:B------:R-:W-:Y:S06]  /*18d0*/  @!P2 BRA `(.L_x_448) ;  /* 0x000000000010a947 */ /* 0x000fec0003800000 */
[----:B------:R-:W-:-:S04]  /*18e0*/  IADD3 R26, P0, R189, UR8, RZ ;  /* 0x00000008bd1a7c10 */ /* 0x000fc8000ff1e0ff */
[----:B------:R-:W-:-:S05]  /*18f0*/  IADD3.X R27, R190, UR9, RZ, P0, !PT ;  /* 0x00000009be1b7c10 */ /* 0x000fca00087fe4ff */
[----:B------:R0:W5:Y:S01]  /*1900*/  LDG.E R26, desc[UR56][R26.64] ;  /* 0x000000381a1a7981 */ /* 0x000162000c1e1900 */
[----:B------:R-:W-:Y:S05]  /*1910*/  BRA `(.L_x_449) ;  /* 0x0000000000107947 */ /* 0x000fea0003800000 */
.L_x_448:
[----:B------:R-:W-:Y:S05]  /*1920*/  @!P0 BRA `(.L_x_449) ;  /* 0x00000000000c8947 */ /* 0x000fea0003800000 */
[----:B------:R-:W2:Y:S04]  /*1930*/  LDG.E R3, desc[UR56][R4.64] ;  /* 0x0000003804037981 */ /* 0x000ea8000c1e1900 */
[----:B------:R-:W2:Y:S02]  /*1940*/  LDG.E R26, desc[UR56][R4.64+0x4] ;  /* 0x00000438041a7981 */ /* 0x000ea4000c1e1900 */
[----:B--2---:R-:W-:-:S07]  /*1950*/  IMAD.IADD R26, R26, 0x1, -R3 ;  /* 0x000000011a1a7824 */ /* 0x004fce00078e0a03 */
.L_x_449:
[----:B------:R-:W-:Y:S01]  /*1960*/  ULDC.64 UR4, c[0x0][0xa10] ;  /* 0x0002840000047ab9 */ /* 0x000fe20000000a00 */
[----:B0-----:R-:W2:Y:S01]  /*1970*/  LDL.LU R27, [R1+0x38] ;  /* 0x00003800011b7983 */ /* 0x001ea20000300800 */
[----:B------:R-:W-:-:S04]  /*1980*/  ISETP.NE.U32.AND P0, PT, RZ, UR4, PT ;  /* 0x00000004ff007c0c */ /* 0x000fc8000bf05070 */
[----:B------:R-:W-:Y:S01]  /*1990*/  ISETP.NE.AND.EX P0, PT, RZ, UR5, PT, P0 ;  /* 0x00000005ff007c0c */ /* 0x000fe2000bf05300 */
[----:B------:R-:W-:-:S12]  /*19a0*/  ULDC.64 UR4, c[0x0][0xa30] ;  /* 0x00028c0000047ab9 */ /* 0x000fd80000000a00 */
[----:B------:R-:W0:Y:S02]  /*19b0*/  @P0 LDC.64 R4, c[0x0][0xa10] ;  /* 0x00028400ff040b82 */ /* 0x000e240000000a00 */
[----:B0-----:R-:W-:-:S05]  /*19c0*/  @P0 IMAD.WIDE R4, R188, 0x4, R4 ;  /* 0x00000004bc040825 */ /* 0x001fca00078e0204 */
[----:B------:R-:W3:Y:S04]  /*19d0*/  @P0 LDG.E R0, desc[UR56][R4.64] ;  /* 0x0000003804000981 */ /* 0x000ee8000c1e1900 */
[----:B------:R-:W3:Y:S01]  /*19e0*/  @P0 LDG.E R3, desc[UR56][R4.64+0x4] ;  /* 0x0000043804030981 */ /* 0x000ee2000c1e1900 */
[----:B------:R-:W-:Y:S01]  /*19f0*/  ISETP.NE.U32.AND P1, PT, RZ, UR4, PT ;  /* 0x00000004ff007c0c */ /* 0x000fe2000bf25070 */
[----:B-----5:R-:W-:-:S03]  /*1a00*/  IMAD.MOV.U32 R141, RZ, RZ, R26 ;  /* 0x000000ffff8d7224 */ /* 0x020fc600078e001a */
[----:B------:R-:W-:-:S13]  /*1a10*/  ISETP.NE.AND.EX P1, PT, RZ, UR5, PT, P1 ;  /* 0x00000005ff007c0c */ /* 0x000fda000bf25310 */
[----:B------:R-:W-:-:S04]  /*1a20*/  @P1 IADD3 R6, P2, R189, UR4, RZ ;  /* 0x00000004bd061c10 */ /* 0x000fc8000ff5e0ff */
[----:B------:R-:W-:-:S05]  /*1a30*/  @P1 IADD3.X R7, R190, UR5, RZ, P2, !PT ;  /* 0x00000005be071c10 */ /* 0x000fca00097fe4ff */
[----:B------:R0:W5:Y:S01]  /*1a40*/  @P1 LDG.E R141, desc[UR56][R6.64] ;  /* 0x00000038068d1981 */ /* 0x000162000c1e1900 */
[----:B------:R-:W-:Y:S01]  /*1a50*/  IMAD.IADD R10, R26, 0x1, -R11 ;  /* 0x000000011a0a7824 */ /* 0x000fe200078e0a0b */
[----:B------:R-:W-:Y:S01]  /*1a60*/  BSSY B0, `(.L_x_450) ;  /* 0x000002c000007945 */ /* 0x000fe20003800000 */
[----:B------:R-:W-:Y:S02]  /*1a70*/  LOP3.LUT R200, R187, 0xff, RZ, 0xc0, !PT ;  /* 0x000000ffbbc87812 */ /* 0x000fe400078ec0ff */
[----:B------:R-:W-:Y:S02]  /*1a80*/  SHF.R.U32.HI R187, RZ, 0x10, R187 ;  /* 0x00000010ffbb7819 */ /* 0x000fe400000116bb */
[----:B--2---:R-:W-:Y:S01]  /*1a90*/  LOP3.LUT R27, R27, 0xfffffffb, RZ, 0xc0, !PT ;  /* 0xfffffffb1b1b7812 */ /* 0x004fe200078ec0ff */
[----:B---3--:R-:W-:-:S04]  /*1aa0*/  @P0 IMAD.IADD R25, R3, 0x1, -R0 ;  /* 0x0000000103190824 */ /* 0x008fc800078e0a00 */
[----:B------:R-:W-:-:S04]  /*1ab0*/  IMAD.IADD R215, R10, 0x1, R25 ;  /* 0x000000010ad77824 */ /* 0x000fc800078e0219 */
[C---:B------:R-:W-:Y:S01]  /*1ac0*/  VIADD R0, R215.reuse, 0x5f ;  /* 0x0000005fd7007836 */ /* 0x040fe20000000000 */
[----:B------:R-:W-:-:S03]  /*1ad0*/  ISETP.GE.AND P3, PT, R215, 0x1, PT ;  /* 0x00000001d700780c */ /* 0x000fc60003f66270 */
[----:B------:R-:W-:-:S05]  /*1ae0*/  IMAD.HI R0, R0, 0x2aaaaaab, RZ ;  /* 0x2aaaaaab00007827 */ /* 0x000fca00078e02ff */
[----:B------:R-:W-:-:S04]  /*1af0*/  SHF.R.U32.HI R3, RZ, 0x1f, R0 ;  /* 0x0000001fff037819 */ /* 0x000fc80000011600 */
[----:B------:R-:W-:Y:S01]  /*1b00*/  LEA.HI.SX32 R142, R0, R3, 0x1c ;  /* 0x00000003008e7211 */ /* 0x000fe200078fe2ff */
[----:B------:R-:W-:Y:S01]  /*1b10*/  IMAD.MOV.U32 R3, RZ, RZ, RZ ;  /* 0x000000ffff037224 */ /* 0x000fe200078e00ff */
[----:B------:R-:W-:-:S05]  /*1b20*/  @P3 LOP3.LUT R27, R27, 0x4, RZ, 0xfc, !PT ;  /* 0x000000041b1b3812 */ /* 0x000fca00078efcff */
[----:B------:R0:W-:Y:S01]  /*1b30*/  STL [R1+0x38], R27 ;  /* 0x0000381b01007387 */ /* 0x0001e20000100800 */
[----:B------:R-:W-:Y:S05]  /*1b40*/  @!P3 BRA `(.L_x_451) ;  /* 0x000000000074b947 */ /* 0x000fea0003800000 */
[----:B------:R-:W-:Y:S01]  /*1b50*/  ISETP.NE.AND P0, PT, R187, RZ, PT ;  /* 0x000000ffbb00720c */ /* 0x000fe20003f05270 */
[----:B------:R-:W-:-:S03]  /*1b60*/  ULDC UR4, c[0x0][0x9f0] ;  /* 0x00027c0000047ab9 */ /* 0x000fc60000000800 */
[----:B------:R-:W-:-:S04]  /*1b70*/  SEL R9, R187, UR4, P0 ;  /* 0x00000004bb097c07 */ /* 0x000fc80008000000 */
[-C--:B0-----:R-:W-:Y:S02]  /*1b80*/  IABS R6, R9.reuse ;  /* 0x0000000900067213 */ /* 0x081fe40000000000 */
[----:B------:R-:W-:Y:S02]  /*1b90*/  IADD3 R0, R142, -0x1, R9 ;  /* 0xffffffff8e007810 */ /* 0x000fe40007ffe009 */
[----:B------:R-:W0:Y:S01]  /*1ba0*/  I2F.RP R3, R6 ;  /* 0x0000000600037306 */ /* 0x000e220000209400 */
[-C--:B------:R-:W-:Y:S02]  /*1bb0*/  IABS R11, R9.reuse ;  /* 0x00000009000b7213 */ /* 0x080fe40000000000 */
[----:B------:R-:W-:Y:S02]  /*1bc0*/  IABS R8, R0 ;  /* 0x0000000000087213 */ /* 0x000fe40000000000 */
[----:B------:R-:W-:-:S04]  /*1bd0*/  LOP3.LUT R0, R0, R9, RZ, 0x3c, !PT ;  /* 0x0000000900007212 */ /* 0x000fc800078e3cff */
[----:B------:R-:W-:Y:S01]  /*1be0*/  ISETP.GE.AND P2, PT, R0, RZ, PT ;  /* 0x000000ff0000720c */ /* 0x000fe20003f46270 */
[----:B0-----:R-:W0:Y:S02]  /*1bf0*/  MUFU.RCP R3, R3 ;  /* 0x0000000300037308 */ /* 0x001e240000001000 */
[----:B0-----:R-:W-:Y:S02]  /*1c00*/  VIADD R4, R3, 0xffffffe ;  /* 0x0ffffffe03047836 */ /* 0x001fe40000000000 */
[----:B------:R-:W-:-:S04]  /*1c10*/  IMAD.MOV R3, RZ, RZ, -R11 ;  /* 0x000000ffff037224 */ /* 0x000fc800078e0a0b */
[----:B------:R0:W1:Y:S02]  /*1c20*/  F2I.FTZ.U32.TRUNC.NTZ R5, R4 ;  /* 0x0000000400057305 */ /* 0x000064000021f000 */
[----:B0-----:R-:W-:Y:S02]  /*1c30*/  IMAD.MOV.U32 R4, RZ, RZ, RZ ;  /* 0x000000ffff047224 */ /* 0x001fe400078e00ff */
[----:B-1----:R-:W-:-:S04]  /*1c40*/  IMAD.MOV R7, RZ, RZ, -R5 ;  /* 0x000000ffff077224 */ /* 0x002fc800078e0a05 */
[----:B------:R-:W-:-:S04]  /*1c50*/  IMAD R7, R7, R6, RZ ;  /* 0x0000000607077224 */ /* 0x000fc800078e02ff */
[----:B------:R-:W-:-:S06]  /*1c60*/  IMAD.HI.U32 R5, R5, R7, R4 ;  /* 0x0000000705057227 */ /* 0x000fcc00078e0004 */
[----:B------:R-:W-:-:S04]  /*1c70*/  IMAD.HI.U32 R5, R5, R8, RZ ;  /* 0x0000000805057227 */ /* 0x000fc800078e00ff */
[----:B------:R-:W-:-:S05]  /*1c80*/  IMAD R3, R5, R3, R8 ;  /* 0x0000000305037224 */ /* 0x000fca00078e0208 */
[----:B------:R-:W-:-:S13]  /*1c90*/  ISETP.GT.U32.AND P1, PT, R6, R3, PT ;  /* 0x000000030600720c */ /* 0x000fda0003f24070 */
[----:B------:R-:W-:Y:S02]  /*1ca0*/  @!P1 IMAD.IADD R3, R3, 0x1, -R6 ;  /* 0x0000000103039824 */ /* 0x000fe400078e0a06 */
[----:B------:R-:W-:Y:S01]  /*1cb0*/  @!P1 VIADD R5, R5, 0x1 ;  /* 0x0000000105059836 */ /* 0x000fe20000000000 */
[----:B------:R-:W-:Y:S02]  /*1cc0*/  ISETP.NE.AND P1, PT, R9, RZ, PT ;  /* 0x000000ff0900720c */ /* 0x000fe40003f25270 */
[----:B------:R-:W-:-:S13]  /*1cd0*/  ISETP.GE.U32.AND P0, PT, R3, R6, PT ;  /* 0x000000060300720c */ /* 0x000fda0003f06070 */
[----:B------:R-:W-:-:S04]  /*1ce0*/  @P0 VIADD R5, R5, 0x1 ;  /* 0x0000000105050836 */ /* 0x000fc80000000000 */
[----:B------:R-:W-:-:S04]  /*1cf0*/  IMAD.MOV.U32 R3, RZ, RZ, R5 ;  /* 0x000000ffff037224 */ /* 0x000fc800078e0005 */
[----:B------:R-:W-:Y:S01]  /*1d00*/  @!P2 IMAD.MOV R3, RZ, RZ, -R3 ;  /* 0x000000ffff03a224 */ /* 0x000fe200078e0a03 */
[----:B------:R-:W-:-:S07]  /*1d10*/  @!P1 LOP3.LUT R3, RZ, R9, RZ, 0x33, !PT ;  /* 0x00000009ff039212 */ /* 0x000fce00078e33ff */
.L_x_451:
[----:B------:R-:W-:Y:S05]  /*1d20*/  BSYNC B0 ;  /* 0x0000000000007941 */ /* 0x000fea0003800000 */
.L_x_450:
[----:B------:R-:W-:Y:S01]  /*1d30*/  IMAD R0, R200, R3, RZ ;  /* 0x00000003c8007224 */ /* 0x000fe200078e02ff */
[----:B------:R-:W-:-:S04]  /*1d40*/  PLOP3.LUT P2, PT, PT, PT, PT, 0x80, 0x0 ;  /* 0x000000000000781c */ /* 0x000fc80003f4f070 */
[C---:B------:R-:W-:Y:S01]  /*1d50*/  VIADDMNMX R3, R0.reuse, R3, R142, PT ;  /* 0x0000000300037246 */ /* 0x040fe2000380018e */
[----:B------:R-:W-:-:S04]  /*1d60*/  IMAD R0, R0, 0x60, -R10 ;  /* 0x0000006000007824 */ /* 0x000fc800078e0a0a */
[----:B------:R-:W-:Y:S01]  /*1d70*/  IMAD R4, R3, 0x60, -R10 ;  /* 0x0000006003047824 */ /* 0x000fe200078e0a0a */
[----:B------:R-:W-:-:S04]  /*1d80*/  VIMNMX R0, RZ, R0, !PT ;  /* 0x00000000ff007248 */ /* 0x000fc80007fe0100 */
[----:B------:R-:W-:Y:S01]  /*1d90*/  VIMNMX R3, R4, R25, PT ;  /* 0x0000001904037248 */ /* 0x000fe20003fe0100 */
[----:B------:R-:W-:-:S03]  /*1da0*/  IMAD.WIDE.U32 R126, R0, -0x55555555, RZ ;  /* 0xaaaaaaab007e7825 */ /* 0x000fc600078e00ff */
[----:B------:R-:W-:Y:S02]  /*1db0*/  ISETP.GT.AND P0, PT, R3, R0, PT ;  /* 0x000000000300720c */ /* 0x000fe40003f04270 */
[----:B------:R-:W-:-:S04]  /*1dc0*/  SHF.R.U32.HI R126, RZ, 0x6, R127 ;  /* 0x00000006ff7e7819 */ /* 0x000fc8000001167f */
[----:B------:R-:W-:-:S07]  /*1dd0*/  MOV R24, R126 ;  /* 0x0000007e00187202 */ /* 0x000fce0000000f00 */
[----:B------:R-:W-:-:S04]  /*1de0*/  @P0 VIADD R0, R3, 0x5f ;  /* 0x0000005f03000836 */ /* 0x000fc80000000000 */
[----:B------:R-:W-:-:S05]  /*1df0*/  @P0 IMAD.HI R0, R0, 0x2aaaaaab, RZ ;  /* 0x2aaaaaab00000827 */ /* 0x000fca00078e02ff */
[----:B------:R-:W-:-:S04]  /*1e00*/  @P0 SHF.R.U32.HI R3, RZ, 0x1f, R0 ;  /* 0x0000001fff030819 */ /* 0x000fc80000011600 */
[----:B------:R-:W-:-:S04]  /*1e10*/  @P0 LEA.HI.SX32 R24, R0, R3, 0x1c ;  /* 0x0000000300180211 */ /* 0x000fc800078fe2ff */
[----:B------:R-:W-:-:S13]  /*1e20*/  ISETP.GT.AND P0, PT, R24, R126, PT ;  /* 0x0000007e1800720c */ /* 0x000fda0003f04270 */
[----:B------:R-:W-:Y:S05]  /*1e30*/  @!P0 BRA `(.L_x_452) ;  /* 0x0000009400948947 */ /* 0x000fea0003800000 */
[----:B------:R-:W-:Y:S01]  /*1e40*/  VIADD R123, R2, 0x18400 ;  /* 0x00018400027b7836 */ /* 0x000fe20000000000 */
[----:B------:R-:W-:Y:S04]  /*1e50*/  BSSY B6, `(.L_x_453) ;  /* 0x0000013000067945 */ /* 0x000fe80003800000 */
[----:B------:R-:W-:-:S13]  /*1e60*/  LOP3.LUT P0, RZ, R123, 0x3ff, RZ, 0xc0, !PT ;  /* 0x000003ff7bff7812 */ /* 0x000fda000780c0ff */
[----:B------:R-:W-:Y:S05]  /*1e70*/  @!P0 BRA `(.L_x_454) ;  /* 0x0000000000408947 */ /* 0x000fea0003800000 */
[----:B------:R-:W-:Y:S01]  /*1e80*/  MOV R14, 0x0 ;  /* 0x00000000000e7802 */ /* 0x000fe20000000f00 */
[----:B------:R-:W-:Y:S01]  /*1e90*/  ULDC.64 UR4, c[0x4][0x90] ;  /* 0x0100240000047ab9 */ /* 0x000fe20000000a00 */
[----:B------:R-:W-:Y:S01]  /*1ea0*/  ULDC.64 UR6, c[0x4][0x28] ;  /* 0x01000a0000067ab9 */ /* 0x000fe20000000a00 */
[----:B------:R-:W-:Y:S02]  /*1eb0*/  IMAD.U32 R4, RZ, RZ, UR4 ;  /* 0x00000004ff047e24 */ /* 0x000fe4000f8e00ff */
[----:B------:R-:W-:Y:S01]  /*1ec0*/  IMAD.U32 R5, RZ, RZ, UR5 ;  /* 0x00000005ff057e24 */ /* 0x000fe2000f8e00ff */
[----:B------:R-:W1:Y:S01]  /*1ed0*/  LDC.64 R14, c[0x4][R14] ;  /* 0x010000000e0e7b82 */ /* 0x000e620000000a00 */
[----:B------:R-:W-:Y:S01]  /*1ee0*/  ULDC.64 UR4, c[0x4][0x98] ;  /* 0x0100260000047ab9 */ /* 0x000fe20000000a00 */
[----:B------:R-:W-:Y:S02]  /*1ef0*/  IMAD.U32 R10, RZ, RZ, UR6 ;  /* 0x00000006ff0a7e24 */ /* 0x000fe4000f8e00ff */
[----:B0-----:R-:W-:-:S02]  /*1f00*/  IMAD.U32 R6, RZ, RZ, UR4 ;  /* 0x00000004ff067e24 */ /* 0x001fc4000f8e00ff */
[----:B------:R-:W-:Y:S02]  /*1f10*/  IMAD.U32 R7, RZ, RZ, UR5 ;  /* 0x00000005ff077e24 */ /* 0x000fe4000f8e00ff */
[----:B------:R-:W-:Y:S02]  /*1f20*/  IMAD.U32 R11, RZ, RZ, UR7 ;  /* 0x00000007ff0b7e24 */ /* 0x000fe4000f8e00ff */
[----:B------:R-:W-:Y:S02]  /*1f30*/  IMAD.MOV.U32 R8, RZ, RZ, 0x70 ;  /* 0x00000070ff087424 */ /* 0x000fe400078e00ff */
[----:B------:R-:W-:Y:S02]  /*1f40*/  IMAD.MOV.U32 R12, RZ, RZ, 0x1 ;  /* 0x00000001ff0c7424 */ /* 0x000fe400078e00ff */
[----:B------:R-:W-:-:S07]  /*1f50*/  IMAD.MOV.U32 R13, RZ, RZ, RZ ;  /* 0x000000ffff0d7224 */ /* 0x000fce00078e00ff */
[----:B------:R-:W-:-:S07]  /*1f60*/  LEPC R20, `(.L_x_454) ;  /* 0x000000001014794e */ /* 0x000fce0000000000 */
[----:B-1---5:R-:W-:Y:S05]  /*1f70*/  CALL.ABS.NOINC R14 ;  /* 0x000000000e007343 */ /* 0x022fea0003c00000 */
.L_x_454:
[----:B------:R-:W-:Y:S05]  /*1f80*/  BSYNC B6 ;  /* 0x0000000000067941 */ /* 0x000fea0003800000 */
.L_x_453:
[----:B------:R-:W-:Y:S01]  /*1f90*/  VIADD R122, R2, 0x400 ;  /* 0x00000400027a7836 */ /* 0x000fe20000000000 */
[----:B------:R-:W-:Y:S04]  /*1fa0*/  BSSY B6, `(.L_x_455) ;  /* 0x0000013000067945 */ /* 0x000fe80003800000 */
[----:B------:R-:W-:-:S13]  /*1fb0*/  LOP3.LUT P0, RZ, R122, 0x3ff, RZ, 0xc0, !PT ;  /* 0x000003ff7aff7812 */ /* 0x000fda000780c0ff */
[----:B------:R-:W-:Y:S05]  /*1fc0*/  @!P0 BRA `(.L_x_456) ;  /* 0x0000000000408947 */ /* 0x000fea0003800000 */
[----:B------:R-:W-:Y:S01]  /*1fd0*/  MOV R14, 0x0 ;  /* 0x00000000000e7802 */ /* 0x000fe20000000f00 */
[----:B------:R-:W-:Y:S01]  /*1fe0*/  ULDC.64 UR4, c[0x4][0x90] ;  /* 0x0100240000047ab9 */ /* 0x000fe20000000a00 */
[----:B------:R-:W-:Y:S01]  /*1ff0*/  ULDC.64 UR6, c[0x4][0x98] ;  /* 0x0100260000067ab9 */ /* 0x000fe20000000a00 */
[----:B------:R-:W-:Y:S01]  /*2000*/  IMAD.U32 R4, RZ, RZ, UR4 ;  /* 0x00000004ff047e24 */ /* 0x000fe2000f8e00ff */
[----:B------:R-:W-:Y:S01]  /*2010*/  MOV R8, 0x70 ;  /* 0x0000007000087802 */ /* 0x000fe20000000f00 */
[----:B------:R-:W-:Y:S01]  /*2020*/  IMAD.U32 R5, RZ, RZ, UR5 ;  /* 0x00000005ff057e24 */ /* 0x000fe2000f8e00ff */
[----:B------:R-:W1:Y:S01]  /*2030*/  LDC.64 R14, c[0x4][R14] ;  /* 0x010000000e0e7b82 */ /* 0x000e620000000a00 */
[----:B------:R-:W-:Y:S01]  /*2040*/  ULDC.64 UR4, c[0x4][0x18] ;  /* 0x0100060000047ab9 */ /* 0x000fe20000000a00 */
[----:B0-----:R-:W-:Y:S02]  /*2050*/  IMAD.U32 R6, RZ, RZ, UR6 ;  /* 0x00000006ff067e24 */ /* 0x001fe4000f8e00ff */
[----:B------:R-:W-:-:S02]  /*2060*/  IMAD.U32 R7, RZ, RZ, UR7 ;  /* 0x00000007ff077e24 */ /* 0x000fc4000f8e00ff */
[----:B------:R-:W-:Y:S02]  /*2070*/  IMAD.U32 R10, RZ, RZ, UR4 ;  /* 0x00000004ff0a7e24 */ /* 0x000fe4000f8e00ff */
[----:B------:R-:W-:Y:S02]  /*2080*/  IMAD.U32 R11, RZ, RZ, UR5 ;  /* 0x00000005ff0b7e24 */ /* 0x000fe4000f8e00ff */
[----:B------:R-:W-:Y:S02]  /*2090*/  IMAD.MOV.U32 R12, RZ, RZ, 0x1 ;  /* 0x00000001ff0c7424 */ /* 0x000fe400078e00ff */
[----:B------:R-:W-:-:S07]  /*20a0*/  IMAD.MOV.U32 R13, RZ, RZ, RZ ;  /* 0x000000ffff0d7224 */ /* 0x000fce00078e00ff */
[----:B------:R-:W-:-:S07]  /*20b0*/  LEPC R20, `(.L_x_456) ;  /* 0x000000001014794e */ /* 0x000fce0000000000 */
[----:B-1---5:R-:W-:Y:S05]  /*20c0*/  CALL.ABS.NOINC R14 ;  /* 0x000000000e007343 */ /* 0x022fea0003c00000 */
.L_x_456:
[----:B------:R-:W-:Y:S05]  /*20d0*/  BSYNC B6 ;  /* 0x0000000000067941 */ /* 0x000fea0003800000 */
.L_x_455:
[----:B------:R-:W-:Y:S01]  /*20e0*/  ULDC.64 UR4, c[0x0][0x9f8] ;  /* 0x00027e0000047ab9 */ /* 0x000fe20000000a00 */
[----:B------:R-:W-:Y:S01]  /*20f0*/  IMAD.MOV.U32 R102, RZ, RZ, R188 ;  /* 0x000000ffff667224 */ /* 0x000fe200078e00bc */
[----:B------:R-:W-:Y:S01]  /*2100*/  ISETP.NE.U32.AND P0, PT, RZ, UR4, PT ;  /* 0x00000004ff007c0c */ /* 0x000fe2000bf05070 */
[----:B------:R-:W-:Y:S01]  /*2110*/  VIADD R0, R16, 0x20 ;  /* 0x0000002010007836 */ /* 0x000fe20000000000 */
[----:B------:R-:W1:Y:S01]  /*2120*/  LDC.64 R94, c[0x0][0x3f8] ;  /* 0x0000fe00ff5e7b82 */ /* 0x000e620000000a00 */
[----:B------:R-:W-:Y:S01]  /*2130*/  IMAD.MOV.U32 R20, RZ, RZ, R27 ;  /* 0x000000ffff147224 */ /* 0x000fe200078e001b */
[----:B------:R-:W-:-:S06]  /*2140*/  ISETP.NE.AND.EX P0, PT, RZ, UR5, PT, P0 ;  /* 0x00000005ff007c0c */ /* 0x000fcc000bf05300 */
[----:B------:R-:W2:Y:S07]  /*2150*/  LDC R125, c[0x0][0x3f4] ;  /* 0x0000fd00ff7d7b82 */ /* 0x000eae0000000800 */
[----:B------:R-:W-:Y:S01]  /*2160*/  @P0 IADD3 R4, P1, R189, UR4, RZ ;  /* 0x00000004bd040c10 */ /* 0x000fe2000ff3e0ff */
[----:B------:R-:W-:Y:S01]  /*2170*/  ULDC UR4, c[0x0][0x2f4] ;  /* 0x0000bd0000047ab9 */ /* 0x000fe20000000800 */
[----:B------:R-:W3:Y:S02]  /*2180*/  LDC.64 R88, c[0x0][0x408] ;  /* 0x00010200ff587b82 */ /* 0x000ee40000000a00 */
[----:B------:R-:W-:Y:S01]  /*2190*/  @P0 IADD3.X R5, R190, UR5, RZ, P1, !PT ;  /* 0x00000005be050c10 */ /* 0x000fe20008ffe4ff */
[----:B------:R-:W-:-:S04]  /*21a0*/  ULDC UR5, c[0x0][0x320] ;  /* 0x0000c80000057ab9 */ /* 0x000fc80000000800 */
[----:B------:R4:W2:Y:S01]  /*21b0*/  @P0 LDG.E R102, desc[UR56][R4.64] ;  /* 0x0000003804660981 */ /* 0x0008a2000c1e1900 */
[----:B------:R-:W-:Y:S01]  /*21c0*/  ISETP.GE.AND P1, PT, R0, UR4, PT ;  /* 0x0000000400007c0c */ /* 0x000fe2000bf26270 */
[----:B-1----:R-:W-:Y:S01]  /*21d0*/  IMAD.WIDE.U32 R96, R166, R94, R16 ;  /* 0x0000005ea6607225 */ /* 0x002fe200078e0010 */
[----:B------:R-:W-:Y:S01]  /*21e0*/  ISETP.GE.AND P0, PT, R16, UR4, PT ;  /* 0x0000000410007c0c */ /* 0x000fe2000bf06270 */
[----:B------:R-:W1:Y:S01]  /*21f0*/  S2R R218, SR_TID.X ;  /* 0x0000000000da7919 */ /* 0x000e620000002100 */
[----:B0-----:R-:W-:Y:S01]  /*2200*/  SEL R6, RZ, 0xffffffff, P1 ;  /* 0xffffffffff067807 */ /* 0x001fe20000800000 */
[----:B------:R-:W-:Y:S01]  /*2210*/  IMAD.MOV.U32 R127, RZ, RZ, 0x20 ;  /* 0x00000020ff7f7424 */ /* 0x000fe200078e00ff */
[----:B------:R-:W-:Y:S01]  /*2220*/  SEL R3, RZ, 0x1, P0 ;  /* 0x00000001ff037807 */ /* 0x000fe20000000000 */
[----:B------:R-:W-:Y:S01]  /*2230*/  IMAD.SHL.U32 R108, R94, 0x40, RZ ;  /* 0x000000405e6c7824 */ /* 0x000fe200078e00ff */
[----:B------:R-:W-:Y:S01]  /*2240*/  ISETP.GE.AND P0, PT, R0, UR5, PT ;  /* 0x0000000500007c0c */ /* 0x000fe2000bf06270 */
[----:B------:R-:W-:Y:S01]  /*2250*/  IMAD.SHL.U32 R6, R6, 0x2, RZ ;  /* 0x0000000206067824 */ /* 0x000fe200078e00ff */
[----:B------:R-:W-:Y:S01]  /*2260*/  ISETP.GE.AND P1, PT, R19, UR4, PT ;  /* 0x0000000413007c0c */ /* 0x000fe2000bf26270 */
[----:B------:R-:W-:Y:S01]  /*2270*/  IMAD.IADD R129, R129, 0x1, R26 ;  /* 0x0000000181817824 */ /* 0x000fe200078e021a */
[----:B----4-:R-:W-:Y:S01]  /*2280*/  SEL R4, RZ, 0xffffffff, P0 ;  /* 0xffffffffff047807 */ /* 0x010fe20000000000 */
[--C-:B------:R-:W-:Y:S01]  /*2290*/  IMAD R114, R214, 0x40, R166.reuse ;  /* 0x00000040d6727824 */ /* 0x100fe200078e02a6 */
[----:B------:R-:W-:Y:S01]  /*22a0*/  LOP3.LUT R6, R6, 0x2, R3, 0xe2, !PT ;  /* 0x0000000206067812 */ /* 0x000fe200078ee203 */
[----:B------:R-:W-:Y:S01]  /*22b0*/  VIADD R3, R16, 0x40 ;  /* 0x0000004010037836 */ /* 0x000fe20000000000 */
[----:B------:R-:W-:Y:S01]  /*22c0*/  SHF.R.S32.HI R11, RZ, 0x1f, R166 ;  /* 0x0000001fff0b7819 */ /* 0x000fe200000114a6 */
[----:B------:R-:W-:Y:S01]  /*22d0*/  IMAD.SHL.U32 R8, R4, 0x2, RZ ;  /* 0x0000000204087824 */ /* 0x000fe200078e00ff */
[----:B------:R-:W-:Y:S01]  /*22e0*/  SEL R4, RZ, 0x8, P1 ;  /* 0x00000008ff047807 */ /* 0x000fe20000800000 */
[----:B---3--:R-:W-:Y:S01]  /*22f0*/  IMAD.WIDE.U32 R90, R166, R88, R16 ;  /* 0x00000058a65a7225 */ /* 0x008fe200078e0010 */
[----:B------:R-:W-:-:S02]  /*2300*/  ISETP.GE.AND P0, PT, R3, UR4, PT ;  /* 0x0000000403007c0c */ /* 0x000fc4000bf06270 */
[----:B------:R-:W-:Y:S01]  /*2310*/  ISETP.GE.AND P2, PT, R16, UR5, PT ;  /* 0x0000000510007c0c */ /* 0x000fe2000bf46270 */
[----:B------:R-:W-:Y:S01]  /*2320*/  IMAD R131, R89, 0x60, RZ ;  /* 0x0000006059837824 */ /* 0x000fe200078e02ff */
[----:B------:R-:W-:Y:S01]  /*2330*/  SEL R5, RZ, 0x4, P0 ;  /* 0x00000004ff057807 */ /* 0x000fe20000000000 */
[----:B------:R-:W-:Y:S01]  /*2340*/  IMAD.SHL.U32 R110, R88, 0x40, RZ ;  /* 0x00000040586e7824 */ /* 0x000fe200078e00ff */
[--C-:B------:R-:W-:Y:S02]  /*2350*/  SHF.R.S32.HI R161, RZ, 0x1f, R160.reuse ;  /* 0x0000001fffa17819 */ /* 0x100fe400000114a0 */
[----:B------:R-:W-:Y:S01]  /*2360*/  LOP3.LUT R4, R4, R6, R5, 0xfe, !PT ;  /* 0x0000000604047212 */ /* 0x000fe200078efe05 */
[-C--:B------:R-:W-:Y:S01]  /*2370*/  IMAD R5, R11, R94.reuse, RZ ;  /* 0x0000005e0b057224 */ /* 0x080fe200078e02ff */
[----:B------:R-:W-:Y:S01]  /*2380*/  SEL R7, RZ, 0x1, P2 ;  /* 0x00000001ff077807 */ /* 0x000fe20001000000 */
[----:B------:R-:W-:Y:S01]  /*2390*/  IMAD.WIDE.U32 R98, R166, R94, R160 ;  /* 0x0000005ea6627225 */ /* 0x000fe200078e00a0 */
[----:B------:R-:W-:-:S02]  /*23a0*/  ISETP.GE.AND P0, PT, R22, UR4, PT ;  /* 0x0000000416007c0c */ /* 0x000fc4000bf06270 */
[----:B------:R-:W-:Y:S01]  /*23b0*/  ISETP.GE.AND P1, PT, R3, UR5, PT ;  /* 0x0000000503007c0c */ /* 0x000fe2000bf26270 */
[----:B------:R-:W-:Y:S01]  /*23c0*/  IMAD R5, R166, R95, R5 ;  /* 0x0000005fa6057224 */ /* 0x000fe200078e0205 */
[----:B------:R-:W-:Y:S01]  /*23d0*/  LOP3.LUT R7, R8, 0x2, R7, 0xe2, !PT ;  /* 0x0000000208077812 */ /* 0x000fe200078ee207 */
[-C--:B------:R-:W-:Y:S01]  /*23e0*/  IMAD R11, R11, R88.reuse, RZ ;  /* 0x000000580b0b7224 */ /* 0x080fe200078e02ff */
[----:B------:R-:W-:Y:S01]  /*23f0*/  SEL R9, RZ, 0x10, P0 ;  /* 0x00000010ff097807 */ /* 0x000fe20000000000 */
[----:B------:R-:W-:Y:S01]  /*2400*/  IMAD.IADD R99, R99, 0x1, R5 ;  /* 0x0000000163637824 */ /* 0x000fe200078e0205 */
[----:B------:R-:W-:Y:S01]  /*2410*/  SEL R6, RZ, 0x4, P1 ;  /* 0x00000004ff067807 */ /* 0x000fe20000800000 */
[----:B------:R-:W-:Y:S01]  /*2420*/  IMAD.IADD R97, R5, 0x1, R97 ;  /* 0x0000000105617824 */ /* 0x000fe200078e0261 */
[----:B--2---:R-:W-:Y:S01]  /*2430*/  ISETP.GE.AND P0, PT, R16, R125, PT ;  /* 0x0000007d1000720c */ /* 0x004fe20003f06270 */
[----:B------:R-:W-:Y:S01]  /*2440*/  IMAD R13, R166, R89, R11 ;  /* 0x00000059a60d7224 */ /* 0x000fe200078e020b */
[----:B------:R-:W-:Y:S01]  /*2450*/  ISETP.GE.AND P1, PT, R0, R125, PT ;  /* 0x0000007d0000720c */ /* 0x000fe20003f26270 */
[----:B------:R-:W-:Y:S01]  /*2460*/  IMAD.WIDE.U32 R92, R166, R88, R160 ;  /* 0x00000058a65c7225 */ /* 0x000fe200078e00a0 */
[----:B------:R-:W-:-:S02]  /*2470*/  LOP3.LUT R5, R7, R6, RZ, 0xfc, !PT ;  /* 0x0000000607057212 */ /* 0x000fc400078efcff */
[----:B------:R-:W-:Y:S01]  /*2480*/  ISETP.GE.AND P3, PT, R3, R125, PT ;  /* 0x0000007d0300720c */ /* 0x000fe20003f66270 */
[----:B------:R-:W-:Y:S01]  /*2490*/  IMAD.IADD R93, R93, 0x1, R13 ;  /* 0x000000015d5d7824 */ /* 0x000fe200078e020d */
[----:B------:R-:W-:Y:S01]  /*24a0*/  SEL R7, R125, RZ, P0 ;  /* 0x000000ff7d077207 */ /* 0x000fe20000000000 */
[----:B------:R-:W-:Y:S01]  /*24b0*/  IMAD.IADD R91, R13, 0x1, R91 ;  /* 0x000000010d5b7824 */ /* 0x000fe200078e025b */
[----:B------:R-:W-:Y:S01]  /*24c0*/  SEL R11, R125, RZ, P1 ;  /* 0x000000ff7d0b7207 */ /* 0x000fe20000800000 */
[-C--:B-----5:R-:W-:Y:S01]  /*24d0*/  IMAD.WIDE.U32 R98, R141, R94.reuse, R98 ;  /* 0x0000005e8d627225 */ /* 0x0a0fe200078e0062 */
[----:B------:R-:W-:Y:S02]  /*24e0*/  LOP3.LUT R9, R4, R9, RZ, 0xfc, !PT ;  /* 0x0000000904097212 */ /* 0x000fe400078efcff */
[----:B------:R-:W-:Y:S01]  /*24f0*/  SEL R4, R125, RZ, P3 ;  /* 0x000000ff7d047207 */ /* 0x000fe20001800000 */
[----:B------:R-:W-:Y:S01]  /*2500*/  IMAD.IADD R7, R16, 0x1, R7 ;  /* 0x0000000110077824 */ /* 0x000fe200078e0207 */
[----:B------:R-:W-:Y:S01]  /*2510*/  LOP3.LUT R20, R20, 0xfffffffe, RZ, 0xc0, !PT ;  /* 0xfffffffe14147812 */ /* 0x000fe200078ec0ff */
[----:B------:R-:W-:Y:S01]  /*2520*/  IMAD.IADD R11, R0, 0x1, R11 ;  /* 0x00000001000b7824 */ /* 0x000fe200078e020b */
[----:B------:R-:W-:Y:S01]  /*2530*/  ISETP.GE.AND P2, PT, R23, UR4, PT ;  /* 0x0000000417007c0c */ /* 0x000fe2000bf46270 */
[----:B------:R-:W-:Y:S01]  /*2540*/  IMAD.IADD R12, R3, 0x1, R4 ;  /* 0x00000001030c7824 */ /* 0x000fe200078e0204 */
[----:B------:R-:W-:Y:S01]  /*2550*/  SHF.R.S32.HI R4, RZ, 0x1f, R7 ;  /* 0x0000001fff047819 */ /* 0x000fe20000011407 */
[----:B------:R-:W-:Y:S01]  /*2560*/  IMAD.WIDE.U32 R96, R141, R94, R96 ;  /* 0x0000005e8d607225 */ /* 0x000fe200078e0060 */
[----:B------:R-:W-:-:S02]  /*2570*/  SHF.R.S32.HI R6, RZ, 0x1f, R11 ;  /* 0x0000001fff067819 */ /* 0x000fc4000001140b */
[CC--:B------:R-:W-:Y:S01]  /*2580*/  LEA.HI R8, R4.reuse, R7.reuse, RZ, 0x3 ;  /* 0x0000000704087211 */ /* 0x0c0fe200078f18ff */
[CC--:B------:R-:W-:Y:S01]  /*2590*/  IMAD.WIDE.U32 R92, R141.reuse, R88.reuse, R92 ;  /* 0x000000588d5c7225 */ /* 0x0c0fe200078e005c */
[----:B------:R-:W-:Y:S02]  /*25a0*/  LEA.HI R4, R4, R7, RZ, 0x6 ;  /* 0x0000000704047211 */ /* 0x000fe400078f30ff */
[----:B------:R-:W-:Y:S01]  /*25b0*/  @P3 LOP3.LUT R20, R20, 0x1, RZ, 0xfc, !PT ;  /* 0x0000000114143812 */ /* 0x000fe200078efcff */
[----:B------:R-:W-:Y:S01]  /*25c0*/  IMAD.WIDE.U32 R90, R141, R88, R90 ;  /* 0x000000588d5a7225 */ /* 0x000fe200078e005a */
[CC--:B------:R-:W-:Y:S02]  /*25d0*/  LEA.HI R7, R6.reuse, R11.reuse, RZ, 0x6 ;  /* 0x0000000b06077211 */ /* 0x0c0fe400078f30ff */
[----:B------:R-:W-:Y:S01]  /*25e0*/  LEA.HI R11, R6, R11, RZ, 0x3 ;  /* 0x0000000b060b7211 */ /* 0x000fe200078f18ff */
[----:B------:R0:W-:Y:S01]  /*25f0*/  STL [R1+0x38], R20 ;  /* 0x0000381401007387 */ /* 0x0001e20000100800 */
[----:B------:R-:W-:Y:S01]  /*2600*/  SHF.R.S32.HI R4, RZ, 0x6, R4 ;  /* 0x00000006ff047819 */ /* 0x000fe20000011404 */
[----:B------:R-:W-:Y:S01]  /*2610*/  IMAD.SHL.U32 R125, R125, 0x2, RZ ;  /* 0x000000027d7d7824 */ /* 0x000fe200078e00ff */
[----:B------:R-:W-:-:S02]  /*2620*/  SHF.R.S32.HI R6, RZ, 0x6, R7 ;  /* 0x00000006ff067819 */ /* 0x000fc40000011407 */
[C---:B------:R-:W-:Y:S01]  /*2630*/  LOP3.LUT R13, R177.reuse, 0x38, R11, 0xf8, !PT ;  /* 0x00000038b10d7812 */ /* 0x040fe200078ef80b */
[C-C-:B------:R-:W-:Y:S01]  /*2640*/  IMAD R140, R4.reuse, 0x1800, R179.reuse ;  /* 0x00001800048c7824 */ /* 0x140fe200078e02b3 */
[----:B------:R-:W-:Y:S01]  /*2650*/  LOP3.LUT R7, R177, 0x38, R8, 0xf8, !PT ;  /* 0x00000038b1077812 */ /* 0x000fe200078ef808 */
[----:B------:R-:W-:Y:S01]  /*2660*/  IMAD R138, R4, 0x1800, R180 ;  /* 0x00001800048a7824 */ /* 0x000fe200078e02b4 */
[----:B------:R-:W-:Y:S01]  /*2670*/  LOP3.LUT R10, R168, 0x38, R8, 0xf8, !PT ;  /* 0x00000038a80a7812 */ /* 0x000fe200078ef808 */
[C---:B------:R-:W-:Y:S01]  /*2680*/  IMAD R139, R6.reuse, 0x1800, R179 ;  /* 0x00001800068b7824 */ /* 0x040fe200078e02b3 */
[----:B0-----:R-:W-:Y:S01]  /*2690*/  SHF.R.U32.HI R20, RZ, 0x3, R168 ;  /* 0x00000003ff147819 */ /* 0x001fe200000116a8 */
[----:B------:R-:W-:Y:S01]  /*26a0*/  IMAD R134, R6, 0x1800, R180 ;  /* 0x0000180006867824 */ /* 0x000fe200078e02b4 */
[----:B------:R-:W-:Y:S02]  /*26b0*/  SHF.R.S32.HI R21, RZ, 0x1f, R12 ;  /* 0x0000001fff157819 */ /* 0x000fe4000001140c */
[----:B------:R-:W-:-:S02]  /*26c0*/  LOP3.LUT R4, R13, R178, RZ, 0x3c, !PT ;  /* 0x000000b20d047212 */ /* 0x000fc400078e3cff */
[----:B------:R-:W-:Y:S02]  /*26d0*/  LOP3.LUT R7, R7, R178, RZ, 0x3c, !PT ;  /* 0x000000b207077212 */ /* 0x000fe400078e3cff */
[----:B------:R-:W-:Y:S01]  /*26e0*/  LOP3.LUT R15, R10, R20, RZ, 0x3c, !PT ;  /* 0x000000140a0f7212 */ /* 0x000fe200078e3cff */
[----:B------:R-:W-:Y:S01]  /*26f0*/  IMAD.IADD R139, R139, 0x1, R4 ;  /* 0x000000018b8b7824 */ /* 0x000fe200078e0204 */
[CC--:B------:R-:W-:Y:S01]  /*2700*/  LEA.HI R14, R21.reuse, R12.reuse, RZ, 0x3 ;  /* 0x0000000c150e7211 */ /* 0x0c0fe200078f18ff */
[----:B------:R-:W-:Y:S01]  /*2710*/  IMAD.IADD R140, R140, 0x1, R7 ;  /* 0x000000018c8c7824 */ /* 0x000fe200078e0207 */
[----:B------:R-:W-:Y:S02]  /*2720*/  LEA.HI R12, R21, R12, RZ, 0x6 ;  /* 0x0000000c150c7211 */ /* 0x000fe400078f30ff */
[----:B------:R-:W-:Y:S02]  /*2730*/  IADD3 R138, R138, R15, RZ ;  /* 0x0000000f8a8a7210 */ /* 0x000fe40007ffe0ff */
[----:B------:R-:W-:-:S02]  /*2740*/  SHF.R.S32.HI R15, RZ, 0x1f, R141 ;  /* 0x0000001fff0f7819 */ /* 0x000fc4000001148d */
[----:B------:R-:W-:Y:S02]  /*2750*/  LOP3.LUT R4, R168, 0x38, R11, 0xf8, !PT ;  /* 0x00000038a8047812 */ /* 0x000fe400078ef80b */
[----:B------:R-:W-:Y:S02]  /*2760*/  SHF.R.S32.HI R12, RZ, 0x6, R12 ;  /* 0x00000006ff0c7819 */ /* 0x000fe4000001140c */
[--C-:B------:R-:W-:Y:S02]  /*2770*/  LOP3.LUT R7, R177, 0x38, R14.reuse, 0xf8, !PT ;  /* 0x00000038b1077812 */ /* 0x100fe400078ef80e */
[----:B------:R-:W-:Y:S01]  /*2780*/  LOP3.LUT R13, R4, R20, RZ, 0x3c, !PT ;  /* 0x00000014040d7212 */ /* 0x000fe200078e3cff */
[----:B------:R-:W-:Y:S01]  /*2790*/  IMAD R4, R15, R94, RZ ;  /* 0x0000005e0f047224 */ /* 0x000fe200078e02ff */
[----:B------:R-:W-:Y:S01]  /*27a0*/  LOP3.LUT R10, R168, 0x38, R14, 0xf8, !PT ;  /* 0x00000038a80a7812 */ /* 0x000fe200078ef80e */
[----:B------:R-:W-:Y:S01]  /*27b0*/  IMAD R136, R12, 0x1800, R179 ;  /* 0x000018000c887824 */ /* 0x000fe200078e02b3 */
[----:B------:R-:W-:Y:S01]  /*27c0*/  LOP3.LUT R7, R7, R178, RZ, 0x3c, !PT ;  /* 0x000000b207077212 */ /* 0x000fe200078e3cff */
[----:B------:R-:W-:Y:S01]  /*27d0*/  IMAD R27, R141, R95, R4 ;  /* 0x0000005f8d1b7224 */ /* 0x000fe200078e0204 */
[----:B------:R-:W-:Y:S01]  /*27e0*/  LOP3.LUT R10, R10, R20, RZ, 0x3c, !PT ;  /* 0x000000140a0a7212 */ /* 0x000fe200078e3cff */
[----:B------:R-:W-:Y:S01]  /*27f0*/  IMAD R133, R12, 0x1800, R180 ;  /* 0x000018000c857824 */ /* 0x000fe200078e02b4 */
[----:B------:R-:W-:Y:S01]  /*2800*/  ISETP.GE.AND P3, PT, R19, UR5, PT ;  /* 0x0000000513007c0c */ /* 0x000fe2000bf66270 */
[----:B------:R-:W-:Y:S01]  /*2810*/  IMAD.IADD R136, R136, 0x1, R7 ;  /* 0x0000000188887824 */ /* 0x000fe200078e0207 */
[----:B------:R-:W-:Y:S01]  /*2820*/  LOP3.LUT R7, R177, 0x18, R16, 0xf8, !PT ;  /* 0x00000018b1077812 */ /* 0x000fe200078ef810 */
[----:B------:R-:W-:Y:S01]  /*2830*/  IMAD R4, R15, R88, RZ ;  /* 0x000000580f047224 */ /* 0x000fe200078e02ff */
[----:B------:R-:W-:Y:S01]  /*2840*/  SEL R6, RZ, 0x8, P3 ;  /* 0x00000008ff067807 */ /* 0x000fe20001800000 */
[----:B------:R-:W-:Y:S01]  /*2850*/  IMAD.IADD R133, R133, 0x1, R10 ;  /* 0x0000000185857824 */ /* 0x000fe200078e020a */
[----:B------:R-:W-:Y:S01]  /*2860*/  LOP3.LUT P4, RZ, R219, 0x4, RZ, 0xc0, !PT ;  /* 0x00000004dbff7812 */ /* 0x000fe2000788c0ff */
[----:B------:R-:W-:Y:S01]  /*2870*/  IMAD R103, R141, R89, R4 ;  /* 0x000000598d677224 */ /* 0x000fe200078e0204 */
[----:B------:R-:W-:Y:S01]  /*2880*/  LOP3.LUT R4, R7, R178, RZ, 0x3c, !PT ;  /* 0x000000b207047212 */ /* 0x000fe200078e3cff */
[----:B------:R-:W-:Y:S01]  /*2890*/  IMAD.IADD R134, R134, 0x1, R13 ;  /* 0x0000000186867824 */ /* 0x000fe200078e020d */
[----:B------:R-:W-:Y:S01]  /*28a0*/  SEL R10, RZ, 0x20, P2 ;  /* 0x00000020ff0a7807 */ /* 0x000fe20001000000 */
[----:B------:R-:W-:Y:S01]  /*28b0*/  IMAD R13, R95, 0x60, RZ ;  /* 0x000000605f0d7824 */ /* 0x000fe200078e02ff */
[----:B------:R-:W-:Y:S01]  /*28c0*/  LOP3.LUT R21, R5, R6, RZ, 0xfc, !PT ;  /* 0x0000000605157212 */ /* 0x000fe200078efcff */
[----:B------:R-:W-:Y:S01]  /*28d0*/  IMAD.IADD R4, R179, 0x1, R4 ;  /* 0x00000001b3047824 */ /* 0x000fe200078e0204 */
[C---:B------:R-:W-:Y:S01]  /*28e0*/  SHF.L.U64.HI R107, R94.reuse, 0x6, R95 ;  /* 0x000000065e6b7819 */ /* 0x040fe2000001025f */
[----:B------:R-:W-:Y:S01]  /*28f0*/  IMAD.WIDE.U32 R94, R94, 0x60, RZ ;  /* 0x000000605e5e7825 */ /* 0x000fe200078e00ff */
[----:B------:R-:W-:-:S02]  /*2900*/  SHF.L.U64.HI R109, R88, 0x6, R89 ;  /* 0x00000006586d7819 */ /* 0x000fc40000010259 */
[----:B------:R-:W-:Y:S01]  /*2910*/  SEL R127, R127, 0xffffffe0, !P4 ;  /* 0xffffffe07f7f7807 */ /* 0x000fe20006000000 */
[----:B------:R-:W-:Y:S01]  /*2920*/  IMAD.WIDE.U32 R88, R88, 0x60, RZ ;  /* 0x0000006058587825 */ /* 0x000fe200078e00ff */
[----:B------:R-:W-:Y:S02]  /*2930*/  SHF.R.S32.HI R121, RZ, 0x3, R8 ;  /* 0x00000003ff797819 */ /* 0x000fe40000011408 */
[----:B------:R-:W-:Y:S01]  /*2940*/  LOP3.LUT R6, R8, 0xfffffff8, RZ, 0xc0, !PT ;  /* 0xfffffff808067812 */ /* 0x000fe200078ec0ff */
[----:B------:R-:W-:Y:S01]  /*2950*/  IMAD.IADD R106, R99, 0x1, R27 ;  /* 0x00000001636a7824 */ /* 0x000fe200078e021b */
[----:B------:R-:W-:Y:S01]  /*2960*/  LOP3.LUT R87, R9, R10, RZ, 0xfc, !PT ;  /* 0x0000000a09577212 */ /* 0x000fe200078efcff */
[----:B------:R-:W-:Y:S01]  /*2970*/  IMAD.IADD R104, R27, 0x1, R97 ;  /* 0x000000011b687824 */ /* 0x000fe200078e0261 */
[----:B------:R-:W-:Y:S01]  /*2980*/  LOP3.LUT R7, R11, 0xfffffff8, RZ, 0xc0, !PT ;  /* 0xfffffff80b077812 */ /* 0x000fe200078ec0ff */
        /* <DEDUP_REMOVED lines=9> */
[----:B------:R-:W-:-:S02]  /*2a20*/  LOP3.LUT R27, R87, 0x4, RZ, 0xc0, !PT ;  /* 0x00000004571b7812 */ /* 0x000fc400078ec0ff */
[C---:B------:R-:W-:Y:S02]  /*2a30*/  LOP3.LUT R101, R87.reuse, 0x8, RZ, 0xc0, !PT ;  /* 0x0000000857657812 */ /* 0x040fe400078ec0ff */
[----:B------:R-:W-:Y:S02]  /*2a40*/  LOP3.LUT R100, R87, 0x10, RZ, 0xc0, !PT ;  /* 0x0000001057647812 */ /* 0x000fe400078ec0ff */
[----:B-1----:R-:W-:Y:S02]  /*2a50*/  LEA.HI R218, R218, 0x8, RZ, 0x19 ;  /* 0x00000008dada7811 */ /* 0x002fe400078fc8ff */
[----:B------:R-:W-:Y:S02]  /*2a60*/  LOP3.LUT R5, R5, 0x1, RZ, 0xc0, !PT ;  /* 0x0000000105057812 */ /* 0x000fe400078ec0ff */
[----:B------:R-:W-:Y:S02]  /*2a70*/  SHF.R.S32.HI R120, RZ, 0x3, R11 ;  /* 0x00000003ff787819 */ /* 0x000fe4000001140b */
[----:B------:R-:W-:-:S02]  /*2a80*/  SHF.R.S32.HI R119, RZ, 0x3, R14 ;  /* 0x00000003ff777819 */ /* 0x000fc4000001140e */
[----:B------:R-:W-:Y:S02]  /*2a90*/  LOP3.LUT R9, R9, 0x1, RZ, 0xc0, !PT ;  /* 0x0000000109097812 */ /* 0x000fe400078ec0ff */
[----:B------:R-:W-:Y:S02]  /*2aa0*/  LOP3.LUT R21, R21, 0x8, RZ, 0xc0, !PT ;  /* 0x0000000815157812 */ /* 0x000fe400078ec0ff */
[----:B------:R-:W-:Y:S02]  /*2ab0*/  SHF.R.S32.HI R113, RZ, 0x1f, R6 ;  /* 0x0000001fff717819 */ /* 0x000fe40000011406 */
[----:B------:R-:W-:Y:S02]  /*2ac0*/  SHF.R.S32.HI R112, RZ, 0x1f, R7 ;  /* 0x0000001fff707819 */ /* 0x000fe40000011407 */
[----:B------:R-:W-:Y:S02]  /*2ad0*/  SHF.R.S32.HI R111, RZ, 0x1f, R8 ;  /* 0x0000001fff6f7819 */ /* 0x000fe40000011408 */
[----:B------:R-:W-:-:S02]  /*2ae0*/  LOP3.LUT R87, R87, 0x20, RZ, 0xc0, !PT ;  /* 0x0000002057577812 */ /* 0x000fc400078ec0ff */
[----:B------:R-:W-:-:S07]  /*2af0*/  SHF.R.S32.HI R128, RZ, 0x1f, R102 ;  /* 0x0000001fff807819 */ /* 0x000fce0000011466 */
.L_x_562:
[----:B---3--:R-:W2:Y:S01]  /*2b00*/  LDL.LU R31, [R1+0x38] ;  /* 0x00003800011f7983 */ /* 0x008ea20000300800 */
[----:B------:R-:W0:Y:S01]  /*2b10*/  LDC R81, c[0x0][0x430] ;  /* 0x00010c00ff517b82 */ /* 0x000e220000000800 */
[----:B------:R-:W-:Y:S01]  /*2b20*/  IADD3 R24, R24, -0x1, RZ ;  /* 0xffffffff18187810 */ /* 0x000fe20007ffe0ff */
[----:B------:R-:W-:-:S04]  /*2b30*/  IMAD.MOV.U32 R80, RZ, RZ, RZ ;  /* 0x000000ffff507224 */ /* 0x000fc800078e00ff */
[----:B------:R-:W-:Y:S02]  /*2b40*/  IMAD R12, R24, 0x60, R114 ;  /* 0x00000060180c7824 */ /* 0x000fe400078e0272 */
[----:B------:R-:W1:Y:S02]  /*2b50*/  LDC R124, c[0x0][0x3f4] ;  /* 0x0000fd00ff7c7b82 */ /* 0x000e640000000800 */
[----:B------:R-:W-:Y:S01]  /*2b60*/  IMAD.IADD R32, R129, 0x1, R12 ;  /* 0x0000000181207824 */ /* 0x000fe200078e020c */
[----:B------:R-:W-:-:S03]  /*2b70*/  ISETP.GE.AND P2, PT, R12, R25, PT ;  /* 0x000000190c00720c */ /* 0x000fc60003f46270 */
[----:B------:R-:W-:Y:S01]  /*2b80*/  IMAD.MOV.U32 R28, RZ, RZ, R32 ;  /* 0x000000ffff1c7224 */ /* 0x000fe200078e0020 */
[----:B------:R-:W-:Y:S02]  /*2b90*/  ISETP.GT.OR P2, PT, R114, 0x5f, P2 ;  /* 0x0000005f7200780c */ /* 0x000fe40001744670 */
[----:B0-----:R-:W-:-:S11]  /*2ba0*/  ISETP.NE.AND P3, PT, R81, 0x1, PT ;  /* 0x000000015100780c */ /* 0x001fd60003f65270 */
[----:B------:R-:W0:Y:S08]  /*2bb0*/  @!P2 LDC.64 R14, c[0x0][0x428] ;  /* 0x00010a00ff0eab82 */ /* 0x000e300000000a00 */
[----:B------:R-:W3:Y:S08]  /*2bc0*/  @!P2 LDC.64 R12, c[0x0][0x418] ;  /* 0x00010600ff0cab82 */ /* 0x000ef00000000a00 */
[----:B------:R-:W4:Y:S08]  /*2bd0*/  @P3 LDC R11, c[0x0][0x434] ;  /* 0x00010d00ff0b3b82 */ /* 0x000f300000000800 */
[----:B------:R-:W1:Y:S01]  /*2be0*/  @P3 LDC R30, c[0x0][0x438] ;  /* 0x00010e00ff1e3b82 */ /* 0x000e620000000800 */
[----:B----4-:R-:W-:-:S05]  /*2bf0*/  @P3 IMAD.HI.U32 R11, R32, R11, RZ ;  /* 0x0000000b200b3227 */ /* 0x010fca00078e00ff */
[----:B-1----:R-:W-:Y:S01]  /*2c00*/  @P3 SHF.R.U32.HI R28, RZ, R30, R11 ;  /* 0x0000001eff1c3219 */ /* 0x002fe2000001160b */
[----:B0-----:R-:W-:-:S03]  /*2c10*/  @!P2 IMAD R11, R128, R14, RZ ;  /* 0x0000000e800ba224 */ /* 0x001fc600078e02ff */
[--C-:B------:R-:W-:Y:S01]  /*2c20*/  @!P2 SHF.R.S32.HI R29, RZ, 0x1f, R28.reuse ;  /* 0x0000001fff1da819 */ /* 0x100fe2000001141c */
[C---:B------:R-:W-:Y:S02]  /*2c30*/  @!P2 IMAD R11, R102.reuse, R15, R11 ;  /* 0x0000000f660ba224 */ /* 0x040fe400078e020b */
[----:B------:R-:W-:-:S04]  /*2c40*/  @!P2 IMAD.WIDE.U32 R14, R102, R14, R28 ;  /* 0x0000000e660ea225 */ /* 0x000fc800078e001c */
[----:B------:R-:W-:Y:S01]  /*2c50*/  @!P2 IMAD.IADD R11, R15, 0x1, R11 ;  /* 0x000000010f0ba824 */ /* 0x000fe200078e020b */
[----:B---3--:R-:W-:-:S04]  /*2c60*/  @!P2 LEA R12, P3, R14, R12, 0x2 ;  /* 0x0000000c0e0ca211 */ /* 0x008fc800078610ff */
[----:B------:R-:W-:Y:S02]  /*2c70*/  @!P2 LEA.HI.X R13, R14, R13, R11, 0x2, P3 ;  /* 0x0000000d0e0da211 */ /* 0x000fe400018f140b */
[----:B------:R-:W-:-:S03]  /*2c80*/  ISETP.GT.AND P3, PT, R24, R126, PT ;  /* 0x0000007e1800720c */ /* 0x000fc60003f64270 */
[----:B------:R0:W5:Y:S01]  /*2c90*/  @!P2 LDG.E R80, desc[UR56][R12.64] ;  /* 0x000000380c50a981 */ /* 0x000162000c1e1900 */
[----:B------:R-:W-:Y:S01]  /*2ca0*/  ISETP.GE.AND P2, PT, R124, 0x1, PT ;  /* 0x000000017c00780c */ /* 0x000fe20003f46270 */
[----:B------:R-:W-:Y:S01]  /*2cb0*/  IMAD.MOV R14, RZ, RZ, -R28 ;  /* 0x000000ffff0e7224 */ /* 0x000fe200078e0a1c */
[----:B------:R-:W-:Y:S05]  /*2cc0*/  YIELD ;  /* 0x0000000000007946 */ /* 0x000fea0003800000 */
[----:B------:R-:W-:Y:S01]  /*2cd0*/  IMAD R81, R81, R14, R32 ;  /* 0x0000000e51517224 */ /* 0x000fe200078e0220 */
[----:B------:R-:W-:Y:S01]  /*2ce0*/  BSSY B0, `(.L_x_457) ;  /* 0x0000808000007945 */ /* 0x000fe20003800000 */
[----:B------:R-:W-:-:S02]  /*2cf0*/  IMAD R14, R18, 0x4800, R4 ;  /* 0x00004800120e7824 */ /* 0x000fc400078e0204 */
[----:B------:R-:W-:Y:S02]  /*2d00*/  IMAD R28, R18, 0x4800, R132 ;  /* 0x00004800121c7824 */ /* 0x000fe400078e0284 */
[--C-:B------:R-:W-:Y:S02]  /*2d10*/  IMAD R29, R14, 0x2, R123.reuse ;  /* 0x000000020e1d7824 */ /* 0x100fe400078e027b */
[----:B------:R-:W-:Y:S01]  /*2d20*/  IMAD R28, R28, 0x2, R123 ;  /* 0x000000021c1c7824 */ /* 0x000fe200078e027b */
[----:B--2---:R-:W-:-:S04]  /*2d30*/  LOP3.LUT R31, R31, 0xfffffffd, RZ, 0xc0, !PT ;  /* 0xfffffffd1f1f7812 */ /* 0x004fc800078ec0ff */
[----:B------:R-:W-:-:S05]  /*2d40*/  @P3 LOP3.LUT R31, R31, 0x2, RZ, 0xfc, !PT ;  /* 0x000000021f1f3812 */ /* 0x000fca00078efcff */
[----:B------:R0:W-:Y:S01]  /*2d50*/  STL [R1+0x38], R31 ;  /* 0x0000381f01007387 */ /* 0x0001e20000100800 */
[----:B------:R-:W-:Y:S05]  /*2d60*/  @!P2 BRA `(.L_x_458) ;  /* 0x000000780030a947 */ /* 0x000fea0003800000 */
[----:B------:R-:W-:Y:S01]  /*2d70*/  SHF.R.S32.HI R82, RZ, 0x1f, R81 ;  /* 0x0000001fff527819 */ /* 0x000fe20000011451 */
[----:B------:R-:W-:Y:S01]  /*2d80*/  ULDC.64 UR4, c[0x0][0x300] ;  /* 0x0000c00000047ab9 */ /* 0x000fe20000000a00 */
[----:B-----5:R-:W-:Y:S01]  /*2d90*/  SHF.R.S32.HI R83, RZ, 0x1f, R80 ;  /* 0x0000001fff537819 */ /* 0x020fe20000011450 */
[C---:B0-----:R-:W-:Y:S01]  /*2da0*/  IMAD.WIDE.U32 R12, R81.reuse, UR4, RZ ;  /* 0x00000004510c7c25 */ /* 0x041fe2000f8e00ff */
[----:B------:R-:W-:Y:S02]  /*2db0*/  ULDC.U8 UR6, c[0x0][0x410] ;  /* 0x0001040000067ab9 */ /* 0x000fe40000000000 */
[----:B------:R-:W-:Y:S01]  /*2dc0*/  ISETP.NE.AND P2, PT, RZ, UR6, PT ;  /* 0x00000006ff007c0c */ /* 0x000fe2000bf45270 */
[----:B------:R-:W-:Y:S02]  /*2dd0*/  IMAD R14, R82, UR4, RZ ;  /* 0x00000004520e7c24 */ /* 0x000fe4000f8e02ff */
[----:B------:R-:W-:Y:S02]  /*2de0*/  IMAD R84, R24, -0x60, R25 ;  /* 0xffffffa018547824 */ /* 0x000fe400078e0219 */
[----:B------:R-:W-:Y:S01]  /*2df0*/  IMAD R11, R81, UR5, R14 ;  /* 0x00000005510b7c24 */ /* 0x000fe2000f8e020e */
[----:B------:R-:W-:Y:S01]  /*2e00*/  ULDC.64 UR4, c[0x0][0x310] ;  /* 0x0000c40000047ab9 */ /* 0x000fe20000000a00 */
[----:B------:R-:W-:Y:S01]  /*2e10*/  IMAD R14, R130, R24, RZ ;  /* 0x00000018820e7224 */ /* 0x000fe200078e02ff */
[----:B------:R-:W-:Y:S01]  /*2e20*/  VIMNMX R84, R84, 0x60, PT ;  /* 0x0000006054547848 */ /* 0x000fe20003fe0100 */
[----:B------:R-:W-:-:S02]  /*2e30*/  IMAD R15, R83, UR4, RZ ;  /* 0x00000004530f7c24 */ /* 0x000fc4000f8e02ff */
[----:B------:R-:W-:Y:S01]  /*2e40*/  IMAD.IADD R13, R13, 0x1, R11 ;  /* 0x000000010d0d7824 */ /* 0x000fe200078e020b */
[----:B------:R-:W-:Y:S01]  /*2e50*/  SHF.R.S32.HI R11, RZ, 0x1f, R24 ;  /* 0x0000001fff0b7819 */ /* 0x000fe20000011418 */
[C---:B------:R-:W-:Y:S02]  /*2e60*/  IMAD R15, R80.reuse, UR5, R15 ;  /* 0x00000005500f7c24 */ /* 0x040fe4000f8e020f */
[----:B------:R-:W-:Y:S01]  /*2e70*/  IMAD.WIDE.U32 R12, R80, UR4, R12 ;  /* 0x00000004500c7c25 */ /* 0x000fe2000f8e000c */
[----:B------:R-:W-:-:S03]  /*2e80*/  ULDC.64 UR4, c[0x0][0x308] ;  /* 0x0000c20000047ab9 */ /* 0x000fc60000000a00 */
[----:B------:R-:W-:Y:S02]  /*2e90*/  IMAD.IADD R13, R13, 0x1, R15 ;  /* 0x000000010d0d7824 */ /* 0x000fe400078e020f */
[----:B------:R-:W-:Y:S02]  /*2ea0*/  IMAD R15, R131, R24, RZ ;  /* 0x00000018830f7224 */ /* 0x000fe400078e02ff */
[----:B------:R-:W-:-:S04]  /*2eb0*/  IMAD.WIDE.U32 R30, R162, UR4, R12 ;  /* 0x00000004a21e7c25 */ /* 0x000fc8000f8e000c */
[----:B------:R-:W-:Y:S01]  /*2ec0*/  IMAD R115, R162, UR5, R31 ;  /* 0x00000005a2737c24 */ /* 0x000fe2000f8e021f */
[----:B------:R-:W-:Y:S01]  /*2ed0*/  ULDC.64 UR4, c[0x0][0x2e8] ;  /* 0x0000ba0000047ab9 */ /* 0x000fe20000000a00 */
[C---:B------:R-:W-:Y:S01]  /*2ee0*/  IMAD R33, R11.reuse, R94, R14 ;  /* 0x0000005e0b217224 */ /* 0x040fe200078e020e */
[----:B------:R-:W-:Y:S01]  /*2ef0*/  LEA R118, P3, R30, UR4, 0x1 ;  /* 0x000000041e767c11 */ /* 0x000fe2000f8608ff */
[----:B------:R-:W-:Y:S02]  /*2f00*/  IMAD R35, R11, R88, R15 ;  /* 0x000000580b237224 */ /* 0x000fe400078e020f */
[----:B------:R-:W-:Y:S01]  /*2f10*/  IMAD.WIDE.U32 R14, R94, R24, RZ ;  /* 0x000000185e0e7225 */ /* 0x000fe200078e00ff */
[----:B------:R-:W-:-:S03]  /*2f20*/  LEA.HI.X R115, R30, UR5, R115, 0x1, P3 ;  /* 0x000000051e737c11 */ /* 0x000fc600098f0c73 */
[----:B------:R-:W-:-:S04]  /*2f30*/  IMAD.WIDE.U32 R12, R88, R24, RZ ;  /* 0x00000018580c7225 */ /* 0x000fc800078e00ff */
[----:B------:R-:W-:Y:S02]  /*2f40*/  IMAD.IADD R11, R15, 0x1, R33 ;  /* 0x000000010f0b7824 */ /* 0x000fe400078e0221 */
[----:B------:R-:W-:Y:S01]  /*2f50*/  IMAD.IADD R78, R13, 0x1, R35 ;  /* 0x000000010d4e7824 */ /* 0x000fe200078e0223 */
[----:B------:R-:W-:Y:S06]  /*2f60*/  @!P2 BRA `(.L_x_459) ;  /* 0x00000038006ca947 */ /* 0x000fec0003800000 */
[----:B------:R-:W-:Y:S01]  /*2f70*/  ISETP.GE.AND P3, PT, R166, R84, PT ;  /* 0x00000054a600720c */ /* 0x000fe20003f66270 */
[----:B------:R-:W-:Y:S01]  /*2f80*/  BSSY B1, `(.L_x_460) ;  /* 0x0000037000017945 */ /* 0x000fe20003800000 */
        /* <DEDUP_REMOVED lines=12> */
[----:B------:R-:W-:Y:S01]  /*3050*/  CS2R R76, SRZ ;  /* 0x00000000004c7805 */ /* 0x000fe2000001ff00 */
[----:B------:R-:W-:Y:S06]  /*3060*/  @P3 BRA `(.L_x_461) ;  /* 0x0000000000a03947 */ /* 0x000fec0003800000 */
[----:B------:R-:W-:Y:S01]  /*3070*/  IADD3 R33, P2, R98, R14, RZ ;  /* 0x0000000e62217210 */ /* 0x000fe20007f5e0ff */
[----:B------:R-:W-:Y:S01]  /*3080*/  ULDC.64 UR4, c[0x0][0x3e8] ;  /* 0x0000fa0000047ab9 */ /* 0x000fe20000000a00 */
[----:B------:R-:W-:Y:S02]  /*3090*/  CS2R R74, SRZ ;  /* 0x00000000004a7805 */ /* 0x000fe4000001ff00 */
[----:B------:R-:W-:Y:S01]  /*30a0*/  CS2R R76, SRZ ;  /* 0x00000000004c7805 */ /* 0x000fe2000001ff00 */
[----:B------:R-:W-:Y:S01]  /*30b0*/  IMAD.X R34, R11, 0x1, R106, P2 ;  /* 0x000000010b227824 */ /* 0x000fe200010e066a */
[----:B------:R-:W-:-:S04]  /*30c0*/  LEA R32, P2, R33, UR4, 0x1 ;  /* 0x0000000421207c11 */ /* 0x000fc8000f8408ff */
[----:B------:R-:W-:Y:S01]  /*30d0*/  LEA.HI.X R33, R33, UR5, R34, 0x1, P2 ;  /* 0x0000000521217c11 */ /* 0x000fe200090f0c22 */
[----:B------:R-:W-:Y:S01]  /*30e0*/  ULDC.64 UR4, c[0x0][0x400] ;  /* 0x0001000000047ab9 */ /* 0x000fe20000000a00 */
[----:B------:R-:W-:-:S05]  /*30f0*/  IADD3 R35, P2, R92, R12, RZ ;  /* 0x0000000c5c237210 */ /* 0x000fca0007f5e0ff */
[----:B------:R-:W-:Y:S01]  /*3100*/  IMAD.X R36, R78, 0x1, R105, P2 ;  /* 0x000000014e247824 */ /* 0x000fe200010e0669 */
[----:B------:R-:W-:-:S04]  /*3110*/  LEA R34, P2, R35, UR4, 0x1 ;  /* 0x0000000423227c11 */ /* 0x000fc8000f8408ff */
[----:B------:R-:W-:Y:S02]  /*3120*/  LEA.HI.X R35, R35, UR5, R36, 0x1, P2 ;  /* 0x0000000523237c11 */ /* 0x000fe400090f0c24 */
[----:B------:R-:W-:Y:S02]  /*3130*/  ISETP.GE.AND P2, PT, R160, R124, PT ;  /* 0x0000007ca000720c */ /* 0x000fe40003f46270 */
[----:B------:R-:W-:Y:S02]  /*3140*/  CS2R R70, SRZ ;  /* 0x0000000000467805 */ /* 0x000fe4000001ff00 */
[----:B------:R-:W-:-:S09]  /*3150*/  CS2R R72, SRZ ;  /* 0x0000000000487805 */ /* 0x000fd2000001ff00 */
[----:B------:R0:W5:Y:S04]  /*3160*/  @!P2 LDG.E.64 R74, desc[UR56][R32.64] ;  /* 0x00000038204aa981 */ /* 0x000168000c1e1b00 */
[----:B------:R0:W5:Y:S01]  /*3170*/  @!P2 LDG.E.64 R76, desc[UR56][R34.64] ;  /* 0x00000038224ca981 */ /* 0x000162000c1e1b00 */
        /* <DEDUP_REMOVED lines=20> */
[----:B------:R-:W-:-:S13]  /*32c0*/  ISETP.GE.AND P2, PT, R173, R124, PT ;  /* 0x0000007cad00720c */ /* 0x000fda0003f46270 */
[----:B------:R0:W5:Y:S04]  /*32d0*/  @!P2 LDG.E.64 R54, desc[UR56][R32.64+0xa0] ;  /* 0x0000a0382036a981 */ /* 0x000168000c1e1b00 */
[----:B------:R0:W5:Y:S02]  /*32e0*/  @!P2 LDG.E.64 R56, desc[UR56][R34.64+0xa0] ;  /* 0x0000a0382238a981 */ /* 0x000164000c1e1b00 */
.L_x_461:
[----:B------:R-:W-:Y:S05]  /*32f0*/  BSYNC B1 ;  /* 0x0000000000017941 */ /* 0x000fea0003800000 */
.L_x_460:
[----:B0-----:R-:W-:Y:S01]  /*3300*/  VIADD R32, R166, 0x40 ;  /* 0x00000040a6207836 */ /* 0x001fe20000000000 */
[----:B------:R-:W-:Y:S01]  /*3310*/  BSSY B1, `(.L_x_462) ;  /* 0x0000036000017945 */ /* 0x000fe20003800000 */
[----:B------:R-:W-:Y:S02]  /*3320*/  CS2R R34, SRZ ;  /* 0x0000000000227805 */ /* 0x000fe4000001ff00 */
[----:B------:R-:W-:Y:S02]  /*3330*/  CS2R R38, SRZ ;  /* 0x0000000000267805 */ /* 0x000fe4000001ff00 */
[----:B------:R-:W-:Y:S02]  /*3340*/  CS2R R42, SRZ ;  /* 0x00000000002a7805 */ /* 0x000fe4000001ff00 */
[----:B------:R-:W-:Y:S02]  /*3350*/  ISETP.GE.AND P4, PT, R32, R84, PT ;  /* 0x000000542000720c */ /* 0x000fe40003f86270 */
[----:B------:R-:W-:-:S02]  /*3360*/  CS2R R46, SRZ ;  /* 0x00000000002e7805 */ /* 0x000fc4000001ff00 */
[----:B------:R-:W-:Y:S02]  /*3370*/  CS2R R50, SRZ ;  /* 0x0000000000327805 */ /* 0x000fe4000001ff00 */
[----:B------:R-:W-:Y:S02]  /*3380*/  CS2R R32, SRZ ;  /* 0x0000000000207805 */ /* 0x000fe4000001ff00 */
[----:B------:R-:W-:Y:S02]  /*3390*/  CS2R R36, SRZ ;  /* 0x0000000000247805 */ /* 0x000fe4000001ff00 */
[----:B------:R-:W-:Y:S02]  /*33a0*/  CS2R R40, SRZ ;  /* 0x0000000000287805 */ /* 0x000fe4000001ff00 */
[----:B------:R-:W-:Y:S02]  /*33b0*/  CS2R R44, SRZ ;  /* 0x00000000002c7805 */ /* 0x000fe4000001ff00 */
[----:B------:R-:W-:-:S02]  /*33c0*/  CS2R R48, SRZ ;  /* 0x0000000000307805 */ /* 0x000fc4000001ff00 */
[----:B------:R-:W-:Y:S01]  /*33d0*/  CS2R R52, SRZ ;  /* 0x0000000000347805 */ /* 0x000fe2000001ff00 */
[----:B------:R-:W-:Y:S06]  /*33e0*/  @P4 BRA `(.L_x_463) ;  /* 0x0000000000a04947 */ /* 0x000fec0003800000 */
[----:B------:R-:W-:Y:S01]  /*33f0*/  IADD3 R15, P2, P5, R98, R14, R108 ;  /* 0x0000000e620f7210 */ /* 0x000fe20007d5e06c */
[----:B------:R-:W-:Y:S01]  /*3400*/  ULDC.64 UR4, c[0x0][0x3e8] ;  /* 0x0000fa0000047ab9 */ /* 0x000fe20000000a00 */
[----:B------:R-:W-:Y:S02]  /*3410*/  CS2R R50, SRZ ;  /* 0x0000000000327805 */ /* 0x000fe4000001ff00 */
[----:B------:R-:W-:Y:S02]  /*3420*/  CS2R R52, SRZ ;  /* 0x0000000000347805 */ /* 0x000fe4000001ff00 */
[----:B------:R-:W-:Y:S02]  /*3430*/  IADD3.X R30, R106, R11, R107, P2, P5 ;  /* 0x0000000b6a1e7210 */ /* 0x000fe400017ea46b */
[----:B------:R-:W-:-:S04]  /*3440*/  IADD3 R13, P2, P5, R92, R12, R110 ;  /* 0x0000000c5c0d7210 */ /* 0x000fc80007d5e06e */
[----:B------:R-:W-:Y:S02]  /*3450*/  IADD3.X R78, R105, R78, R109, P2, P5 ;  /* 0x0000004e694e7210 */ /* 0x000fe400017ea46d */
[----:B------:R-:W-:-:S04]  /*3460*/  LEA R14, P2, R15, UR4, 0x1 ;  /* 0x000000040f0e7c11 */ /* 0x000fc8000f8408ff */
[----:B------:R-:W-:Y:S01]  /*3470*/  LEA.HI.X R15, R15, UR5, R30, 0x1, P2 ;  /* 0x000000050f0f7c11 */ /* 0x000fe200090f0c1e */
[----:B------:R-:W-:Y:S02]  /*3480*/  ULDC.64 UR4, c[0x0][0x400] ;  /* 0x0001000000047ab9 */ /* 0x000fe40000000a00 */
        /* <DEDUP_REMOVED lines=30> */
.L_x_463:
[----:B------:R-:W-:Y:S05]  /*3670*/  BSYNC B1 ;  /* 0x0000000000017941 */ /* 0x000fea0003800000 */
.L_x_462:
[----:B0----5:R-:W-:Y:S01]  /*3680*/  IMAD.MOV.U32 R12, RZ, RZ, R54 ;  /* 0x000000ffff0c7224 */ /* 0x021fe200078e0036 */
[----:B------:R-:W-:Y:S01]  /*3690*/  MOV R13, R59 ;  /* 0x0000003b000d7202 */ /* 0x000fe20000000f00 */
[----:B------:R-:W-:Y:S01]  /*36a0*/  IMAD.MOV.U32 R11, RZ, RZ, R55 ;  /* 0x000000ffff0b7224 */ /* 0x000fe200078e0037 */
[----:B------:R-:W-:Y:S01]  /*36b0*/  UISETP.NE.AND UP0, UPT, UR58, 0x3, UPT ;  /* 0x000000033a00788c */ /* 0x000fe2000bf05270 */
[----:B------:R-:W-:-:S03]  /*36c0*/  IMAD.MOV.U32 R14, RZ, RZ, R58 ;  /* 0x000000ffff0e7224 */ /* 0x000fc600078e003a */
[----:B------:R-:W-:Y:S01]  /*36d0*/  PRMT R157, R12, 0x5410, R11 ;  /* 0x000054100c9d7816 */ /* 0x000fe2000000000b */
[----:B------:R-:W-:Y:S01]  /*36e0*/  IMAD.MOV.U32 R12, RZ, RZ, R62 ;  /* 0x000000ffff0c7224 */ /* 0x000fe200078e003e */
[----:B------:R-:W-:Y:S01]  /*36f0*/  PRMT R182, R13, 0x5410, R14 ;  /* 0x000054100db67816 */ /* 0x000fe2000000000e */
[----:B------:R-:W-:Y:S01]  /*3700*/  IMAD.MOV.U32 R11, RZ, RZ, R63 ;  /* 0x000000ffff0b7224 */ /* 0x000fe200078e003f */
[----:B------:R-:W-:Y:S01]  /*3710*/  PLOP3.LUT P2, PT, PT, PT, UP0, 0x80, 0x0 ;  /* 0x000000000000781c */ /* 0x000fe20003f4f008 */
[----:B------:R-:W-:Y:S01]  /*3720*/  IMAD.MOV.U32 R13, RZ, RZ, R70 ;  /* 0x000000ffff0d7224 */ /* 0x000fe200078e0046 */
[----:B------:R-:W-:Y:S01]  /*3730*/  PRMT R194, R194, 0x5410, R12 ;  /* 0x00005410c2c27816 */ /* 0x000fe2000000000c */
        /* <DEDUP_REMOVED lines=9> */
[----:B------:R-:W-:-:S02]  /*37d0*/  PRMT R198, R198, 0x5410, R14 ;  /* 0x00005410c6c67816 */ /* 0x000fc4000000000e */
[----:B------:R-:W-:Y:S01]  /*37e0*/  PRMT R148, R148, 0x5410, R12 ;  /* 0x0000541094947816 */ /* 0x000fe2000000000c */
[----:B------:R-:W-:Y:S01]  /*37f0*/  IMAD.MOV.U32 R12, RZ, RZ, R56 ;  /* 0x000000ffff0c7224 */ /* 0x000fe200078e0038 */
[----:B------:R-:W-:Y:S01]  /*3800*/  PRMT R147, R147, 0x5410, R11 ;  /* 0x0000541093937816 */ /* 0x000fe2000000000b */
[----:B------:R-:W-:-:S05]  /*3810*/  IMAD.MOV.U32 R11, RZ, RZ, R57 ;  /* 0x000000ffff0b7224 */ /* 0x000fca00078e0039 */
[----:B------:R-:W-:Y:S01]  /*3820*/  PRMT R158, R12, 0x5410, R11 ;  /* 0x000054100c9e7816 */ /* 0x000fe2000000000b */
[----:B------:R-:W-:Y:S02]  /*3830*/  IMAD.MOV.U32 R12, RZ, RZ, R60 ;  /* 0x000000ffff0c7224 */ /* 0x000fe400078e003c */
[----:B------:R-:W-:-:S05]  /*3840*/  IMAD.MOV.U32 R11, RZ, RZ, R61 ;  /* 0x000000ffff0b7224 */ /* 0x000fca00078e003d */
[----:B------:R-:W-:Y:S01]  /*3850*/  PRMT R159, R11, 0x5410, R12 ;  /* 0x000054100b9f7816 */ /* 0x000fe2000000000c */
[----:B------:R-:W-:Y:S02]  /*3860*/  IMAD.MOV.U32 R11, RZ, RZ, R65 ;  /* 0x000000ffff0b7224 */ /* 0x000fe400078e0041 */
[----:B------:R-:W-:-:S03]  /*3870*/  IMAD.MOV.U32 R12, RZ, RZ, R64 ;  /* 0x000000ffff0c7224 */ /* 0x000fc600078e0040 */
[----:B------:R-:W-:Y:S01]  /*3880*/  PRMT R194, R11, 0x7610, R194 ;  /* 0x000076100bc27816 */ /* 0x000fe200000000c2 */
[----:B------:R-:W-:Y:S01]  /*3890*/  IMAD.MOV.U32 R11, RZ, RZ, R68 ;  /* 0x000000ffff0b7224 */ /* 0x000fe200078e0044 */
[----:B------:R-:W-:Y:S01]  /*38a0*/  PRMT R193, R193, 0x5410, R12 ;  /* 0x00005410c1c17816 */ /* 0x000fe2000000000c */
[----:B------:R-:W-:-:S03]  /*38b0*/  IMAD.MOV.U32 R12, RZ, RZ, R69 ;  /* 0x000000ffff0c7224 */ /* 0x000fc600078e0045 */
[----:B------:R-:W-:Y:S01]  /*38c0*/  PRMT R195, R11, 0x7610, R195 ;  /* 0x000076100bc37816 */ /* 0x000fe200000000c3 */
[----:B------:R-:W-:Y:S01]  /*38d0*/  IMAD.MOV.U32 R11, RZ, RZ, R72 ;  /* 0x000000ffff0b7224 */ /* 0x000fe200078e0048 */
[----:B------:R-:W-:Y:S02]  /*38e0*/  PRMT R196, R12, 0x7610, R196 ;  /* 0x000076100cc47816 */ /* 0x000fe400000000c4 */
[----:B------:R-:W-:Y:S02]  /*38f0*/  MOV R12, R73 ;  /* 0x00000049000c7202 */ /* 0x000fe40000000f00 */
[----:B------:R-:W-:Y:S01]  /*3900*/  PRMT R197, R11, 0x7610, R197 ;  /* 0x000076100bc57816 */ /* 0x000fe200000000c5 */
[----:B------:R-:W-:Y:S01]  /*3910*/  IMAD.MOV.U32 R11, RZ, RZ, R76 ;  /* 0x000000ffff0b7224 */ /* 0x000fe200078e004c */
[----:B------:R-:W-:Y:S01]  /*3920*/  PRMT R198, R12, 0x7610, R198 ;  /* 0x000076100cc67816 */ /* 0x000fe200000000c6 */
[----:B------:R-:W-:-:S03]  /*3930*/  IMAD.MOV.U32 R12, RZ, RZ, R77 ;  /* 0x000000ffff0c7224 */ /* 0x000fc600078e004d */
        /* <DEDUP_REMOVED lines=23> */
[----:B------:R-:W-:Y:S01]  /*3ab0*/  IMAD.MOV.U32 R12, RZ, RZ, R36 ;  /* 0x000000ffff0c7224 */ /* 0x000fe200078e0024 */
[----:B------:R-:W-:-:S04]  /*3ac0*/  MOV R11, R37 ;  /* 0x00000025000b7202 */ /* 0x000fc80000000f00 */
[----:B------:R-:W-:Y:S01]  /*3ad0*/  PRMT R135, R12, 0x5410, R11 ;  /* 0x000054100c877816 */ /* 0x000fe2000000000b */
[----:B------:R-:W-:Y:S02]  /*3ae0*/  IMAD.MOV.U32 R12, RZ, RZ, R40 ;  /* 0x000000ffff0c7224 */ /* 0x000fe400078e0028 */
[----:B------:R-:W-:-:S05]  /*3af0*/  IMAD.MOV.U32 R11, RZ, RZ, R41 ;  /* 0x000000ffff0b7224 */ /* 0x000fca00078e0029 */
[----:B------:R-:W-:Y:S01]  /*3b00*/  PRMT R144, R12, 0x5410, R11 ;  /* 0x000054100c907816 */ /* 0x000fe2000000000b */
        /* <DEDUP_REMOVED lines=12> */
[----:B------:R-:W-:Y:S06]  /*3bd0*/  @!P2 BRA `(.L_x_464) ;  /* 0x000000000004a947 */ /* 0x000fec0003800000 */
[----:B------:R-:W-:Y:S01]  /*3be0*/  BPT.TRAP 0x1 ;  /* 0x000000040000795c */ /* 0x000fe20000300000 */
.L_x_464:
[----:B------:R-:W-:Y:S01]  /*3bf0*/  IMAD R85, R18, 0x8, R2 ;  /* 0x0000000812557824 */ /* 0x000fe200078e0202 */
[----:B------:R-:W-:Y:S01]  /*3c00*/  SHF.L.U32 R86, R167, 0x1f, RZ ;  /* 0x0000001fa7567819 */ /* 0x000fe200000006ff */
[----:B------:R-:W-:Y:S03]  /*3c10*/  BSSY B1, `(.L_x_465) ;  /* 0x0000003000017945 */ /* 0x000fe60003800000 */
[----:B------:R-:W0:Y:S02]  /*3c20*/  SYNCS.PHASECHK.TRANS64.TRYWAIT P5, [R85+URZ+0x2a890], R86 ;  /* 0x02a89056550075a7 */ /* 0x000e2400080a017f */
[----:B0-----:R-:W-:Y:S05]  /*3c30*/  @!P5 BRA `(.L_x_466) ;  /* 0x000001c800f4d947 */ /* 0x001fea0003800000 */
.L_x_791:
[----:B------:R-:W-:Y:S05]  /*3c40*/  BSYNC B1 ;  /* 0x0000000000017941 */ /* 0x000fea0003800000 */
.L_x_465:
[----:B------:R-:W-:-:S03]  /*3c50*/  UMOV UR4, 0xffffffff ;  /* 0xffffffff00047882 */ /* 0x000fc60000000000 */
[----:B------:R-:W-:Y:S05]  /*3c60*/  BRA.DIV UR4, `(.L_x_467) ;  /* 0x000001ca04fc7947 */ /* 0x000fea000b800000 */
[----:B------:R1:W2:Y:S04]  /*3c70*/  SHFL.IDX PT, R78, R115, RZ, 0x1c1f ;  /* 0x001c1fff734e7589 */ /* 0x0002a800000e0000 */
[----:B------:R1:W3:Y:S02]  /*3c80*/  SHFL.IDX PT, R11, R118, RZ, 0x1c1f ;  /* 0x001c1fff760b7589 */ /* 0x0002e400000e0000 */
.L_x_795:
[----:B------:R-:W-:Y:S04]  /*3c90*/  BSSY B1, `(.L_x_468) ;  /* 0x0000166000017945 */ /* 0x000fe80003800000 */
[----:B------:R-:W-:Y:S05]  /*3ca0*/  @P3 BRA `(.L_x_469) ;  /* 0x0000001400903947 */ /* 0x000fea0003800000 */
[----:B------:R-:W-:Y:S01]  /*3cb0*/  ISETP.NE.AND P3, PT, R9, RZ, PT ;  /* 0x000000ff0900720c */ /* 0x000fe20003f65270 */
[----:B------:R-:W-:-:S12]  /*3cc0*/  BSSY B2, `(.L_x_470) ;  /* 0x0000039000027945 */ /* 0x000fd80003800000 */
[----:B------:R-:W-:Y:S05]  /*3cd0*/  @!P3 BRA `(.L_x_471) ;  /* 0x0000000000dcb947 */ /* 0x000fea0003800000 */
[----:B------:R4:W0:Y:S01]  /*3ce0*/  LDS.128 R12, [R29] ;  /* 0x000000001d0c7984 */ /* 0x0008220000000c00 */
[----:B------:R-:W-:Y:S01]  /*3cf0*/  ISETP.GE.AND P3, PT, R160, R124, PT ;  /* 0x0000007ca000720c */ /* 0x000fe20003f66270 */
[----:B------:R-:W-:-:S12]  /*3d00*/  BSSY B3, `(.L_x_472) ;  /* 0x0000031000037945 */ /* 0x000fd80003800000 */
[----:B----4-:R-:W-:Y:S05]  /*3d10*/  @P3 BRA `(.L_x_473) ;  /* 0x0000000000bc3947 */ /* 0x010fea0003800000 */
[--C-:B------:R-:W-:Y:S02]  /*3d20*/  SHF.R.U64 R74, R74, 0x10, R75.reuse ;  /* 0x000000104a4a7819 */ /* 0x100fe4000000124b */
[----:B------:R-:W-:Y:S02]  /*3d30*/  SHF.R.U32.HI R146, RZ, 0x10, R75 ;  /* 0x00000010ff927819 */ /* 0x000fe4000001164b */
[--C-:B------:R-:W-:Y:S02]  /*3d40*/  SHF.R.U64 R75, R76, 0x10, R77.reuse ;  /* 0x000000104c4b7819 */ /* 0x100fe4000000124d */
[----:B------:R-:W-:Y:S02]  /*3d50*/  SHF.R.U32.HI R76, RZ, 0x10, R77 ;  /* 0x00000010ff4c7819 */ /* 0x000fe4000001164d */
[----:B------:R-:W-:Y:S02]  /*3d60*/  PRMT R77, R147, 0x5410, R75 ;  /* 0x00005410934d7816 */ /* 0x000fe4000000004b */
[----:B------:R-:W-:-:S02]  /*3d70*/  PRMT R146, R148, 0x5432, R146 ;  /* 0x0000543294927816 */ /* 0x000fc40000000092 */
[----:B------:R-:W-:Y:S02]  /*3d80*/  PRMT R75, R149, 0x5432, R76 ;  /* 0x00005432954b7816 */ /* 0x000fe4000000004c */
[----:B------:R-:W-:Y:S01]  /*3d90*/  PRMT R74, R147, 0x5432, R74 ;  /* 0x00005432934a7816 */ /* 0x000fe2000000004a */
[C---:B0-----:R-:W-:Y:S01]  /*3da0*/  IMAD.U32 R147, R13.reuse, 0x10000, RZ ;  /* 0x000100000d937824 */ /* 0x041fe200078e00ff */
[----:B------:R-:W-:Y:S02]  /*3db0*/  LOP3.LUT R149, R13, 0xffff0000, RZ, 0xc0, !PT ;  /* 0xffff00000d957812 */ /* 0x000fe400078ec0ff */
[C---:B------:R-:W-:Y:S01]  /*3dc0*/  LOP3.LUT R148, R77.reuse, 0xffff0000, RZ, 0xc0, !PT ;  /* 0xffff00004d947812 */ /* 0x040fe200078ec0ff */
[----:B------:R-:W-:Y:S01]  /*3dd0*/  IMAD.U32 R77, R77, 0x10000, RZ ;  /* 0x000100004d4d7824 */ /* 0x000fe200078e00ff */
[C---:B------:R-:W-:Y:S01]  /*3de0*/  LOP3.LUT R13, R74.reuse, 0xffff0000, RZ, 0xc0, !PT ;  /* 0xffff00004a0d7812 */ /* 0x040fe200078ec0ff */
[----:B------:R-:W-:Y:S02]  /*3df0*/  IMAD.U32 R74, R74, 0x10000, RZ ;  /* 0x000100004a4a7824 */ /* 0x000fe400078e00ff */
[----:B------:R-:W-:-:S04]  /*3e00*/  FMUL.FTZ R76, R149, R148 ;  /* 0x00000094954c7220 */ /* 0x000fc80000410000 */
[-C--:B------:R-:W-:Y:S01]  /*3e10*/  FFMA.FTZ R76, R147, R13.reuse, -R76 ;  /* 0x0000000d934c7223 */ /* 0x080fe2000001084c */
[----:B------:R-:W-:Y:S01]  /*3e20*/  FMUL.FTZ R13, R149, R13 ;  /* 0x0000000d950d7220 */ /* 0x000fe20000410000 */
[C---:B------:R-:W-:Y:S01]  /*3e30*/  IMAD.U32 R149, R146.reuse, 0x10000, RZ ;  /* 0x0001000092957824 */ /* 0x040fe200078e00ff */
[----:B------:R-:W-:Y:S02]  /*3e40*/  LOP3.LUT R146, R146, 0xffff0000, RZ, 0xc0, !PT ;  /* 0xffff000092927812 */ /* 0x000fe400078ec0ff */
[----:B------:R-:W-:Y:S01]  /*3e50*/  FFMA.FTZ R13, R147, R148, R13 ;  /* 0x00000094930d7223 */ /* 0x000fe2000001000d */
[C---:B------:R-:W-:Y:S01]  /*3e60*/  LOP3.LUT R148, R14.reuse, 0xffff0000, RZ, 0xc0, !PT ;  /* 0xffff00000e947812 */ /* 0x040fe200078ec0ff */
[C---:B------:R-:W-:Y:S01]  /*3e70*/  IMAD.U32 R147, R75.reuse, 0x10000, RZ ;  /* 0x000100004b937824 */ /* 0x040fe200078e00ff */
[----:B------:R-:W-:Y:S01]  /*3e80*/  LOP3.LUT R75, R75, 0xffff0000, RZ, 0xc0, !PT ;  /* 0xffff00004b4b7812 */ /* 0x000fe200078ec0ff */
[----:B------:R-:W-:Y:S01]  /*3e90*/  IMAD.U32 R14, R14, 0x10000, RZ ;  /* 0x000100000e0e7824 */ /* 0x000fe200078e00ff */
[----:B------:R-:W-:Y:S01]  /*3ea0*/  F2FP.BF16.F32.PACK_AB R13, R13, R76 ;  /* 0x0000004c0d0d723e */ /* 0x000fe200000010ff */
[C---:B------:R-:W-:Y:S01]  /*3eb0*/  FMUL.FTZ R150, R148.reuse, R147 ;  /* 0x0000009394967220 */ /* 0x040fe20000410000 */
[----:B------:R-:W-:-:S03]  /*3ec0*/  FMUL.FTZ R148, R148, R149 ;  /* 0x0000009594947220 */ /* 0x000fc60000410000 */
[C---:B------:R-:W-:Y:S01]  /*3ed0*/  FFMA.FTZ R150, R14.reuse, R149, -R150 ;  /* 0x000000950e967223 */ /* 0x040fe20000010896 */
[----:B------:R-:W-:Y:S01]  /*3ee0*/  FFMA.FTZ R148, R14, R147, R148 ;  /* 0x000000930e947223 */ /* 0x000fe20000010094 */
[C---:B------:R-:W-:Y:S01]  /*3ef0*/  LOP3.LUT R14, R15.reuse, 0xffff0000, RZ, 0xc0, !PT ;  /* 0xffff00000f0e7812 */ /* 0x040fe200078ec0ff */
[----:B------:R-:W-:-:S03]  /*3f00*/  IMAD.U32 R15, R15, 0x10000, RZ ;  /* 0x000100000f0f7824 */ /* 0x000fc600078e00ff */
        /* <DEDUP_REMOVED lines=11> */
[----:B------:R-:W-:-:S05]  /*3fc0*/  FFMA.FTZ R15, R12, R77, R15 ;  /* 0x0000004d0c0f7223 */ /* 0x000fca000001000f */
[----:B------:R-:W-:Y:S02]  /*3fd0*/  F2FP.BF16.F32.PACK_AB R75, R15, R75 ;  /* 0x0000004b0f4b723e */ /* 0x000fe400000010ff */
[----:B------:R-:W-:Y:S01]  /*3fe0*/  MOV R15, R14 ;  /* 0x0000000e000f7202 */ /* 0x000fe20000000f00 */
[----:B------:R-:W-:Y:S02]  /*3ff0*/  IMAD.MOV.U32 R14, RZ, RZ, R148 ;  /* 0x000000ffff0e7224 */ /* 0x000fe400078e0094 */
[----:B------:R-:W-:-:S07]  /*4000*/  IMAD.MOV.U32 R12, RZ, RZ, R75 ;  /* 0x000000ffff0c7224 */ /* 0x000fce00078e004b */
.L_x_473:
[----:B------:R-:W-:Y:S05]  /*4010*/  BSYNC B3 ;  /* 0x0000000000037941 */ /* 0x000fea0003800000 */
.L_x_472:
[----:B---3--:R-:W-:-:S04]  /*4020*/  LEA R74, P3, R16, R11, 0x1 ;  /* 0x0000000b104a7211 */ /* 0x008fc800078608ff */
[----:B--2---:R-:W-:-:S05]  /*4030*/  LEA.HI.X R75, R16, R78, R17, 0x1, P3 ;  /* 0x0000004e104b7211 */ /* 0x004fca00018f0c11 */
[----:B0-----:R4:W-:Y:S04]  /*4040*/  ST.E.128 desc[UR56][R74.64], R12 ;  /* 0x0000000c4a007985 */ /* 0x0019e8000c101d38 */
.L_x_471:
[----:B------:R-:W-:Y:S05]  /*4050*/  BSYNC B2 ;  /* 0x0000000000027941 */ /* 0x000fea0003800000 */
.L_x_470:
[----:B------:R-:W-:Y:S01]  /*4060*/  ISETP.NE.AND P3, PT, R26, RZ, PT ;  /* 0x000000ff1a00720c */ /* 0x000fe20003f65270 */
[----:B------:R-:W-:-:S12]  /*4070*/  BSSY B2, `(.L_x_474) ;  /* 0x000003b000027945 */ /* 0x000fd80003800000 */
[----:B------:R-:W-:Y:S05]  /*4080*/  @!P3 BRA `(.L_x_475) ;  /* 0x0000000000e4b947 */ /* 0x000fea0003800000 */
[----:B----4-:R4:W0:Y:S01]  /*4090*/  LDS.128 R12, [R28] ;  /* 0x000000001c0c7984 */ /* 0x0108220000000c00 */
[----:B------:R-:W-:Y:S01]  /*40a0*/  ISETP.GE.AND P3, PT, R170, R124, PT ;  /* 0x0000007caa00720c */ /* 0x000fe20003f66270 */
[----:B------:R-:W-:-:S12]  /*40b0*/  BSSY B3, `(.L_x_476) ;  /* 0x0000031000037945 */ /* 0x000fd80003800000 */
[----:B----4-:R-:W-:Y:S05]  /*40c0*/  @P3 BRA `(.L_x_477) ;  /* 0x0000000000bc3947 */ /* 0x010fea0003800000 */
[--C-:B------:R-:W-:Y:S01]  /*40d0*/  SHF.R.U64 R70, R70, 0x10, R71.reuse ;  /* 0x0000001046467819 */ /* 0x100fe20000001247 */
[----:B0-----:R-:W-:Y:S01]  /*40e0*/  IMAD.U32 R75, R13, 0x10000, RZ ;  /* 0x000100000d4b7824 */ /* 0x001fe200078e00ff */
[----:B------:R-:W-:Y:S02]  /*40f0*/  SHF.R.U32.HI R74, RZ, 0x10, R71 ;  /* 0x00000010ff4a7819 */ /* 0x000fe40000011647 */
[--C-:B------:R-:W-:Y:S02]  /*4100*/  SHF.R.U64 R71, R72, 0x10, R73.reuse ;  /* 0x0000001048477819 */ /* 0x100fe40000001249 */
[----:B------:R-:W-:Y:S02]  /*4110*/  SHF.R.U32.HI R72, RZ, 0x10, R73 ;  /* 0x00000010ff487819 */ /* 0x000fe40000011649 */
[C---:B------:R-:W-:Y:S02]  /*4120*/  PRMT R73, R197.reuse, 0x5410, R71 ;  /* 0x00005410c5497816 */ /* 0x040fe40000000047 */
[----:B------:R-:W-:-:S02]  /*4130*/  PRMT R70, R197, 0x5432, R70 ;  /* 0x00005432c5467816 */ /* 0x000fc40000000046 */
[----:B------:R-:W-:Y:S02]  /*4140*/  LOP3.LUT R77, R13, 0xffff0000, RZ, 0xc0, !PT ;  /* 0xffff00000d4d7812 */ /* 0x000fe400078ec0ff */
[C---:B------:R-:W-:Y:S01]  /*4150*/  LOP3.LUT R76, R73.reuse, 0xffff0000, RZ, 0xc0, !PT ;  /* 0xffff0000494c7812 */ /* 0x040fe200078ec0ff */
[----:B------:R-:W-:Y:S01]  /*4160*/  IMAD.U32 R73, R73, 0x10000, RZ ;  /* 0x0001000049497824 */ /* 0x000fe200078e00ff */
[----:B------:R-:W-:Y:S02]  /*4170*/  PRMT R71, R198, 0x5410, R72 ;  /* 0x00005410c6477816 */ /* 0x000fe40000000048 */
[----:B------:R-:W-:Y:S01]  /*4180*/  LOP3.LUT R13, R70, 0xffff0000, RZ, 0xc0, !PT ;  /* 0xffff0000460d7812 */ /* 0x000fe200078ec0ff */
[----:B------:R-:W-:Y:S01]  /*4190*/  FMUL.FTZ R72, R77, R76 ;  /* 0x0000004c4d487220 */ /* 0x000fe20000410000 */
[----:B------:R-:W-:Y:S01]  /*41a0*/  PRMT R74, R198, 0x5432, R74 ;  /* 0x00005432c64a7816 */ /* 0x000fe2000000004a */
[----:B------:R-:W-:Y:S02]  /*41b0*/  IMAD.U32 R70, R70, 0x10000, RZ ;  /* 0x0001000046467824 */ /* 0x000fe400078e00ff */
[-C--:B------:R-:W-:Y:S01]  /*41c0*/  FFMA.FTZ R72, R75, R13.reuse, -R72 ;  /* 0x0000000d4b487223 */ /* 0x080fe20000010848 */
[----:B------:R-:W-:Y:S01]  /*41d0*/  FMUL.FTZ R13, R77, R13 ;  /* 0x0000000d4d0d7220 */ /* 0x000fe20000410000 */
[C---:B------:R-:W-:Y:S01]  /*41e0*/  IMAD.U32 R77, R74.reuse, 0x10000, RZ ;  /* 0x000100004a4d7824 */ /* 0x040fe200078e00ff */
[----:B------:R-:W-:-:S02]  /*41f0*/  LOP3.LUT R74, R74, 0xffff0000, RZ, 0xc0, !PT ;  /* 0xffff00004a4a7812 */ /* 0x000fc400078ec0ff */
        /* <DEDUP_REMOVED lines=24> */
[----:B------:R-:W-:Y:S01]  /*4380*/  F2FP.BF16.F32.PACK_AB R71, R15, R71 ;  /* 0x000000470f47723e */ /* 0x000fe200000010ff */
[----:B------:R-:W-:Y:S02]  /*4390*/  IMAD.MOV.U32 R15, RZ, RZ, R14 ;  /* 0x000000ffff0f7224 */ /* 0x000fe400078e000e */
[----:B------:R-:W-:Y:S02]  /*43a0*/  IMAD.MOV.U32 R14, RZ, RZ, R76 ;  /* 0x000000ffff0e7224 */ /* 0x000fe400078e004c */
[----:B------:R-:W-:-:S07]  /*43b0*/  IMAD.MOV.U32 R12, RZ, RZ, R71 ;  /* 0x000000ffff0c7224 */ /* 0x000fce00078e0047 */
.L_x_477:
[----:B------:R-:W-:Y:S05]  /*43c0*/  BSYNC B3 ;  /* 0x0000000000037941 */ /* 0x000fea0003800000 */
.L_x_476:
[----:B------:R-:W-:Y:S02]  /*43d0*/  IMAD.SHL.U32 R72, R163, 0x8, RZ ;  /* 0x00000008a3487824 */ /* 0x000fe400078e00ff */
[----:B---3--:R-:W-:Y:S02]  /*43e0*/  IMAD.MOV.U32 R70, RZ, RZ, R11 ;  /* 0x000000ffff467224 */ /* 0x008fe400078e000b */
[----:B--2---:R-:W-:Y:S02]  /*43f0*/  IMAD.MOV.U32 R71, RZ, RZ, R78 ;  /* 0x000000ffff477224 */ /* 0x004fe400078e004e */
[----:B------:R-:W-:-:S05]  /*4400*/  IMAD.WIDE R70, R72, 0x2, R70 ;  /* 0x0000000248467825 */ /* 0x000fca00078e0246 */
[----:B0-----:R0:W-:Y:S02]  /*4410*/  ST.E.128 desc[UR56][R70.64], R12 ;  /* 0x0000000c46007985 */ /* 0x0011e4000c101d38 */
.L_x_475:
[----:B------:R-:W-:Y:S05]  /*4420*/  BSYNC B2 ;  /* 0x0000000000027941 */ /* 0x000fea0003800000 */
.L_x_474:
[----:B------:R-:W-:Y:S01]  /*4430*/  ISETP.NE.AND P3, PT, R27, RZ, PT ;  /* 0x000000ff1b00720c */ /* 0x000fe20003f65270 */
[----:B------:R-:W-:-:S12]  /*4440*/  BSSY B2, `(.L_x_478) ;  /* 0x000003b000027945 */ /* 0x000fd80003800000 */
[----:B------:R-:W-:Y:S05]  /*4450*/  @!P3 BRA `(.L_x_479) ;  /* 0x0000000000e4b947 */ /* 0x000fea0003800000 */
[----:B0---4-:R0:W4:Y:S01]  /*4460*/  LDS.128 R12, [R29+0x3000] ;  /* 0x003000001d0c7984 */ /* 0x0111220000000c00 */
[----:B------:R-:W-:Y:S01]  /*4470*/  ISETP.GE.AND P3, PT, R169, R124, PT ;  /* 0x0000007ca900720c */ /* 0x000fe20003f66270 */
[----:B------:R-:W-:-:S12]  /*4480*/  BSSY B3, `(.L_x_480) ;  /* 0x0000031000037945 */ /* 0x000fd80003800000 */
[----:B0-----:R-:W-:Y:S05]  /*4490*/  @P3 BRA `(.L_x_481) ;  /* 0x0000000000bc3947 */ /* 0x001fea0003800000 */
[--C-:B------:R-:W-:Y:S01]  /*44a0*/  SHF.R.U64 R66, R66, 0x10, R67.reuse ;  /* 0x0000001042427819 */ /* 0x100fe20000001243 */
[----:B----4-:R-:W-:Y:S01]  /*44b0*/  IMAD.U32 R71, R13, 0x10000, RZ ;  /* 0x000100000d477824 */ /* 0x010fe200078e00ff */
        /* <DEDUP_REMOVED lines=19> */
[----:B------:R-:W-:Y:S01]  /*45f0*/  IMAD.U32 R14, R14, 0x10000, RZ ;  /* 0x000100000e0e7824 */ /* 0x000fe200078e00ff */
[C---:B------:R-:W-:Y:S02]  /*4600*/  SHF.L.U32 R71, R67.reuse, 0x10, RZ ;  /* 0x0000001043477819 */ /* 0x040fe400000006ff */
[----:B------:R-:W-:Y:S02]  /*4610*/  LOP3.LUT R67, R67, 0xffff0000, RZ, 0xc0, !PT ;  /* 0xffff000043437812 */ /* 0x000fe400078ec0ff */
        /* <DEDUP_REMOVED lines=23> */
.L_x_481:
[----:B------:R-:W-:Y:S05]  /*4790*/  BSYNC B3 ;  /* 0x0000000000037941 */ /* 0x000fea0003800000 */
.L_x_480:
[----:B------:R-:W-:Y:S02]  /*47a0*/  IMAD.SHL.U32 R68, R164, 0x8, RZ ;  /* 0x00000008a4447824 */ /* 0x000fe400078e00ff */
[----:B---3--:R-:W-:Y:S02]  /*47b0*/  IMAD.MOV.U32 R66, RZ, RZ, R11 ;  /* 0x000000ffff427224 */ /* 0x008fe400078e000b */
[----:B--2---:R-:W-:Y:S02]  /*47c0*/  IMAD.MOV.U32 R67, RZ, RZ, R78 ;  /* 0x000000ffff437224 */ /* 0x004fe400078e004e */
[----:B------:R-:W-:-:S05]  /*47d0*/  IMAD.WIDE R66, R68, 0x2, R66 ;  /* 0x0000000244427825 */ /* 0x000fca00078e0242 */
[----:B----4-:R0:W-:Y:S02]  /*47e0*/  ST.E.128 desc[UR56][R66.64], R12 ;  /* 0x0000000c42007985 */ /* 0x0101e4000c101d38 */
.L_x_479:
[----:B------:R-:W-:Y:S05]  /*47f0*/  BSYNC B2 ;  /* 0x0000000000027941 */ /* 0x000fea0003800000 */
.L_x_478:
        /* <DEDUP_REMOVED lines=12> */
[----:B------:R-:W-:Y:S02]  /*48c0*/  PRMT R65, R193, 0x5432, R63 ;  /* 0x00005432c1417816 */ /* 0x000fe4000000003f */
[----:B------:R-:W-:-:S02]  /*48d0*/  PRMT R62, R194, 0x5432, R62 ;  /* 0x00005432c23e7816 */ /* 0x000fc4000000003e */
[----:B------:R-:W-:Y:S02]  /*48e0*/  LOP3.LUT R69, R13, 0xffff0000, RZ, 0xc0, !PT ;  /* 0xffff00000d457812 */ /* 0x000fe400078ec0ff */
[C---:B------:R-:W-:Y:S01]  /*48f0*/  LOP3.LUT R68, R65.reuse, 0xffff0000, RZ, 0xc0, !PT ;  /* 0xffff000041447812 */ /* 0x040fe200078ec0ff */
[----:B------:R-:W-:Y:S01]  /*4900*/  IMAD.U32 R65, R65, 0x10000, RZ ;  /* 0x0001000041417824 */ /* 0x000fe200078e00ff */
[----:B------:R-:W-:Y:S02]  /*4910*/  PRMT R63, R194, 0x5410, R64 ;  /* 0x00005410c23f7816 */ /* 0x000fe40000000040 */
[C---:B------:R-:W-:Y:S01]  /*4920*/  LOP3.LUT R13, R62.reuse, 0xffff0000, RZ, 0xc0, !PT ;  /* 0xffff00003e0d7812 */ /* 0x040fe200078ec0ff */
[----:B------:R-:W-:Y:S01]  /*4930*/  FMUL.FTZ R64, R69, R68 ;  /* 0x0000004445407220 */ /* 0x000fe20000410000 */
[----:B------:R-:W-:Y:S02]  /*4940*/  PRMT R66, R193, 0x5410, R66 ;  /* 0x00005410c1427816 */ /* 0x000fe40000000042 */
[----:B------:R-:W-:Y:S01]  /*4950*/  SHF.L.U32 R62, R62, 0x10, RZ ;  /* 0x000000103e3e7819 */ /* 0x000fe200000006ff */
        /* <DEDUP_REMOVED lines=32> */
.L_x_485:
[----:B------:R-:W-:Y:S05]  /*4b60*/  BSYNC B3 ;  /* 0x0000000000037941 */ /* 0x000fea0003800000 */
.L_x_484:
[----:B---3--:R-:W-:-:S04]  /*4b70*/  LEA R62, P3, R19, R11, 0x1 ;  /* 0x0000000b133e7211 */ /* 0x008fc800078608ff */
[----:B--2---:R-:W-:-:S05]  /*4b80*/  LEA.HI.X R63, R19, R78, R165, 0x1, P3 ;  /* 0x0000004e133f7211 */ /* 0x004fca00018f0ca5 */
[----:B----4-:R0:W-:Y:S04]  /*4b90*/  ST.E.128 desc[UR56][R62.64], R12 ;  /* 0x0000000c3e007985 */ /* 0x0101e8000c101d38 */
.L_x_483:
[----:B------:R-:W-:Y:S05]  /*4ba0*/  BSYNC B2 ;  /* 0x0000000000027941 */ /* 0x000fea0003800000 */
.L_x_482:
        /* <DEDUP_REMOVED lines=10> */
[----:B------:R-:W-:Y:S02]  /*4c50*/  SHF.R.U64 R59, R60, 0x10, R61 ;  /* 0x000000103c3b7819 */ /* 0x000fe4000000123d */
[----:B------:R-:W-:Y:S02]  /*4c60*/  PRMT R58, R182, 0x5432, R58 ;  /* 0x00005432b63a7816 */ /* 0x000fe4000000003a */
[----:B------:R-:W-:Y:S02]  /*4c70*/  PRMT R59, R159, 0x5432, R59 ;  /* 0x000054329f3b7816 */ /* 0x000fe4000000003b */
[----:B------:R-:W-:-:S02]  /*4c80*/  LOP3.LUT R65, R13, 0xffff0000, RZ, 0xc0, !PT ;  /* 0xffff00000d417812 */ /* 0x000fc400078ec0ff */
[C---:B------:R-:W-:Y:S01]  /*4c90*/  LOP3.LUT R64, R59.reuse, 0xffff0000, RZ, 0xc0, !PT ;  /* 0xffff00003b407812 */ /* 0x040fe200078ec0ff */
[----:B------:R-:W-:Y:S01]  /*4ca0*/  IMAD.U32 R59, R59, 0x10000, RZ ;  /* 0x000100003b3b7824 */ /* 0x000fe200078e00ff */
[----:B------:R-:W-:Y:S02]  /*4cb0*/  SHF.R.U32.HI R60, RZ, 0x10, R61 ;  /* 0x00000010ff3c7819 */ /* 0x000fe4000001163d */
[C---:B------:R-:W-:Y:S01]  /*4cc0*/  LOP3.LUT R13, R58.reuse, 0xffff0000, RZ, 0xc0, !PT ;  /* 0xffff00003a0d7812 */ /* 0x040fe200078ec0ff */
[----:B------:R-:W-:Y:S01]  /*4cd0*/  FMUL.FTZ R61, R65, R64 ;  /* 0x00000040413d7220 */ /* 0x000fe20000410000 */
[----:B------:R-:W-:Y:S01]  /*4ce0*/  PRMT R60, R159, 0x5410, R60 ;  /* 0x000054109f3c7816 */ /* 0x000fe2000000003c */
[----:B------:R-:W-:Y:S01]  /*4cf0*/  IMAD.U32 R58, R58, 0x10000, RZ ;  /* 0x000100003a3a7824 */ /* 0x000fe200078e00ff */
[----:B------:R-:W-:Y:S01]  /*4d00*/  PRMT R62, R182, 0x5410, R62 ;  /* 0x00005410b63e7816 */ /* 0x000fe2000000003e */
[-C--:B------:R-:W-:Y:S01]  /*4d10*/  FFMA.FTZ R61, R63, R13.reuse, -R61 ;  /* 0x0000000d3f3d7223 */ /* 0x080fe2000001083d */
[----:B------:R-:W-:-:S03]  /*4d20*/  FMUL.FTZ R13, R65, R13 ;  /* 0x0000000d410d7220 */ /* 0x000fc60000410000 */
[----:B------:R-:W-:Y:S02]  /*4d30*/  IMAD.U32 R65, R62, 0x10000, RZ ;  /* 0x000100003e417824 */ /* 0x000fe400078e00ff */
[----:B------:R-:W-:Y:S01]  /*4d40*/  FFMA.FTZ R13, R63, R64, R13 ;  /* 0x000000403f0d7223 */ /* 0x000fe2000001000d */
[----:B------:R-:W-:Y:S01]  /*4d50*/  LOP3.LUT R64, R14, 0xffff0000, RZ, 0xc0, !PT ;  /* 0xffff00000e407812 */ /* 0x000fe200078ec0ff */
[C---:B------:R-:W-:Y:S01]  /*4d60*/  IMAD.U32 R63, R60.reuse, 0x10000, RZ ;  /* 0x000100003c3f7824 */ /* 0x040fe200078e00ff */
[----:B------:R-:W-:Y:S01]  /*4d70*/  LOP3.LUT R60, R60, 0xffff0000, RZ, 0xc0, !PT ;  /* 0xffff00003c3c7812 */ /* 0x000fe200078ec0ff */
[----:B------:R-:W-:Y:S01]  /*4d80*/  IMAD.U32 R14, R14, 0x10000, RZ ;  /* 0x000100000e0e7824 */ /* 0x000fe200078e00ff */
[----:B------:R-:W-:Y:S01]  /*4d90*/  LOP3.LUT R62, R62, 0xffff0000, RZ, 0xc0, !PT ;  /* 0xffff00003e3e7812 */ /* 0x000fe200078ec0ff */
[C---:B------:R-:W-:Y:S01]  /*4da0*/  FMUL.FTZ R66, R64.reuse, R63 ;  /* 0x0000003f40427220 */ /* 0x040fe20000410000 */
[----:B------:R-:W-:Y:S01]  /*4db0*/  FMUL.FTZ R64, R64, R65 ;  /* 0x0000004140407220 */ /* 0x000fe20000410000 */
[----:B------:R-:W-:-:S02]  /*4dc0*/  F2FP.BF16.F32.PACK_AB R13, R13, R61 ;  /* 0x0000003d0d0d723e */ /* 0x000fc400000010ff */
        /* <DEDUP_REMOVED lines=20> */
.L_x_489:
[----:B------:R-:W-:Y:S05]  /*4f10*/  BSYNC B3 ;  /* 0x0000000000037941 */ /* 0x000fea0003800000 */
.L_x_488:
[----:B---3--:R-:W-:-:S04]  /*4f20*/  LEA R58, P3, R22, R11, 0x1 ;  /* 0x0000000b163a7211 */ /* 0x008fc800078608ff */
[----:B--2---:R-:W-:-:S05]  /*4f30*/  LEA.HI.X R59, R22, R78, R176, 0x1, P3 ;  /* 0x0000004e163b7211 */ /* 0x004fca00018f0cb0 */
[----:B----4-:R0:W-:Y:S04]  /*4f40*/  ST.E.128 desc[UR56][R58.64], R12 ;  /* 0x0000000c3a007985 */ /* 0x0101e8000c101d38 */
.L_x_487:
[----:B------:R-:W-:Y:S05]  /*4f50*/  BSYNC B2 ;  /* 0x0000000000027941 */ /* 0x000fea0003800000 */
.L_x_486:
[----:B------:R-:W-:-:S13]  /*4f60*/  ISETP.NE.AND P3, PT, R87, RZ, PT ;  /* 0x000000ff5700720c */ /* 0x000fda0003f65270 */
[----:B------:R-:W-:Y:S05]  /*4f70*/  @!P3 BRA `(.L_x_469) ;  /* 0x0000000000dcb947 */ /* 0x000fea0003800000 */
[----:B0---4-:R0:W4:Y:S01]  /*4f80*/  LDS.128 R12, [R28+0x6000] ;  /* 0x006000001c0c7984 */ /* 0x0111220000000c00 */
[C---:B---3--:R-:W-:Y:S01]  /*4f90*/  LEA R58, P3, R23.reuse, R11, 0x1 ;  /* 0x0000000b173a7211 */ /* 0x048fe200078608ff */
[----:B------:R-:W-:Y:S03]  /*4fa0*/  BSSY B2, `(.L_x_490) ;  /* 0x0000033000027945 */ /* 0x000fe60003800000 */
[----:B--2---:R-:W-:Y:S02]  /*4fb0*/  LEA.HI.X R59, R23, R78, R175, 0x1, P3 ;  /* 0x0000004e173b7211 */ /* 0x004fe400018f0caf */
[----:B------:R-:W-:-:S13]  /*4fc0*/  ISETP.GE.AND P3, PT, R173, R124, PT ;  /* 0x0000007cad00720c */ /* 0x000fda0003f66270 */
[----:B0-----:R-:W-:Y:S05]  /*4fd0*/  @P3 BRA `(.L_x_491) ;  /* 0x0000000000bc3947 */ /* 0x001fea0003800000 */
[----:B------:R-:W-:Y:S02]  /*4fe0*/  SHF.R.U64 R11, R54, 0x10, R55 ;  /* 0x00000010360b7819 */ /* 0x000fe40000001237 */
[--C-:B------:R-:W-:Y:S02]  /*4ff0*/  SHF.R.U64 R54, R56, 0x10, R57.reuse ;  /* 0x0000001038367819 */ /* 0x100fe40000001239 */
[----:B------:R-:W-:Y:S02]  /*5000*/  SHF.R.U32.HI R56, RZ, 0x10, R57 ;  /* 0x00000010ff387819 */ /* 0x000fe40000011639 */
[C---:B------:R-:W-:Y:S02]  /*5010*/  PRMT R54, R158.reuse, 0x5410, R54 ;  /* 0x000054109e367816 */ /* 0x040fe40000000036 */
[----:B------:R-:W-:Y:S02]  /*5020*/  PRMT R11, R157, 0x5410, R11 ;  /* 0x000054109d0b7816 */ /* 0x000fe4000000000b */
[----:B------:R-:W-:-:S02]  /*5030*/  PRMT R158, R158, 0x5432, R56 ;  /* 0x000054329e9e7816 */ /* 0x000fc40000000038 */
[C---:B----4-:R-:W-:Y:S01]  /*5040*/  LOP3.LUT R60, R13.reuse, 0xffff0000, RZ, 0xc0, !PT ;  /* 0xffff00000d3c7812 */ /* 0x050fe200078ec0ff */
[----:B------:R-:W-:Y:S01]  /*5050*/  IMAD.U32 R13, R13, 0x10000, RZ ;  /* 0x000100000d0d7824 */ /* 0x000fe200078e00ff */
[C---:B------:R-:W-:Y:S01]  /*5060*/  LOP3.LUT R57, R54.reuse, 0xffff0000, RZ, 0xc0, !PT ;  /* 0xffff000036397812 */ /* 0x040fe200078ec0ff */
[----:B------:R-:W-:Y:S01]  /*5070*/  IMAD.U32 R54, R54, 0x10000, RZ ;  /* 0x0001000036367824 */ /* 0x000fe200078e00ff */
[C---:B------:R-:W-:Y:S01]  /*5080*/  LOP3.LUT R56, R11.reuse, 0xffff0000, RZ, 0xc0, !PT ;  /* 0xffff00000b387812 */ /* 0x040fe200078ec0ff */
[----:B------:R-:W-:Y:S01]  /*5090*/  IMAD.U32 R11, R11, 0x10000, RZ ;  /* 0x000100000b0b7824 */ /* 0x000fe200078e00ff */
[----:B------:R-:W-:Y:S01]  /*50a0*/  SHF.R.U32.HI R55, RZ, 0x10, R55 ;  /* 0x00000010ff377819 */ /* 0x000fe20000011637 */
[C---:B------:R-:W-:Y:S02]  /*50b0*/  FMUL.FTZ R61, R60.reuse, R57 ;  /* 0x000000393c3d7220 */ /* 0x040fe40000410000 */
[-C--:B------:R-:W-:Y:S01]  /*50c0*/  FMUL.FTZ R60, R60, R56.reuse ;  /* 0x000000383c3c7220 */ /* 0x080fe20000410000 */
[----:B------:R-:W-:Y:S01]  /*50d0*/  PRMT R55, R157, 0x5432, R55 ;  /* 0x000054329d377816 */ /* 0x000fe20000000037 */
[----:B------:R-:W-:-:S02]  /*50e0*/  FFMA.FTZ R56, R13, R56, -R61 ;  /* 0x000000380d387223 */ /* 0x000fc4000001083d */
[----:B------:R-:W-:Y:S01]  /*50f0*/  FFMA.FTZ R13, R13, R57, R60 ;  /* 0x000000390d0d7223 */ /* 0x000fe2000001003c */
[----:B------:R-:W-:Y:S01]  /*5100*/  LOP3.LUT R60, R14, 0xffff0000, RZ, 0xc0, !PT ;  /* 0xffff00000e3c7812 */ /* 0x000fe200078ec0ff */
[C---:B------:R-:W-:Y:S01]  /*5110*/  IMAD.U32 R61, R55.reuse, 0x10000, RZ ;  /* 0x00010000373d7824 */ /* 0x040fe200078e00ff */
[----:B------:R-:W-:Y:S01]  /*5120*/  SHF.L.U32 R57, R158, 0x10, RZ ;  /* 0x000000109e397819 */ /* 0x000fe200000006ff */
[----:B------:R-:W-:Y:S01]  /*5130*/  IMAD.U32 R14, R14, 0x10000, RZ ;  /* 0x000100000e0e7824 */ /* 0x000fe200078e00ff */
[----:B------:R-:W-:Y:S02]  /*5140*/  LOP3.LUT R158, R158, 0xffff0000, RZ, 0xc0, !PT ;  /* 0xffff00009e9e7812 */ /* 0x000fe400078ec0ff */
        /* <DEDUP_REMOVED lines=24> */
.L_x_491:
[----:B------:R-:W-:Y:S05]  /*52d0*/  BSYNC B2 ;  /* 0x0000000000027941 */ /* 0x000fea0003800000 */
.L_x_490:
[----:B----4-:R0:W-:Y:S02]  /*52e0*/  ST.E.128 desc[UR56][R58.64], R12 ;  /* 0x0000000c3a007985 */ /* 0x0101e4000c101d38 */
.L_x_469:
[----:B------:R-:W-:Y:S05]  /*52f0*/  BSYNC B1 ;  /* 0x0000000000017941 */ /* 0x000fea0003800000 */
.L_x_468:
[----:B------:R-:W-:-:S03]  /*5300*/  UMOV UR4, 0xffffffff ;  /* 0xffffffff00047882 */ /* 0x000fc60000000000 */
[----:B------:R-:W-:Y:S05]  /*5310*/  BRA.DIV UR4, `(.L_x_492) ;  /* 0x000001b6049c7947 */ /* 0x000fea000b800000 */
[----:B-1----:R-:W1:Y:S04]  /*5320*/  SHFL.IDX PT, R115, R115, 0x1, 0x1c1f ;  /* 0x003c1f0073737f89 */ /* 0x002e6800000e0000 */
[----:B------:R-:W0:Y:S02]  /*5330*/  SHFL.IDX PT, R118, R118, 0x1, 0x1c1f ;  /* 0x003c1f0076767f89 */ /* 0x000e2400000e0000 */
.L_x_799:
[----:B------:R-:W-:Y:S05]  /*5340*/  @P4 BRA `(.L_x_493) ;  /* 0x0000005800844947 */ /* 0x000fea0003800000 */
[----:B------:R-:W-:Y:S01]  /*5350*/  ISETP.NE.AND P3, PT, R9, RZ, PT ;  /* 0x000000ff0900720c */ /* 0x000fe20003f65270 */
[----:B------:R-:W-:-:S12]  /*5360*/  BSSY B1, `(.L_x_494) ;  /* 0x0000039000017945 */ /* 0x000fd80003800000 */
[----:B------:R-:W-:Y:S05]  /*5370*/  @!P3 BRA `(.L_x_495) ;  /* 0x0000000000dcb947 */ /* 0x000fea0003800000 */
[----:B0---4-:R0:W4:Y:S01]  /*5380*/  LDS.128 R12, [R29+0x2000] ;  /* 0x002000001d0c7984 */ /* 0x0111220000000c00 */
[----:B------:R-:W-:Y:S01]  /*5390*/  ISETP.GE.AND P3, PT, R160, R124, PT ;  /* 0x0000007ca000720c */ /* 0x000fe20003f66270 */
[----:B------:R-:W-:-:S12]  /*53a0*/  BSSY B2, `(.L_x_496) ;  /* 0x0000031000027945 */ /* 0x000fd80003800000 */
[----:B0-----:R-:W-:Y:S05]  /*53b0*/  @P3 BRA `(.L_x_497) ;  /* 0x0000000000bc3947 */ /* 0x001fea0003800000 */
[--C-:B---3--:R-:W-:Y:S02]  /*53c0*/  SHF.R.U64 R11, R50, 0x10, R51.reuse ;  /* 0x00000010320b7819 */ /* 0x108fe40000001233 */
[----:B------:R-:W-:Y:S02]  /*53d0*/  SHF.R.U32.HI R50, RZ, 0x10, R51 ;  /* 0x00000010ff327819 */ /* 0x000fe40000011633 */
[----:B------:R-:W-:Y:S02]  /*53e0*/  SHF.R.U64 R51, R52, 0x10, R53 ;  /* 0x0000001034337819 */ /* 0x000fe40000001235 */
[----:B------:R-:W-:Y:S02]  /*53f0*/  PRMT R11, R155, 0x5410, R11 ;  /* 0x000054109b0b7816 */ /* 0x000fe4000000000b */
[----:B------:R-:W-:Y:S02]  /*5400*/  PRMT R51, R156, 0x5410, R51 ;  /* 0x000054109c337816 */ /* 0x000fe40000000033 */
[----:B------:R-:W-:-:S02]  /*5410*/  SHF.R.U32.HI R52, RZ, 0x10, R53 ;  /* 0x00000010ff347819 */ /* 0x000fc40000011635 */
[C---:B----4-:R-:W-:Y:S01]  /*5420*/  LOP3.LUT R56, R13.reuse, 0xffff0000, RZ, 0xc0, !PT ;  /* 0xffff00000d387812 */ /* 0x050fe200078ec0ff */
[----:B------:R-:W-:Y:S01]  /*5430*/  IMAD.U32 R13, R13, 0x10000, RZ ;  /* 0x000100000d0d7824 */ /* 0x000fe200078e00ff */
[C---:B------:R-:W-:Y:S01]  /*5440*/  LOP3.LUT R53, R51.reuse, 0xffff0000, RZ, 0xc0, !PT ;  /* 0xffff000033357812 */ /* 0x040fe200078ec0ff */
[----:B------:R-:W-:Y:S01]  /*5450*/  IMAD.U32 R51, R51, 0x10000, RZ ;  /* 0x0001000033337824 */ /* 0x000fe200078e00ff */
[C---:B------:R-:W-:Y:S01]  /*5460*/  LOP3.LUT R54, R11.reuse, 0xffff0000, RZ, 0xc0, !PT ;  /* 0xffff00000b367812 */ /* 0x040fe200078ec0ff */
[----:B------:R-:W-:Y:S01]  /*5470*/  IMAD.U32 R11, R11, 0x10000, RZ ;  /* 0x000100000b0b7824 */ /* 0x000fe200078e00ff */
[----:B------:R-:W-:Y:S01]  /*5480*/  PRMT R52, R156, 0x5432, R52 ;  /* 0x000054329c347816 */ /* 0x000fe20000000034 */
[C---:B------:R-:W-:Y:S01]  /*5490*/  FMUL.FTZ R55, R56.reuse, R53 ;  /* 0x0000003538377220 */ /* 0x040fe20000410000 */
[----:B------:R-:W-:Y:S01]  /*54a0*/  PRMT R50, R155, 0x5432, R50 ;  /* 0x000054329b327816 */ /* 0x000fe20000000032 */
[-C--:B------:R-:W-:Y:S01]  /*54b0*/  FMUL.FTZ R56, R56, R54.reuse ;  /* 0x0000003638387220 */ /* 0x080fe20000410000 */
[----:B------:R-:W-:Y:S01]  /*54c0*/  LOP3.LUT R57, R14, 0xffff0000, RZ, 0xc0, !PT ;  /* 0xffff00000e397812 */ /* 0x000fe200078ec0ff */
[----:B------:R-:W-:-:S02]  /*54d0*/  FFMA.FTZ R55, R13, R54, -R55 ;  /* 0x000000360d377223 */ /* 0x000fc40000010837 */
[----:B------:R-:W-:Y:S01]  /*54e0*/  FFMA.FTZ R56, R13, R53, R56 ;  /* 0x000000350d387223 */ /* 0x000fe20000010038 */
[C---:B------:R-:W-:Y:S01]  /*54f0*/  IMAD.U32 R53, R52.reuse, 0x10000, RZ ;  /* 0x0001000034357824 */ /* 0x040fe200078e00ff */
[----:B------:R-:W-:Y:S01]  /*5500*/  LOP3.LUT R52, R52, 0xffff0000, RZ, 0xc0, !PT ;  /* 0xffff000034347812 */ /* 0x000fe200078ec0ff */
[C---:B------:R-:W-:Y:S01]  /*5510*/  IMAD.U32 R54, R50.reuse, 0x10000, RZ ;  /* 0x0001000032367824 */ /* 0x040fe200078e00ff */
[----:B------:R-:W-:Y:S01]  /*5520*/  LOP3.LUT R50, R50, 0xffff0000, RZ, 0xc0, !PT ;  /* 0xffff000032327812 */ /* 0x000fe200078ec0ff */
[----:B------:R-:W-:Y:S02]  /*5530*/  IMAD.U32 R13, R14, 0x10000, RZ ;  /* 0x000100000e0d7824 */ /* 0x000fe400078e00ff */
[C---:B------:R-:W-:Y:S01]  /*5540*/  FMUL.FTZ R14, R57.reuse, R53 ;  /* 0x00000035390e7220 */ /* 0x040fe20000410000 */
[-C--:B------:R-:W-:Y:S01]  /*5550*/  FMUL.FTZ R57, R57, R54.reuse ;  /* 0x0000003639397220 */ /* 0x080fe20000410000 */
[----:B------:R-:W-:Y:S02]  /*5560*/  F2FP.BF16.F32.PACK_AB R55, R56, R55 ;  /* 0x000000373837723e */ /* 0x000fe400000010ff */
        /* <DEDUP_REMOVED lines=20> */
.L_x_497:
[----:B------:R-:W-:Y:S05]  /*56b0*/  BSYNC B2 ;  /* 0x0000000000027941 */ /* 0x000fea0003800000 */
.L_x_496:
[----:B------:R-:W-:-:S04]  /*56c0*/  LEA R50, P3, R16, R118, 0x1 ;  /* 0x0000007610327211 */ /* 0x000fc800078608ff */
[----:B-1----:R-:W-:-:S05]  /*56d0*/  LEA.HI.X R51, R16, R115, R17, 0x1, P3 ;  /* 0x0000007310337211 */ /* 0x002fca00018f0c11 */
[----:B----4-:R0:W-:Y:S04]  /*56e0*/  ST.E.128 desc[UR56][R50.64], R12 ;  /* 0x0000000c32007985 */ /* 0x0101e8000c101d38 */
.L_x_495:
[----:B------:R-:W-:Y:S05]  /*56f0*/  BSYNC B1 ;  /* 0x0000000000017941 */ /* 0x000fea0003800000 */
.L_x_494:
[----:B------:R-:W-:Y:S01]  /*5700*/  ISETP.NE.AND P3, PT, R26, RZ, PT ;  /* 0x000000ff1a00720c */ /* 0x000fe20003f65270 */
[----:B------:R-:W-:-:S12]  /*5710*/  BSSY B1, `(.L_x_498) ;  /* 0x000003b000017945 */ /* 0x000fd80003800000 */
[----:B------:R-:W-:Y:S05]  /*5720*/  @!P3 BRA `(.L_x_499) ;  /* 0x0000000000e4b947 */ /* 0x000fea0003800000 */
[----:B0---4-:R0:W4:Y:S01]  /*5730*/  LDS.128 R12, [R28+0x2000] ;  /* 0x002000001c0c7984 */ /* 0x0111220000000c00 */
[----:B------:R-:W-:Y:S01]  /*5740*/  ISETP.GE.AND P3, PT, R170, R124, PT ;  /* 0x0000007caa00720c */ /* 0x000fe20003f66270 */
[----:B---3--:R-:W-:Y:S01]  /*5750*/  IMAD.SHL.U32 R11, R163, 0x8, RZ ;  /* 0x00000008a30b7824 */ /* 0x008fe200078e00ff */
[----:B------:R-:W-:Y:S01]  /*5760*/  BSSY B2, `(.L_x_500) ;  /* 0x0000034000027945 */ /* 0x000fe20003800000 */
[----:B------:R-:W-:Y:S02]  /*5770*/  IMAD.MOV.U32 R50, RZ, RZ, R118 ;  /* 0x000000ffff327224 */ /* 0x000fe400078e0076 */
[----:B-1----:R-:W-:Y:S02]  /*5780*/  IMAD.MOV.U32 R51, RZ, RZ, R115 ;  /* 0x000000ffff337224 */ /* 0x002fe400078e0073 */
[----:B------:R-:W-:-:S06]  /*5790*/  IMAD.WIDE R50, R11, 0x2, R50 ;  /* 0x000000020b327825 */ /* 0x000fcc00078e0232 */
[----:B0-----:R-:W-:Y:S05]  /*57a0*/  @P3 BRA `(.L_x_501) ;  /* 0x0000000000bc3947 */ /* 0x001fea0003800000 */
[--C-:B------:R-:W-:Y:S02]  /*57b0*/  SHF.R.U64 R11, R46, 0x10, R47.reuse ;  /* 0x000000102e0b7819 */ /* 0x100fe4000000122f */
        /* <DEDUP_REMOVED lines=46> */
.L_x_501:
[----:B------:R-:W-:Y:S05]  /*5aa0*/  BSYNC B2 ;  /* 0x0000000000027941 */ /* 0x000fea0003800000 */
.L_x_500:
[----:B----4-:R0:W-:Y:S02]  /*5ab0*/  ST.E.128 desc[UR56][R50.64], R12 ;  /* 0x0000000c32007985 */ /* 0x0101e4000c101d38 */
.L_x_499:
[----:B------:R-:W-:Y:S05]  /*5ac0*/  BSYNC B1 ;  /* 0x0000000000017941 */ /* 0x000fea0003800000 */
.L_x_498:
[----:B------:R-:W-:Y:S01]  /*5ad0*/  ISETP.NE.AND P3, PT, R27, RZ, PT ;  /* 0x000000ff1b00720c */ /* 0x000fe20003f65270 */
[----:B------:R-:W-:-:S12]  /*5ae0*/  BSSY B1, `(.L_x_502) ;  /* 0x0000039000017945 */ /* 0x000fd80003800000 */
[----:B------:R-:W-:Y:S05]  /*5af0*/  @!P3 BRA `(.L_x_503) ;  /* 0x0000000000dcb947 */ /* 0x000fea0003800000 */
[----:B0---4-:R0:W4:Y:S01]  /*5b00*/  LDS.128 R12, [R29+0x5000] ;  /* 0x005000001d0c7984 */ /* 0x0111220000000c00 */
[----:B------:R-:W-:Y:S01]  /*5b10*/  ISETP.GE.AND P3, PT, R169, R124, PT ;  /* 0x0000007ca900720c */ /* 0x000fe20003f66270 */
[----:B---3--:R-:W-:Y:S01]  /*5b20*/  IMAD.SHL.U32 R11, R164, 0x8, RZ ;  /* 0x00000008a40b7824 */ /* 0x008fe200078e00ff */
[----:B------:R-:W-:Y:S01]  /*5b30*/  MOV R46, R118 ;  /* 0x00000076002e7202 */ /* 0x000fe20000000f00 */
[----:B-1----:R-:W-:Y:S01]  /*5b40*/  IMAD.MOV.U32 R47, RZ, RZ, R115 ;  /* 0x000000ffff2f7224 */ /* 0x002fe200078e0073 */
[----:B------:R-:W-:Y:S03]  /*5b50*/  BSSY B2, `(.L_x_504) ;  /* 0x0000030000027945 */ /* 0x000fe60003800000 */
[----:B------:R-:W-:-:S06]  /*5b60*/  IMAD.WIDE R46, R11, 0x2, R46 ;  /* 0x000000020b2e7825 */ /* 0x000fcc00078e022e */
[----:B0-----:R-:W-:Y:S05]  /*5b70*/  @P3 BRA `(.L_x_505) ;  /* 0x0000000000b43947 */ /* 0x001fea0003800000 */
[--C-:B------:R-:W-:Y:S01]  /*5b80*/  SHF.R.U64 R11, R42, 0x10, R43.reuse ;  /* 0x000000102a0b7819 */ /* 0x100fe2000000122b */
[----:B----4-:R-:W-:Y:S01]  /*5b90*/  IMAD.U32 R52, R13, 0x10000, RZ ;  /* 0x000100000d347824 */ /* 0x010fe200078e00ff */
[----:B------:R-:W-:Y:S02]  /*5ba0*/  SHF.R.U32.HI R42, RZ, 0x10, R43 ;  /* 0x00000010ff2a7819 */ /* 0x000fe4000001162b */
[----:B------:R-:W-:Y:S02]  /*5bb0*/  SHF.R.U64 R43, R44, 0x10, R45 ;  /* 0x000000102c2b7819 */ /* 0x000fe4000000122d */
[----:B------:R-:W-:Y:S02]  /*5bc0*/  PRMT R11, R151, 0x5410, R11 ;  /* 0x00005410970b7816 */ /* 0x000fe4000000000b */
[----:B------:R-:W-:Y:S02]  /*5bd0*/  PRMT R43, R152, 0x5410, R43 ;  /* 0x00005410982b7816 */ /* 0x000fe4000000002b */
[----:B------:R-:W-:Y:S01]  /*5be0*/  SHF.R.U32.HI R48, RZ, 0x10, R45 ;  /* 0x00000010ff307819 */ /* 0x000fe2000001162d */
[----:B------:R-:W-:Y:S01]  /*5bf0*/  IMAD.U32 R45, R14, 0x10000, RZ ;  /* 0x000100000e2d7824 */ /* 0x000fe200078e00ff */
[----:B------:R-:W-:-:S02]  /*5c00*/  LOP3.LUT R50, R13, 0xffff0000, RZ, 0xc0, !PT ;  /* 0xffff00000d327812 */ /* 0x000fc400078ec0ff */
        /* <DEDUP_REMOVED lines=9> */
[----:B------:R-:W-:Y:S02]  /*5ca0*/  IMAD.U32 R13, R48, 0x10000, RZ ;  /* 0x00010000300d7824 */ /* 0x000fe400078e00ff */
[----:B------:R-:W-:Y:S01]  /*5cb0*/  FFMA.FTZ R53, R52, R51, -R53 ;  /* 0x0000003334357223 */ /* 0x000fe20000010835 */
[----:B------:R-:W-:-:S02]  /*5cc0*/  IMAD.U32 R51, R42, 0x10000, RZ ;  /* 0x000100002a337824 */ /* 0x000fc400078e00ff */
[----:B------:R-:W-:Y:S01]  /*5cd0*/  FFMA.FTZ R50, R52, R49, R50 ;  /* 0x0000003134327223 */ /* 0x000fe20000010032 */
[----:B------:R-:W-:Y:S01]  /*5ce0*/  FMUL.FTZ R49, R14, R13 ;  /* 0x0000000d0e317220 */ /* 0x000fe20000410000 */
[----:B------:R-:W-:Y:S01]  /*5cf0*/  LOP3.LUT R44, R15, 0xffff0000, RZ, 0xc0, !PT ;  /* 0xffff00000f2c7812 */ /* 0x000fe200078ec0ff */
[----:B------:R-:W-:Y:S02]  /*5d00*/  IMAD.U32 R52, R12, 0x10000, RZ ;  /* 0x000100000c347824 */ /* 0x000fe400078e00ff */
[-C--:B------:R-:W-:Y:S01]  /*5d10*/  FMUL.FTZ R14, R14, R51.reuse ;  /* 0x000000330e0e7220 */ /* 0x080fe20000410000 */
[----:B------:R-:W-:Y:S01]  /*5d20*/  LOP3.LUT R48, R48, 0xffff0000, RZ, 0xc0, !PT ;  /* 0xffff000030307812 */ /* 0x000fe200078ec0ff */
[C---:B------:R-:W-:Y:S01]  /*5d30*/  FFMA.FTZ R49, R45.reuse, R51, -R49 ;  /* 0x000000332d317223 */ /* 0x040fe20000010831 */
[----:B------:R-:W-:Y:S01]  /*5d40*/  LOP3.LUT R42, R42, 0xffff0000, RZ, 0xc0, !PT ;  /* 0xffff00002a2a7812 */ /* 0x000fe200078ec0ff */
[----:B------:R-:W-:Y:S01]  /*5d50*/  FFMA.FTZ R14, R45, R13, R14 ;  /* 0x0000000d2d0e7223 */ /* 0x000fe2000001000e */
[----:B------:R-:W-:Y:S01]  /*5d60*/  LOP3.LUT R12, R12, 0xffff0000, RZ, 0xc0, !PT ;  /* 0xffff00000c0c7812 */ /* 0x000fe200078ec0ff */
[----:B------:R-:W-:Y:S01]  /*5d70*/  FMUL.FTZ R13, R44, R48 ;  /* 0x000000302c0d7220 */ /* 0x000fe20000410000 */
[----:B------:R-:W-:-:S02]  /*5d80*/  IMAD.U32 R15, R15, 0x10000, RZ ;  /* 0x000100000f0f7824 */ /* 0x000fc400078e00ff */
[-C--:B------:R-:W-:Y:S01]  /*5d90*/  FMUL.FTZ R45, R44, R42.reuse ;  /* 0x0000002a2c2d7220 */ /* 0x080fe20000410000 */
[----:B------:R-:W-:Y:S01]  /*5da0*/  F2FP.BF16.F32.PACK_AB R50, R50, R53 ;  /* 0x000000353232723e */ /* 0x000fe200000010ff */
[C---:B------:R-:W-:Y:S01]  /*5db0*/  FMUL.FTZ R44, R12.reuse, R43 ;  /* 0x0000002b0c2c7220 */ /* 0x040fe20000410000 */
[-C--:B------:R-:W-:Y:S01]  /*5dc0*/  FMUL.FTZ R12, R12, R11.reuse ;  /* 0x0000000b0c0c7220 */ /* 0x080fe20000410000 */
[C---:B------:R-:W-:Y:S01]  /*5dd0*/  FFMA.FTZ R13, R15.reuse, R42, -R13 ;  /* 0x0000002a0f0d7223 */ /* 0x040fe2000001080d */
[----:B------:R-:W-:Y:S01]  /*5de0*/  FFMA.FTZ R48, R15, R48, R45 ;  /* 0x000000300f307223 */ /* 0x000fe2000001002d */
[C---:B------:R-:W-:Y:S01]  /*5df0*/  FFMA.FTZ R44, R52.reuse, R11, -R44 ;  /* 0x0000000b342c7223 */ /* 0x040fe2000001082c */
[----:B------:R-:W-:Y:S01]  /*5e00*/  FFMA.FTZ R43, R52, R43, R12 ;  /* 0x0000002b342b7223 */ /* 0x000fe2000001000c */
[----:B------:R-:W-:Y:S02]  /*5e10*/  F2FP.BF16.F32.PACK_AB R14, R14, R49 ;  /* 0x000000310e0e723e */ /* 0x000fe400000010ff */
[----:B------:R-:W-:Y:S01]  /*5e20*/  F2FP.BF16.F32.PACK_AB R15, R48, R13 ;  /* 0x0000000d300f723e */ /* 0x000fe200000010ff */
[----:B------:R-:W-:Y:S01]  /*5e30*/  IMAD.MOV.U32 R13, RZ, RZ, R50 ;  /* 0x000000ffff0d7224 */ /* 0x000fe200078e0032 */
[----:B------:R-:W-:-:S07]  /*5e40*/  F2FP.BF16.F32.PACK_AB R12, R43, R44 ;  /* 0x0000002c2b0c723e */ /* 0x000fce00000010ff */
.L_x_505:
[----:B------:R-:W-:Y:S05]  /*5e50*/  BSYNC B2 ;  /* 0x0000000000027941 */ /* 0x000fea0003800000 */
.L_x_504:
[----:B----4-:R0:W-:Y:S02]  /*5e60*/  ST.E.128 desc[UR56][R46.64], R12 ;  /* 0x0000000c2e007985 */ /* 0x0101e4000c101d38 */
.L_x_503:
[----:B------:R-:W-:Y:S05]  /*5e70*/  BSYNC B1 ;  /* 0x0000000000017941 */ /* 0x000fea0003800000 */
.L_x_502:
[----:B------:R-:W-:Y:S01]  /*5e80*/  ISETP.NE.AND P3, PT, R101, RZ, PT ;  /* 0x000000ff6500720c */ /* 0x000fe20003f65270 */
[----:B------:R-:W-:-:S12]  /*5e90*/  BSSY B1, `(.L_x_506) ;  /* 0x0000037000017945 */ /* 0x000fd80003800000 */
[----:B------:R-:W-:Y:S05]  /*5ea0*/  @!P3 BRA `(.L_x_507) ;  /* 0x0000000000d4b947 */ /* 0x000fea0003800000 */
[----:B0---4-:R0:W4:Y:S01]  /*5eb0*/  LDS.128 R12, [R28+0x5000] ;  /* 0x005000001c0c7984 */ /* 0x0111220000000c00 */
[C---:B------:R-:W-:Y:S01]  /*5ec0*/  LEA R42, P3, R19.reuse, R118, 0x1 ;  /* 0x00000076132a7211 */ /* 0x040fe200078608ff */
[----:B------:R-:W-:Y:S03]  /*5ed0*/  BSSY B2, `(.L_x_508) ;  /* 0x0000031000027945 */ /* 0x000fe60003800000 */
[----:B-1----:R-:W-:Y:S02]  /*5ee0*/  LEA.HI.X R43, R19, R115, R165, 0x1, P3 ;  /* 0x00000073132b7211 */ /* 0x002fe400018f0ca5 */
[----:B------:R-:W-:-:S13]  /*5ef0*/  ISETP.GE.AND P3, PT, R172, R124, PT ;  /* 0x0000007cac00720c */ /* 0x000fda0003f66270 */
[----:B0-----:R-:W-:Y:S05]  /*5f00*/  @P3 BRA `(.L_x_509) ;  /* 0x0000000000b43947 */ /* 0x001fea0003800000 */
[----:B------:R-:W-:Y:S02]  /*5f10*/  SHF.R.U64 R45, R40, 0x10, R41 ;  /* 0x00000010282d7819 */ /* 0x000fe40000001229 */
[----:B------:R-:W-:Y:S01]  /*5f20*/  SHF.R.U64 R46, R38, 0x10, R39 ;  /* 0x00000010262e7819 */ /* 0x000fe20000001227 */
[----:B----4-:R-:W-:Y:S01]  /*5f30*/  IMAD.U32 R38, R14, 0x10000, RZ ;  /* 0x000100000e267824 */ /* 0x010fe200078e00ff */
[----:B------:R-:W-:Y:S02]  /*5f40*/  SHF.R.U32.HI R41, RZ, 0x10, R41 ;  /* 0x00000010ff297819 */ /* 0x000fe40000011629 */
[----:B------:R-:W-:Y:S02]  /*5f50*/  SHF.R.U32.HI R44, RZ, 0x10, R39 ;  /* 0x00000010ff2c7819 */ /* 0x000fe40000011627 */
[C---:B------:R-:W-:Y:S02]  /*5f60*/  PRMT R40, R144.reuse, 0x5410, R45 ;  /* 0x0000541090287816 */ /* 0x040fe4000000002d */
[----:B------:R-:W-:Y:S01]  /*5f70*/  PRMT R39, R137, 0x5410, R46 ;  /* 0x0000541089277816 */ /* 0x000fe2000000002e */
[----:B------:R-:W-:Y:S01]  /*5f80*/  IMAD.U32 R46, R13, 0x10000, RZ ;  /* 0x000100000d2e7824 */ /* 0x000fe200078e00ff */
[----:B------:R-:W-:-:S02]  /*5f90*/  PRMT R144, R144, 0x5432, R41 ;  /* 0x0000543290907816 */ /* 0x000fc40000000029 */
[----:B------:R-:W-:Y:S02]  /*5fa0*/  PRMT R137, R137, 0x5432, R44 ;  /* 0x0000543289897816 */ /* 0x000fe4000000002c */
[----:B---3--:R-:W-:Y:S01]  /*5fb0*/  LOP3.LUT R11, R14, 0xffff0000, RZ, 0xc0, !PT ;  /* 0xffff00000e0b7812 */ /* 0x008fe200078ec0ff */
[----:B------:R-:W-:Y:S01]  /*5fc0*/  IMAD.U32 R41, R144, 0x10000, RZ ;  /* 0x0001000090297824 */ /* 0x000fe200078e00ff */
[----:B------:R-:W-:Y:S01]  /*5fd0*/  LOP3.LUT R45, R13, 0xffff0000, RZ, 0xc0, !PT ;  /* 0xffff00000d2d7812 */ /* 0x000fe200078ec0ff */
[----:B------:R-:W-:Y:S01]  /*5fe0*/  IMAD.U32 R44, R137, 0x10000, RZ ;  /* 0x00010000892c7824 */ /* 0x000fe200078e00ff */
[----:B------:R-:W-:Y:S01]  /*5ff0*/  LOP3.LUT R48, R40, 0xffff0000, RZ, 0xc0, !PT ;  /* 0xffff000028307812 */ /* 0x000fe200078ec0ff */
[----:B------:R-:W-:Y:S01]  /*6000*/  FMUL.FTZ R51, R11, R41 ;  /* 0x000000290b337220 */ /* 0x000fe20000410000 */
[----:B------:R-:W-:Y:S01]  /*6010*/  LOP3.LUT R47, R39, 0xffff0000, RZ, 0xc0, !PT ;  /* 0xffff0000272f7812 */ /* 0x000fe200078ec0ff */
[----:B------:R-:W-:Y:S01]  /*6020*/  IMAD.U32 R13, R12, 0x10000, RZ ;  /* 0x000100000c0d7824 */ /* 0x000fe200078e00ff */
[----:B------:R-:W-:Y:S01]  /*6030*/  LOP3.LUT R14, R15, 0xffff0000, RZ, 0xc0, !PT ;  /* 0xffff00000f0e7812 */ /* 0x000fe200078ec0ff */
[----:B------:R-:W-:Y:S01]  /*6040*/  FMUL.FTZ R49, R45, R48 ;  /* 0x000000302d317220 */ /* 0x000fe20000410000 */
[----:B------:R-:W-:Y:S01]  /*6050*/  FMUL.FTZ R11, R11, R44 ;  /* 0x0000002c0b0b7220 */ /* 0x000fe20000410000 */
[-C--:B------:R-:W-:Y:S01]  /*6060*/  FMUL.FTZ R45, R45, R47.reuse ;  /* 0x0000002f2d2d7220 */ /* 0x080fe20000410000 */
[----:B------:R-:W-:Y:S01]  /*6070*/  LOP3.LUT R144, R144, 0xffff0000, RZ, 0xc0, !PT ;  /* 0xffff000090907812 */ /* 0x000fe200078ec0ff */
[----:B------:R-:W-:Y:S01]  /*6080*/  IMAD.U32 R40, R40, 0x10000, RZ ;  /* 0x0001000028287824 */ /* 0x000fe200078e00ff */
[----:B------:R-:W-:Y:S01]  /*6090*/  LOP3.LUT R137, R137, 0xffff0000, RZ, 0xc0, !PT ;  /* 0xffff000089897812 */ /* 0x000fe200078ec0ff */
[----:B------:R-:W-:Y:S01]  /*60a0*/  FFMA.FTZ R47, R46, R47, -R49 ;  /* 0x0000002f2e2f7223 */ /* 0x000fe20000010831 */
[----:B------:R-:W-:Y:S01]  /*60b0*/  LOP3.LUT R12, R12, 0xffff0000, RZ, 0xc0, !PT ;  /* 0xffff00000c0c7812 */ /* 0x000fe200078ec0ff */
[----:B------:R-:W-:Y:S01]  /*60c0*/  FFMA.FTZ R46, R46, R48, R45 ;  /* 0x000000302e2e7223 */ /* 0x000fe2000001002d */
[----:B------:R-:W-:Y:S01]  /*60d0*/  SHF.L.U32 R39, R39, 0x10, RZ ;  /* 0x0000001027277819 */ /* 0x000fe200000006ff */
[C---:B------:R-:W-:Y:S01]  /*60e0*/  FFMA.FTZ R44, R38.reuse, R44, -R51 ;  /* 0x0000002c262c7223 */ /* 0x040fe20000010833 */
[----:B------:R-:W-:Y:S01]  /*60f0*/  FFMA.FTZ R41, R38, R41, R11 ;  /* 0x0000002926297223 */ /* 0x000fe2000001000b */
[C---:B------:R-:W-:Y:S01]  /*6100*/  FMUL.FTZ R38, R14.reuse, R144 ;  /* 0x000000900e267220 */ /* 0x040fe20000410000 */
[----:B------:R-:W-:Y:S01]  /*6110*/  FMUL.FTZ R45, R14, R137 ;  /* 0x000000890e2d7220 */ /* 0x000fe20000410000 */
[C---:B------:R-:W-:Y:S01]  /*6120*/  FMUL.FTZ R14, R12.reuse, R40 ;  /* 0x000000280c0e7220 */ /* 0x040fe20000410000 */
[-C--:B------:R-:W-:Y:S01]  /*6130*/  FMUL.FTZ R11, R12, R39.reuse ;  /* 0x000000270c0b7220 */ /* 0x080fe20000410000 */
[----:B------:R-:W-:Y:S01]  /*6140*/  IMAD.U32 R15, R15, 0x10000, RZ ;  /* 0x000100000f0f7824 */ /* 0x000fe200078e00ff */
[----:B------:R-:W-:Y:S01]  /*6150*/  F2FP.BF16.F32.PACK_AB R44, R41, R44 ;  /* 0x0000002c292c723e */ /* 0x000fe200000010ff */
[C---:B------:R-:W-:Y:S01]  /*6160*/  FFMA.FTZ R14, R13.reuse, R39, -R14 ;  /* 0x000000270d0e7223 */ /* 0x040fe2000001080e */
[----:B------:R-:W-:Y:S01]  /*6170*/  FFMA.FTZ R11, R13, R40, R11 ;  /* 0x000000280d0b7223 */ /* 0x000fe2000001000b */
[C---:B------:R-:W-:Y:S01]  /*6180*/  FFMA.FTZ R38, R15.reuse, R137, -R38 ;  /* 0x000000890f267223 */ /* 0x040fe20000010826 */
[----:B------:R-:W-:Y:S01]  /*6190*/  FFMA.FTZ R45, R15, R144, R45 ;  /* 0x000000900f2d7223 */ /* 0x000fe2000001002d */
[----:B------:R-:W-:-:S02]  /*61a0*/  F2FP.BF16.F32.PACK_AB R13, R46, R47 ;  /* 0x0000002f2e0d723e */ /* 0x000fc400000010ff */
[----:B------:R-:W-:Y:S01]  /*61b0*/  F2FP.BF16.F32.PACK_AB R12, R11, R14 ;  /* 0x0000000e0b0c723e */ /* 0x000fe200000010ff */
[----:B------:R-:W-:Y:S01]  /*61c0*/  IMAD.MOV.U32 R14, RZ, RZ, R44 ;  /* 0x000000ffff0e7224 */ /* 0x000fe200078e002c */
[----:B------:R-:W-:-:S07]  /*61d0*/  F2FP.BF16.F32.PACK_AB R15, R45, R38 ;  /* 0x000000262d0f723e */ /* 0x000fce00000010ff */
.L_x_509:
[----:B------:R-:W-:Y:S05]  /*61e0*/  BSYNC B2 ;  /* 0x0000000000027941 */ /* 0x000fea0003800000 */
.L_x_508:
[----:B----4-:R0:W-:Y:S02]  /*61f0*/  ST.E.128 desc[UR56][R42.64], R12 ;  /* 0x0000000c2a007985 */ /* 0x0101e4000c101d38 */
.L_x_507:
[----:B------:R-:W-:Y:S05]  /*6200*/  BSYNC B1 ;  /* 0x0000000000017941 */ /* 0x000fea0003800000 */
.L_x_506:
        /* <DEDUP_REMOVED lines=9> */
[----:B------:R-:W-:Y:S01]  /*62a0*/  SHF.R.U64 R44, R34, 0x10, R35 ;  /* 0x00000010222c7819 */ /* 0x000fe20000001223 */
[----:B----4-:R-:W-:Y:S01]  /*62b0*/  IMAD.U32 R29, R14, 0x10000, RZ ;  /* 0x000100000e1d7824 */ /* 0x010fe200078e00ff */
[--C-:B------:R-:W-:Y:S02]  /*62c0*/  SHF.R.U64 R40, R36, 0x10, R37.reuse ;  /* 0x0000001024287819 */ /* 0x100fe40000001225 */
[----:B------:R-:W-:Y:S02]  /*62d0*/  SHF.R.U32.HI R34, RZ, 0x10, R37 ;  /* 0x00000010ff227819 */ /* 0x000fe40000011625 */
[----:B------:R-:W-:Y:S01]  /*62e0*/  SHF.R.U32.HI R42, RZ, 0x10, R35 ;  /* 0x00000010ff2a7819 */ /* 0x000fe20000011623 */
[----:B------:R-:W-:Y:S01]  /*62f0*/  IMAD.U32 R35, R13, 0x10000, RZ ;  /* 0x000100000d237824 */ /* 0x000fe200078e00ff */
[----:B------:R-:W-:Y:S01]  /*6300*/  LOP3.LUT R36, R14, 0xffff0000, RZ, 0xc0, !PT ;  /* 0xffff00000e247812 */ /* 0x000fe200078ec0ff */
[C---:B------:R-:W-:Y:S01]  /*6310*/  IMAD.U32 R14, R15.reuse, 0x10000, RZ ;  /* 0x000100000f0e7824 */ /* 0x040fe200078e00ff */
[----:B---3--:R-:W-:-:S02]  /*6320*/  LOP3.LUT R11, R15, 0xffff0000, RZ, 0xc0, !PT ;  /* 0xffff00000f0b7812 */ /* 0x008fc400078ec0ff */
[----:B------:R-:W-:Y:S02]  /*6330*/  PRMT R41, R135, 0x5410, R40 ;  /* 0x0000541087297816 */ /* 0x000fe40000000028 */
[----:B------:R-:W-:Y:S02]  /*6340*/  PRMT R15, R117, 0x5410, R44 ;  /* 0x00005410750f7816 */ /* 0x000fe4000000002c */
[----:B------:R-:W-:Y:S02]  /*6350*/  PRMT R135, R135, 0x5432, R34 ;  /* 0x0000543287877816 */ /* 0x000fe40000000022 */
[----:B------:R-:W-:Y:S02]  /*6360*/  PRMT R117, R117, 0x5432, R42 ;  /* 0x0000543275757816 */ /* 0x000fe4000000002a */
[----:B------:R-:W-:Y:S01]  /*6370*/  LOP3.LUT R34, R13, 0xffff0000, RZ, 0xc0, !PT ;  /* 0xffff00000d227812 */ /* 0x000fe200078ec0ff */
[----:B------:R-:W-:Y:S01]  /*6380*/  IMAD.U32 R43, R135, 0x10000, RZ ;  /* 0x00010000872b7824 */ /* 0x000fe200078e00ff */
[----:B------:R-:W-:Y:S01]  /*6390*/  LOP3.LUT R42, R41, 0xffff0000, RZ, 0xc0, !PT ;  /* 0xffff0000292a7812 */ /* 0x000fe200078ec0ff */
[----:B------:R-:W-:Y:S01]  /*63a0*/  IMAD.U32 R40, R117, 0x10000, RZ ;  /* 0x0001000075287824 */ /* 0x000fe200078e00ff */
[----:B------:R-:W-:Y:S01]  /*63b0*/  LOP3.LUT R37, R15, 0xffff0000, RZ, 0xc0, !PT ;  /* 0xffff00000f257812 */ /* 0x000fe200078ec0ff */
[----:B------:R-:W-:Y:S01]  /*63c0*/  FMUL.FTZ R46, R36, R43 ;  /* 0x0000002b242e7220 */ /* 0x000fe20000410000 */
[----:B------:R-:W-:-:S02]  /*63d0*/  IMAD.U32 R41, R41, 0x10000, RZ ;  /* 0x0001000029297824 */ /* 0x000fc400078e00ff */
[----:B------:R-:W-:Y:S01]  /*63e0*/  FMUL.FTZ R44, R34, R42 ;  /* 0x0000002a222c7220 */ /* 0x000fe20000410000 */
[-C--:B------:R-:W-:Y:S01]  /*63f0*/  FMUL.FTZ R36, R36, R40.reuse ;  /* 0x0000002824247220 */ /* 0x080fe20000410000 */
[----:B------:R-:W-:Y:S01]  /*6400*/  FMUL.FTZ R45, R34, R37 ;  /* 0x00000025222d7220 */ /* 0x000fe20000410000 */
[C---:B------:R-:W-:Y:S01]  /*6410*/  LOP3.LUT R34, R12.reuse, 0xffff0000, RZ, 0xc0, !PT ;  /* 0xffff00000c227812 */ /* 0x040fe200078ec0ff */
[----:B------:R-:W-:Y:S01]  /*6420*/  IMAD.U32 R15, R15, 0x10000, RZ ;  /* 0x000100000f0f7824 */ /* 0x000fe200078e00ff */
[----:B------:R-:W-:Y:S01]  /*6430*/  LOP3.LUT R135, R135, 0xffff0000, RZ, 0xc0, !PT ;  /* 0xffff000087877812 */ /* 0x000fe200078ec0ff */
[----:B------:R-:W-:Y:S01]  /*6440*/  FFMA.FTZ R46, R29, R40, -R46 ;  /* 0x000000281d2e7223 */ /* 0x000fe2000001082e */
[----:B------:R-:W-:Y:S01]  /*6450*/  LOP3.LUT R117, R117, 0xffff0000, RZ, 0xc0, !PT ;  /* 0xffff000075757812 */ /* 0x000fe200078ec0ff */
[----:B------:R-:W-:Y:S02]  /*6460*/  IMAD.U32 R13, R12, 0x10000, RZ ;  /* 0x000100000c0d7824 */ /* 0x000fe400078e00ff */
[----:B------:R-:W-:Y:S01]  /*6470*/  FFMA.FTZ R29, R29, R43, R36 ;  /* 0x0000002b1d1d7223 */ /* 0x000fe20000010024 */
[C---:B------:R-:W-:Y:S01]  /*6480*/  FFMA.FTZ R12, R35.reuse, R37, -R44 ;  /* 0x00000025230c7223 */ /* 0x040fe2000001082c */
[C---:B------:R-:W-:Y:S01]  /*6490*/  FMUL.FTZ R36, R34.reuse, R41 ;  /* 0x0000002922247220 */ /* 0x040fe20000410000 */
[----:B------:R-:W-:Y:S01]  /*64a0*/  FFMA.FTZ R35, R35, R42, R45 ;  /* 0x0000002a23237223 */ /* 0x000fe2000001002d */
[----:B------:R-:W-:Y:S01]  /*64b0*/  FMUL.FTZ R34, R34, R15 ;  /* 0x0000000f22227220 */ /* 0x000fe20000410000 */
[C---:B------:R-:W-:Y:S01]  /*64c0*/  FMUL.FTZ R37, R11.reuse, R135 ;  /* 0x000000870b257220 */ /* 0x040fe20000410000 */
[----:B------:R-:W-:Y:S01]  /*64d0*/  FMUL.FTZ R40, R11, R117 ;  /* 0x000000750b287220 */ /* 0x000fe20000410000 */
[C---:B------:R-:W-:Y:S01]  /*64e0*/  FFMA.FTZ R36, R13.reuse, R15, -R36 ;  /* 0x0000000f0d247223 */ /* 0x040fe20000010824 */
[----:B------:R-:W-:Y:S01]  /*64f0*/  FFMA.FTZ R13, R13, R41, R34 ;  /* 0x000000290d0d7223 */ /* 0x000fe20000010022 */
[C---:B------:R-:W-:Y:S01]  /*6500*/  FFMA.FTZ R37, R14.reuse, R117, -R37 ;  /* 0x000000750e257223 */ /* 0x040fe20000010825 */
[----:B------:R-:W-:Y:S01]  /*6510*/  FFMA.FTZ R40, R14, R135, R40 ;  /* 0x000000870e287223 */ /* 0x000fe20000010028 */
[----:B------:R-:W-:-:S02]  /*6520*/  F2FP.BF16.F32.PACK_AB R35, R35, R12 ;  /* 0x0000000c2323723e */ /* 0x000fc400000010ff */
[----:B------:R-:W-:Y:S02]  /*6530*/  F2FP.BF16.F32.PACK_AB R12, R13, R36 ;  /* 0x000000240d0c723e */ /* 0x000fe400000010ff */
[----:B------:R-:W-:Y:S01]  /*6540*/  F2FP.BF16.F32.PACK_AB R15, R40, R37 ;  /* 0x00000025280f723e */ /* 0x000fe200000010ff */
[----:B------:R-:W-:Y:S01]  /*6550*/  IMAD.MOV.U32 R13, RZ, RZ, R35 ;  /* 0x000000ffff0d7224 */ /* 0x000fe200078e0023 */
[----:B------:R-:W-:-:S07]  /*6560*/  F2FP.BF16.F32.PACK_AB R14, R29, R46 ;  /* 0x0000002e1d0e723e */ /* 0x000fce00000010ff */
.L_x_513:
[----:B------:R-:W-:Y:S05]  /*6570*/  BSYNC B2 ;  /* 0x0000000000027941 */ /* 0x000fea0003800000 */
.L_x_512:
[----:B----4-:R0:W-:Y:S02]  /*6580*/  ST.E.128 desc[UR56][R38.64], R12 ;  /* 0x0000000c26007985 */ /* 0x0101e4000c101d38 */
.L_x_511:
[----:B------:R-:W-:Y:S05]  /*6590*/  BSYNC B1 ;  /* 0x0000000000017941 */ /* 0x000fea0003800000 */
.L_x_510:
[----:B------:R-:W-:-:S13]  /*65a0*/  ISETP.NE.AND P3, PT, R87, RZ, PT ;  /* 0x000000ff5700720c */ /* 0x000fda0003f65270 */
[----:B------:R-:W-:Y:S05]  /*65b0*/  @!P3 BRA `(.L_x_493) ;  /* 0x0000004400e8b947 */ /* 0x000fea0003800000 */
[----:B0---4-:R0:W4:Y:S01]  /*65c0*/  LDS.128 R12, [R28+0x8000] ;  /* 0x008000001c0c7984 */ /* 0x0111220000000c00 */
[C---:B------:R-:W-:Y:S01]  /*65d0*/  LEA R34, P3, R23.reuse, R118, 0x1 ;  /* 0x0000007617227211 */ /* 0x040fe200078608ff */
[----:B------:R-:W-:Y:S03]  /*65e0*/  BSSY B1, `(.L_x_514) ;  /* 0x0000031000017945 */ /* 0x000fe60003800000 */
[----:B-1----:R-:W-:Y:S02]  /*65f0*/  LEA.HI.X R35, R23, R115, R175, 0x1, P3 ;  /* 0x0000007317237211 */ /* 0x002fe400018f0caf */
[----:B------:R-:W-:-:S13]  /*6600*/  ISETP.GE.AND P3, PT, R173, R124, PT ;  /* 0x0000007cad00720c */ /* 0x000fda0003f66270 */
[----:B0-----:R-:W-:Y:S05]  /*6610*/  @P3 BRA `(.L_x_515) ;  /* 0x0000000000b43947 */ /* 0x001fea0003800000 */
[--C-:B------:R-:W-:Y:S01]  /*6620*/  SHF.R.U64 R38, R30, 0x10, R31.reuse ;  /* 0x000000101e267819 */ /* 0x100fe2000000121f */
[----:B----4-:R-:W-:Y:S01]  /*6630*/  IMAD.U32 R28, R14, 0x10000, RZ ;  /* 0x000100000e1c7824 */ /* 0x010fe200078e00ff */
[----:B------:R-:W-:Y:S02]  /*6640*/  SHF.R.U32.HI R36, RZ, 0x10, R31 ;  /* 0x00000010ff247819 */ /* 0x000fe4000001161f */
[----:B---3--:R-:W-:Y:S02]  /*6650*/  SHF.R.U64 R11, R32, 0x10, R33 ;  /* 0x00000010200b7819 */ /* 0x008fe40000001221 */
[C---:B------:R-:W-:Y:S02]  /*6660*/  PRMT R31, R79.reuse, 0x5410, R38 ;  /* 0x000054104f1f7816 */ /* 0x040fe40000000026 */
[----:B------:R-:W-:Y:S02]  /*6670*/  PRMT R79, R79, 0x5432, R36 ;  /* 0x000054324f4f7816 */ /* 0x000fe40000000024 */
[----:B------:R-:W-:Y:S01]  /*6680*/  PRMT R36, R116, 0x5410, R11 ;  /* 0x0000541074247816 */ /* 0x000fe2000000000b */
[----:B------:R-:W-:Y:S01]  /*6690*/  IMAD.U32 R11, R12, 0x10000, RZ ;  /* 0x000100000c0b7824 */ /* 0x000fe200078e00ff */
[----:B------:R-:W-:-:S02]  /*66a0*/  SHF.R.U32.HI R33, RZ, 0x10, R33 ;  /* 0x00000010ff217819 */ /* 0x000fc40000011621 */
[----:B------:R-:W-:Y:S01]  /*66b0*/  LOP3.LUT R29, R14, 0xffff0000, RZ, 0xc0, !PT ;  /* 0xffff00000e1d7812 */ /* 0x000fe200078ec0ff */
[C---:B------:R-:W-:Y:S01]  /*66c0*/  IMAD.U32 R14, R15.reuse, 0x10000, RZ ;  /* 0x000100000f0e7824 */ /* 0x040fe200078e00ff */
[----:B------:R-:W-:Y:S01]  /*66d0*/  LOP3.LUT R30, R15, 0xffff0000, RZ, 0xc0, !PT ;  /* 0xffff00000f1e7812 */ /* 0x000fe200078ec0ff */
[C---:B------:R-:W-:Y:S01]  /*66e0*/  IMAD.U32 R15, R13.reuse, 0x10000, RZ ;  /* 0x000100000d0f7824 */ /* 0x040fe200078e00ff */
[----:B------:R-:W-:Y:S02]  /*66f0*/  LOP3.LUT R13, R13, 0xffff0000, RZ, 0xc0, !PT ;  /* 0xffff00000d0d7812 */ /* 0x000fe400078ec0ff */
[C---:B------:R-:W-:Y:S01]  /*6700*/  LOP3.LUT R38, R36.reuse, 0xffff0000, RZ, 0xc0, !PT ;  /* 0xffff000024267812 */ /* 0x040fe200078ec0ff */
[----:B------:R-:W-:Y:S01]  /*6710*/  IMAD.U32 R36, R36, 0x10000, RZ ;  /* 0x0001000024247824 */ /* 0x000fe200078e00ff */
[----:B------:R-:W-:Y:S01]  /*6720*/  PRMT R116, R116, 0x5432, R33 ;  /* 0x0000543274747816 */ /* 0x000fe20000000021 */
[----:B------:R-:W-:Y:S01]  /*6730*/  IMAD.U32 R33, R79, 0x10000, RZ ;  /* 0x000100004f217824 */ /* 0x000fe200078e00ff */
[----:B------:R-:W-:Y:S01]  /*6740*/  LOP3.LUT R32, R31, 0xffff0000, RZ, 0xc0, !PT ;  /* 0xffff00001f207812 */ /* 0x000fe200078ec0ff */
[----:B------:R-:W-:Y:S01]  /*6750*/  FMUL.FTZ R40, R13, R38 ;  /* 0x000000260d287220 */ /* 0x000fe20000410000 */
[----:B------:R-:W-:Y:S01]  /*6760*/  LOP3.LUT R79, R79, 0xffff0000, RZ, 0xc0, !PT ;  /* 0xffff00004f4f7812 */ /* 0x000fe200078ec0ff */
[----:B------:R-:W-:Y:S01]  /*6770*/  IMAD.U32 R37, R116, 0x10000, RZ ;  /* 0x0001000074257824 */ /* 0x000fe200078e00ff */
[----:B------:R-:W-:Y:S01]  /*6780*/  LOP3.LUT R12, R12, 0xffff0000, RZ, 0xc0, !PT ;  /* 0xffff00000c0c7812 */ /* 0x000fe200078ec0ff */
[-C--:B------:R-:W-:Y:S01]  /*6790*/  FMUL.FTZ R13, R13, R32.reuse ;  /* 0x000000200d0d7220 */ /* 0x080fe20000410000 */
[----:B------:R-:W-:Y:S01]  /*67a0*/  FFMA.FTZ R40, R15, R32, -R40 ;  /* 0x000000200f287223 */ /* 0x000fe20000010828 */
[C---:B------:R-:W-:Y:S01]  /*67b0*/  FMUL.FTZ R41, R29.reuse, R37 ;  /* 0x000000251d297220 */ /* 0x040fe20000410000 */
[-C--:B------:R-:W-:Y:S01]  /*67c0*/  FMUL.FTZ R29, R29, R33.reuse ;  /* 0x000000211d1d7220 */ /* 0x080fe20000410000 */
[----:B------:R-:W-:Y:S01]  /*67d0*/  FFMA.FTZ R39, R15, R38, R13 ;  /* 0x000000260f277223 */ /* 0x000fe2000001000d */
[----:B------:R-:W-:Y:S01]  /*67e0*/  LOP3.LUT R13, R116, 0xffff0000, RZ, 0xc0, !PT ;  /* 0xffff0000740d7812 */ /* 0x000fe200078ec0ff */
[C---:B------:R-:W-:Y:S01]  /*67f0*/  FFMA.FTZ R41, R28.reuse, R33, -R41 ;  /* 0x000000211c297223 */ /* 0x040fe20000010829 */
[----:B------:R-:W-:Y:S01]  /*6800*/  FFMA.FTZ R32, R28, R37, R29 ;  /* 0x000000251c207223 */ /* 0x000fe2000001001d */
[----:B------:R-:W-:Y:S01]  /*6810*/  SHF.L.U32 R31, R31, 0x10, RZ ;  /* 0x000000101f1f7819 */ /* 0x000fe200000006ff */
[----:B------:R-:W-:Y:S01]  /*6820*/  FMUL.FTZ R28, R12, R36 ;  /* 0x000000240c1c7220 */ /* 0x000fe20000410000 */
[C---:B------:R-:W-:Y:S01]  /*6830*/  FMUL.FTZ R29, R30.reuse, R13 ;  /* 0x0000000d1e1d7220 */ /* 0x040fe20000410000 */
[----:B------:R-:W-:-:S02]  /*6840*/  FMUL.FTZ R30, R30, R79 ;  /* 0x0000004f1e1e7220 */ /* 0x000fc40000410000 */
[----:B------:R-:W-:Y:S01]  /*6850*/  FMUL.FTZ R15, R12, R31 ;  /* 0x0000001f0c0f7220 */ /* 0x000fe20000410000 */
[C---:B------:R-:W-:Y:S01]  /*6860*/  FFMA.FTZ R29, R14.reuse, R79, -R29 ;  /* 0x0000004f0e1d7223 */ /* 0x040fe2000001081d */
[----:B------:R-:W-:Y:S01]  /*6870*/  FFMA.FTZ R30, R14, R13, R30 ;  /* 0x0000000d0e1e7223 */ /* 0x000fe2000001001e */
[C---:B------:R-:W-:Y:S01]  /*6880*/  FFMA.FTZ R28, R11.reuse, R31, -R28 ;  /* 0x0000001f0b1c7223 */ /* 0x040fe2000001081c */
[----:B------:R-:W-:Y:S01]  /*6890*/  FFMA.FTZ R15, R11, R36, R15 ;  /* 0x000000240b0f7223 */ /* 0x000fe2000001000f */
[----:B------:R-:W-:Y:S02]  /*68a0*/  F2FP.BF16.F32.PACK_AB R13, R39, R40 ;  /* 0x00000028270d723e */ /* 0x000fe400000010ff */
[----:B------:R-:W-:Y:S02]  /*68b0*/  F2FP.BF16.F32.PACK_AB R29, R30, R29 ;  /* 0x0000001d1e1d723e */ /* 0x000fe400000010ff */
[----:B------:R-:W-:Y:S02]  /*68c0*/  F2FP.BF16.F32.PACK_AB R12, R15, R28 ;  /* 0x0000001c0f0c723e */ /* 0x000fe400000010ff */
[----:B------:R-:W-:Y:S01]  /*68d0*/  F2FP.BF16.F32.PACK_AB R14, R32, R41 ;  /* 0x00000029200e723e */ /* 0x000fe200000010ff */
[----:B------:R-:W-:-:S07]  /*68e0*/  IMAD.MOV.U32 R15, RZ, RZ, R29 ;  /* 0x000000ffff0f7224 */ /* 0x000fce00078e001d */
.L_x_515:
[----:B------:R-:W-:Y:S05]  /*68f0*/  BSYNC B1 ;  /* 0x0000000000017941 */ /* 0x000fea0003800000 */
.L_x_514:
[----:B----4-:R0:W-:Y:S01]  /*6900*/  ST.E.128 desc[UR56][R34.64], R12 ;  /* 0x0000000c22007985 */ /* 0x0101e2000c101d38 */
[----:B------:R-:W-:Y:S05]  /*6910*/  BRA `(.L_x_493) ;  /* 0x0000004400107947 */ /* 0x000fea0003800000 */
.L_x_459:
        /* <DEDUP_REMOVED lines=19> */
[----:B------:R-:W-:Y:S02]  /*6a50*/  CS2R R36, SRZ ;  /* 0x0000000000247805 */ /* 0x000fe4000001ff00 */
[----:B------:R-:W-:Y:S01]  /*6a60*/  CS2R R50, SRZ ;  /* 0x0000000000327805 */ /* 0x000fe2000001ff00 */
[----:B------:R-:W-:Y:S01]  /*6a70*/  IMAD.X R29, R11, 0x1, R104, P2 ;  /* 0x000000010b1d7824 */ /* 0x000fe200010e0668 */
[----:B------:R-:W-:Y:S02]  /*6a80*/  LEA R52, P2, R28, UR4, 0x1 ;  /* 0x000000041c347c11 */ /* 0x000fe4000f8408ff */
[----:B------:R-:W-:-:S02]  /*6a90*/  CS2R R48, SRZ ;  /* 0x0000000000307805 */ /* 0x000fc4000001ff00 */
        /* <DEDUP_REMOVED lines=8> */
[----:B------:R-:W-:Y:S02]  /*6b20*/  CS2R R32, SRZ ;  /* 0x0000000000207805 */ /* 0x000fe4000001ff00 */
[----:B------:R-:W-:Y:S02]  /*6b30*/  CS2R R46, SRZ ;  /* 0x00000000002e7805 */ /* 0x000fe4000001ff00 */
[----:B------:R-:W-:-:S05]  /*6b40*/  CS2R R44, SRZ ;  /* 0x00000000002c7805 */ /* 0x000fca000001ff00 */
[----:B------:R0:W5:Y:S04]  /*6b50*/  @!P2 LDG.E.128 R36, desc[UR56][R52.64] ;  /* 0x000000383424a981 */ /* 0x000168000c1e1d00 */
[----:B------:R0:W5:Y:S01]  /*6b60*/  @!P2 LDG.E.128 R48, desc[UR56][R56.64] ;  /* 0x000000383830a981 */ /* 0x000162000c1e1d00 */
[----:B------:R-:W-:Y:S02]  /*6b70*/  ISETP.GE.AND P2, PT, R0, R124, PT ;  /* 0x0000007c0000720c */ /* 0x000fe40003f46270 */
[----:B------:R-:W-:Y:S02]  /*6b80*/  CS2R R30, SRZ ;  /* 0x00000000001e7805 */ /* 0x000fe4000001ff00 */
[----:B------:R-:W-:Y:S02]  /*6b90*/  CS2R R28, SRZ ;  /* 0x00000000001c7805 */ /* 0x000fe4000001ff00 */
[----:B------:R-:W-:-:S02]  /*6ba0*/  CS2R R42, SRZ ;  /* 0x00000000002a7805 */ /* 0x000fc4000001ff00 */
[----:B------:R-:W-:-:S05]  /*6bb0*/  CS2R R40, SRZ ;  /* 0x0000000000287805 */ /* 0x000fca000001ff00 */
[----:B------:R0:W5:Y:S04]  /*6bc0*/  @!P2 LDG.E.128 R32, desc[UR56][R52.64+0x40] ;  /* 0x000040383420a981 */ /* 0x000168000c1e1d00 */
[----:B------:R0:W5:Y:S01]  /*6bd0*/  @!P2 LDG.E.128 R44, desc[UR56][R56.64+0x40] ;  /* 0x00004038382ca981 */ /* 0x000162000c1e1d00 */
[----:B------:R-:W-:-:S13]  /*6be0*/  ISETP.GE.AND P2, PT, R3, R124, PT ;  /* 0x0000007c0300720c */ /* 0x000fda0003f46270 */
[----:B------:R0:W5:Y:S04]  /*6bf0*/  @!P2 LDG.E.128 R28, desc[UR56][R52.64+0x80] ;  /* 0x00008038341ca981 */ /* 0x000168000c1e1d00 */
[----:B------:R0:W5:Y:S02]  /*6c00*/  @!P2 LDG.E.128 R40, desc[UR56][R56.64+0x80] ;  /* 0x000080383828a981 */ /* 0x000164000c1e1d00 */
.L_x_517:
[----:B------:R-:W-:Y:S05]  /*6c10*/  BSYNC B1 ;  /* 0x0000000000017941 */ /* 0x000fea0003800000 */
.L_x_516:
        /* <DEDUP_REMOVED lines=20> */
[----:B------:R-:W-:Y:S02]  /*6d60*/  CS2R R74, SRZ ;  /* 0x00000000004a7805 */ /* 0x000fe4000001ff00 */
[----:B------:R-:W-:-:S02]  /*6d70*/  IADD3 R13, P2, P5, R90, R12, R110 ;  /* 0x0000000c5a0d7210 */ /* 0x000fc40007d5e06e */
[----:B------:R-:W-:Y:S02]  /*6d80*/  CS2R R72, SRZ ;  /* 0x0000000000487805 */ /* 0x000fe4000001ff00 */
        /* <DEDUP_REMOVED lines=23> */
.L_x_519:
[----:B------:R-:W-:Y:S05]  /*6f00*/  BSYNC B1 ;  /* 0x0000000000017941 */ /* 0x000fea0003800000 */
.L_x_518:
[----:B0----5:R-:W-:Y:S01]  /*6f10*/  IMAD.MOV.U32 R12, RZ, RZ, R30 ;  /* 0x000000ffff0c7224 */ /* 0x021fe200078e001e */
[----:B------:R-:W-:Y:S01]  /*6f20*/  UISETP.NE.AND UP0, UPT, UR58, 0x3, UPT ;  /* 0x000000033a00788c */ /* 0x000fe2000bf05270 */
[----:B------:R-:W-:Y:S02]  /*6f30*/  IMAD.MOV.U32 R11, RZ, RZ, R31 ;  /* 0x000000ffff0b7224 */ /* 0x000fe400078e001f */
[----:B------:R-:W-:Y:S02]  /*6f40*/  IMAD.MOV.U32 R14, RZ, RZ, R28 ;  /* 0x000000ffff0e7224 */ /* 0x000fe400078e001c */
[----:B------:R-:W-:Y:S01]  /*6f50*/  IMAD.MOV.U32 R13, RZ, RZ, R29 ;  /* 0x000000ffff0d7224 */ /* 0x000fe200078e001d */
[----:B------:R-:W-:Y:S01]  /*6f60*/  PRMT R195, R12, 0x5410, R11 ;  /* 0x000054100cc37816 */ /* 0x000fe2000000000b */
[----:B------:R-:W-:Y:S01]  /*6f70*/  IMAD.MOV.U32 R12, RZ, RZ, R34 ;  /* 0x000000ffff0c7224 */ /* 0x000fe200078e0022 */
[----:B------:R-:W-:Y:S01]  /*6f80*/  PLOP3.LUT P2, PT, PT, PT, UP0, 0x80, 0x0 ;  /* 0x000000000000781c */ /* 0x000fe20003f4f008 */
[----:B------:R-:W-:Y:S01]  /*6f90*/  IMAD.MOV.U32 R11, RZ, RZ, R35 ;  /* 0x000000ffff0b7224 */ /* 0x000fe200078e0023 */
[----:B------:R-:W-:Y:S01]  /*6fa0*/  PRMT R196, R14, 0x5410, R13 ;  /* 0x000054100ec47816 */ /* 0x000fe2000000000d */
[----:B------:R-:W-:Y:S01]  /*6fb0*/  IMAD.MOV.U32 R13, RZ, RZ, R38 ;  /* 0x000000ffff0d7224 */ /* 0x000fe200078e0026 */
[----:B------:R0:W-:Y:S01]  /*6fc0*/  STL.S16 [R1+0x42], R12 ;  /* 0x0000420c01007387 */ /* 0x0001e20000100600 */
[----:B------:R-:W-:-:S03]  /*6fd0*/  IMAD.MOV.U32 R14, RZ, RZ, R39 ;  /* 0x000000ffff0e7224 */ /* 0x000fc600078e0027 */
[----:B------:R1:W-:Y:S01]  /*6fe0*/  STL.S16 [R1+0x40], R11 ;  /* 0x0000400b01007387 */ /* 0x0003e20000100600 */
[----:B------:R-:W-:Y:S02]  /*6ff0*/  PRMT R156, R156, 0x5410, R13 ;  /* 0x000054109c9c7816 */ /* 0x000fe4000000000d */
[----:B------:R-:W-:Y:S01]  /*7000*/  PRMT R157, R157, 0x5410, R14 ;  /* 0x000054109d9d7816 */ /* 0x000fe2000000000e */
[----:B0-----:R-:W-:Y:S02]  /*7010*/  IMAD.MOV.U32 R12, RZ, RZ, R33 ;  /* 0x000000ffff0c7224 */ /* 0x001fe400078e0021 */
[----:B-1----:R-:W-:-:S05]  /*7020*/  IMAD.MOV.U32 R11, RZ, RZ, R32 ;  /* 0x000000ffff0b7224 */ /* 0x002fca00078e0020 */
[----:B------:R0:W-:Y:S04]  /*7030*/  STL.S16 [R1+0x5a], R11 ;  /* 0x00005a0b01007387 */ /* 0x0001e80000100600 */
[----:B------:R1:W-:Y:S01]  /*7040*/  STL.S16 [R1+0x58], R12 ;  /* 0x0000580c01007387 */ /* 0x0003e20000100600 */
[----:B0-----:R-:W-:Y:S02]  /*7050*/  IMAD.MOV.U32 R11, RZ, RZ, R36 ;  /* 0x000000ffff0b7224 */ /* 0x001fe400078e0024 */
[----:B-1----:R-:W-:-:S05]  /*7060*/  IMAD.MOV.U32 R12, RZ, RZ, R37 ;  /* 0x000000ffff0c7224 */ /* 0x002fca00078e0025 */
[----:B------:R-:W-:Y:S01]  /*7070*/  PRMT R154, R12, 0x5410, R11 ;  /* 0x000054100c9a7816 */ /* 0x000fe2000000000b */
[----:B------:R-:W-:Y:S01]  /*7080*/  IMAD.MOV.U32 R12, RZ, RZ, R42 ;  /* 0x000000ffff0c7224 */ /* 0x000fe200078e002a */
[----:B------:R-:W-:-:S04]  /*7090*/  MOV R11, R43 ;  /* 0x0000002b000b7202 */ /* 0x000fc80000000f00 */
[----:B------:R-:W-:Y:S01]  /*70a0*/  PRMT R197, R12, 0x5410, R11 ;  /* 0x000054100cc57816 */ /* 0x000fe2000000000b */
[----:B------:R-:W-:Y:S02]  /*70b0*/  IMAD.MOV.U32 R12, RZ, RZ, R40 ;  /* 0x000000ffff0c7224 */ /* 0x000fe400078e0028 */
[----:B------:R-:W-:-:S05]  /*70c0*/  IMAD.MOV.U32 R11, RZ, RZ, R41 ;  /* 0x000000ffff0b7224 */ /* 0x000fca00078e0029 */
[----:B------:R-:W-:Y:S01]  /*70d0*/  PRMT R198, R12, 0x5410, R11 ;  /* 0x000054100cc67816 */ /* 0x000fe2000000000b */
[----:B------:R-:W-:Y:S02]  /*70e0*/  IMAD.MOV.U32 R11, RZ, RZ, R46 ;  /* 0x000000ffff0b7224 */ /* 0x000fe400078e002e */
[----:B------:R-:W-:-:S03]  /*70f0*/  IMAD.MOV.U32 R12, RZ, RZ, R47 ;  /* 0x000000ffff0c7224 */ /* 0x000fc600078e002f */
[----:B------:R0:W-:Y:S04]  /*7100*/  STL.S16 [R1+0x54], R11 ;  /* 0x0000540b01007387 */ /* 0x0001e80000100600 */
[----:B------:R1:W-:Y:S01]  /*7110*/  STL.S16 [R1+0x56], R12 ;  /* 0x0000560c01007387 */ /* 0x0003e20000100600 */
[----:B0-----:R-:W-:Y:S02]  /*7120*/  IMAD.MOV.U32 R11, RZ, RZ, R44 ;  /* 0x000000ffff0b7224 */ /* 0x001fe400078e002c */
[----:B-1----:R-:W-:-:S03]  /*7130*/  IMAD.MOV.U32 R12, RZ, RZ, R45 ;  /* 0x000000ffff0c7224 */ /* 0x002fc600078e002d */
[----:B------:R0:W-:Y:S04]  /*7140*/  STL.S16 [R1+0x5c], R11 ;  /* 0x00005c0b01007387 */ /* 0x0001e80000100600 */
[----:B------:R1:W-:Y:S01]  /*7150*/  STL.S16 [R1+0x5e], R12 ;  /* 0x00005e0c01007387 */ /* 0x0003e20000100600 */
[----:B0-----:R-:W-:Y:S02]  /*7160*/  IMAD.MOV.U32 R11, RZ, RZ, R50 ;  /* 0x000000ffff0b7224 */ /* 0x001fe400078e0032 */
[----:B-1----:R-:W-:-:S03]  /*7170*/  IMAD.MOV.U32 R12, RZ, RZ, R51 ;  /* 0x000000ffff0c7224 */ /* 0x002fc600078e0033 */
[----:B------:R-:W-:Y:S01]  /*7180*/  PRMT R158, R158, 0x5410, R11 ;  /* 0x000054109e9e7816 */ /* 0x000fe2000000000b */
[----:B------:R-:W-:Y:S01]  /*7190*/  IMAD.MOV.U32 R11, RZ, RZ, R48 ;  /* 0x000000ffff0b7224 */ /* 0x000fe200078e0030 */
[----:B------:R-:W-:Y:S01]  /*71a0*/  PRMT R156, R12, 0x7610, R156 ;  /* 0x000076100c9c7816 */ /* 0x000fe2000000009c */
[----:B------:R-:W-:-:S03]  /*71b0*/  IMAD.MOV.U32 R12, RZ, RZ, R49 ;  /* 0x000000ffff0c7224 */ /* 0x000fc600078e0031 */
        /* <DEDUP_REMOVED lines=12> */
[----:B------:R-:W-:Y:S02]  /*7280*/  PRMT R151, R151, 0x5410, R11 ;  /* 0x0000541097977816 */ /* 0x000fe4000000000b */
[----:B------:R-:W-:Y:S01]  /*7290*/  PRMT R152, R12, 0x7610, R152 ;  /* 0x000076100c987816 */ /* 0x000fe20000000098 */
[----:B------:R-:W-:Y:S01]  /*72a0*/  IMAD.MOV.U32 R12, RZ, RZ, R56 ;  /* 0x000000ffff0c7224 */ /* 0x000fe200078e0038 */
[----:B------:R-:W-:-:S04]  /*72b0*/  MOV R11, R57 ;  /* 0x00000039000b7202 */ /* 0x000fc80000000f00 */
        /* <DEDUP_REMOVED lines=18> */
[----:B------:R-:W-:-:S04]  /*73e0*/  PRMT R150, R12, 0x7610, R150 ;  /* 0x000076100c967816 */ /* 0x000fc80000000096 */
        /* <DEDUP_REMOVED lines=13> */
.L_x_520:
[----:B------:R-:W-:Y:S01]  /*74c0*/  IMAD R85, R18, 0x8, R2 ;  /* 0x0000000812557824 */ /* 0x000fe200078e0202 */
[----:B------:R-:W-:Y:S01]  /*74d0*/  SHF.L.U32 R86, R167, 0x1f, RZ ;  /* 0x0000001fa7567819 */ /* 0x000fe200000006ff */
[----:B------:R-:W-:Y:S03]  /*74e0*/  BSSY B1, `(.L_x_521) ;  /* 0x0000003000017945 */ /* 0x000fe60003800000 */
[----:B------:R-:W0:Y:S02]  /*74f0*/  SYNCS.PHASECHK.TRANS64.TRYWAIT P5, [R85+URZ+0x2a890], R86 ;  /* 0x02a89056550075a7 */ /* 0x000e2400080a017f */
[----:B0-----:R-:W-:Y:S05]  /*7500*/  @!P5 BRA `(.L_x_522) ;  /* 0x00000194006cd947 */ /* 0x001fea0003800000 */
.L_x_800:
[----:B------:R-:W-:Y:S05]  /*7510*/  BSYNC B1 ;  /* 0x0000000000017941 */ /* 0x000fea0003800000 */
.L_x_521:
[----:B------:R-:W1:Y:S01]  /*7520*/  LDC R135, c[0x0][0x2f4] ;  /* 0x0000bd00ff877b82 */ /* 0x000e620000000800 */
[----:B------:R-:W-:Y:S01]  /*7530*/  UMOV UR4, 0xffffffff ;  /* 0xffffffff00047882 */ /* 0x000fe20000000000 */
[----:B-1----:R-:W-:Y:S02]  /*7540*/  IADD3 R137, -R125, R135, RZ ;  /* 0x000000877d897210 */ /* 0x002fe40007ffe1ff */
[----:B------:R-:W-:Y:S05]  /*7550*/  BRA.DIV UR4, `(.L_x_523) ;  /* 0x00000196046c7947 */ /* 0x000fea000b800000 */
[----:B------:R1:W2:Y:S04]  /*7560*/  SHFL.IDX PT, R117, R115, RZ, 0x1c1f ;  /* 0x001c1fff73757589 */ /* 0x0002a800000e0000 */
[----:B------:R1:W3:Y:S02]  /*7570*/  SHFL.IDX PT, R11, R118, RZ, 0x1c1f ;  /* 0x001c1fff760b7589 */ /* 0x0002e400000e0000 */
.L_x_804:
[----:B------:R-:W-:Y:S04]  /*7580*/  BSSY B1, `(.L_x_524) ;  /* 0x0000185000017945 */ /* 0x000fe80003800000 */
[----:B------:R-:W-:Y:S05]  /*7590*/  @P3 BRA `(.L_x_525) ;  /* 0x00000018000c3947 */ /* 0x000fea0003800000 */
[----:B------:R-:W-:Y:S01]  /*75a0*/  ISETP.NE.AND P3, PT, R9, RZ, PT ;  /* 0x000000ff0900720c */ /* 0x000fe20003f65270 */
[----:B------:R-:W-:Y:S01]  /*75b0*/  BSSY B2, `(.L_x_526) ;  /* 0x000007d000027945 */ /* 0x000fe20003800000 */
[----:B---3--:R-:W-:-:S11]  /*75c0*/  IMAD.MOV.U32 R116, RZ, RZ, R11 ;  /* 0x000000ffff747224 */ /* 0x008fd600078e000b */
[----:B------:R-:W-:Y:S05]  /*75d0*/  @!P3 BRA `(.L_x_527) ;  /* 0x0000000400e8b947 */ /* 0x000fea0003800000 */
[----:B------:R-:W-:Y:S01]  /*75e0*/  SEL R12, R125, R137, !P0 ;  /* 0x000000897d0c7207 */ /* 0x000fe20004000000 */
[----:B------:R-:W-:Y:S01]  /*75f0*/  BSSY B3, `(.L_x_528) ;  /* 0x0000072000037945 */ /* 0x000fe20003800000 */
[----:B------:R-:W-:Y:S02]  /*7600*/  ISETP.GE.AND P3, PT, R16, R124, PT ;  /* 0x0000007c1000720c */ /* 0x000fe40003f66270 */
[----:B------:R-:W-:-:S04]  /*7610*/  SHF.R.S32.HI R13, RZ, 0x1f, R12 ;  /* 0x0000001fff0d7819 */ /* 0x000fc8000001140c */
[----:B------:R-:W-:-:S04]  /*7620*/  LEA.HI R13, R13, R12, RZ, 0x4 ;  /* 0x0000000c0d0d7211 */ /* 0x000fc800078f20ff */
[----:B------:R-:W-:-:S04]  /*7630*/  LEA.HI.SX32 R153, R13, R121, 0x1c ;  /* 0x000000790d997211 */ /* 0x000fc800078fe2ff */
[----:B------:R-:W-:-:S04]  /*7640*/  SHF.R.S32.HI R13, RZ, 0x1f, R153 ;  /* 0x0000001fff0d7819 */ /* 0x000fc80000011499 */
[----:B------:R-:W-:Y:S01]  /*7650*/  LEA.HI R13, R13, R153, RZ, 0x3 ;  /* 0x000000990d0d7211 */ /* 0x000fe200078f18ff */
[----:B------:R-:W-:-:S03]  /*7660*/  IMAD.SHL.U32 R153, R153, 0x8, RZ ;  /* 0x0000000899997824 */ /* 0x000fc600078e00ff */
[----:B------:R-:W-:Y:S02]  /*7670*/  SHF.R.S32.HI R13, RZ, 0x3, R13 ;  /* 0x00000003ff0d7819 */ /* 0x000fe4000001140d */
[----:B------:R-:W-:-:S03]  /*7680*/  LOP3.LUT R12, R177, 0x38, R153, 0xf8, !PT ;  /* 0x00000038b10c7812 */ /* 0x000fc600078ef899 */
[----:B------:R-:W-:Y:S01]  /*7690*/  IMAD R13, R13, 0x1800, R179 ;  /* 0x000018000d0d7824 */ /* 0x000fe200078e02b3 */
[----:B------:R-:W-:-:S05]  /*76a0*/  LOP3.LUT R12, R12, R178, RZ, 0x3c, !PT ;  /* 0x000000b20c0c7212 */ /* 0x000fca00078e3cff */
[----:B------:R-:W-:-:S04]  /*76b0*/  IMAD.IADD R12, R13, 0x1, R12 ;  /* 0x000000010d0c7824 */ /* 0x000fc800078e020c */
[C---:B------:R-:W-:Y:S02]  /*76c0*/  IMAD R76, R18.reuse, 0x4800, R12 ;  /* 0x00004800124c7824 */ /* 0x040fe400078e020c */
[----:B------:R-:W-:Y:S02]  /*76d0*/  IMAD R12, R18, 0x4800, R140 ;  /* 0x00004800120c7824 */ /* 0x000fe400078e028c */
[--C-:B------:R-:W-:Y:S02]  /*76e0*/  IMAD R76, R76, 0x2, R2.reuse ;  /* 0x000000024c4c7824 */ /* 0x100fe400078e0202 */
[----:B------:R-:W-:-:S04]  /*76f0*/  IMAD R12, R12, 0x2, R2 ;  /* 0x000000020c0c7824 */ /* 0x000fc800078e0202 */
[----:B------:R-:W3:Y:S04]  /*7700*/  LDS.128 R76, [R76+0x18400] ;  /* 0x018400004c4c7984 */ /* 0x000ee80000000c00 */
[----:B------:R-:W4:Y:S01]  /*7710*/  LDS.128 R12, [R12+0x18400] ;  /* 0x018400000c0c7984 */ /* 0x000f220000000c00 */
[----:B------:R-:W-:Y:S05]  /*7720*/  @P3 BRA `(.L_x_529) ;  /* 0x0000000400783947 */ /* 0x000fea0003800000 */
[--C-:B------:R-:W-:Y:S02]  /*7730*/  SHF.R.U64 R36, R36, 0x10, R37.reuse ;  /* 0x0000001024247819 */ /* 0x100fe40000001225 */
[----:B------:R-:W-:Y:S02]  /*7740*/  SHF.R.U32.HI R37, RZ, 0x10, R37 ;  /* 0x00000010ff257819 */ /* 0x000fe40000011625 */
[----:B------:R-:W-:Y:S02]  /*7750*/  SHF.R.U32.HI R155, RZ, 0x10, R49 ;  /* 0x00000010ff9b7819 */ /* 0x000fe40000011631 */
[C---:B------:R-:W-:Y:S02]  /*7760*/  PRMT R36, R154.reuse, 0x5432, R36 ;  /* 0x000054329a247816 */ /* 0x040fe40000000024 */
[----:B------:R-:W-:Y:S02]  /*7770*/  PRMT R37, R154, 0x5410, R37 ;  /* 0x000054109a257816 */ /* 0x000fe40000000025 */
[----:B------:R-:W-:-:S02]  /*7780*/  SHF.R.U64 R38, R38, 0x10, R39 ;  /* 0x0000001026267819 */ /* 0x000fc40000001227 */
[----:B------:R-:W-:Y:S02]  /*7790*/  SHF.R.U32.HI R154, RZ, 0x10, R39 ;  /* 0x00000010ff9a7819 */ /* 0x000fe40000011627 */
[----:B------:R-:W-:Y:S02]  /*77a0*/  SHF.R.U64 R39, R48, 0x10, R49 ;  /* 0x0000001030277819 */ /* 0x000fe40000001231 */
[----:B------:R-:W-:Y:S02]  /*77b0*/  SHF.R.U64 R48, R50, 0x10, R51 ;  /* 0x0000001032307819 */ /* 0x000fe40000001233 */
[----:B------:R-:W-:Y:S02]  /*77c0*/  PRMT R155, R158, 0x5410, R155 ;  /* 0x000054109e9b7816 */ /* 0x000fe4000000009b */
[----:B------:R-:W-:Y:S02]  /*77d0*/  PRMT R49, R156, 0x5432, R38 ;  /* 0x000054329c317816 */ /* 0x000fe40000000026 */
[----:B------:R-:W-:Y:S01]  /*77e0*/  SHF.R.U32.HI R50, RZ, 0x10, R51 ;  /* 0x00000010ff327819 */ /* 0x000fe20000011633 */
[----:B------:R-:W-:Y:S01]  /*77f0*/  IMAD.U32 R51, R37, 0x10000, RZ ;  /* 0x0001000025337824 */ /* 0x000fe200078e00ff */
[----:B------:R-:W-:-:S02]  /*7800*/  PRMT R38, R157, 0x5432, R154 ;  /* 0x000054329d267816 */ /* 0x000fc4000000009a */
[----:B------:R-:W-:Y:S01]  /*7810*/  PRMT R39, R157, 0x5410, R39 ;  /* 0x000054109d277816 */ /* 0x000fe20000000027 */
[----:B------:R-:W-:Y:S01]  /*7820*/  IMAD.U32 R157, R155, 0x10000, RZ ;  /* 0x000100009b9d7824 */ /* 0x000fe200078e00ff */
[----:B------:R-:W-:Y:S01]  /*7830*/  PRMT R48, R158, 0x5432, R48 ;  /* 0x000054329e307816 */ /* 0x000fe20000000030 */
[----:B---3--:R-:W-:Y:S01]  /*7840*/  IMAD.U32 R158, R77, 0x10000, RZ ;  /* 0x000100004d9e7824 */ /* 0x008fe200078e00ff */
[----:B------:R-:W-:Y:S01]  /*7850*/  PRMT R50, R156, 0x5410, R50 ;  /* 0x000054109c327816 */ /* 0x000fe20000000032 */
[----:B----4-:R-:W-:Y:S01]  /*7860*/  IMAD.U32 R156, R13, 0x10000, RZ ;  /* 0x000100000d9c7824 */ /* 0x010fe200078e00ff */
[----:B------:R-:W-:Y:S01]  /*7870*/  LOP3.LUT R155, R155, 0xffff0000, RZ, 0xc0, !PT ;  /* 0xffff00009b9b7812 */ /* 0x000fe200078ec0ff */
[----:B------:R-:W-:Y:S01]  /*7880*/  FMUL.FTZ R154, R158, R157 ;  /* 0x0000009d9e9a7220 */ /* 0x000fe20000410000 */
[----:B------:R-:W-:Y:S02]  /*7890*/  LOP3.LUT R77, R77, 0xffff0000, RZ, 0xc0, !PT ;  /* 0xffff00004d4d7812 */ /* 0x000fe400078ec0ff */
[----:B------:R-:W-:Y:S01]  /*78a0*/  LOP3.LUT R37, R37, 0xffff0000, RZ, 0xc0, !PT ;  /* 0xffff000025257812 */ /* 0x000fe200078ec0ff */
[-C--:B------:R-:W-:Y:S01]  /*78b0*/  FFMA.FTZ R154, R156, R51.reuse, -R154 ;  /* 0x000000339c9a7223 */ /* 0x080fe2000001089a */
[----:B------:R-:W-:Y:S01]  /*78c0*/  FMUL.FTZ R51, R158, R51 ;  /* 0x000000339e337220 */ /* 0x000fe20000410000 */
[C---:B------:R-:W-:Y:S01]  /*78d0*/  IMAD.U32 R158, R79.reuse, 0x10000, RZ ;  /* 0x000100004f9e7824 */ /* 0x040fe200078e00ff */
[----:B------:R-:W-:-:S02]  /*78e0*/  LOP3.LUT R79, R79, 0xffff0000, RZ, 0xc0, !PT ;  /* 0xffff00004f4f7812 */ /* 0x000fc400078ec0ff */
[----:B------:R-:W-:Y:S01]  /*78f0*/  FFMA.FTZ R51, R156, R157, R51 ;  /* 0x0000009d9c337223 */ /* 0x000fe20000010033 */
[----:B------:R-:W-:Y:S01]  /*7900*/  LOP3.LUT R156, R13, 0xffff0000, RZ, 0xc0, !PT ;  /* 0xffff00000d9c7812 */ /* 0x000fe200078ec0ff */
[C---:B------:R-:W-:Y:S01]  /*7910*/  FMUL.FTZ R13, R77.reuse, R155 ;  /* 0x0000009b4d0d7220 */ /* 0x040fe20000410000 */
[C---:B------:R-:W-:Y:S01]  /*7920*/  IMAD.U32 R157, R50.reuse, 0x10000, RZ ;  /* 0x00010000329d7824 */ /* 0x040fe200078e00ff */
[----:B------:R-:W-:Y:S02]  /*7930*/  LOP3.LUT R50, R50, 0xffff0000, RZ, 0xc0, !PT ;  /* 0xffff000032327812 */ /* 0x000fe400078ec0ff */
[-C--:B------:R-:W-:Y:S01]  /*7940*/  FFMA.FTZ R13, R156, R37.reuse, -R13 ;  /* 0x000000259c0d7223 */ /* 0x080fe2000001080d */
[----:B------:R-:W-:Y:S01]  /*7950*/  FMUL.FTZ R37, R77, R37 ;  /* 0x000000254d257220 */ /* 0x000fe20000410000 */
[----:B------:R-:W-:-:S03]  /*7960*/  FMUL.FTZ R77, R158, R157 ;  /* 0x0000009d9e4d7220 */ /* 0x000fc60000410000 */
[----:B------:R-:W-:Y:S01]  /*7970*/  FFMA.FTZ R37, R156, R155, R37 ;  /* 0x0000009b9c257223 */ /* 0x000fe20000010025 */
[C---:B------:R-:W-:Y:S01]  /*7980*/  IMAD.U32 R156, R15.reuse, 0x10000, RZ ;  /* 0x000100000f9c7824 */ /* 0x040fe200078e00ff */
[----:B------:R-:W-:Y:S01]  /*7990*/  LOP3.LUT R15, R15, 0xffff0000, RZ, 0xc0, !PT ;  /* 0xffff00000f0f7812 */ /* 0x000fe200078ec0ff */
[C---:B------:R-:W-:Y:S01]  /*79a0*/  IMAD.U32 R155, R38.reuse, 0x10000, RZ ;  /* 0x00010000269b7824 */ /* 0x040fe200078e00ff */
[----:B------:R-:W-:Y:S02]  /*79b0*/  LOP3.LUT R38, R38, 0xffff0000, RZ, 0xc0, !PT ;  /* 0xffff000026267812 */ /* 0x000fe400078ec0ff */
[----:B------:R-:W-:Y:S01]  /*79c0*/  F2FP.BF16.F32.PACK_AB R37, R37, R51 ;  /* 0x000000332525723e */ /* 0x000fe200000010ff */
[-C--:B------:R-:W-:Y:S01]  /*79d0*/  FFMA.FTZ R77, R156, R155.reuse, -R77 ;  /* 0x0000009b9c4d7223 */ /* 0x080fe2000001084d */
[----:B------:R-:W-:Y:S01]  /*79e0*/  FMUL.FTZ R155, R158, R155 ;  /* 0x0000009b9e9b7220 */ /* 0x000fe20000410000 */
[----:B------:R-:W-:Y:S01]  /*79f0*/  IMAD.U32 R51, R76, 0x10000, RZ ;  /* 0x000100004c337824 */ /* 0x000fe200078e00ff */
[----:B------:R-:W-:-:S02]  /*7a00*/  F2FP.BF16.F32.PACK_AB R13, R13, R154 ;  /* 0x0000009a0d0d723e */ /* 0x000fc400000010ff */
[----:B------:R-:W-:Y:S01]  /*7a10*/  FFMA.FTZ R155, R156, R157, R155 ;  /* 0x0000009d9c9b7223 */ /* 0x000fe2000001009b */
[----:B------:R-:W-:-:S04]  /*7a20*/  FMUL.FTZ R156, R79, R50 ;  /* 0x000000324f9c7220 */ /* 0x000fc80000410000 */
[-C--:B------:R-:W-:Y:S01]  /*7a30*/  FFMA.FTZ R156, R15, R38.reuse, -R156 ;  /* 0x000000260f9c7223 */ /* 0x080fe2000001089c */
[----:B------:R-:W-:-:S04]  /*7a40*/  FMUL.FTZ R38, R79, R38 ;  /* 0x000000264f267220 */ /* 0x000fc80000410000 */
[----:B------:R-:W-:Y:S01]  /*7a50*/  FFMA.FTZ R38, R15, R50, R38 ;  /* 0x000000320f267223 */ /* 0x000fe20000010026 */
[----:B------:R-:W-:Y:S01]  /*7a60*/  F2FP.BF16.F32.PACK_AB R156, R156, R77 ;  /* 0x0000004d9c9c723e */ /* 0x000fe200000010ff */
[C---:B------:R-:W-:Y:S01]  /*7a70*/  IMAD.U32 R50, R39.reuse, 0x10000, RZ ;  /* 0x0001000027327824 */ /* 0x040fe200078e00ff */
[----:B------:R-:W-:Y:S01]  /*7a80*/  LOP3.LUT R39, R39, 0xffff0000, RZ, 0xc0, !PT ;  /* 0xffff000027277812 */ /* 0x000fe200078ec0ff */
[C---:B------:R-:W-:Y:S01]  /*7a90*/  IMAD.U32 R77, R36.reuse, 0x10000, RZ ;  /* 0x00010000244d7824 */ /* 0x040fe200078e00ff */
[----:B------:R-:W-:Y:S01]  /*7aa0*/  LOP3.LUT R36, R36, 0xffff0000, RZ, 0xc0, !PT ;  /* 0xffff000024247812 */ /* 0x000fe200078ec0ff */
[C---:B------:R-:W-:Y:S01]  /*7ab0*/  FMUL.FTZ R79, R51.reuse, R50 ;  /* 0x00000032334f7220 */ /* 0x040fe20000410000 */
[----:B------:R-:W-:Y:S02]  /*7ac0*/  IMAD.U32 R15, R12, 0x10000, RZ ;  /* 0x000100000c0f7824 */ /* 0x000fe400078e00ff */
[----:B------:R-:W-:Y:S01]  /*7ad0*/  FMUL.FTZ R51, R51, R77 ;  /* 0x0000004d33337220 */ /* 0x000fe20000410000 */
[----:B------:R-:W-:Y:S01]  /*7ae0*/  F2FP.BF16.F32.PACK_AB R38, R38, R155 ;  /* 0x0000009b2626723e */ /* 0x000fe200000010ff */
[----:B------:R-:W-:-:S02]  /*7af0*/  FFMA.FTZ R79, R15, R77, -R79 ;  /* 0x0000004d0f4f7223 */ /* 0x000fc4000001084f */
[----:B------:R-:W-:Y:S01]  /*7b00*/  FFMA.FTZ R51, R15, R50, R51 ;  /* 0x000000320f337223 */ /* 0x000fe20000010033 */
[----:B------:R-:W-:Y:S02]  /*7b10*/  LOP3.LUT R15, R76, 0xffff0000, RZ, 0xc0, !PT ;  /* 0xffff00004c0f7812 */ /* 0x000fe400078ec0ff */
[----:B------:R-:W-:Y:S02]  /*7b20*/  LOP3.LUT R50, R12, 0xffff0000, RZ, 0xc0, !PT ;  /* 0xffff00000c327812 */ /* 0x000fe400078ec0ff */
[----:B------:R-:W-:Y:S01]  /*7b30*/  SHF.L.U32 R77, R78, 0x10, RZ ;  /* 0x000000104e4d7819 */ /* 0x000fe200000006ff */
[C---:B------:R-:W-:Y:S01]  /*7b40*/  FMUL.FTZ R12, R15.reuse, R39 ;  /* 0x000000270f0c7220 */ /* 0x040fe20000410000 */
[----:B------:R-:W-:-:S03]  /*7b50*/  FMUL.FTZ R15, R15, R36 ;  /* 0x000000240f0f7220 */ /* 0x000fc60000410000 */
[C---:B------:R-:W-:Y:S01]  /*7b60*/  FFMA.FTZ R12, R50.reuse, R36, -R12 ;  /* 0x00000024320c7223 */ /* 0x040fe2000001080c */
[----:B------:R-:W-:Y:S01]  /*7b70*/  FFMA.FTZ R15, R50, R39, R15 ;  /* 0x00000027320f7223 */ /* 0x000fe2000001000f */
[C---:B------:R-:W-:Y:S01]  /*7b80*/  IMAD.U32 R39, R48.reuse, 0x10000, RZ ;  /* 0x0001000030277824 */ /* 0x040fe200078e00ff */
[----:B------:R-:W-:Y:S01]  /*7b90*/  LOP3.LUT R48, R48, 0xffff0000, RZ, 0xc0, !PT ;  /* 0xffff000030307812 */ /* 0x000fe200078ec0ff */
[C---:B------:R-:W-:Y:S01]  /*7ba0*/  IMAD.U32 R50, R49.reuse, 0x10000, RZ ;  /* 0x0001000031327824 */ /* 0x040fe200078e00ff */
[----:B------:R-:W-:Y:S01]  /*7bb0*/  LOP3.LUT R49, R49, 0xffff0000, RZ, 0xc0, !PT ;  /* 0xffff000031317812 */ /* 0x000fe200078ec0ff */
[C---:B------:R-:W-:Y:S01]  /*7bc0*/  FMUL.FTZ R76, R77.reuse, R39 ;  /* 0x000000274d4c7220 */ /* 0x040fe20000410000 */
[C---:B------:R-:W-:Y:S02]  /*7bd0*/  IMAD.U32 R36, R14.reuse, 0x10000, RZ ;  /* 0x000100000e247824 */ /* 0x040fe400078e00ff */
[-C--:B------:R-:W-:Y:S01]  /*7be0*/  FMUL.FTZ R77, R77, R50.reuse ;  /* 0x000000324d4d7220 */ /* 0x080fe20000410000 */
[----:B------:R-:W-:Y:S01]  /*7bf0*/  LOP3.LUT R14, R14, 0xffff0000, RZ, 0xc0, !PT ;  /* 0xffff00000e0e7812 */ /* 0x000fe200078ec0ff */
[----:B------:R-:W-:-:S02]  /*7c00*/  FFMA.FTZ R76, R36, R50, -R76 ;  /* 0x00000032244c7223 */ /* 0x000fc4000001084c */
[----:B------:R-:W-:Y:S01]  /*7c10*/  FFMA.FTZ R77, R36, R39, R77 ;  /* 0x00000027244d7223 */ /* 0x000fe2000001004d */
[----:B------:R-:W-:Y:S02]  /*7c20*/  LOP3.LUT R36, R78, 0xffff0000, RZ, 0xc0, !PT ;  /* 0xffff00004e247812 */ /* 0x000fe400078ec0ff */
[----:B------:R-:W-:Y:S02]  /*7c30*/  F2FP.BF16.F32.PACK_AB R15, R15, R51 ;  /* 0x000000330f0f723e */ /* 0x000fe400000010ff */
[----:B------:R-:W-:Y:S01]  /*7c40*/  F2FP.BF16.F32.PACK_AB R12, R12, R79 ;  /* 0x0000004f0c0c723e */ /* 0x000fe200000010ff */
[CC--:B------:R-:W-:Y:S01]  /*7c50*/  FMUL.FTZ R39, R36.reuse, R48.reuse ;  /* 0x0000003024277220 */ /* 0x0c0fe20000410000 */
[-C--:B------:R-:W-:Y:S01]  /*7c60*/  FMUL.FTZ R36, R36, R49.reuse ;  /* 0x0000003124247220 */ /* 0x080fe20000410000 */
[----:B------:R-:W-:Y:S02]  /*7c70*/  IMAD.MOV.U32 R79, RZ, RZ, R38 ;  /* 0x000000ffff4f7224 */ /* 0x000fe400078e0026 */
[C---:B------:R-:W-:Y:S01]  /*7c80*/  FFMA.FTZ R39, R14.reuse, R49, -R39 ;  /* 0x000000310e277223 */ /* 0x040fe20000010827 */
[----:B------:R-:W-:-:S04]  /*7c90*/  FFMA.FTZ R36, R14, R48, R36 ;  /* 0x000000300e247223 */ /* 0x000fc80000010024 */
[----:B------:R-:W-:Y:S01]  /*7ca0*/  F2FP.BF16.F32.PACK_AB R39, R39, R76 ;  /* 0x0000004c2727723e */ /* 0x000fe200000010ff */
[----:B------:R-:W-:Y:S01]  /*7cb0*/  IMAD.MOV.U32 R76, RZ, RZ, R15 ;  /* 0x000000ffff4c7224 */ /* 0x000fe200078e000f */
[----:B------:R-:W-:Y:S01]  /*7cc0*/  F2FP.BF16.F32.PACK_AB R36, R36, R77 ;  /* 0x0000004d2424723e */ /* 0x000fe200000010ff */
[----:B------:R-:W-:Y:S02]  /*7cd0*/  IMAD.MOV.U32 R77, RZ, RZ, R37 ;  /* 0x000000ffff4d7224 */ /* 0x000fe400078e0025 */
[----:B------:R-:W-:Y:S02]  /*7ce0*/  IMAD.MOV.U32 R14, RZ, RZ, R39 ;  /* 0x000000ffff0e7224 */ /* 0x000fe400078e0027 */
[----:B------:R-:W-:Y:S02]  /*7cf0*/  IMAD.MOV.U32 R15, RZ, RZ, R156 ;  /* 0x000000ffff0f7224 */ /* 0x000fe400078e009c */
[----:B------:R-:W-:-:S07]  /*7d00*/  IMAD.MOV.U32 R78, RZ, RZ, R36 ;  /* 0x000000ffff4e7224 */ /* 0x000fce00078e0024 */
.L_x_529:
[----:B------:R-:W-:Y:S05]  /*7d10*/  BSYNC B3 ;  /* 0x0000000000037941 */ /* 0x000fea0003800000 */
.L_x_528:
[----:B------:R-:W-:-:S04]  /*7d20*/  LEA R36, P3, R6, R11, 0x1 ;  /* 0x0000000b06247211 */ /* 0x000fc800078608ff */
[----:B--2---:R-:W-:Y:S02]  /*7d30*/  LEA.HI.X R37, R6, R117, R113, 0x1, P3 ;  /* 0x0000007506257211 */ /* 0x004fe400018f0c71 */
[----:B------:R-:W-:-:S03]  /*7d40*/  ISETP.GE.AND P3, PT, R153, R135, PT ;  /* 0x000000879900720c */ /* 0x000fc60003f66270 */
[----:B----4-:R2:W-:Y:S10]  /*7d50*/  ST.E.128 desc[UR56][R36.64], R12 ;  /* 0x0000000c24007985 */ /* 0x0105f4000c101d38 */
[----:B--2---:R-:W-:-:S05]  /*7d60*/  @!P3 IMAD.WIDE R12, R153, 0x2, R116 ;  /* 0x00000002990cb825 */ /* 0x004fca00078e0274 */
[----:B---3--:R3:W-:Y:S02]  /*7d70*/  @!P3 ST.E.128 desc[UR56][R12.64], R76 ;  /* 0x0000004c0c00b985 */ /* 0x0087e4000c101d38 */
.L_x_527:
[----:B------:R-:W-:Y:S05]  /*7d80*/  BSYNC B2 ;  /* 0x0000000000027941 */ /* 0x000fea0003800000 */
.L_x_526:
[----:B------:R-:W-:Y:S01]  /*7d90*/  ISETP.NE.AND P3, PT, R26, RZ, PT ;  /* 0x000000ff1a00720c */ /* 0x000fe20003f65270 */
[----:B------:R-:W-:-:S12]  /*7da0*/  BSSY B2, `(.L_x_530) ;  /* 0x0000084000027945 */ /* 0x000fd80003800000 */
[----:B------:R-:W-:Y:S05]  /*7db0*/  @!P3 BRA `(.L_x_531) ;  /* 0x000000080008b947 */ /* 0x000fea0003800000 */
[----:B---3--:R-:W-:Y:S01]  /*7dc0*/  SEL R12, R125, R137, !P1 ;  /* 0x000000897d0c7207 */ /* 0x008fe20004800000 */
        /* <DEDUP_REMOVED lines=20> */
[----:B------:R-:W5:Y:S04]  /*7f10*/  LDL.S16 R50, [R1+0x5a] ;  /* 0x00005a0001327983 */ /* 0x000f680000100600 */
[----:B------:R-:W2:Y:S04]  /*7f20*/  LDL.LU.S16 R49, [R1+0x58] ;  /* 0x0000580001317983 */ /* 0x000ea80000300600 */
[----:B------:R-:W3:Y:S04]  /*7f30*/  LDL.S16 R153, [R1+0x42] ;  /* 0x0000420001997983 */ /* 0x000ee80000100600 */
[----:B------:R-:W4:Y:S04]  /*7f40*/  LDL.LU.S16 R79, [R1+0x40] ;  /* 0x00004000014f7983 */ /* 0x000f280000300600 */
[----:B------:R-:W4:Y:S04]  /*7f50*/  LDL.S16 R78, [R1+0x5c] ;  /* 0x00005c00014e7983 */ /* 0x000f280000100600 */
[----:B------:R-:W4:Y:S04]  /*7f60*/  LDL.LU.S16 R77, [R1+0x5e] ;  /* 0x00005e00014d7983 */ /* 0x000f280000300600 */
[----:B------:R-:W4:Y:S04]  /*7f70*/  LDL.S16 R76, [R1+0x54] ;  /* 0x00005400014c7983 */ /* 0x000f280000100600 */
[----:B------:R-:W4:Y:S01]  /*7f80*/  LDL.LU.S16 R51, [R1+0x56] ;  /* 0x0000560001337983 */ /* 0x000f220000300600 */
[----:B------:R-:W-:-:S02]  /*7f90*/  SHF.R.U64 R32, R32, 0x10, R33 ;  /* 0x0000001020207819 */ /* 0x000fc40000001221 */
[----:B------:R-:W-:Y:S02]  /*7fa0*/  SHF.R.U32.HI R33, RZ, 0x10, R33 ;  /* 0x00000010ff217819 */ /* 0x000fe40000011621 */
[----:B------:R-:W-:Y:S02]  /*7fb0*/  SHF.R.U64 R34, R34, 0x10, R35 ;  /* 0x0000001022227819 */ /* 0x000fe40000001223 */
[----:B-----5:R-:W-:Y:S02]  /*7fc0*/  PRMT R32, R50, 0x5410, R32 ;  /* 0x0000541032207816 */ /* 0x020fe40000000020 */
[----:B------:R-:W-:Y:S02]  /*7fd0*/  SHF.R.U32.HI R50, RZ, 0x10, R45 ;  /* 0x00000010ff327819 */ /* 0x000fe4000001162d */
[----:B--2---:R-:W-:Y:S02]  /*7fe0*/  PRMT R33, R49, 0x5410, R33 ;  /* 0x0000541031217816 */ /* 0x004fe40000000021 */
[----:B------:R-:W-:-:S02]  /*7ff0*/  SHF.R.U32.HI R49, RZ, 0x10, R35 ;  /* 0x00000010ff317819 */ /* 0x000fc40000011623 */
[----:B------:R-:W-:Y:S02]  /*8000*/  SHF.R.U64 R35, R44, 0x10, R45 ;  /* 0x000000102c237819 */ /* 0x000fe4000000122d */
[--C-:B------:R-:W-:Y:S02]  /*8010*/  SHF.R.U64 R44, R46, 0x10, R47.reuse ;  /* 0x000000102e2c7819 */ /* 0x100fe4000000122f */
[----:B------:R-:W-:Y:S01]  /*8020*/  SHF.R.U32.HI R46, RZ, 0x10, R47 ;  /* 0x00000010ff2e7819 */ /* 0x000fe2000001162f */
[----:B------:R-:W-:Y:S01]  /*8030*/  IMAD.U32 R47, R33, 0x10000, RZ ;  /* 0x00010000212f7824 */ /* 0x000fe200078e00ff */
[----:B---3--:R-:W-:Y:S02]  /*8040*/  PRMT R45, R153, 0x5410, R34 ;  /* 0x00005410992d7816 */ /* 0x008fe40000000022 */
[----:B----4-:R-:W-:Y:S02]  /*8050*/  PRMT R34, R79, 0x5410, R49 ;  /* 0x000054104f227816 */ /* 0x010fe40000000031 */
[----:B------:R-:W-:-:S02]  /*8060*/  LOP3.LUT R33, R33, 0xffff0000, RZ, 0xc0, !PT ;  /* 0xffff000021217812 */ /* 0x000fc400078ec0ff */
[----:B------:R-:W-:Y:S01]  /*8070*/  PRMT R50, R77, 0x5410, R50 ;  /* 0x000054104d327816 */ /* 0x000fe20000000032 */
[C---:B------:R-:W-:Y:S01]  /*8080*/  IMAD.U32 R77, R37.reuse, 0x10000, RZ ;  /* 0x00010000254d7824 */ /* 0x040fe200078e00ff */
[----:B------:R-:W-:Y:S02]  /*8090*/  LOP3.LUT R37, R37, 0xffff0000, RZ, 0xc0, !PT ;  /* 0xffff000025257812 */ /* 0x000fe400078ec0ff */
[----:B------:R-:W-:Y:S01]  /*80a0*/  PRMT R44, R76, 0x5410, R44 ;  /* 0x000054104c2c7816 */ /* 0x000fe2000000002c */
[C---:B------:R-:W-:Y:S01]  /*80b0*/  IMAD.U32 R76, R50.reuse, 0x10000, RZ ;  /* 0x00010000324c7824 */ /* 0x040fe200078e00ff */
[----:B------:R-:W-:Y:S02]  /*80c0*/  LOP3.LUT R50, R50, 0xffff0000, RZ, 0xc0, !PT ;  /* 0xffff000032327812 */ /* 0x000fe400078ec0ff */
[----:B------:R-:W-:Y:S01]  /*80d0*/  PRMT R46, R51, 0x5410, R46 ;  /* 0x00005410332e7816 */ /* 0x000fe2000000002e */
[----:B------:R-:W-:Y:S02]  /*80e0*/  IMAD.U32 R51, R13, 0x10000, RZ ;  /* 0x000100000d337824 */ /* 0x000fe400078e00ff */
[----:B------:R-:W-:Y:S01]  /*80f0*/  FMUL.FTZ R49, R77, R76 ;  /* 0x0000004c4d317220 */ /* 0x000fe20000410000 */
[----:B------:R-:W-:-:S03]  /*8100*/  PRMT R35, R78, 0x5410, R35 ;  /* 0x000054104e237816 */ /* 0x000fc60000000023 */
[-C--:B------:R-:W-:Y:S01]  /*8110*/  FFMA.FTZ R49, R51, R47.reuse, -R49 ;  /* 0x0000002f33317223 */ /* 0x080fe20000010831 */
[----:B------:R-:W-:Y:S01]  /*8120*/  FMUL.FTZ R47, R77, R47 ;  /* 0x0000002f4d2f7220 */ /* 0x000fe20000410000 */
[C---:B------:R-:W-:Y:S02]  /*8130*/  SHF.L.U32 R77, R39.reuse, 0x10, RZ ;  /* 0x00000010274d7819 */ /* 0x040fe400000006ff */
[----:B------:R-:W-:Y:S01]  /*8140*/  LOP3.LUT R39, R39, 0xffff0000, RZ, 0xc0, !PT ;  /* 0xffff000027277812 */ /* 0x000fe200078ec0ff */
[----:B------:R-:W-:Y:S01]  /*8150*/  FFMA.FTZ R47, R51, R76, R47 ;  /* 0x0000004c332f7223 */ /* 0x000fe2000001002f */
[----:B------:R-:W-:Y:S01]  /*8160*/  LOP3.LUT R51, R13, 0xffff0000, RZ, 0xc0, !PT ;  /* 0xffff00000d337812 */ /* 0x000fe200078ec0ff */
[----:B------:R-:W-:Y:S01]  /*8170*/  FMUL.FTZ R13, R37, R50 ;  /* 0x00000032250d7220 */ /* 0x000fe20000410000 */
        /* <DEDUP_REMOVED lines=13> */
[----:B------:R-:W-:-:S03]  /*8250*/  F2FP.BF16.F32.PACK_AB R13, R13, R49 ;  /* 0x000000310d0d723e */ /* 0x000fc600000010ff */
[----:B------:R-:W-:Y:S01]  /*8260*/  FFMA.FTZ R50, R51, R76, R50 ;  /* 0x0000004c33327223 */ /* 0x000fe20000010032 */
[----:B------:R-:W-:-:S04]  /*8270*/  FMUL.FTZ R51, R39, R46 ;  /* 0x0000002e27337220 */ /* 0x000fc80000410000 */
[-C--:B------:R-:W-:Y:S01]  /*8280*/  FFMA.FTZ R51, R15, R34.reuse, -R51 ;  /* 0x000000220f337223 */ /* 0x080fe20000010833 */
[----:B------:R-:W-:Y:S01]  /*8290*/  FMUL.FTZ R34, R39, R34 ;  /* 0x0000002227227220 */ /* 0x000fe20000410000 */
[----:B------:R-:W-:-:S03]  /*82a0*/  IMAD.U32 R39, R36, 0x10000, RZ ;  /* 0x0001000024277824 */ /* 0x000fc600078e00ff */
[----:B------:R-:W-:Y:S01]  /*82b0*/  F2FP.BF16.F32.PACK_AB R51, R51, R37 ;  /* 0x000000253333723e */ /* 0x000fe200000010ff */
[----:B------:R-:W-:Y:S01]  /*82c0*/  FFMA.FTZ R34, R15, R46, R34 ;  /* 0x0000002e0f227223 */ /* 0x000fe20000010022 */
        /* <DEDUP_REMOVED lines=10> */
[----:B------:R-:W-:Y:S01]  /*8370*/  LOP3.LUT R15, R36, 0xffff0000, RZ, 0xc0, !PT ;  /* 0xffff0000240f7812 */ /* 0x000fe200078ec0ff */
[----:B------:R-:W-:Y:S01]  /*8380*/  IMAD.U32 R46, R38, 0x10000, RZ ;  /* 0x00010000262e7824 */ /* 0x000fe200078e00ff */
[----:B------:R-:W-:-:S03]  /*8390*/  LOP3.LUT R36, R12, 0xffff0000, RZ, 0xc0, !PT ;  /* 0xffff00000c247812 */ /* 0x000fc600078ec0ff */
        /* <DEDUP_REMOVED lines=8> */
[----:B------:R-:W-:Y:S01]  /*8420*/  FMUL.FTZ R37, R46, R35 ;  /* 0x000000232e257220 */ /* 0x000fe20000410000 */
[----:B------:R-:W-:Y:S02]  /*8430*/  IMAD.U32 R32, R14, 0x10000, RZ ;  /* 0x000100000e207824 */ /* 0x000fe400078e00ff */
[-C--:B------:R-:W-:Y:S01]  /*8440*/  FMUL.FTZ R46, R46, R36.reuse ;  /* 0x000000242e2e7220 */ /* 0x080fe20000410000 */
[----:B------:R-:W-:Y:S01]  /*8450*/  LOP3.LUT R14, R14, 0xffff0000, RZ, 0xc0, !PT ;  /* 0xffff00000e0e7812 */ /* 0x000fe200078ec0ff */
[----:B------:R-:W-:-:S02]  /*8460*/  FFMA.FTZ R37, R32, R36, -R37 ;  /* 0x0000002420257223 */ /* 0x000fc40000010825 */
[----:B------:R-:W-:Y:S01]  /*8470*/  FFMA.FTZ R46, R32, R35, R46 ;  /* 0x00000023202e7223 */ /* 0x000fe2000001002e */
[----:B------:R-:W-:Y:S02]  /*8480*/  LOP3.LUT R32, R38, 0xffff0000, RZ, 0xc0, !PT ;  /* 0xffff000026207812 */ /* 0x000fe400078ec0ff */
[----:B------:R-:W-:Y:S01]  /*8490*/  F2FP.BF16.F32.PACK_AB R15, R15, R39 ;  /* 0x000000270f0f723e */ /* 0x000fe200000010ff */
[----:B------:R-:W-:Y:S01]  /*84a0*/  IMAD.MOV.U32 R39, RZ, RZ, R34 ;  /* 0x000000ffff277224 */ /* 0x000fe200078e0022 */
[----:B------:R-:W-:Y:S01]  /*84b0*/  F2FP.BF16.F32.PACK_AB R12, R12, R47 ;  /* 0x0000002f0c0c723e */ /* 0x000fe200000010ff */
[CC--:B------:R-:W-:Y:S01]  /*84c0*/  FMUL.FTZ R35, R32.reuse, R44.reuse ;  /* 0x0000002c20237220 */ /* 0x0c0fe20000410000 */
[-C--:B------:R-:W-:Y:S01]  /*84d0*/  FMUL.FTZ R32, R32, R45.reuse ;  /* 0x0000002d20207220 */ /* 0x080fe20000410000 */
[----:B------:R-:W-:Y:S02]  /*84e0*/  IMAD.MOV.U32 R36, RZ, RZ, R15 ;  /* 0x000000ffff247224 */ /* 0x000fe400078e000f */
[C---:B------:R-:W-:Y:S01]  /*84f0*/  FFMA.FTZ R35, R14.reuse, R45, -R35 ;  /* 0x0000002d0e237223 */ /* 0x040fe20000010823 */
[----:B------:R-:W-:Y:S01]  /*8500*/  FFMA.FTZ R32, R14, R44, R32 ;  /* 0x0000002c0e207223 */ /* 0x000fe20000010020 */
[----:B------:R-:W-:-:S03]  /*8510*/  IMAD.MOV.U32 R15, RZ, RZ, R51 ;  /* 0x000000ffff0f7224 */ /* 0x000fc600078e0033 */
[----:B------:R-:W-:Y:S01]  /*8520*/  F2FP.BF16.F32.PACK_AB R35, R35, R37 ;  /* 0x000000252323723e */ /* 0x000fe200000010ff */
[----:B------:R-:W-:Y:S01]  /*8530*/  IMAD.MOV.U32 R37, RZ, RZ, R33 ;  /* 0x000000ffff257224 */ /* 0x000fe200078e0021 */
[----:B------:R-:W-:-:S03]  /*8540*/  F2FP.BF16.F32.PACK_AB R32, R32, R46 ;  /* 0x0000002e2020723e */ /* 0x000fc600000010ff */
[----:B------:R-:W-:Y:S02]  /*8550*/  IMAD.MOV.U32 R14, RZ, RZ, R35 ;  /* 0x000000ffff0e7224 */ /* 0x000fe400078e0023 */
[----:B------:R-:W-:-:S07]  /*8560*/  IMAD.MOV.U32 R38, RZ, RZ, R32 ;  /* 0x000000ffff267224 */ /* 0x000fce00078e0020 */
.L_x_533:
[----:B------:R-:W-:Y:S05]  /*8570*/  BSYNC B3 ;  /* 0x0000000000037941 */ /* 0x000fea0003800000 */
.L_x_532:
[----:B------:R-:W-:-:S04]  /*8580*/  LEA R32, P3, R7, R11, 0x1 ;  /* 0x0000000b07207211 */ /* 0x000fc800078608ff */
[----:B--2---:R-:W-:Y:S02]  /*8590*/  LEA.HI.X R33, R7, R117, R112, 0x1, P3 ;  /* 0x0000007507217211 */ /* 0x004fe400018f0c70 */
[----:B------:R-:W-:-:S03]  /*85a0*/  ISETP.GE.AND P3, PT, R48, R135, PT ;  /* 0x000000873000720c */ /* 0x000fc60003f66270 */
[----:B----4-:R2:W-:Y:S10]  /*85b0*/  ST.E.128 desc[UR56][R32.64], R12 ;  /* 0x0000000c20007985 */ /* 0x0105f4000c101d38 */
[----:B--2---:R-:W-:-:S05]  /*85c0*/  @!P3 IMAD.WIDE R12, R48, 0x2, R116 ;  /* 0x00000002300cb825 */ /* 0x004fca00078e0274 */
[----:B---3--:R4:W-:Y:S02]  /*85d0*/  @!P3 ST.E.128 desc[UR56][R12.64], R36 ;  /* 0x000000240c00b985 */ /* 0x0089e4000c101d38 */
.L_x_531:
[----:B------:R-:W-:Y:S05]  /*85e0*/  BSYNC B2 ;  /* 0x0000000000027941 */ /* 0x000fea0003800000 */
.L_x_530:
[----:B------:R-:W-:-:S13]  /*85f0*/  ISETP.NE.AND P3, PT, R27, RZ, PT ;  /* 0x000000ff1b00720c */ /* 0x000fda0003f65270 */
[----:B------:R-:W-:Y:S05]  /*8600*/  @!P3 BRA `(.L_x_525) ;  /* 0x0000000400f0b947 */ /* 0x000fea0003800000 */
[----:B---34-:R-:W3:Y:S01]  /*8610*/  LDL R12, [R1+0x38] ;  /* 0x00003800010c7983 */ /* 0x018ee20000100800 */
[----:B------:R-:W-:Y:S01]  /*8620*/  ISETP.GE.AND P3, PT, R3, R124, PT ;  /* 0x0000007c0300720c */ /* 0x000fe20003f66270 */
[----:B------:R-:W-:Y:S01]  /*8630*/  BSSY B2, `(.L_x_534) ;  /* 0x0000073000027945 */ /* 0x000fe20003800000 */
[----:B---3--:R-:W-:-:S04]  /*8640*/  LOP3.LUT P5, RZ, R12, 0x1, RZ, 0xc0, !PT ;  /* 0x000000010cff7812 */ /* 0x008fc800078ac0ff */
[----:B------:R-:W-:-:S04]  /*8650*/  SEL R12, R125, R137, !P5 ;  /* 0x000000897d0c7207 */ /* 0x000fc80006800000 */
[----:B------:R-:W-:-:S04]  /*8660*/  SHF.R.S32.HI R13, RZ, 0x1f, R12 ;  /* 0x0000001fff0d7819 */ /* 0x000fc8000001140c */
[----:B------:R-:W-:-:S04]  /*8670*/  LEA.HI R13, R13, R12, RZ, 0x4 ;  /* 0x0000000c0d0d7211 */ /* 0x000fc800078f20ff */
[----:B------:R-:W-:-:S04]  /*8680*/  LEA.HI.SX32 R36, R13, R119, 0x1c ;  /* 0x000000770d247211 */ /* 0x000fc800078fe2ff */
[----:B------:R-:W-:-:S04]  /*8690*/  SHF.R.S32.HI R13, RZ, 0x1f, R36 ;  /* 0x0000001fff0d7819 */ /* 0x000fc80000011424 */
[----:B------:R-:W-:Y:S02]  /*86a0*/  LEA.HI R13, R13, R36, RZ, 0x3 ;  /* 0x000000240d0d7211 */ /* 0x000fe400078f18ff */
[----:B------:R-:W-:Y:S02]  /*86b0*/  SHF.L.U32 R36, R36, 0x3, RZ ;  /* 0x0000000324247819 */ /* 0x000fe400000006ff */
        /* <DEDUP_REMOVED lines=12> */
[--C-:B------:R-:W-:Y:S01]  /*8780*/  SHF.R.U64 R30, R30, 0x10, R31.reuse ;  /* 0x000000101e1e7819 */ /* 0x100fe2000000121f */
[----:B---3--:R-:W-:Y:S01]  /*8790*/  IMAD.U32 R44, R33, 0x10000, RZ ;  /* 0x00010000212c7824 */ /* 0x008fe200078e00ff */
[----:B------:R-:W-:Y:S02]  /*87a0*/  SHF.R.U32.HI R37, RZ, 0x10, R31 ;  /* 0x00000010ff257819 */ /* 0x000fe4000001161f */
[--C-:B------:R-:W-:Y:S02]  /*87b0*/  SHF.R.U64 R31, R40, 0x10, R41.reuse ;  /* 0x00000010281f7819 */ /* 0x100fe40000001229 */
[----:B------:R-:W-:Y:S01]  /*87c0*/  SHF.R.U32.HI R40, RZ, 0x10, R41 ;  /* 0x00000010ff287819 */ /* 0x000fe20000011629 */
[----:B----4-:R-:W-:Y:S01]  /*87d0*/  IMAD.U32 R41, R13, 0x10000, RZ ;  /* 0x000100000d297824 */ /* 0x010fe200078e00ff */
[----:B------:R-:W-:Y:S02]  /*87e0*/  SHF.R.U64 R28, R28, 0x10, R29 ;  /* 0x000000101c1c7819 */ /* 0x000fe4000000121d */
[----:B------:R-:W-:-:S02]  /*87f0*/  PRMT R31, R198, 0x5410, R31 ;  /* 0x00005410c61f7816 */ /* 0x000fc4000000001f */
[----:B------:R-:W-:Y:S02]  /*8800*/  SHF.R.U32.HI R29, RZ, 0x10, R29 ;  /* 0x00000010ff1d7819 */ /* 0x000fe4000001161d */
[----:B------:R-:W-:Y:S02]  /*8810*/  PRMT R198, R198, 0x5432, R40 ;  /* 0x00005432c6c67816 */ /* 0x000fe40000000028 */
[----:B------:R-:W-:Y:S02]  /*8820*/  SHF.R.U64 R38, R42, 0x10, R43 ;  /* 0x000000102a267819 */ /* 0x000fe4000000122b */
[----:B------:R-:W-:Y:S02]  /*8830*/  PRMT R29, R196, 0x5432, R29 ;  /* 0x00005432c41d7816 */ /* 0x000fe4000000001d */
[----:B------:R-:W-:Y:S01]  /*8840*/  SHF.R.U32.HI R42, RZ, 0x10, R43 ;  /* 0x00000010ff2a7819 */ /* 0x000fe2000001162b */
[C---:B------:R-:W-:Y:S01]  /*8850*/  IMAD.U32 R43, R198.reuse, 0x10000, RZ ;  /* 0x00010000c62b7824 */ /* 0x040fe200078e00ff */
[----:B------:R-:W-:Y:S01]  /*8860*/  LOP3.LUT R198, R198, 0xffff0000, RZ, 0xc0, !PT ;  /* 0xffff0000c6c67812 */ /* 0x000fe200078ec0ff */
[----:B------:R-:W-:Y:S01]  /*8870*/  IMAD.U32 R39, R29, 0x10000, RZ ;  /* 0x000100001d277824 */ /* 0x000fe200078e00ff */
[----:B------:R-:W-:Y:S01]  /*8880*/  LOP3.LUT R33, R33, 0xffff0000, RZ, 0xc0, !PT ;  /* 0xffff000021217812 */ /* 0x000fe200078ec0ff */
[----:B------:R-:W-:Y:S01]  /*8890*/  FMUL.FTZ R40, R44, R43 ;  /* 0x0000002b2c287220 */ /* 0x000fe20000410000 */
[----:B------:R-:W-:-:S02]  /*88a0*/  LOP3.LUT R29, R29, 0xffff0000, RZ, 0xc0, !PT ;  /* 0xffff00001d1d7812 */ /* 0x000fc400078ec0ff */
[----:B------:R-:W-:Y:S01]  /*88b0*/  PRMT R42, R197, 0x5432, R42 ;  /* 0x00005432c52a7816 */ /* 0x000fe2000000002a */
[-C--:B------:R-:W-:Y:S01]  /*88c0*/  FFMA.FTZ R40, R41, R39.reuse, -R40 ;  /* 0x0000002729287223 */ /* 0x080fe20000010828 */
[----:B------:R-:W-:Y:S01]  /*88d0*/  FMUL.FTZ R39, R44, R39 ;  /* 0x000000272c277220 */ /* 0x000fe20000410000 */
[----:B------:R-:W-:Y:S01]  /*88e0*/  PRMT R37, R195, 0x5432, R37 ;  /* 0x00005432c3257816 */ /* 0x000fe20000000025 */
[----:B------:R-:W-:Y:S01]  /*88f0*/  IMAD.U32 R44, R35, 0x10000, RZ ;  /* 0x00010000232c7824 */ /* 0x000fe200078e00ff */
[----:B------:R-:W-:Y:S01]  /*8900*/  PRMT R28, R196, 0x5410, R28 ;  /* 0x00005410c41c7816 */ /* 0x000fe2000000001c */
[----:B------:R-:W-:Y:S01]  /*8910*/  FFMA.FTZ R39, R41, R43, R39 ;  /* 0x0000002b29277223 */ /* 0x000fe20000010027 */
[----:B------:R-:W-:Y:S01]  /*8920*/  LOP3.LUT R41, R13, 0xffff0000, RZ, 0xc0, !PT ;  /* 0xffff00000d297812 */ /* 0x000fe200078ec0ff */
[----:B------:R-:W-:Y:S01]  /*8930*/  FMUL.FTZ R13, R33, R198 ;  /* 0x000000c6210d7220 */ /* 0x000fe20000410000 */
[C---:B------:R-:W-:Y:S01]  /*8940*/  IMAD.U32 R43, R42.reuse, 0x10000, RZ ;  /* 0x000100002a2b7824 */ /* 0x040fe200078e00ff */
[----:B------:R-:W-:-:S02]  /*8950*/  LOP3.LUT R42, R42, 0xffff0000, RZ, 0xc0, !PT ;  /* 0xffff00002a2a7812 */ /* 0x000fc400078ec0ff */
[-C--:B------:R-:W-:Y:S01]  /*8960*/  FFMA.FTZ R13, R41, R29.reuse, -R13 ;  /* 0x0000001d290d7223 */ /* 0x080fe2000001080d */
[----:B------:R-:W-:Y:S01]  /*8970*/  FMUL.FTZ R29, R33, R29 ;  /* 0x0000001d211d7220 */ /* 0x000fe20000410000 */
[C---:B------:R-:W-:Y:S02]  /*8980*/  IMAD.U32 R33, R37.reuse, 0x10000, RZ ;  /* 0x0001000025217824 */ /* 0x040fe400078e00ff */
[C---:B------:R-:W-:Y:S01]  /*8990*/  FMUL.FTZ R45, R44.reuse, R43 ;  /* 0x0000002b2c2d7220 */ /* 0x040fe20000410000 */
[----:B------:R-:W-:Y:S01]  /*89a0*/  LOP3.LUT R37, R37, 0xffff0000, RZ, 0xc0, !PT ;  /* 0xffff000025257812 */ /* 0x000fe200078ec0ff */
[----:B------:R-:W-:Y:S01]  /*89b0*/  FFMA.FTZ R29, R41, R198, R29 ;  /* 0x000000c6291d7223 */ /* 0x000fe2000001001d */
[C---:B------:R-:W-:Y:S01]  /*89c0*/  IMAD.U32 R41, R15.reuse, 0x10000, RZ ;  /* 0x000100000f297824 */ /* 0x040fe200078e00ff */
[----:B------:R-:W-:Y:S02]  /*89d0*/  LOP3.LUT R15, R15, 0xffff0000, RZ, 0xc0, !PT ;  /* 0xffff00000f0f7812 */ /* 0x000fe400078ec0ff */
[----:B------:R-:W-:Y:S01]  /*89e0*/  F2FP.BF16.F32.PACK_AB R13, R13, R40 ;  /* 0x000000280d0d723e */ /* 0x000fe200000010ff */
[-C--:B------:R-:W-:Y:S01]  /*89f0*/  FFMA.FTZ R45, R41, R33.reuse, -R45 ;  /* 0x00000021292d7223 */ /* 0x080fe2000001082d */
[----:B------:R-:W-:Y:S01]  /*8a00*/  FMUL.FTZ R33, R44, R33 ;  /* 0x000000212c217220 */ /* 0x000fe20000410000 */
[----:B------:R-:W-:Y:S01]  /*8a10*/  F2FP.BF16.F32.PACK_AB R29, R29, R39 ;  /* 0x000000271d1d723e */ /* 0x000fe200000010ff */
[C---:B------:R-:W-:Y:S01]  /*8a20*/  IMAD.U32 R39, R28.reuse, 0x10000, RZ ;  /* 0x000100001c277824 */ /* 0x040fe200078e00ff */
[----:B------:R-:W-:Y:S01]  /*8a30*/  LOP3.LUT R28, R28, 0xffff0000, RZ, 0xc0, !PT ;  /* 0xffff00001c1c7812 */ /* 0x000fe200078ec0ff */
[----:B------:R-:W-:Y:S01]  /*8a40*/  FFMA.FTZ R41, R41, R43, R33 ;  /* 0x0000002b29297223 */ /* 0x000fe20000010021 */
[----:B------:R-:W-:-:S02]  /*8a50*/  LOP3.LUT R33, R35, 0xffff0000, RZ, 0xc0, !PT ;  /* 0xffff000023217812 */ /* 0x000fc400078ec0ff */
[----:B------:R-:W-:Y:S02]  /*8a60*/  PRMT R38, R197, 0x5410, R38 ;  /* 0x00005410c5267816 */ /* 0x000fe40000000026 */
[----:B------:R-:W-:Y:S01]  /*8a70*/  PRMT R30, R195, 0x5410, R30 ;  /* 0x00005410c31e7816 */ /* 0x000fe2000000001e */
[C---:B------:R-:W-:Y:S01]  /*8a80*/  FMUL.FTZ R35, R33.reuse, R42 ;  /* 0x0000002a21237220 */ /* 0x040fe20000410000 */
[----:B------:R-:W-:-:S03]  /*8a90*/  FMUL.FTZ R33, R33, R37 ;  /* 0x0000002521217220 */ /* 0x000fc60000410000 */
[C---:B------:R-:W-:Y:S01]  /*8aa0*/  FFMA.FTZ R35, R15.reuse, R37, -R35 ;  /* 0x000000250f237223 */ /* 0x040fe20000010823 */
[----:B------:R-:W-:Y:S01]  /*8ab0*/  FFMA.FTZ R33, R15, R42, R33 ;  /* 0x0000002a0f217223 */ /* 0x000fe20000010021 */
[----:B------:R-:W-:Y:S02]  /*8ac0*/  IMAD.U32 R37, R32, 0x10000, RZ ;  /* 0x0001000020257824 */ /* 0x000fe400078e00ff */
[----:B------:R-:W-:Y:S01]  /*8ad0*/  IMAD.U32 R15, R12, 0x10000, RZ ;  /* 0x000100000c0f7824 */ /* 0x000fe200078e00ff */
[----:B------:R-:W-:Y:S02]  /*8ae0*/  F2FP.BF16.F32.PACK_AB R35, R35, R45 ;  /* 0x0000002d2323723e */ /* 0x000fe400000010ff */
[----:B------:R-:W-:Y:S01]  /*8af0*/  F2FP.BF16.F32.PACK_AB R41, R33, R41 ;  /* 0x000000292129723e */ /* 0x000fe200000010ff */
[C---:B------:R-:W-:Y:S01]  /*8b00*/  IMAD.U32 R33, R31.reuse, 0x10000, RZ ;  /* 0x000100001f217824 */ /* 0x040fe200078e00ff */
[----:B------:R-:W-:-:S03]  /*8b10*/  LOP3.LUT R31, R31, 0xffff0000, RZ, 0xc0, !PT ;  /* 0xffff00001f1f7812 */ /* 0x000fc600078ec0ff */
[C---:B------:R-:W-:Y:S01]  /*8b20*/  FMUL.FTZ R40, R37.reuse, R33 ;  /* 0x0000002125287220 */ /* 0x040fe20000410000 */
[----:B------:R-:W-:-:S03]  /*8b30*/  FMUL.FTZ R37, R37, R39 ;  /* 0x0000002725257220 */ /* 0x000fc60000410000 */
[C---:B------:R-:W-:Y:S01]  /*8b40*/  FFMA.FTZ R40, R15.reuse, R39, -R40 ;  /* 0x000000270f287223 */ /* 0x040fe20000010828 */
        /* <DEDUP_REMOVED lines=8> */
[----:B------:R-:W-:Y:S01]  /*8bd0*/  IMAD.U32 R31, R38, 0x10000, RZ ;  /* 0x00010000261f7824 */ /* 0x000fe200078e00ff */
[----:B------:R-:W-:Y:S01]  /*8be0*/  SHF.L.U32 R32, R30, 0x10, RZ ;  /* 0x000000101e207819 */ /* 0x000fe200000006ff */
[----:B------:R-:W-:Y:S01]  /*8bf0*/  IMAD.U32 R28, R14, 0x10000, RZ ;  /* 0x000100000e1c7824 */ /* 0x000fe200078e00ff */
[----:B------:R-:W-:Y:S01]  /*8c00*/  LOP3.LUT R38, R38, 0xffff0000, RZ, 0xc0, !PT ;  /* 0xffff000026267812 */ /* 0x000fe200078ec0ff */
[C---:B------:R-:W-:Y:S01]  /*8c10*/  FMUL.FTZ R33, R39.reuse, R31 ;  /* 0x0000001f27217220 */ /* 0x040fe20000410000 */
[----:B------:R-:W-:Y:S01]  /*8c20*/  LOP3.LUT R30, R30, 0xffff0000, RZ, 0xc0, !PT ;  /* 0xffff00001e1e7812 */ /* 0x000fe200078ec0ff */
[-C--:B------:R-:W-:Y:S01]  /*8c30*/  FMUL.FTZ R39, R39, R32.reuse ;  /* 0x0000002027277220 */ /* 0x080fe20000410000 */
[----:B------:R-:W-:Y:S01]  /*8c40*/  LOP3.LUT R14, R14, 0xffff0000, RZ, 0xc0, !PT ;  /* 0xffff00000e0e7812 */ /* 0x000fe200078ec0ff */
[C---:B------:R-:W-:Y:S01]  /*8c50*/  FFMA.FTZ R33, R28.reuse, R32, -R33 ;  /* 0x000000201c217223 */ /* 0x040fe20000010821 */
[----:B------:R-:W-:Y:S01]  /*8c60*/  F2FP.BF16.F32.PACK_AB R15, R15, R37 ;  /* 0x000000250f0f723e */ /* 0x000fe200000010ff */
[----:B------:R-:W-:Y:S01]  /*8c70*/  FFMA.FTZ R39, R28, R31, R39 ;  /* 0x0000001f1c277223 */ /* 0x000fe20000010027 */
[----:B------:R-:W-:-:S02]  /*8c80*/  LOP3.LUT R28, R34, 0xffff0000, RZ, 0xc0, !PT ;  /* 0xffff0000221c7812 */ /* 0x000fc400078ec0ff */
[----:B------:R-:W-:Y:S01]  /*8c90*/  F2FP.BF16.F32.PACK_AB R12, R12, R40 ;  /* 0x000000280c0c723e */ /* 0x000fe200000010ff */
[----:B------:R-:W-:Y:S02]  /*8ca0*/  IMAD.MOV.U32 R32, RZ, RZ, R15 ;  /* 0x000000ffff207224 */ /* 0x000fe400078e000f */
[C---:B------:R-:W-:Y:S01]  /*8cb0*/  FMUL.FTZ R31, R28.reuse, R38 ;  /* 0x000000261c1f7220 */ /* 0x040fe20000410000 */
        /* <DEDUP_REMOVED lines=10> */
.L_x_535:
[----:B------:R-:W-:Y:S05]  /*8d60*/  BSYNC B2 ;  /* 0x0000000000027941 */ /* 0x000fea0003800000 */
.L_x_534:
[----:B------:R-:W-:-:S04]  /*8d70*/  LEA R28, P3, R8, R11, 0x1 ;  /* 0x0000000b081c7211 */ /* 0x000fc800078608ff */
[----:B--2---:R-:W-:Y:S02]  /*8d80*/  LEA.HI.X R29, R8, R117, R111, 0x1, P3 ;  /* 0x00000075081d7211 */ /* 0x004fe400018f0c6f */
[----:B------:R-:W-:-:S03]  /*8d90*/  ISETP.GE.AND P3, PT, R36, R135, PT ;  /* 0x000000872400720c */ /* 0x000fc60003f66270 */
[----:B----4-:R2:W-:Y:S10]  /*8da0*/  ST.E.128 desc[UR56][R28.64], R12 ;  /* 0x0000000c1c007985 */ /* 0x0105f4000c101d38 */
[----:B------:R-:W-:-:S05]  /*8db0*/  @!P3 IMAD.WIDE R116, R36, 0x2, R116 ;  /* 0x000000022474b825 */ /* 0x000fca00078e0274 */
[----:B---3--:R2:W-:Y:S02]  /*8dc0*/  @!P3 ST.E.128 desc[UR56][R116.64], R32 ;  /* 0x000000207400b985 */ /* 0x0085e4000c101d38 */
.L_x_525:
[----:B------:R-:W-:Y:S05]  /*8dd0*/  BSYNC B1 ;  /* 0x0000000000017941 */ /* 0x000fea0003800000 */
.L_x_524:
[----:B------:R-:W-:-:S03]  /*8de0*/  UMOV UR4, 0xffffffff ;  /* 0xffffffff00047882 */ /* 0x000fc60000000000 */
[----:B------:R-:W-:Y:S05]  /*8df0*/  BRA.DIV UR4, `(.L_x_536) ;  /* 0x0000017e04907947 */ /* 0x000fea000b800000 */
[----:B-1----:R-:W1:Y:S04]  /*8e00*/  SHFL.IDX PT, R115, R115, 0x1, 0x1c1f ;  /* 0x003c1f0073737f89 */ /* 0x002e6800000e0000 */
[----:B------:R-:W0:Y:S02]  /*8e10*/  SHFL.IDX PT, R118, R118, 0x1, 0x1c1f ;  /* 0x003c1f0076767f89 */ /* 0x000e2400000e0000 */
.L_x_808:
[----:B------:R-:W-:Y:S05]  /*8e20*/  @P4 BRA `(.L_x_493) ;  /* 0x0000001c00cc4947 */ /* 0x000fea0003800000 */
[----:B------:R-:W-:Y:S01]  /*8e30*/  ISETP.NE.AND P3, PT, R9, RZ, PT ;  /* 0x000000ff0900720c */ /* 0x000fe20003f65270 */
[----:B------:R-:W-:Y:S01]  /*8e40*/  BSSY B1, `(.L_x_537) ;  /* 0x000007e000017945 */ /* 0x000fe20003800000 */
[----:B0-2---:R-:W-:Y:S02]  /*8e50*/  IMAD.MOV.U32 R32, RZ, RZ, R118 ;  /* 0x000000ffff207224 */ /* 0x005fe400078e0076 */
[----:B-1----:R-:W-:-:S09]  /*8e60*/  IMAD.MOV.U32 R33, RZ, RZ, R115 ;  /* 0x000000ffff217224 */ /* 0x002fd200078e0073 */
[----:B------:R-:W-:Y:S05]  /*8e70*/  @!P3 BRA `(.L_x_538) ;  /* 0x0000000400e8b947 */ /* 0x000fea0003800000 */
[----:B---3--:R-:W-:Y:S01]  /*8e80*/  SEL R11, R125, R137, !P0 ;  /* 0x000000897d0b7207 */ /* 0x008fe20004000000 */
[----:B------:R-:W-:Y:S01]  /*8e90*/  BSSY B2, `(.L_x_539) ;  /* 0x0000072000027945 */ /* 0x000fe20003800000 */
[----:B----4-:R-:W-:Y:S02]  /*8ea0*/  SHF.R.U32.HI R13, RZ, 0x3, R168 ;  /* 0x00000003ff0d7819 */ /* 0x010fe400000116a8 */
[----:B------:R-:W-:Y:S02]  /*8eb0*/  SHF.R.S32.HI R12, RZ, 0x1f, R11 ;  /* 0x0000001fff0c7819 */ /* 0x000fe4000001140b */
[----:B------:R-:W-:Y:S02]  /*8ec0*/  ISETP.GE.AND P3, PT, R16, R124, PT ;  /* 0x0000007c1000720c */ /* 0x000fe40003f66270 */
        /* <DEDUP_REMOVED lines=9> */
[----:B------:R-:W-:Y:S02]  /*8f60*/  IMAD.IADD R11, R12, 0x1, R11 ;  /* 0x000000010c0b7824 */ /* 0x000fe400078e020b */
[C---:B------:R-:W-:Y:S02]  /*8f70*/  IMAD R12, R18.reuse, 0x4800, R138 ;  /* 0x00004800120c7824 */ /* 0x040fe400078e028a */
[----:B------:R-:W-:Y:S02]  /*8f80*/  IMAD R28, R18, 0x4800, R11 ;  /* 0x00004800121c7824 */ /* 0x000fe400078e020b */
[--C-:B------:R-:W-:Y:S02]  /*8f90*/  IMAD R12, R12, 0x2, R2.reuse ;  /* 0x000000020c0c7824 */ /* 0x100fe400078e0202 */
[----:B------:R-:W-:-:S04]  /*8fa0*/  IMAD R28, R28, 0x2, R2 ;  /* 0x000000021c1c7824 */ /* 0x000fc800078e0202 */
[----:B------:R-:W0:Y:S04]  /*8fb0*/  LDS.128 R12, [R12+0x18400] ;  /* 0x018400000c0c7984 */ /* 0x000e280000000c00 */
[----:B------:R-:W1:Y:S01]  /*8fc0*/  LDS.128 R28, [R28+0x18400] ;  /* 0x018400001c1c7984 */ /* 0x000e620000000c00 */
[----:B------:R-:W-:Y:S05]  /*8fd0*/  @P3 BRA `(.L_x_540) ;  /* 0x0000000400743947 */ /* 0x000fea0003800000 */
[----:B------:R-:W-:Y:S01]  /*8fe0*/  SHF.R.U64 R11, R60, 0x10, R61 ;  /* 0x000000103c0b7819 */ /* 0x000fe2000000123d */
[----:B-1----:R-:W-:Y:S01]  /*8ff0*/  IMAD.U32 R40, R29, 0x10000, RZ ;  /* 0x000100001d287824 */ /* 0x002fe200078e00ff */
[----:B------:R-:W-:Y:S01]  /*9000*/  SHF.R.U32.HI R35, RZ, 0x10, R73 ;  /* 0x00000010ff237819 */ /* 0x000fe20000011649 */
[----:B0-----:R-:W-:Y:S01]  /*9010*/  IMAD.U32 R38, R13, 0x10000, RZ ;  /* 0x000100000d267824 */ /* 0x001fe200078e00ff */
[----:B------:R-:W-:Y:S01]  /*9020*/  SHF.R.U32.HI R60, RZ, 0x10, R61 ;  /* 0x00000010ff3c7819 */ /* 0x000fe2000001163d */
[----:B------:R-:W-:Y:S01]  /*9030*/  IMAD.U32 R46, R30, 0x10000, RZ ;  /* 0x000100001e2e7824 */ /* 0x000fe200078e00ff */
[----:B------:R-:W-:Y:S02]  /*9040*/  PRMT R35, R194, 0x5432, R35 ;  /* 0x00005432c2237816 */ /* 0x000fe40000000023 */
[----:B------:R-:W-:Y:S02]  /*9050*/  PRMT R60, R182, 0x5432, R60 ;  /* 0x00005432b63c7816 */ /* 0x000fe4000000003c */
[----:B------:R-:W-:Y:S01]  /*9060*/  SHF.R.U64 R37, R74, 0x10, R75 ;  /* 0x000000104a257819 */ /* 0x000fe2000000124b */
[C---:B------:R-:W-:Y:S01]  /*9070*/  IMAD.U32 R39, R35.reuse, 0x10000, RZ ;  /* 0x0001000023277824 */ /* 0x040fe200078e00ff */
[----:B------:R-:W-:Y:S01]  /*9080*/  LOP3.LUT R35, R35, 0xffff0000, RZ, 0xc0, !PT ;  /* 0xffff000023237812 */ /* 0x000fe200078ec0ff */
[C---:B------:R-:W-:Y:S01]  /*9090*/  IMAD.U32 R41, R60.reuse, 0x10000, RZ ;  /* 0x000100003c297824 */ /* 0x040fe200078e00ff */
[----:B------:R-:W-:Y:S01]  /*90a0*/  LOP3.LUT R60, R60, 0xffff0000, RZ, 0xc0, !PT ;  /* 0xffff00003c3c7812 */ /* 0x000fe200078ec0ff */
[----:B------:R-:W-:Y:S01]  /*90b0*/  FMUL.FTZ R42, R40, R39 ;  /* 0x00000027282a7220 */ /* 0x000fe20000410000 */
[----:B------:R-:W-:Y:S01]  /*90c0*/  SHF.R.U64 R34, R62, 0x10, R63 ;  /* 0x000000103e227819 */ /* 0x000fe2000000123f */
[-C--:B------:R-:W-:Y:S01]  /*90d0*/  FMUL.FTZ R40, R40, R41.reuse ;  /* 0x0000002928287220 */ /* 0x080fe20000410000 */
[----:B------:R-:W-:Y:S01]  /*90e0*/  SHF.R.U32.HI R74, RZ, 0x10, R75 ;  /* 0x00000010ff4a7819 */ /* 0x000fe2000001164b */
[C---:B------:R-:W-:Y:S01]  /*90f0*/  FFMA.FTZ R42, R38.reuse, R41, -R42 ;  /* 0x00000029262a7223 */ /* 0x040fe2000001082a */
[----:B------:R-:W-:Y:S01]  /*9100*/  SHF.R.U32.HI R62, RZ, 0x10, R63 ;  /* 0x00000010ff3e7819 */ /* 0x000fe2000001163f */
[----:B------:R-:W-:Y:S01]  /*9110*/  FFMA.FTZ R40, R38, R39, R40 ;  /* 0x0000002726287223 */ /* 0x000fe20000010028 */
[----:B------:R-:W-:-:S02]  /*9120*/  LOP3.LUT R38, R29, 0xffff0000, RZ, 0xc0, !PT ;  /* 0xffff00001d267812 */ /* 0x000fc400078ec0ff */
[----:B------:R-:W-:Y:S02]  /*9130*/  LOP3.LUT R13, R13, 0xffff0000, RZ, 0xc0, !PT ;  /* 0xffff00000d0d7812 */ /* 0x000fe400078ec0ff */
[----:B------:R-:W-:Y:S01]  /*9140*/  PRMT R74, R193, 0x5432, R74 ;  /* 0x00005432c14a7816 */ /* 0x000fe2000000004a */
[CC--:B------:R-:W-:Y:S01]  /*9150*/  FMUL.FTZ R29, R38.reuse, R35.reuse ;  /* 0x00000023261d7220 */ /* 0x0c0fe20000410000 */
[-C--:B------:R-:W-:Y:S01]  /*9160*/  FMUL.FTZ R38, R38, R60.reuse ;  /* 0x0000003c26267220 */ /* 0x080fe20000410000 */
[----:B------:R-:W-:Y:S02]  /*9170*/  PRMT R62, R159, 0x5432, R62 ;  /* 0x000054329f3e7816 */ /* 0x000fe4000000003e */
[C---:B------:R-:W-:Y:S01]  /*9180*/  FFMA.FTZ R29, R13.reuse, R60, -R29 ;  /* 0x0000003c0d1d7223 */ /* 0x040fe2000001081d */
[----:B------:R-:W-:Y:S01]  /*9190*/  FFMA.FTZ R38, R13, R35, R38 ;  /* 0x000000230d267223 */ /* 0x000fe20000010026 */
[C---:B------:R-:W-:Y:S01]  /*91a0*/  SHF.L.U32 R41, R31.reuse, 0x10, RZ ;  /* 0x000000101f297819 */ /* 0x040fe200000006ff */
[----:B------:R-:W-:Y:S01]  /*91b0*/  IMAD.U32 R13, R74, 0x10000, RZ ;  /* 0x000100004a0d7824 */ /* 0x000fe200078e00ff */
[----:B------:R-:W-:Y:S01]  /*91c0*/  LOP3.LUT R31, R31, 0xffff0000, RZ, 0xc0, !PT ;  /* 0xffff00001f1f7812 */ /* 0x000fe200078ec0ff */
[C---:B------:R-:W-:Y:S01]  /*91d0*/  IMAD.U32 R39, R62.reuse, 0x10000, RZ ;  /* 0x000100003e277824 */ /* 0x040fe200078e00ff */
[----:B------:R-:W-:Y:S01]  /*91e0*/  LOP3.LUT R62, R62, 0xffff0000, RZ, 0xc0, !PT ;  /* 0xffff00003e3e7812 */ /* 0x000fe200078ec0ff */
[----:B------:R-:W-:-:S02]  /*91f0*/  IMAD.U32 R35, R15, 0x10000, RZ ;  /* 0x000100000f237824 */ /* 0x000fc400078e00ff */
[C---:B------:R-:W-:Y:S01]  /*9200*/  FMUL.FTZ R43, R41.reuse, R13 ;  /* 0x0000000d292b7220 */ /* 0x040fe20000410000 */
[-C--:B------:R-:W-:Y:S01]  /*9210*/  FMUL.FTZ R41, R41, R39.reuse ;  /* 0x0000002729297220 */ /* 0x080fe20000410000 */
[----:B------:R-:W-:Y:S02]  /*9220*/  SHF.R.U64 R72, R72, 0x10, R73 ;  /* 0x0000001048487819 */ /* 0x000fe40000001249 */
[C---:B------:R-:W-:Y:S01]  /*9230*/  FFMA.FTZ R39, R35.reuse, R39, -R43 ;  /* 0x0000002723277223 */ /* 0x040fe2000001082b */
[----:B------:R-:W-:Y:S01]  /*9240*/  FFMA.FTZ R35, R35, R13, R41 ;  /* 0x0000000d23237223 */ /* 0x000fe20000010029 */
[----:B------:R-:W-:Y:S01]  /*9250*/  LOP3.LUT R41, R74, 0xffff0000, RZ, 0xc0, !PT ;  /* 0xffff00004a297812 */ /* 0x000fe200078ec0ff */
[----:B------:R-:W-:Y:S01]  /*9260*/  IMAD.U32 R43, R28, 0x10000, RZ ;  /* 0x000100001c2b7824 */ /* 0x000fe200078e00ff */
[----:B------:R-:W-:Y:S02]  /*9270*/  LOP3.LUT R13, R15, 0xffff0000, RZ, 0xc0, !PT ;  /* 0xffff00000f0d7812 */ /* 0x000fe400078ec0ff */
[----:B------:R-:W-:Y:S01]  /*9280*/  PRMT R72, R194, 0x5410, R72 ;  /* 0x00005410c2487816 */ /* 0x000fe20000000048 */
[C---:B------:R-:W-:Y:S01]  /*9290*/  FMUL.FTZ R15, R31.reuse, R41 ;  /* 0x000000291f0f7220 */ /* 0x040fe20000410000 */
[----:B------:R-:W-:Y:S01]  /*92a0*/  FMUL.FTZ R31, R31, R62 ;  /* 0x0000003e1f1f7220 */ /* 0x000fe20000410000 */
[----:B------:R-:W-:-:S02]  /*92b0*/  PRMT R11, R182, 0x5410, R11 ;  /* 0x00005410b60b7816 */ /* 0x000fc4000000000b */
[C---:B------:R-:W-:Y:S01]  /*92c0*/  FFMA.FTZ R15, R13.reuse, R62, -R15 ;  /* 0x0000003e0d0f7223 */ /* 0x040fe2000001080f */
[----:B------:R-:W-:Y:S01]  /*92d0*/  FFMA.FTZ R13, R13, R41, R31 ;  /* 0x000000290d0d7223 */ /* 0x000fe2000001001f */
[----:B------:R-:W-:Y:S01]  /*92e0*/  IMAD.U32 R41, R72, 0x10000, RZ ;  /* 0x0001000048297824 */ /* 0x000fe200078e00ff */
[----:B------:R-:W-:Y:S01]  /*92f0*/  LOP3.LUT R28, R28, 0xffff0000, RZ, 0xc0, !PT ;  /* 0xffff00001c1c7812 */ /* 0x000fe200078ec0ff */
[----:B------:R-:W-:Y:S01]  /*9300*/  IMAD.U32 R44, R11, 0x10000, RZ ;  /* 0x000100000b2c7824 */ /* 0x000fe200078e00ff */
[----:B------:R-:W-:Y:S01]  /*9310*/  LOP3.LUT R72, R72, 0xffff0000, RZ, 0xc0, !PT ;  /* 0xffff000048487812 */ /* 0x000fe200078ec0ff */
[C---:B------:R-:W-:Y:S01]  /*9320*/  FMUL.FTZ R45, R43.reuse, R41 ;  /* 0x000000292b2d7220 */ /* 0x040fe20000410000 */
[----:B------:R-:W-:Y:S02]  /*9330*/  IMAD.U32 R31, R12, 0x10000, RZ ;  /* 0x000100000c1f7824 */ /* 0x000fe400078e00ff */
[-C--:B------:R-:W-:Y:S01]  /*9340*/  FMUL.FTZ R43, R43, R44.reuse ;  /* 0x0000002c2b2b7220 */ /* 0x080fe20000410000 */
[----:B------:R-:W-:Y:S01]  /*9350*/  LOP3.LUT R11, R11, 0xffff0000, RZ, 0xc0, !PT ;  /* 0xffff00000b0b7812 */ /* 0x000fe200078ec0ff */
[----:B------:R-:W-:-:S02]  /*9360*/  FFMA.FTZ R45, R31, R44, -R45 ;  /* 0x0000002c1f2d7223 */ /* 0x000fc4000001082d */
[----:B------:R-:W-:Y:S01]  /*9370*/  FFMA.FTZ R43, R31, R41, R43 ;  /* 0x000000291f2b7223 */ /* 0x000fe2000001002b */
[----:B------:R-:W-:Y:S01]  /*9380*/  LOP3.LUT R12, R12, 0xffff0000, RZ, 0xc0, !PT ;  /* 0xffff00000c0c7812 */ /* 0x000fe200078ec0ff */
[CC--:B------:R-:W-:Y:S01]  /*9390*/  FMUL.FTZ R31, R28.reuse, R72.reuse ;  /* 0x000000481c1f7220 */ /* 0x0c0fe20000410000 */
[-C--:B------:R-:W-:Y:S01]  /*93a0*/  FMUL.FTZ R28, R28, R11.reuse ;  /* 0x0000000b1c1c7220 */ /* 0x080fe20000410000 */
[----:B------:R-:W-:Y:S02]  /*93b0*/  PRMT R37, R193, 0x5410, R37 ;  /* 0x00005410c1257816 */ /* 0x000fe40000000025 */
[----:B------:R-:W-:Y:S01]  /*93c0*/  PRMT R34, R159, 0x5410, R34 ;  /* 0x000054109f227816 */ /* 0x000fe20000000022 */
[C---:B------:R-:W-:Y:S01]  /*93d0*/  FFMA.FTZ R31, R12.reuse, R11, -R31 ;  /* 0x0000000b0c1f7223 */ /* 0x040fe2000001081f */
[----:B------:R-:W-:Y:S01]  /*93e0*/  FFMA.FTZ R28, R12, R72, R28 ;  /* 0x000000480c1c7223 */ /* 0x000fe2000001001c */
[C---:B------:R-:W-:Y:S01]  /*93f0*/  IMAD.U32 R12, R37.reuse, 0x10000, RZ ;  /* 0x00010000250c7824 */ /* 0x040fe200078e00ff */
[----:B------:R-:W-:Y:S01]  /*9400*/  LOP3.LUT R30, R30, 0xffff0000, RZ, 0xc0, !PT ;  /* 0xffff00001e1e7812 */ /* 0x000fe200078ec0ff */
[----:B------:R-:W-:Y:S01]  /*9410*/  IMAD.U32 R41, R34, 0x10000, RZ ;  /* 0x0001000022297824 */ /* 0x000fe200078e00ff */
[----:B------:R-:W-:Y:S01]  /*9420*/  LOP3.LUT R37, R37, 0xffff0000, RZ, 0xc0, !PT ;  /* 0xffff000025257812 */ /* 0x000fe200078ec0ff */
[----:B------:R-:W-:Y:S01]  /*9430*/  FMUL.FTZ R44, R46, R12 ;  /* 0x0000000c2e2c7220 */ /* 0x000fe20000410000 */
[----:B------:R-:W-:-:S02]  /*9440*/  IMAD.U32 R11, R14, 0x10000, RZ ;  /* 0x000100000e0b7824 */ /* 0x000fc400078e00ff */
[-C--:B------:R-:W-:Y:S01]  /*9450*/  FMUL.FTZ R46, R46, R41.reuse ;  /* 0x000000292e2e7220 */ /* 0x080fe20000410000 */
[----:B------:R-:W-:Y:S01]  /*9460*/  LOP3.LUT R34, R34, 0xffff0000, RZ, 0xc0, !PT ;  /* 0xffff000022227812 */ /* 0x000fe200078ec0ff */
[C---:B------:R-:W-:Y:S02]  /*9470*/  FFMA.FTZ R44, R11.reuse, R41, -R44 ;  /* 0x000000290b2c7223 */ /* 0x040fe4000001082c */
[----:B------:R-:W-:Y:S01]  /*9480*/  FFMA.FTZ R46, R11, R12, R46 ;  /* 0x0000000c0b2e7223 */ /* 0x000fe2000001002e */
[----:B------:R-:W-:Y:S01]  /*9490*/  LOP3.LUT R14, R14, 0xffff0000, RZ, 0xc0, !PT ;  /* 0xffff00000e0e7812 */ /* 0x000fe200078ec0ff */
[C---:B------:R-:W-:Y:S01]  /*94a0*/  FMUL.FTZ R11, R30.reuse, R37 ;  /* 0x000000251e0b7220 */ /* 0x040fe20000410000 */
[----:B------:R-:W-:Y:S01]  /*94b0*/  FMUL.FTZ R30, R30, R34 ;  /* 0x000000221e1e7220 */ /* 0x000fe20000410000 */
[----:B------:R-:W-:Y:S02]  /*94c0*/  F2FP.BF16.F32.PACK_AB R29, R29, R42 ;  /* 0x0000002a1d1d723e */ /* 0x000fe400000010ff */
[C---:B------:R-:W-:Y:S01]  /*94d0*/  FFMA.FTZ R11, R14.reuse, R34, -R11 ;  /* 0x000000220e0b7223 */ /* 0x040fe2000001080b */
[----:B------:R-:W-:Y:S01]  /*94e0*/  F2FP.BF16.F32.PACK_AB R31, R31, R45 ;  /* 0x0000002d1f1f723e */ /* 0x000fe200000010ff */
[----:B------:R-:W-:Y:S01]  /*94f0*/  FFMA.FTZ R30, R14, R37, R30 ;  /* 0x000000250e1e7223 */ /* 0x000fe2000001001e */
[----:B------:R-:W-:-:S02]  /*9500*/  F2FP.BF16.F32.PACK_AB R38, R38, R40 ;  /* 0x000000282626723e */ /* 0x000fc400000010ff */
[----:B------:R-:W-:Y:S01]  /*9510*/  F2FP.BF16.F32.PACK_AB R35, R13, R35 ;  /* 0x000000230d23723e */ /* 0x000fe200000010ff */
[----:B------:R-:W-:Y:S01]  /*9520*/  IMAD.MOV.U32 R12, RZ, RZ, R31 ;  /* 0x000000ffff0c7224 */ /* 0x000fe200078e001f */
[----:B------:R-:W-:Y:S01]  /*9530*/  F2FP.BF16.F32.PACK_AB R11, R11, R44 ;  /* 0x0000002c0b0b723e */ /* 0x000fe200000010ff */
[----:B------:R-:W-:Y:S01]  /*9540*/  IMAD.MOV.U32 R13, RZ, RZ, R29 ;  /* 0x000000ffff0d7224 */ /* 0x000fe200078e001d */
[----:B------:R-:W-:Y:S01]  /*9550*/  F2FP.BF16.F32.PACK_AB R15, R15, R39 ;  /* 0x000000270f0f723e */ /* 0x000fe200000010ff */
[----:B------:R-:W-:Y:S01]  /*9560*/  IMAD.MOV.U32 R29, RZ, RZ, R38 ;  /* 0x000000ffff1d7224 */ /* 0x000fe200078e0026 */
[----:B------:R-:W-:Y:S01]  /*9570*/  F2FP.BF16.F32.PACK_AB R28, R28, R43 ;  /* 0x0000002b1c1c723e */ /* 0x000fe200000010ff */
[----:B------:R-:W-:Y:S01]  /*9580*/  IMAD.MOV.U32 R14, RZ, RZ, R11 ;  /* 0x000000ffff0e7224 */ /* 0x000fe200078e000b */
[----:B------:R-:W-:Y:S01]  /*9590*/  F2FP.BF16.F32.PACK_AB R30, R30, R46 ;  /* 0x0000002e1e1e723e */ /* 0x000fe200000010ff */
[----:B------:R-:W-:-:S07]  /*95a0*/  IMAD.MOV.U32 R31, RZ, RZ, R35 ;  /* 0x000000ffff1f7224 */ /* 0x000fce00078e0023 */
.L_x_540:
[----:B------:R-:W-:Y:S05]  /*95b0*/  BSYNC B2 ;  /* 0x0000000000027941 */ /* 0x000fea0003800000 */
.L_x_539:
[----:B------:R-:W-:-:S04]  /*95c0*/  LEA R34, P3, R6, R118, 0x1 ;  /* 0x0000007606227211 */ /* 0x000fc800078608ff */
[----:B------:R-:W-:Y:S02]  /*95d0*/  LEA.HI.X R35, R6, R115, R113, 0x1, P3 ;  /* 0x0000007306237211 */ /* 0x000fe400018f0c71 */
[----:B------:R-:W-:-:S03]  /*95e0*/  ISETP.GE.AND P3, PT, R36, R135, PT ;  /* 0x000000872400720c */ /* 0x000fc60003f66270 */
[----:B0-----:R0:W-:Y:S10]  /*95f0*/  ST.E.128 desc[UR56][R34.64], R12 ;  /* 0x0000000c22007985 */ /* 0x0011f4000c101d38 */
[----:B------:R-:W-:-:S05]  /*9600*/  @!P3 IMAD.WIDE R36, R36, 0x2, R32 ;  /* 0x000000022424b825 */ /* 0x000fca00078e0220 */
[----:B-1----:R0:W-:Y:S02]  /*9610*/  @!P3 ST.E.128 desc[UR56][R36.64], R28 ;  /* 0x0000001c2400b985 */ /* 0x0021e4000c101d38 */
.L_x_538:
[----:B------:R-:W-:Y:S05]  /*9620*/  BSYNC B1 ;  /* 0x0000000000017941 */ /* 0x000fea0003800000 */
.L_x_537:
[----:B------:R-:W-:Y:S01]  /*9630*/  ISETP.NE.AND P3, PT, R26, RZ, PT ;  /* 0x000000ff1a00720c */ /* 0x000fe20003f65270 */
[----:B------:R-:W-:-:S12]  /*9640*/  BSSY B1, `(.L_x_541) ;  /* 0x000007d000017945 */ /* 0x000fd80003800000 */
[----:B------:R-:W-:Y:S05]  /*9650*/  @!P3 BRA `(.L_x_542) ;  /* 0x0000000400ecb947 */ /* 0x000fea0003800000 */
[----:B---3--:R-:W-:Y:S01]  /*9660*/  SEL R11, R125, R137, !P1 ;  /* 0x000000897d0b7207 */ /* 0x008fe20004800000 */
[----:B------:R-:W-:Y:S01]  /*9670*/  BSSY B2, `(.L_x_543) ;  /* 0x0000076000027945 */ /* 0x000fe20003800000 */
[----:B0-----:R-:W-:Y:S02]  /*9680*/  SHF.R.U32.HI R14, RZ, 0x3, R168 ;  /* 0x00000003ff0e7819 */ /* 0x001fe400000116a8 */
[----:B----4-:R-:W-:Y:S02]  /*9690*/  SHF.R.S32.HI R12, RZ, 0x1f, R11 ;  /* 0x0000001fff0c7819 */ /* 0x010fe4000001140b */
[----:B------:R-:W-:Y:S02]  /*96a0*/  ISETP.GE.AND P4, PT, R0, R124, PT ;  /* 0x0000007c0000720c */ /* 0x000fe40003f86270 */
[----:B------:R-:W-:Y:S02]  /*96b0*/  LEA.HI R11, R12, R11, RZ, 0x4 ;  /* 0x0000000b0c0b7211 */ /* 0x000fe400078f20ff */
[----:B------:R-:W-:-:S02]  /*96c0*/  LEA R34, P3, R7, R118, 0x1 ;  /* 0x0000007607227211 */ /* 0x000fc400078608ff */
[----:B------:R-:W-:Y:S02]  /*96d0*/  LEA.HI.SX32 R11, R11, R120, 0x1c ;  /* 0x000000780b0b7211 */ /* 0x000fe400078fe2ff */
[----:B------:R-:W-:Y:S02]  /*96e0*/  LEA.HI.X R35, R7, R115, R112, 0x1, P3 ;  /* 0x0000007307237211 */ /* 0x000fe400018f0c70 */
[----:B------:R-:W-:Y:S01]  /*96f0*/  SHF.R.S32.HI R12, RZ, 0x1f, R11 ;  /* 0x0000001fff0c7819 */ /* 0x000fe2000001140b */
[----:B------:R-:W-:-:S03]  /*9700*/  IMAD.SHL.U32 R36, R11, 0x8, RZ ;  /* 0x000000080b247824 */ /* 0x000fc600078e00ff */
[----:B------:R-:W-:Y:S02]  /*9710*/  LEA.HI R12, R12, R11, RZ, 0x3 ;  /* 0x0000000b0c0c7211 */ /* 0x000fe400078f18ff */
[----:B------:R-:W-:Y:S02]  /*9720*/  LOP3.LUT R11, R168, 0x38, R36, 0xf8, !PT ;  /* 0x00000038a80b7812 */ /* 0x000fe400078ef824 */
[----:B------:R-:W-:Y:S02]  /*9730*/  SHF.R.S32.HI R13, RZ, 0x3, R12 ;  /* 0x00000003ff0d7819 */ /* 0x000fe4000001140c */
[----:B------:R-:W-:Y:S02]  /*9740*/  LOP3.LUT R11, R11, R14, RZ, 0x3c, !PT ;  /* 0x0000000e0b0b7212 */ /* 0x000fe400078e3cff */
[----:B------:R-:W-:Y:S01]  /*9750*/  ISETP.GE.AND P3, PT, R36, R135, PT ;  /* 0x000000872400720c */ /* 0x000fe20003f66270 */
[----:B------:R-:W-:-:S05]  /*9760*/  IMAD R12, R13, 0x1800, R180 ;  /* 0x000018000d0c7824 */ /* 0x000fca00078e02b4 */
[----:B------:R-:W-:Y:S01]  /*9770*/  IADD3 R11, R12, R11, RZ ;  /* 0x0000000b0c0b7210 */ /* 0x000fe20007ffe0ff */
[----:B------:R-:W-:-:S04]  /*9780*/  IMAD R12, R18, 0x4800, R134 ;  /* 0x00004800120c7824 */ /* 0x000fc800078e0286 */
[----:B------:R-:W-:Y:S02]  /*9790*/  IMAD R28, R18, 0x4800, R11 ;  /* 0x00004800121c7824 */ /* 0x000fe400078e020b */
[--C-:B------:R-:W-:Y:S02]  /*97a0*/  IMAD R12, R12, 0x2, R2.reuse ;  /* 0x000000020c0c7824 */ /* 0x100fe400078e0202 */
[----:B------:R-:W-:-:S04]  /*97b0*/  IMAD R28, R28, 0x2, R2 ;  /* 0x000000021c1c7824 */ /* 0x000fc800078e0202 */
[----:B------:R-:W0:Y:S04]  /*97c0*/  LDS.128 R12, [R12+0x18400] ;  /* 0x018400000c0c7984 */ /* 0x000e280000000c00 */
[----:B------:R-:W1:Y:S01]  /*97d0*/  LDS.128 R28, [R28+0x18400] ;  /* 0x018400001c1c7984 */ /* 0x000e620000000c00 */
[----:B------:R-:W-:Y:S05]  /*97e0*/  @P4 BRA `(.L_x_544) ;  /* 0x0000000400784947 */ /* 0x000fea0003800000 */
[----:B------:R-:W-:Y:S01]  /*97f0*/  SHF.R.U32.HI R39, RZ, 0x10, R69 ;  /* 0x00000010ff277819 */ /* 0x000fe20000011645 */
[----:B-1----:R-:W-:Y:S01]  /*9800*/  IMAD.U32 R41, R29, 0x10000, RZ ;  /* 0x000100001d297824 */ /* 0x002fe200078e00ff */
[----:B------:R-:W-:Y:S01]  /*9810*/  SHF.R.U32.HI R40, RZ, 0x10, R57 ;  /* 0x00000010ff287819 */ /* 0x000fe20000011639 */
[----:B0-----:R-:W-:Y:S01]  /*9820*/  IMAD.U32 R37, R13, 0x10000, RZ ;  /* 0x000100000d257824 */ /* 0x001fe200078e00ff */
[----:B------:R-:W-:Y:S01]  /*9830*/  PRMT R39, R152, 0x5432, R39 ;  /* 0x0000543298277816 */ /* 0x000fe20000000027 */
[----:B------:R-:W-:Y:S01]  /*9840*/  IMAD.U32 R44, R31, 0x10000, RZ ;  /* 0x000100001f2c7824 */ /* 0x000fe200078e00ff */
[----:B------:R-:W-:Y:S01]  /*9850*/  PRMT R40, R150, 0x5432, R40 ;  /* 0x0000543296287816 */ /* 0x000fe20000000028 */
[----:B------:R-:W-:Y:S01]  /*9860*/  IMAD.U32 R46, R30, 0x10000, RZ ;  /* 0x000100001e2e7824 */ /* 0x000fe200078e00ff */
[----:B------:R-:W-:Y:S01]  /*9870*/  LOP3.LUT R29, R29, 0xffff0000, RZ, 0xc0, !PT ;  /* 0xffff00001d1d7812 */ /* 0x000fe200078ec0ff */
[C---:B------:R-:W-:Y:S01]  /*9880*/  IMAD.U32 R11, R39.reuse, 0x10000, RZ ;  /* 0x00010000270b7824 */ /* 0x040fe200078e00ff */
[----:B------:R-:W-:Y:S01]  /*9890*/  LOP3.LUT R39, R39, 0xffff0000, RZ, 0xc0, !PT ;  /* 0xffff000027277812 */ /* 0x000fe200078ec0ff */
[C---:B------:R-:W-:Y:S01]  /*98a0*/  IMAD.U32 R38, R40.reuse, 0x10000, RZ ;  /* 0x0001000028267824 */ /* 0x040fe200078e00ff */
[----:B------:R-:W-:Y:S01]  /*98b0*/  LOP3.LUT R40, R40, 0xffff0000, RZ, 0xc0, !PT ;  /* 0xffff000028287812 */ /* 0x000fe200078ec0ff */
[CC--:B------:R-:W-:Y:S01]  /*98c0*/  FMUL.FTZ R42, R41.reuse, R11.reuse ;  /* 0x0000000b292a7220 */ /* 0x0c0fe20000410000 */
[----:B------:R-:W-:Y:S01]  /*98d0*/  SHF.R.U64 R68, R68, 0x10, R69 ;  /* 0x0000001044447819 */ /* 0x000fe20000001245 */
[-C--:B------:R-:W-:Y:S01]  /*98e0*/  FMUL.FTZ R41, R41, R38.reuse ;  /* 0x0000002629297220 */ /* 0x080fe20000410000 */
[----:B------:R-:W-:Y:S01]  /*98f0*/  SHF.R.U64 R56, R56, 0x10, R57 ;  /* 0x0000001038387819 */ /* 0x000fe20000001239 */
[----:B------:R-:W-:Y:S01]  /*9900*/  FFMA.FTZ R38, R37, R38, -R42 ;  /* 0x0000002625267223 */ /* 0x000fe2000001082a */
[----:B------:R-:W-:Y:S01]  /*9910*/  PRMT R68, R149, 0x5410, R68 ;  /* 0x0000541095447816 */ /* 0x000fe20000000044 */
[----:B------:R-:W-:Y:S01]  /*9920*/  FFMA.FTZ R37, R37, R11, R41 ;  /* 0x0000000b25257223 */ /* 0x000fe20000010029 */
[----:B------:R-:W-:Y:S01]  /*9930*/  LOP3.LUT R11, R13, 0xffff0000, RZ, 0xc0, !PT ;  /* 0xffff00000d0b7812 */ /* 0x000fe200078ec0ff */
[C---:B------:R-:W-:Y:S01]  /*9940*/  FMUL.FTZ R13, R29.reuse, R39 ;  /* 0x000000271d0d7220 */ /* 0x040fe20000410000 */
[----:B------:R-:W-:Y:S01]  /*9950*/  FMUL.FTZ R29, R29, R40 ;  /* 0x000000281d1d7220 */ /* 0x000fe20000410000 */
[----:B------:R-:W-:-:S02]  /*9960*/  PRMT R56, R151, 0x5410, R56 ;  /* 0x0000541097387816 */ /* 0x000fc40000000038 */
[C---:B------:R-:W-:Y:S01]  /*9970*/  FFMA.FTZ R13, R11.reuse, R40, -R13 ;  /* 0x000000280b0d7223 */ /* 0x040fe2000001080d */
[----:B------:R-:W-:Y:S01]  /*9980*/  FFMA.FTZ R11, R11, R39, R29 ;  /* 0x000000270b0b7223 */ /* 0x000fe2000001001d */
[----:B------:R-:W-:Y:S01]  /*9990*/  SHF.R.U32.HI R39, RZ, 0x10, R71 ;  /* 0x00000010ff277819 */ /* 0x000fe20000011647 */
[----:B------:R-:W-:Y:S01]  /*99a0*/  IMAD.U32 R40, R15, 0x10000, RZ ;  /* 0x000100000f287824 */ /* 0x000fe200078e00ff */
[----:B------:R-:W-:Y:S02]  /*99b0*/  SHF.R.U32.HI R29, RZ, 0x10, R59 ;  /* 0x00000010ff1d7819 */ /* 0x000fe4000001163b */
[----:B------:R-:W-:Y:S02]  /*99c0*/  PRMT R39, R149, 0x5432, R39 ;  /* 0x0000543295277816 */ /* 0x000fe40000000027 */
[----:B------:R-:W-:Y:S02]  /*99d0*/  PRMT R29, R151, 0x5432, R29 ;  /* 0x00005432971d7816 */ /* 0x000fe4000000001d */
[----:B------:R-:W-:Y:S01]  /*99e0*/  LOP3.LUT R15, R15, 0xffff0000, RZ, 0xc0, !PT ;  /* 0xffff00000f0f7812 */ /* 0x000fe200078ec0ff */
[C---:B------:R-:W-:Y:S01]  /*99f0*/  IMAD.U32 R41, R39.reuse, 0x10000, RZ ;  /* 0x0001000027297824 */ /* 0x040fe200078e00ff */
[----:B------:R-:W-:Y:S01]  /*9a00*/  LOP3.LUT R39, R39, 0xffff0000, RZ, 0xc0, !PT ;  /* 0xffff000027277812 */ /* 0x000fe200078ec0ff */
[C---:B------:R-:W-:Y:S01]  /*9a10*/  IMAD.U32 R42, R29.reuse, 0x10000, RZ ;  /* 0x000100001d2a7824 */ /* 0x040fe200078e00ff */
[----:B------:R-:W-:Y:S01]  /*9a20*/  LOP3.LUT R29, R29, 0xffff0000, RZ, 0xc0, !PT ;  /* 0xffff00001d1d7812 */ /* 0x000fe200078ec0ff */
[----:B------:R-:W-:Y:S01]  /*9a30*/  FMUL.FTZ R43, R44, R41 ;  /* 0x000000292c2b7220 */ /* 0x000fe20000410000 */
[----:B------:R-:W-:Y:S01]  /*9a40*/  SHF.R.U64 R70, R70, 0x10, R71 ;  /* 0x0000001046467819 */ /* 0x000fe20000001247 */
[-C--:B------:R-:W-:Y:S01]  /*9a50*/  FMUL.FTZ R44, R44, R42.reuse ;  /* 0x0000002a2c2c7220 */ /* 0x080fe20000410000 */
[----:B------:R-:W-:Y:S01]  /*9a60*/  SHF.R.U64 R58, R58, 0x10, R59 ;  /* 0x000000103a3a7819 */ /* 0x000fe2000000123b */
[----:B------:R-:W-:Y:S01]  /*9a70*/  FFMA.FTZ R43, R40, R42, -R43 ;  /* 0x0000002a282b7223 */ /* 0x000fe2000001082b */
[----:B------:R-:W-:-:S02]  /*9a80*/  IMAD.U32 R42, R28, 0x10000, RZ ;  /* 0x000100001c2a7824 */ /* 0x000fc400078e00ff */
[----:B------:R-:W-:Y:S01]  /*9a90*/  FFMA.FTZ R44, R40, R41, R44 ;  /* 0x00000029282c7223 */ /* 0x000fe2000001002c */
[----:B------:R-:W-:Y:S02]  /*9aa0*/  LOP3.LUT R40, R31, 0xffff0000, RZ, 0xc0, !PT ;  /* 0xffff00001f287812 */ /* 0x000fe400078ec0ff */
[----:B------:R-:W-:Y:S02]  /*9ab0*/  LOP3.LUT R28, R28, 0xffff0000, RZ, 0xc0, !PT ;  /* 0xffff00001c1c7812 */ /* 0x000fe400078ec0ff */
[----:B------:R-:W-:Y:S01]  /*9ac0*/  PRMT R70, R150, 0x5410, R70 ;  /* 0x0000541096467816 */ /* 0x000fe20000000046 */
[C---:B------:R-:W-:Y:S01]  /*9ad0*/  FMUL.FTZ R31, R40.reuse, R39 ;  /* 0x00000027281f7220 */ /* 0x040fe20000410000 */
[-C--:B------:R-:W-:Y:S01]  /*9ae0*/  FMUL.FTZ R40, R40, R29.reuse ;  /* 0x0000001d28287220 */ /* 0x080fe20000410000 */
[----:B------:R-:W-:Y:S02]  /*9af0*/  PRMT R58, R152, 0x5410, R58 ;  /* 0x00005410983a7816 */ /* 0x000fe4000000003a */
[C---:B------:R-:W-:Y:S01]  /*9b00*/  FFMA.FTZ R31, R15.reuse, R29, -R31 ;  /* 0x0000001d0f1f7223 */ /* 0x040fe2000001081f */
[----:B------:R-:W-:Y:S01]  /*9b10*/  FFMA.FTZ R40, R15, R39, R40 ;  /* 0x000000270f287223 */ /* 0x000fe20000010028 */
[C---:B------:R-:W-:Y:S01]  /*9b20*/  IMAD.U32 R29, R68.reuse, 0x10000, RZ ;  /* 0x00010000441d7824 */ /* 0x040fe200078e00ff */
[----:B------:R-:W-:Y:S01]  /*9b30*/  LOP3.LUT R68, R68, 0xffff0000, RZ, 0xc0, !PT ;  /* 0xffff000044447812 */ /* 0x000fe200078ec0ff */
[C---:B------:R-:W-:Y:S01]  /*9b40*/  IMAD.U32 R39, R56.reuse, 0x10000, RZ ;  /* 0x0001000038277824 */ /* 0x040fe200078e00ff */
[----:B------:R-:W-:Y:S01]  /*9b50*/  LOP3.LUT R56, R56, 0xffff0000, RZ, 0xc0, !PT ;  /* 0xffff000038387812 */ /* 0x000fe200078ec0ff */
[----:B------:R-:W-:Y:S01]  /*9b60*/  FMUL.FTZ R41, R42, R29 ;  /* 0x0000001d2a297220 */ /* 0x000fe20000410000 */
[----:B------:R-:W-:-:S02]  /*9b70*/  IMAD.U32 R15, R12, 0x10000, RZ ;  /* 0x000100000c0f7824 */ /* 0x000fc400078e00ff */
[-C--:B------:R-:W-:Y:S01]  /*9b80*/  FMUL.FTZ R42, R42, R39.reuse ;  /* 0x000000272a2a7220 */ /* 0x080fe20000410000 */
[----:B------:R-:W-:Y:S01]  /*9b90*/  LOP3.LUT R12, R12, 0xffff0000, RZ, 0xc0, !PT ;  /* 0xffff00000c0c7812 */ /* 0x000fe200078ec0ff */
[C---:B------:R-:W-:Y:S02]  /*9ba0*/  FFMA.FTZ R41, R15.reuse, R39, -R41 ;  /* 0x000000270f297223 */ /* 0x040fe40000010829 */
[----:B------:R-:W-:Y:S01]  /*9bb0*/  FFMA.FTZ R42, R15, R29, R42 ;  /* 0x0000001d0f2a7223 */ /* 0x000fe2000001002a */
[C---:B------:R-:W-:Y:S01]  /*9bc0*/  FMUL.FTZ R15, R28.reuse, R68 ;  /* 0x000000441c0f7220 */ /* 0x040fe20000410000 */
[-C--:B------:R-:W-:Y:S01]  /*9bd0*/  FMUL.FTZ R28, R28, R56.reuse ;  /* 0x000000381c1c7220 */ /* 0x080fe20000410000 */
[----:B------:R-:W-:Y:S01]  /*9be0*/  IMAD.U32 R29, R70, 0x10000, RZ ;  /* 0x00010000461d7824 */ /* 0x000fe200078e00ff */
[----:B------:R-:W-:Y:S01]  /*9bf0*/  LOP3.LUT R30, R30, 0xffff0000, RZ, 0xc0, !PT ;  /* 0xffff00001e1e7812 */ /* 0x000fe200078ec0ff */
[----:B------:R-:W-:Y:S02]  /*9c00*/  IMAD.U32 R39, R58, 0x10000, RZ ;  /* 0x000100003a277824 */ /* 0x000fe400078e00ff */
[C---:B------:R-:W-:Y:S01]  /*9c10*/  FFMA.FTZ R15, R12.reuse, R56, -R15 ;  /* 0x000000380c0f7223 */ /* 0x040fe2000001080f */
[----:B------:R-:W-:Y:S01]  /*9c20*/  FFMA.FTZ R28, R12, R68, R28 ;  /* 0x000000440c1c7223 */ /* 0x000fe2000001001c */
[----:B------:R-:W-:Y:S01]  /*9c30*/  SHF.L.U32 R12, R14, 0x10, RZ ;  /* 0x000000100e0c7819 */ /* 0x000fe200000006ff */
[C---:B------:R-:W-:Y:S01]  /*9c40*/  FMUL.FTZ R45, R46.reuse, R29 ;  /* 0x0000001d2e2d7220 */ /* 0x040fe20000410000 */
[----:B------:R-:W-:Y:S01]  /*9c50*/  FMUL.FTZ R46, R46, R39 ;  /* 0x000000272e2e7220 */ /* 0x000fe20000410000 */
[----:B------:R-:W-:-:S02]  /*9c60*/  LOP3.LUT R70, R70, 0xffff0000, RZ, 0xc0, !PT ;  /* 0xffff000046467812 */ /* 0x000fc400078ec0ff */
[----:B------:R-:W-:Y:S01]  /*9c70*/  LOP3.LUT R58, R58, 0xffff0000, RZ, 0xc0, !PT ;  /* 0xffff00003a3a7812 */ /* 0x000fe200078ec0ff */
[C---:B------:R-:W-:Y:S01]  /*9c80*/  FFMA.FTZ R45, R12.reuse, R39, -R45 ;  /* 0x000000270c2d7223 */ /* 0x040fe2000001082d */
[----:B------:R-:W-:Y:S01]  /*9c90*/  FFMA.FTZ R46, R12, R29, R46 ;  /* 0x0000001d0c2e7223 */ /* 0x000fe2000001002e */
[----:B------:R-:W-:Y:S01]  /*9ca0*/  LOP3.LUT R14, R14, 0xffff0000, RZ, 0xc0, !PT ;  /* 0xffff00000e0e7812 */ /* 0x000fe200078ec0ff */
[C---:B------:R-:W-:Y:S01]  /*9cb0*/  FMUL.FTZ R12, R30.reuse, R70 ;  /* 0x000000461e0c7220 */ /* 0x040fe20000410000 */
[-C--:B------:R-:W-:Y:S01]  /*9cc0*/  FMUL.FTZ R30, R30, R58.reuse ;  /* 0x0000003a1e1e7220 */ /* 0x080fe20000410000 */
[----:B------:R-:W-:Y:S02]  /*9cd0*/  F2FP.BF16.F32.PACK_AB R31, R31, R43 ;  /* 0x0000002b1f1f723e */ /* 0x000fe400000010ff */
[C---:B------:R-:W-:Y:S01]  /*9ce0*/  FFMA.FTZ R12, R14.reuse, R58, -R12 ;  /* 0x0000003a0e0c7223 */ /* 0x040fe2000001080c */
[----:B------:R-:W-:Y:S01]  /*9cf0*/  FFMA.FTZ R29, R14, R70, R30 ;  /* 0x000000460e1d7223 */ /* 0x000fe2000001001e */
[----:B------:R-:W-:Y:S01]  /*9d00*/  F2FP.BF16.F32.PACK_AB R14, R15, R41 ;  /* 0x000000290f0e723e */ /* 0x000fe200000010ff */
[----:B------:R-:W-:Y:S01]  /*9d10*/  IMAD.MOV.U32 R15, RZ, RZ, R31 ;  /* 0x000000ffff0f7224 */ /* 0x000fe200078e001f */
[----:B------:R-:W-:-:S02]  /*9d20*/  F2FP.BF16.F32.PACK_AB R11, R11, R37 ;  /* 0x000000250b0b723e */ /* 0x000fc400000010ff */
[----:B------:R-:W-:Y:S01]  /*9d30*/  F2FP.BF16.F32.PACK_AB R30, R12, R45 ;  /* 0x0000002d0c1e723e */ /* 0x000fe200000010ff */
[----:B------:R-:W-:Y:S01]  /*9d40*/  IMAD.MOV.U32 R12, RZ, RZ, R14 ;  /* 0x000000ffff0c7224 */ /* 0x000fe200078e000e */
[----:B------:R-:W-:Y:S02]  /*9d50*/  F2FP.BF16.F32.PACK_AB R40, R40, R44 ;  /* 0x0000002c2828723e */ /* 0x000fe400000010ff */
[----:B------:R-:W-:Y:S01]  /*9d60*/  F2FP.BF16.F32.PACK_AB R37, R29, R46 ;  /* 0x0000002e1d25723e */ /* 0x000fe200000010ff */
[----:B------:R-:W-:Y:S01]  /*9d70*/  IMAD.MOV.U32 R14, RZ, RZ, R30 ;  /* 0x000000ffff0e7224 */ /* 0x000fe200078e001e */
[----:B------:R-:W-:Y:S01]  /*9d80*/  F2FP.BF16.F32.PACK_AB R13, R13, R38 ;  /* 0x000000260d0d723e */ /* 0x000fe200000010ff */
[----:B------:R-:W-:Y:S01]  /*9d90*/  IMAD.MOV.U32 R29, RZ, RZ, R11 ;  /* 0x000000ffff1d7224 */ /* 0x000fe200078e000b */
[----:B------:R-:W-:Y:S01]  /*9da0*/  F2FP.BF16.F32.PACK_AB R28, R28, R42 ;  /* 0x0000002a1c1c723e */ /* 0x000fe200000010ff */
[----:B------:R-:W-:Y:S02]  /*9db0*/  IMAD.MOV.U32 R30, RZ, RZ, R37 ;  /* 0x000000ffff1e7224 */ /* 0x000fe400078e0025 */
[----:B------:R-:W-:-:S07]  /*9dc0*/  IMAD.MOV.U32 R31, RZ, RZ, R40 ;  /* 0x000000ffff1f7224 */ /* 0x000fce00078e0028 */
.L_x_544:
[----:B------:R-:W-:Y:S05]  /*9dd0*/  BSYNC B2 ;  /* 0x0000000000027941 */ /* 0x000fea0003800000 */
.L_x_543:
[----:B------:R-:W-:Y:S01]  /*9de0*/  @!P3 IMAD.WIDE R36, R36, 0x2, R32 ;  /* 0x000000022424b825 */ /* 0x000fe200078e0220 */
[----:B0-----:R2:W-:Y:S04]  /*9df0*/  ST.E.128 desc[UR56][R34.64], R12 ;  /* 0x0000000c22007985 */ /* 0x0015e8000c101d38 */
[----:B-1----:R2:W-:Y:S02]  /*9e00*/  @!P3 ST.E.128 desc[UR56][R36.64], R28 ;  /* 0x0000001c2400b985 */ /* 0x0025e4000c101d38 */
.L_x_542:
[----:B------:R-:W-:Y:S05]  /*9e10*/  BSYNC B1 ;  /* 0x0000000000017941 */ /* 0x000fea0003800000 */
.L_x_541:
[----:B------:R-:W-:-:S13]  /*9e20*/  ISETP.NE.AND P3, PT, R27, RZ, PT ;  /* 0x000000ff1b00720c */ /* 0x000fda0003f65270 */
[----:B------:R-:W-:Y:S05]  /*9e30*/  @!P3 BRA `(.L_x_493) ;  /* 0x0000000c00c8b947 */ /* 0x000fea0003800000 */
[----:B---3--:R-:W3:Y:S01]  /*9e40*/  LDL R11, [R1+0x38] ;  /* 0x00003800010b7983 */ /* 0x008ee20000100800 */
[----:B0-2---:R-:W-:Y:S01]  /*9e50*/  SHF.R.U32.HI R14, RZ, 0x3, R168 ;  /* 0x00000003ff0e7819 */ /* 0x005fe200000116a8 */
[----:B------:R-:W-:Y:S01]  /*9e60*/  BSSY B1, `(.L_x_545) ;  /* 0x0000076000017945 */ /* 0x000fe20003800000 */
[----:B------:R-:W-:-:S04]  /*9e70*/  LEA R34, P3, R8, R118, 0x1 ;  /* 0x0000007608227211 */ /* 0x000fc800078608ff */
[----:B------:R-:W-:Y:S02]  /*9e80*/  LEA.HI.X R35, R8, R115, R111, 0x1, P3 ;  /* 0x0000007308237211 */ /* 0x000fe400018f0c6f */
[----:B------:R-:W-:Y:S02]  /*9e90*/  ISETP.GE.AND P3, PT, R3, R124, PT ;  /* 0x0000007c0300720c */ /* 0x000fe40003f66270 */
[----:B---3--:R-:W-:-:S04]  /*9ea0*/  LOP3.LUT P4, RZ, R11, 0x1, RZ, 0xc0, !PT ;  /* 0x000000010bff7812 */ /* 0x008fc8000788c0ff */
[----:B------:R-:W-:-:S04]  /*9eb0*/  SEL R137, R125, R137, !P4 ;  /* 0x000000897d897207 */ /* 0x000fc80006000000 */
[----:B----4-:R-:W-:-:S04]  /*9ec0*/  SHF.R.S32.HI R12, RZ, 0x1f, R137 ;  /* 0x0000001fff0c7819 */ /* 0x010fc80000011489 */
        /* <DEDUP_REMOVED lines=19> */
[----:B------:R-:W-:Y:S01]  /*a000*/  SHF.R.U64 R41, R64, 0x10, R65 ;  /* 0x0000001040297819 */ /* 0x000fe20000001241 */
[----:B0-----:R-:W-:Y:S01]  /*a010*/  IMAD.U32 R38, R13, 0x10000, RZ ;  /* 0x000100000d267824 */ /* 0x001fe200078e00ff */
[----:B------:R-:W-:Y:S01]  /*a020*/  SHF.R.U32.HI R53, RZ, 0x10, R53 ;  /* 0x00000010ff357819 */ /* 0x000fe20000011635 */
[----:B------:R-:W-:Y:S01]  /*a030*/  IMAD.U32 R47, R31, 0x10000, RZ ;  /* 0x000100001f2f7824 */ /* 0x000fe200078e00ff */
[----:B------:R-:W-:Y:S01]  /*a040*/  SHF.R.U32.HI R65, RZ, 0x10, R65 ;  /* 0x00000010ff417819 */ /* 0x000fe20000011641 */
[----:B------:R-:W-:Y:S01]  /*a050*/  IMAD.U32 R45, R15, 0x10000, RZ ;  /* 0x000100000f2d7824 */ /* 0x000fe200078e00ff */
[----:B------:R-:W-:Y:S01]  /*a060*/  SHF.R.U64 R39, R54, 0x10, R55 ;  /* 0x0000001036277819 */ /* 0x000fe20000001237 */
[----:B------:R-:W-:Y:S01]  /*a070*/  IMAD.U32 R44, R14, 0x10000, RZ ;  /* 0x000100000e2c7824 */ /* 0x000fe200078e00ff */
[----:B------:R-:W-:-:S02]  /*a080*/  PRMT R53, R146, 0x5432, R53 ;  /* 0x0000543292357816 */ /* 0x000fc40000000035 */
[----:B------:R-:W-:Y:S02]  /*a090*/  PRMT R65, R148, 0x5432, R65 ;  /* 0x0000543294417816 */ /* 0x000fe40000000041 */
[--C-:B------:R-:W-:Y:S02]  /*a0a0*/  SHF.R.U64 R36, R66, 0x10, R67.reuse ;  /* 0x0000001042247819 */ /* 0x100fe40000001243 */
[----:B------:R-:W-:Y:S01]  /*a0b0*/  SHF.R.U32.HI R66, RZ, 0x10, R67 ;  /* 0x00000010ff427819 */ /* 0x000fe20000011643 */
[----:B------:R-:W-:Y:S01]  /*a0c0*/  IMAD.U32 R49, R65, 0x10000, RZ ;  /* 0x0001000041317824 */ /* 0x000fe200078e00ff */
[----:B------:R-:W-:Y:S01]  /*a0d0*/  PRMT R146, R146, 0x5410, R39 ;  /* 0x0000541092927816 */ /* 0x000fe20000000027 */
[----:B------:R-:W-:Y:S01]  /*a0e0*/  IMAD.U32 R39, R53, 0x10000, RZ ;  /* 0x0001000035277824 */ /* 0x000fe200078e00ff */
[----:B------:R-:W-:Y:S01]  /*a0f0*/  SHF.R.U32.HI R55, RZ, 0x10, R55 ;  /* 0x00000010ff377819 */ /* 0x000fe20000011637 */
[C---:B------:R-:W-:Y:S01]  /*a100*/  FMUL.FTZ R51, R42.reuse, R49 ;  /* 0x000000312a337220 */ /* 0x040fe20000410000 */
[----:B------:R-:W-:Y:S01]  /*a110*/  PRMT R66, R147, 0x5432, R66 ;  /* 0x0000543293427816 */ /* 0x000fe20000000042 */
[-C--:B------:R-:W-:Y:S01]  /*a120*/  FMUL.FTZ R57, R42, R39.reuse ;  /* 0x000000272a397220 */ /* 0x080fe20000410000 */
[----:B------:R-:W-:Y:S01]  /*a130*/  PRMT R148, R148, 0x5410, R41 ;  /* 0x0000541094947816 */ /* 0x000fe20000000029 */
[----:B------:R-:W-:Y:S01]  /*a140*/  FFMA.FTZ R39, R38, R39, -R51 ;  /* 0x0000002726277223 */ /* 0x000fe20000010833 */
[----:B------:R-:W-:Y:S01]  /*a150*/  LOP3.LUT R43, R29, 0xffff0000, RZ, 0xc0, !PT ;  /* 0xffff00001d2b7812 */ /* 0x000fe200078ec0ff */
[----:B------:R-:W-:Y:S01]  /*a160*/  IMAD.U32 R50, R66, 0x10000, RZ ;  /* 0x0001000042327824 */ /* 0x000fe200078e00ff */
[----:B------:R-:W-:Y:S01]  /*a170*/  LOP3.LUT R41, R65, 0xffff0000, RZ, 0xc0, !PT ;  /* 0xffff000041297812 */ /* 0x000fe200078ec0ff */
[----:B------:R-:W-:Y:S01]  /*a180*/  IMAD.U32 R29, R28, 0x10000, RZ ;  /* 0x000100001c1d7824 */ /* 0x000fe200078e00ff */
[----:B------:R-:W-:Y:S01]  /*a190*/  LOP3.LUT R42, R53, 0xffff0000, RZ, 0xc0, !PT ;  /* 0xffff0000352a7812 */ /* 0x000fe200078ec0ff */
[----:B------:R-:W-:Y:S01]  /*a1a0*/  FMUL.FTZ R54, R47, R50 ;  /* 0x000000322f367220 */ /* 0x000fe20000410000 */
[----:B------:R-:W-:Y:S01]  /*a1b0*/  PRMT R55, R144, 0x5432, R55 ;  /* 0x0000543290377816 */ /* 0x000fe20000000037 */
[-C--:B------:R-:W-:Y:S01]  /*a1c0*/  FMUL.FTZ R51, R43, R41.reuse ;  /* 0x000000292b337220 */ /* 0x080fe20000410000 */
[----:B------:R-:W-:Y:S01]  /*a1d0*/  LOP3.LUT R40, R13, 0xffff0000, RZ, 0xc0, !PT ;  /* 0xffff00000d287812 */ /* 0x000fe200078ec0ff */
[-C--:B------:R-:W-:Y:S01]  /*a1e0*/  FMUL.FTZ R43, R43, R42.reuse ;  /* 0x0000002a2b2b7220 */ /* 0x080fe20000410000 */
[----:B------:R-:W-:Y:S01]  /*a1f0*/  LOP3.LUT R31, R31, 0xffff0000, RZ, 0xc0, !PT ;  /* 0xffff00001f1f7812 */ /* 0x000fe200078ec0ff */
[----:B------:R-:W-:Y:S01]  /*a200*/  IMAD.U32 R52, R55, 0x10000, RZ ;  /* 0x0001000037347824 */ /* 0x000fe200078e00ff */
[----:B------:R-:W-:Y:S01]  /*a210*/  LOP3.LUT R48, R66, 0xffff0000, RZ, 0xc0, !PT ;  /* 0xffff000042307812 */ /* 0x000fe200078ec0ff */
[C---:B------:R-:W-:Y:S01]  /*a220*/  FFMA.FTZ R42, R40.reuse, R42, -R51 ;  /* 0x0000002a282a7223 */ /* 0x040fe20000010833 */
[----:B------:R-:W-:Y:S01]  /*a230*/  FFMA.FTZ R41, R40, R41, R43 ;  /* 0x0000002928297223 */ /* 0x000fe2000001002b */
[----:B------:R-:W-:Y:S01]  /*a240*/  PRMT R37, R144, 0x5410, R37 ;  /* 0x0000541090257816 */ /* 0x000fe20000000025 */
[-C--:B------:R-:W-:Y:S01]  /*a250*/  FMUL.FTZ R47, R47, R52.reuse ;  /* 0x000000342f2f7220 */ /* 0x080fe20000410000 */
[----:B------:R-:W-:Y:S01]  /*a260*/  FFMA.FTZ R40, R45, R52, -R54 ;  /* 0x000000342d287223 */ /* 0x000fe20000010836 */
[----:B------:R-:W-:Y:S01]  /*a270*/  LOP3.LUT R52, R55, 0xffff0000, RZ, 0xc0, !PT ;  /* 0xffff000037347812 */ /* 0x000fe200078ec0ff */
[----:B------:R-:W-:Y:S01]  /*a280*/  FMUL.FTZ R56, R31, R48 ;  /* 0x000000301f387220 */ /* 0x000fe20000410000 */
[----:B------:R-:W-:Y:S01]  /*a290*/  LOP3.LUT R15, R15, 0xffff0000, RZ, 0xc0, !PT ;  /* 0xffff00000f0f7812 */ /* 0x000fe200078ec0ff */
[----:B------:R-:W-:Y:S01]  /*a2a0*/  FFMA.FTZ R45, R45, R50, R47 ;  /* 0x000000322d2d7223 */ /* 0x000fe2000001002f */
[----:B------:R-:W-:Y:S01]  /*a2b0*/  LOP3.LUT R28, R28, 0xffff0000, RZ, 0xc0, !PT ;  /* 0xffff00001c1c7812 */ /* 0x000fe200078ec0ff */
[C---:B------:R-:W-:Y:S01]  /*a2c0*/  IMAD.U32 R54, R148.reuse, 0x10000, RZ ;  /* 0x0001000094367824 */ /* 0x040fe200078e00ff */
[----:B------:R-:W-:Y:S01]  /*a2d0*/  LOP3.LUT R43, R148, 0xffff0000, RZ, 0xc0, !PT ;  /* 0xffff0000942b7812 */ /* 0x000fe200078ec0ff */
[----:B------:R-:W-:-:S02]  /*a2e0*/  IMAD.U32 R50, R37, 0x10000, RZ ;  /* 0x0001000025327824 */ /* 0x000fc400078e00ff */
[-C--:B------:R-:W-:Y:S01]  /*a2f0*/  FMUL.FTZ R58, R31, R52.reuse ;  /* 0x000000341f3a7220 */ /* 0x080fe20000410000 */
[C---:B------:R-:W-:Y:S01]  /*a300*/  IMAD.U32 R13, R12.reuse, 0x10000, RZ ;  /* 0x000100000c0d7824 */ /* 0x040fe200078e00ff */
[----:B------:R-:W-:Y:S01]  /*a310*/  LOP3.LUT R37, R37, 0xffff0000, RZ, 0xc0, !PT ;  /* 0xffff000025257812 */ /* 0x000fe200078ec0ff */
[----:B------:R-:W-:Y:S01]  /*a320*/  FFMA.FTZ R31, R15, R52, -R56 ;  /* 0x000000340f1f7223 */ /* 0x000fe20000010838 */
[----:B------:R-:W-:Y:S01]  /*a330*/  LOP3.LUT R12, R12, 0xffff0000, RZ, 0xc0, !PT ;  /* 0xffff00000c0c7812 */ /* 0x000fe200078ec0ff */
[----:B------:R-:W-:Y:S01]  /*a340*/  FMUL.FTZ R52, R29, R54 ;  /* 0x000000361d347220 */ /* 0x000fe20000410000 */
[----:B------:R-:W-:Y:S01]  /*a350*/  PRMT R36, R147, 0x5410, R36 ;  /* 0x0000541093247816 */ /* 0x000fe20000000024 */
[----:B------:R-:W-:Y:S01]  /*a360*/  FMUL.FTZ R47, R28, R43 ;  /* 0x0000002b1c2f7220 */ /* 0x000fe20000410000 */
[----:B------:R-:W-:Y:S01]  /*a370*/  FMUL.FTZ R29, R29, R50 ;  /* 0x000000321d1d7220 */ /* 0x000fe20000410000 */
[----:B------:R-:W-:Y:S01]  /*a380*/  LOP3.LUT R46, R14, 0xffff0000, RZ, 0xc0, !PT ;  /* 0xffff00000e2e7812 */ /* 0x000fe200078ec0ff */
[----:B------:R-:W-:Y:S01]  /*a390*/  FFMA.FTZ R38, R38, R49, R57 ;  /* 0x0000003126267223 */ /* 0x000fe20000010039 */
[----:B------:R-:W-:Y:S01]  /*a3a0*/  SHF.L.U32 R14, R30, 0x10, RZ ;  /* 0x000000101e0e7819 */ /* 0x000fe200000006ff */
[----:B------:R-:W-:Y:S01]  /*a3b0*/  FFMA.FTZ R48, R15, R48, R58 ;  /* 0x000000300f307223 */ /* 0x000fe2000001003a */
[-C--:B------:R-:W-:Y:S01]  /*a3c0*/  FMUL.FTZ R51, R28, R37.reuse ;  /* 0x000000251c337220 */ /* 0x080fe20000410000 */
[----:B------:R-:W-:Y:S01]  /*a3d0*/  LOP3.LUT R30, R30, 0xffff0000, RZ, 0xc0, !PT ;  /* 0xffff00001e1e7812 */ /* 0x000fe200078ec0ff */
[C---:B------:R-:W-:Y:S01]  /*a3e0*/  FFMA.FTZ R15, R13.reuse, R50, -R52 ;  /* 0x000000320d0f7223 */ /* 0x040fe20000010834 */
[----:B------:R-:W-:Y:S01]  /*a3f0*/  FFMA.FTZ R28, R12, R37, -R47 ;  /* 0x000000250c1c7223 */ /* 0x000fe2000001082f */
[C---:B------:R-:W-:Y:S01]  /*a400*/  LOP3.LUT R49, R36.reuse, 0xffff0000, RZ, 0xc0, !PT ;  /* 0xffff000024317812 */ /* 0x040fe200078ec0ff */
[----:B------:R-:W-:Y:S01]  /*a410*/  FFMA.FTZ R13, R13, R54, R29 ;  /* 0x000000360d0d7223 */ /* 0x000fe2000001001d */
[----:B------:R-:W-:Y:S01]  /*a420*/  IMAD.U32 R47, R36, 0x10000, RZ ;  /* 0x00010000242f7824 */ /* 0x000fe200078e00ff */
[C---:B------:R-:W-:Y:S01]  /*a430*/  LOP3.LUT R37, R146.reuse, 0xffff0000, RZ, 0xc0, !PT ;  /* 0xffff000092257812 */ /* 0x040fe200078ec0ff */
[----:B------:R-:W-:-:S02]  /*a440*/  IMAD.U32 R29, R146, 0x10000, RZ ;  /* 0x00010000921d7824 */ /* 0x000fc400078e00ff */
[----:B------:R-:W-:Y:S01]  /*a450*/  FFMA.FTZ R12, R12, R43, R51 ;  /* 0x0000002b0c0c7223 */ /* 0x000fe20000010033 */
[----:B------:R-:W-:Y:S01]  /*a460*/  FMUL.FTZ R43, R14, R47 ;  /* 0x0000002f0e2b7220 */ /* 0x000fe20000410000 */
[----:B------:R-:W-:Y:S01]  /*a470*/  FMUL.FTZ R51, R30, R49 ;  /* 0x000000311e337220 */ /* 0x000fe20000410000 */
[----:B------:R-:W-:Y:S01]  /*a480*/  FMUL.FTZ R14, R14, R29 ;  /* 0x0000001d0e0e7220 */ /* 0x000fe20000410000 */
[----:B------:R-:W-:Y:S01]  /*a490*/  FMUL.FTZ R36, R30, R37 ;  /* 0x000000251e247220 */ /* 0x000fe20000410000 */
[----:B------:R-:W-:Y:S01]  /*a4a0*/  FFMA.FTZ R43, R44, R29, -R43 ;  /* 0x0000001d2c2b7223 */ /* 0x000fe2000001082b */
[----:B------:R-:W-:Y:S01]  /*a4b0*/  FFMA.FTZ R30, R46, R37, -R51 ;  /* 0x000000252e1e7223 */ /* 0x000fe20000010833 */
[----:B------:R-:W-:Y:S01]  /*a4c0*/  FFMA.FTZ R14, R44, R47, R14 ;  /* 0x0000002f2c0e7223 */ /* 0x000fe2000001000e */
[----:B------:R-:W-:Y:S01]  /*a4d0*/  FFMA.FTZ R49, R46, R49, R36 ;  /* 0x000000312e317223 */ /* 0x000fe20000010024 */
[----:B------:R-:W-:Y:S02]  /*a4e0*/  F2FP.BF16.F32.PACK_AB R31, R31, R40 ;  /* 0x000000281f1f723e */ /* 0x000fe400000010ff */
[----:B------:R-:W-:-:S02]  /*a4f0*/  F2FP.BF16.F32.PACK_AB R29, R41, R38 ;  /* 0x00000026291d723e */ /* 0x000fc400000010ff */
[----:B------:R-:W-:Y:S02]  /*a500*/  F2FP.BF16.F32.PACK_AB R30, R30, R43 ;  /* 0x0000002b1e1e723e */ /* 0x000fe400000010ff */
[----:B------:R-:W-:Y:S02]  /*a510*/  F2FP.BF16.F32.PACK_AB R39, R42, R39 ;  /* 0x000000272a27723e */ /* 0x000fe400000010ff */
[----:B------:R-:W-:Y:S02]  /*a520*/  F2FP.BF16.F32.PACK_AB R45, R48, R45 ;  /* 0x0000002d302d723e */ /* 0x000fe400000010ff */
[----:B------:R-:W-:Y:S01]  /*a530*/  F2FP.BF16.F32.PACK_AB R38, R28, R15 ;  /* 0x0000000f1c26723e */ /* 0x000fe200000010ff */
[----:B------:R-:W-:Y:S01]  /*a540*/  IMAD.MOV.U32 R15, RZ, RZ, R31 ;  /* 0x000000ffff0f7224 */ /* 0x000fe200078e001f */
[----:B------:R-:W-:Y:S01]  /*a550*/  F2FP.BF16.F32.PACK_AB R44, R49, R14 ;  /* 0x0000000e312c723e */ /* 0x000fe200000010ff */
[----:B------:R-:W-:Y:S01]  /*a560*/  IMAD.MOV.U32 R14, RZ, RZ, R30 ;  /* 0x000000ffff0e7224 */ /* 0x000fe200078e001e */
[----:B------:R-:W-:Y:S01]  /*a570*/  F2FP.BF16.F32.PACK_AB R28, R12, R13 ;  /* 0x0000000d0c1c723e */ /* 0x000fe200000010ff */
[----:B------:R-:W-:-:S02]  /*a580*/  IMAD.MOV.U32 R12, RZ, RZ, R38 ;  /* 0x000000ffff0c7224 */ /* 0x000fc400078e0026 */
[----:B------:R-:W-:Y:S02]  /*a590*/  IMAD.MOV.U32 R13, RZ, RZ, R39 ;  /* 0x000000ffff0d7224 */ /* 0x000fe400078e0027 */
[----:B------:R-:W-:Y:S02]  /*a5a0*/  IMAD.MOV.U32 R30, RZ, RZ, R44 ;  /* 0x000000ffff1e7224 */ /* 0x000fe400078e002c */
[----:B------:R-:W-:-:S07]  /*a5b0*/  IMAD.MOV.U32 R31, RZ, RZ, R45 ;  /* 0x000000ffff1f7224 */ /* 0x000fce00078e002d */
.L_x_546:
[----:B------:R-:W-:Y:S05]  /*a5c0*/  BSYNC B1 ;  /* 0x0000000000017941 */ /* 0x000fea0003800000 */
.L_x_545:
[----:B0-----:R0:W-:Y:S01]  /*a5d0*/  ST.E.128 desc[UR56][R34.64], R12 ;  /* 0x0000000c22007985 */ /* 0x0011e2000c101d38 */
[----:B------:R-:W-:-:S13]  /*a5e0*/  ISETP.GE.AND P3, PT, R11, R135, PT ;  /* 0x000000870b00720c */ /* 0x000fda0003f66270 */
[----:B------:R-:W-:Y:S05]  /*a5f0*/  @P3 BRA `(.L_x_493) ;  /* 0x0000000400d83947 */ /* 0x000fea0003800000 */
[----:B------:R-:W-:-:S05]  /*a600*/  IMAD.WIDE R32, R11, 0x2, R32 ;  /* 0x000000020b207825 */ /* 0x000fca00078e0220 */
[----:B-1----:R1:W-:Y:S01]  /*a610*/  ST.E.128 desc[UR56][R32.64], R28 ;  /* 0x0000001c20007985 */ /* 0x0023e2000c101d38 */
[----:B------:R-:W-:Y:S05]  /*a620*/  BRA `(.L_x_493) ;  /* 0x0000000400cc7947 */ /* 0x000fea0003800000 */
.L_x_458:
[----:B------:R-:W-:-:S06]  /*a630*/  UISETP.NE.AND UP0, UPT, UR58, 0x3, UPT ;  /* 0x000000033a00788c */ /* 0x000fcc000bf05270 */
[----:B------:R-:W-:-:S13]  /*a640*/  PLOP3.LUT P2, PT, PT, PT, UP0, 0x80, 0x0 ;  /* 0x000000000000781c */ /* 0x000fda0003f4f008 */
[----:B------:R-:W-:Y:S05]  /*a650*/  @!P2 BRA `(.L_x_547) ;  /* 0x000000000004a947 */ /* 0x000fea0003800000 */
[----:B------:R-:W-:Y:S01]  /*a660*/  BPT.TRAP 0x1 ;  /* 0x000000040000795c */ /* 0x000fe20000300000 */
.L_x_547:
[----:B------:R-:W-:Y:S01]  /*a670*/  IMAD R85, R18, 0x8, R2 ;  /* 0x0000000812557824 */ /* 0x000fe200078e0202 */
[----:B------:R-:W-:Y:S01]  /*a680*/  SHF.L.U32 R86, R167, 0x1f, RZ ;  /* 0x0000001fa7567819 */ /* 0x000fe200000006ff */
[----:B------:R-:W-:Y:S01]  /*a690*/  BSSY B1, `(.L_x_548) ;  /* 0x0000004000017945 */ /* 0x000fe20003800000 */
[----:B------:R-:W-:Y:S02]  /*a6a0*/  SHF.R.S32.HI R82, RZ, 0x1f, R81 ;  /* 0x0000001fff527819 */ /* 0x000fe40000011451 */
[----:B------:R-:W1:Y:S02]  /*a6b0*/  SYNCS.PHASECHK.TRANS64.TRYWAIT P3, [R85+URZ+0x2a890], R86 ;  /* 0x02a89056550075a7 */ /* 0x000e64000806017f */
[----:B-1----:R-:W-:Y:S05]  /*a6c0*/  @!P3 BRA `(.L_x_549) ;  /* 0x0000016400a8b947 */ /* 0x002fea0003800000 */
.L_x_809:
[----:B------:R-:W-:Y:S05]  /*a6d0*/  BSYNC B1 ;  /* 0x0000000000017941 */ /* 0x000fea0003800000 */
.L_x_548:
[----:B------:R-:W-:Y:S01]  /*a6e0*/  ULDC.64 UR4, c[0x0][0x300] ;  /* 0x0000c00000047ab9 */ /* 0x000fe20000000a00 */
[----:B-----5:R-:W-:Y:S01]  /*a6f0*/  SHF.R.S32.HI R83, RZ, 0x1f, R80 ;  /* 0x0000001fff537819 */ /* 0x020fe20000011450 */
[----:B------:R-:W-:Y:S01]  /*a700*/  IMAD R14, R82, UR4, RZ ;  /* 0x00000004520e7c24 */ /* 0x000fe2000f8e02ff */
[----:B------:R-:W-:Y:S01]  /*a710*/  ULDC.64 UR6, c[0x0][0x2e8] ;  /* 0x0000ba0000067ab9 */ /* 0x000fe20000000a00 */
[----:B0-----:R-:W-:-:S04]  /*a720*/  IMAD.WIDE.U32 R12, R81, UR4, RZ ;  /* 0x00000004510c7c25 */ /* 0x001fc8000f8e00ff */
[----:B------:R-:W-:Y:S01]  /*a730*/  IMAD R11, R81, UR5, R14 ;  /* 0x00000005510b7c24 */ /* 0x000fe2000f8e020e */
[----:B------:R-:W-:Y:S01]  /*a740*/  ULDC.64 UR4, c[0x0][0x310] ;  /* 0x0000c40000047ab9 */ /* 0x000fe20000000a00 */
[----:B------:R-:W-:Y:S02]  /*a750*/  IMAD R84, R24, -0x60, R25 ;  /* 0xffffffa018547824 */ /* 0x000fe400078e0219 */
[----:B------:R-:W-:Y:S02]  /*a760*/  IMAD R15, R83, UR4, RZ ;  /* 0x00000004530f7c24 */ /* 0x000fe4000f8e02ff */
[----:B------:R-:W-:Y:S01]  /*a770*/  IMAD.IADD R13, R13, 0x1, R11 ;  /* 0x000000010d0d7824 */ /* 0x000fe200078e020b */
[----:B------:R-:W-:Y:S01]  /*a780*/  VIMNMX R84, R84, 0x60, PT ;  /* 0x0000006054547848 */ /* 0x000fe20003fe0100 */
[C---:B------:R-:W-:Y:S02]  /*a790*/  IMAD R15, R80.reuse, UR5, R15 ;  /* 0x00000005500f7c24 */ /* 0x040fe4000f8e020f */
[----:B------:R-:W-:Y:S01]  /*a7a0*/  IMAD.WIDE.U32 R12, R80, UR4, R12 ;  /* 0x00000004500c7c25 */ /* 0x000fe2000f8e000c */
[----:B------:R-:W-:Y:S01]  /*a7b0*/  ULDC.64 UR4, c[0x0][0x308] ;  /* 0x0000c20000047ab9 */ /* 0x000fe20000000a00 */
[----:B------:R-:W-:-:S02]  /*a7c0*/  IADD3 R38, -R166, R84, RZ ;  /* 0x00000054a6267210 */ /* 0x000fc40007ffe1ff */
[----:B------:R-:W-:Y:S02]  /*a7d0*/  IMAD.IADD R13, R13, 0x1, R15 ;  /* 0x000000010d0d7824 */ /* 0x000fe400078e020f */
[----:B------:R-:W-:Y:S01]  /*a7e0*/  IMAD.WIDE.U32 R12, R162, UR4, R12 ;  /* 0x00000004a20c7c25 */ /* 0x000fe2000f8e000c */
[----:B------:R-:W-:-:S03]  /*a7f0*/  UMOV UR4, 0xffffffff ;  /* 0xffffffff00047882 */ /* 0x000fc60000000000 */
[----:B------:R-:W-:Y:S01]  /*a800*/  IMAD R37, R162, UR5, R13 ;  /* 0x00000005a2257c24 */ /* 0x000fe2000f8e020d */
[----:B------:R-:W-:-:S04]  /*a810*/  LEA R36, P3, R12, UR6, 0x1 ;  /* 0x000000060c247c11 */ /* 0x000fc8000f8608ff */
[----:B------:R-:W-:Y:S02]  /*a820*/  LEA.HI.X R37, R12, UR7, R37, 0x1, P3 ;  /* 0x000000070c257c11 */ /* 0x000fe400098f0c25 */
[----:B------:R-:W-:Y:S01]  /*a830*/  ISETP.GE.AND P3, PT, R38, 0x1, PT ;  /* 0x000000012600780c */ /* 0x000fe20003f66270 */
[----:B------:R-:W-:-:S12]  /*a840*/  BRA.DIV UR4, `(.L_x_550) ;  /* 0x00000166045c7947 */ /* 0x000fd8000b800000 */
[----:B------:R0:W2:Y:S04]  /*a850*/  SHFL.IDX PT, R40, R37, RZ, 0x1c1f ;  /* 0x001c1fff25287589 */ /* 0x0000a800000e0000 */
[----:B------:R0:W3:Y:S02]  /*a860*/  SHFL.IDX PT, R39, R36, RZ, 0x1c1f ;  /* 0x001c1fff24277589 */ /* 0x0000e400000e0000 */
.L_x_813:
[----:B------:R-:W-:Y:S04]  /*a870*/  BSSY B1, `(.L_x_551) ;  /* 0x0000025000017945 */ /* 0x000fe80003800000 */
[----:B------:R-:W-:Y:S05]  /*a880*/  @!P3 BRA `(.L_x_552) ;  /* 0x00000000008cb947 */ /* 0x000fea0003800000 */
[----:B------:R-:W-:Y:S02]  /*a890*/  ULDC UR4, c[0x0][0x2f4] ;  /* 0x0000bd0000047ab9 */ /* 0x000fe40000000800 */
[----:B------:R-:W-:Y:S02]  /*a8a0*/  ISETP.GE.AND P5, PT, R16, UR4, PT ;  /* 0x0000000410007c0c */ /* 0x000fe4000bfa6270 */
[----:B------:R-:W-:-:S11]  /*a8b0*/  ISETP.GE.AND P4, PT, R19, UR4, PT ;  /* 0x0000000413007c0c */ /* 0x000fd6000bf86270 */
[----:B------:R-:W4:Y:S01]  /*a8c0*/  @!P5 LDS.128 R12, [R29] ;  /* 0x000000001d0cd984 */ /* 0x000f220000000c00 */
[----:B---3--:R-:W-:-:S04]  /*a8d0*/  @!P5 LEA R34, P3, R16, R39, 0x1 ;  /* 0x000000271022d211 */ /* 0x008fc800078608ff */
[----:B--2---:R-:W-:Y:S02]  /*a8e0*/  @!P5 LEA.HI.X R35, R16, R40, R17, 0x1, P3 ;  /* 0x000000281023d211 */ /* 0x004fe400018f0c11 */
[----:B------:R-:W-:-:S04]  /*a8f0*/  @!P4 LEA R32, P3, R19, R39, 0x1 ;  /* 0x000000271320c211 */ /* 0x000fc800078608ff */
[----:B------:R-:W-:Y:S02]  /*a900*/  @!P4 LEA.HI.X R33, R19, R40, R165, 0x1, P3 ;  /* 0x000000281321c211 */ /* 0x000fe400018f0ca5 */
[----:B------:R-:W-:-:S13]  /*a910*/  ISETP.GE.AND P3, PT, R22, UR4, PT ;  /* 0x0000000416007c0c */ /* 0x000fda000bf66270 */
[----:B------:R-:W-:-:S04]  /*a920*/  @!P3 LEA R30, P6, R22, R39, 0x1 ;  /* 0x00000027161eb211 */ /* 0x000fc800078c08ff */
[----:B------:R-:W-:Y:S01]  /*a930*/  @!P3 LEA.HI.X R31, R22, R40, R176, 0x1, P6 ;  /* 0x00000028161fb211 */ /* 0x000fe200030f0cb0 */
[----:B----4-:R2:W-:Y:S01]  /*a940*/  @!P5 ST.E.128 desc[UR56][R34.64], R12 ;  /* 0x0000000c2200d985 */ /* 0x0105e2000c101d38 */
[----:B------:R-:W-:-:S13]  /*a950*/  ISETP.GE.AND P5, PT, R0, UR4, PT ;  /* 0x0000000400007c0c */ /* 0x000fda000bfa6270 */
[----:B------:R-:W3:Y:S01]  /*a960*/  @!P5 LDS.128 R12, [R28] ;  /* 0x000000001c0cd984 */ /* 0x000ee20000000c00 */
[----:B------:R-:W-:Y:S02]  /*a970*/  @!P5 IMAD.SHL.U32 R11, R163, 0x8, RZ ;  /* 0x00000008a30bd824 */ /* 0x000fe400078e00ff */
[----:B--2---:R-:W-:Y:S02]  /*a980*/  @!P5 IMAD.MOV.U32 R34, RZ, RZ, R39 ;  /* 0x000000ffff22d224 */ /* 0x004fe400078e0027 */
[----:B------:R-:W-:Y:S02]  /*a990*/  @!P5 IMAD.MOV.U32 R35, RZ, RZ, R40 ;  /* 0x000000ffff23d224 */ /* 0x000fe400078e0028 */
[----:B------:R-:W-:-:S05]  /*a9a0*/  @!P5 IMAD.WIDE R34, R11, 0x2, R34 ;  /* 0x000000020b22d825 */ /* 0x000fca00078e0222 */
[----:B---3--:R2:W-:Y:S01]  /*a9b0*/  @!P5 ST.E.128 desc[UR56][R34.64], R12 ;  /* 0x0000000c2200d985 */ /* 0x0085e2000c101d38 */
[----:B------:R-:W-:-:S13]  /*a9c0*/  ISETP.GE.AND P5, PT, R3, UR4, PT ;  /* 0x0000000403007c0c */ /* 0x000fda000bfa6270 */
[----:B------:R-:W3:Y:S01]  /*a9d0*/  @!P5 LDS.128 R12, [R29+0x3000] ;  /* 0x003000001d0cd984 */ /* 0x000ee20000000c00 */
[----:B------:R-:W-:Y:S02]  /*a9e0*/  @!P5 IMAD.SHL.U32 R11, R164, 0x8, RZ ;  /* 0x00000008a40bd824 */ /* 0x000fe400078e00ff */
[----:B--2---:R-:W-:Y:S02]  /*a9f0*/  @!P5 IMAD.MOV.U32 R34, RZ, RZ, R39 ;  /* 0x000000ffff22d224 */ /* 0x004fe400078e0027 */
[----:B------:R-:W-:Y:S02]  /*aa00*/  @!P5 IMAD.MOV.U32 R35, RZ, RZ, R40 ;  /* 0x000000ffff23d224 */ /* 0x000fe400078e0028 */
[----:B------:R-:W-:-:S05]  /*aa10*/  @!P5 IMAD.WIDE R34, R11, 0x2, R34 ;  /* 0x000000020b22d825 */ /* 0x000fca00078e0222 */
[----:B---3--:R2:W-:Y:S01]  /*aa20*/  @!P5 ST.E.128 desc[UR56][R34.64], R12 ;  /* 0x0000000c2200d985 */ /* 0x0085e2000c101d38 */
[----:B------:R-:W-:-:S03]  /*aa30*/  ISETP.GE.AND P5, PT, R23, UR4, PT ;  /* 0x0000000417007c0c */ /* 0x000fc6000bfa6270 */
[----:B------:R-:W3:Y:S10]  /*aa40*/  @!P4 LDS.128 R12, [R28+0x3000] ;  /* 0x003000001c0cc984 */ /* 0x000ef40000000c00 */
[----:B--2---:R-:W-:-:S04]  /*aa50*/  @!P5 LEA R34, P6, R23, R39, 0x1 ;  /* 0x000000271722d211 */ /* 0x004fc800078c08ff */
[----:B------:R-:W-:Y:S01]  /*aa60*/  @!P5 LEA.HI.X R35, R23, R40, R175, 0x1, P6 ;  /* 0x000000281723d211 */ /* 0x000fe200030f0caf */
[----:B---3--:R-:W-:Y:S04]  /*aa70*/  @!P4 ST.E.128 desc[UR56][R32.64], R12 ;  /* 0x0000000c2000c985 */ /* 0x008fe8000c101d38 */
[----:B------:R-:W2:Y:S04]  /*aa80*/  @!P3 LDS.128 R12, [R29+0x6000] ;  /* 0x006000001d0cb984 */ /* 0x000ea80000000c00 */
[----:B--2---:R-:W-:Y:S04]  /*aa90*/  @!P3 ST.E.128 desc[UR56][R30.64], R12 ;  /* 0x0000000c1e00b985 */ /* 0x004fe8000c101d38 */
[----:B------:R-:W2:Y:S04]  /*aaa0*/  @!P5 LDS.128 R12, [R28+0x6000] ;  /* 0x006000001c0cd984 */ /* 0x000ea80000000c00 */
[----:B--2---:R4:W-:Y:S02]  /*aab0*/  @!P5 ST.E.128 desc[UR56][R34.64], R12 ;  /* 0x0000000c2200d985 */ /* 0x0049e4000c101d38 */
.L_x_552:
[----:B------:R-:W-:Y:S05]  /*aac0*/  BSYNC B1 ;  /* 0x0000000000017941 */ /* 0x000fea0003800000 */
.L_x_551:
[----:B------:R-:W-:-:S03]  /*aad0*/  UMOV UR4, 0xffffffff ;  /* 0xffffffff00047882 */ /* 0x000fc60000000000 */
[----:B------:R-:W-:Y:S05]  /*aae0*/  BRA.DIV UR4, `(.L_x_553) ;  /* 0x0000016604007947 */ /* 0x000fea000b800000 */
[----:B--2---:R2:W0:Y:S04]  /*aaf0*/  SHFL.IDX PT, R40, R37, 0x1, 0x1c1f ;  /* 0x003c1f0025287f89 */ /* 0x00442800000e0000 */
[----:B---3--:R2:W3:Y:S02]  /*ab00*/  SHFL.IDX PT, R39, R36, 0x1, 0x1c1f ;  /* 0x003c1f0024277f89 */ /* 0x0084e400000e0000 */
.L_x_817:
[----:B------:R-:W-:-:S13]  /*ab10*/  ISETP.GE.AND P3, PT, R38, 0x41, PT ;  /* 0x000000412600780c */ /* 0x000fda0003f66270 */
[----:B------:R-:W-:Y:S05]  /*ab20*/  @!P3 BRA `(.L_x_493) ;  /* 0x00000000008cb947 */ /* 0x000fea0003800000 */
[----:B------:R-:W-:Y:S02]  /*ab30*/  ULDC UR4, c[0x0][0x2f4] ;  /* 0x0000bd0000047ab9 */ /* 0x000fe40000000800 */
[----:B------:R-:W-:Y:S02]  /*ab40*/  ISETP.GE.AND P5, PT, R16, UR4, PT ;  /* 0x0000000410007c0c */ /* 0x000fe4000bfa6270 */
[----:B------:R-:W-:-:S11]  /*ab50*/  ISETP.GE.AND P4, PT, R19, UR4, PT ;  /* 0x0000000413007c0c */ /* 0x000fd6000bf86270 */
[----:B----4-:R-:W4:Y:S01]  /*ab60*/  @!P5 LDS.128 R12, [R29+0x2000] ;  /* 0x002000001d0cd984 */ /* 0x010f220000000c00 */
[----:B---3--:R-:W-:-:S04]  /*ab70*/  @!P5 LEA R34, P3, R16, R39, 0x1 ;  /* 0x000000271022d211 */ /* 0x008fc800078608ff */
[----:B0-----:R-:W-:Y:S02]  /*ab80*/  @!P5 LEA.HI.X R35, R16, R40, R17, 0x1, P3 ;  /* 0x000000281023d211 */ /* 0x001fe400018f0c11 */
[----:B------:R-:W-:-:S04]  /*ab90*/  @!P4 LEA R32, P3, R19, R39, 0x1 ;  /* 0x000000271320c211 */ /* 0x000fc800078608ff */
[----:B------:R-:W-:Y:S02]  /*aba0*/  @!P4 LEA.HI.X R33, R19, R40, R165, 0x1, P3 ;  /* 0x000000281321c211 */ /* 0x000fe400018f0ca5 */
[----:B------:R-:W-:-:S13]  /*abb0*/  ISETP.GE.AND P3, PT, R22, UR4, PT ;  /* 0x0000000416007c0c */ /* 0x000fda000bf66270 */
[----:B------:R-:W-:-:S04]  /*abc0*/  @!P3 LEA R30, P6, R22, R39, 0x1 ;  /* 0x00000027161eb211 */ /* 0x000fc800078c08ff */
[----:B------:R-:W-:Y:S01]  /*abd0*/  @!P3 LEA.HI.X R31, R22, R40, R176, 0x1, P6 ;  /* 0x00000028161fb211 */ /* 0x000fe200030f0cb0 */
[----:B----4-:R0:W-:Y:S01]  /*abe0*/  @!P5 ST.E.128 desc[UR56][R34.64], R12 ;  /* 0x0000000c2200d985 */ /* 0x0101e2000c101d38 */
[----:B------:R-:W-:-:S13]  /*abf0*/  ISETP.GE.AND P5, PT, R0, UR4, PT ;  /* 0x0000000400007c0c */ /* 0x000fda000bfa6270 */
[----:B------:R-:W3:Y:S01]  /*ac00*/  @!P5 LDS.128 R12, [R28+0x2000] ;  /* 0x002000001c0cd984 */ /* 0x000ee20000000c00 */
[----:B------:R-:W-:Y:S02]  /*ac10*/  @!P5 IMAD.SHL.U32 R11, R163, 0x8, RZ ;  /* 0x00000008a30bd824 */ /* 0x000fe400078e00ff */
[----:B0-----:R-:W-:Y:S02]  /*ac20*/  @!P5 IMAD.MOV.U32 R34, RZ, RZ, R39 ;  /* 0x000000ffff22d224 */ /* 0x001fe400078e0027 */
[----:B------:R-:W-:Y:S02]  /*ac30*/  @!P5 IMAD.MOV.U32 R35, RZ, RZ, R40 ;  /* 0x000000ffff23d224 */ /* 0x000fe400078e0028 */
[----:B------:R-:W-:-:S05]  /*ac40*/  @!P5 IMAD.WIDE R34, R11, 0x2, R34 ;  /* 0x000000020b22d825 */ /* 0x000fca00078e0222 */
[----:B---3--:R0:W-:Y:S01]  /*ac50*/  @!P5 ST.E.128 desc[UR56][R34.64], R12 ;  /* 0x0000000c2200d985 */ /* 0x0081e2000c101d38 */
[----:B------:R-:W-:-:S13]  /*ac60*/  ISETP.GE.AND P5, PT, R3, UR4, PT ;  /* 0x0000000403007c0c */ /* 0x000fda000bfa6270 */
[----:B------:R-:W3:Y:S01]  /*ac70*/  @!P5 LDS.128 R12, [R29+0x5000] ;  /* 0x005000001d0cd984 */ /* 0x000ee20000000c00 */
[----:B------:R-:W-:Y:S02]  /*ac80*/  @!P5 IMAD.SHL.U32 R11, R164, 0x8, RZ ;  /* 0x00000008a40bd824 */ /* 0x000fe400078e00ff */
[----:B0-----:R-:W-:Y:S02]  /*ac90*/  @!P5 IMAD.MOV.U32 R34, RZ, RZ, R39 ;  /* 0x000000ffff22d224 */ /* 0x001fe400078e0027 */
[----:B------:R-:W-:Y:S02]  /*aca0*/  @!P5 IMAD.MOV.U32 R35, RZ, RZ, R40 ;  /* 0x000000ffff23d224 */ /* 0x000fe400078e0028 */
[----:B------:R-:W-:-:S05]  /*acb0*/  @!P5 IMAD.WIDE R34, R11, 0x2, R34 ;  /* 0x000000020b22d825 */ /* 0x000fca00078e0222 */
[----:B---3--:R0:W-:Y:S01]  /*acc0*/  @!P5 ST.E.128 desc[UR56][R34.64], R12 ;  /* 0x0000000c2200d985 */ /* 0x0081e2000c101d38 */
[----:B------:R-:W-:-:S03]  /*acd0*/  ISETP.GE.AND P5, PT, R23, UR4, PT ;  /* 0x0000000417007c0c */ /* 0x000fc6000bfa6270 */
[----:B------:R-:W3:Y:S10]  /*ace0*/  @!P4 LDS.128 R12, [R28+0x5000] ;  /* 0x005000001c0cc984 */ /* 0x000ef40000000c00 */
[----:B0-----:R-:W-:-:S04]  /*acf0*/  @!P5 LEA R34, P6, R23, R39, 0x1 ;  /* 0x000000271722d211 */ /* 0x001fc800078c08ff */
[----:B------:R-:W-:Y:S01]  /*ad00*/  @!P5 LEA.HI.X R35, R23, R40, R175, 0x1, P6 ;  /* 0x000000281723d211 */ /* 0x000fe200030f0caf */
[----:B---3--:R-:W-:Y:S04]  /*ad10*/  @!P4 ST.E.128 desc[UR56][R32.64], R12 ;  /* 0x0000000c2000c985 */ /* 0x008fe8000c101d38 */
[----:B------:R-:W0:Y:S04]  /*ad20*/  @!P3 LDS.128 R12, [R29+0x8000] ;  /* 0x008000001d0cb984 */ /* 0x000e280000000c00 */
[----:B0-----:R-:W-:Y:S04]  /*ad30*/  @!P3 ST.E.128 desc[UR56][R30.64], R12 ;  /* 0x0000000c1e00b985 */ /* 0x001fe8000c101d38 */
[----:B------:R-:W0:Y:S04]  /*ad40*/  @!P5 LDS.128 R12, [R28+0x8000] ;  /* 0x008000001c0cd984 */ /* 0x000e280000000c00 */
[----:B0-----:R0:W-:Y:S02]  /*ad50*/  @!P5 ST.E.128 desc[UR56][R34.64], R12 ;  /* 0x0000000c2200d985 */ /* 0x0011e4000c101d38 */
.L_x_493:
[----:B------:R-:W-:Y:S05]  /*ad60*/  BSYNC B0 ;  /* 0x0000000000007941 */ /* 0x000fea0003800000 */
.L_x_457:
[----:B---3--:R-:W3:Y:S01]  /*ad70*/  S2R R11, SR_TID.X ;  /* 0x00000000000b7919 */ /* 0x008ee20000002100 */
[----:B------:R-:W-:Y:S01]  /*ad80*/  @!PT LDS RZ, [RZ] ;  /* 0x00000000fffff984 */ /* 0x000fe20000000800 */
[----:B------:R-:W-:Y:S01]  /*ad90*/  @!PT LDS RZ, [RZ] ;  /* 0x00000000fffff984 */ /* 0x000fe20000000800 */
[----:B------:R-:W-:Y:S01]  /*ada0*/  @!PT LDS RZ, [RZ] ;  /* 0x00000000fffff984 */ /* 0x000fe20000000800 */
[----:B------:R-:W-:Y:S01]  /*adb0*/  @!PT LDS RZ, [RZ] ;  /* 0x00000000fffff984 */ /* 0x000fe20000000800 */
[----:B------:R5:W-:Y:S06]  /*adc0*/  MEMBAR.ALL.CTA ;  /* 0x0000000000007992 */ /* 0x000bec0000008000 */
[----:B-----5:R-:W5:Y:S01]  /*add0*/  FENCE.VIEW.ASYNC.S ;  /* 0x00000000000073c6 */ /* 0x020f620000000000 */
[----:B------:R-:W-:Y:S05]  /*ade0*/  WARPSYNC.ALL ;  /* 0x0000000000007948 */ /* 0x000fea0003800000 */
[----:B------:R-:W-:Y:S01]  /*adf0*/  BSSY B0, `(.L_x_554) ;  /* 0x0000009000007945 */ /* 0x000fe20003800000 */
[----:B---3--:R-:W-:Y:S01]  /*ae00*/  LOP3.LUT R11, R11, 0x7f, RZ, 0xc0, !PT ;  /* 0x0000007f0b0b7812 */ /* 0x008fe200078ec0ff */
[----:B-----5:R3:W-:Y:S03]  /*ae10*/  BAR.SYNC.DEFER_BLOCKING R218, 0x80 ;  /* 0x000200da0000751d */ /* 0x0207e60000010000 */
[----:B------:R-:W-:-:S13]  /*ae20*/  ISETP.NE.AND P3, PT, R11, RZ, PT ;  /* 0x000000ff0b00720c */ /* 0x000fda0003f65270 */
[----:B------:R-:W-:-:S05]  /*ae30*/  @!P3 VIADD R11, R85, 0x2a8a0 ;  /* 0x0002a8a0550bb836 */ /* 0x000fca0000000000 */
[----:B------:R-:W-:-:S04]  /*ae40*/  @!P3 PRMT R11, RZ, 0x654, R11 ;  /* 0x00000654ff0bb816 */ /* 0x000fc8000000000b */
[----:B------:R3:W-:Y:S01]  /*ae50*/  @!P3 SYNCS.ARRIVE.TRANS64.RED.A1T0 RZ, [R11+URZ], RZ ;  /* 0x000000ff0bffb9a7 */ /* 0x0007e2000810043f */
[----:B------:R-:W-:Y:S05]  /*ae60*/  @!P2 BRA `(.L_x_555) ;  /* 0x000000000004a947 */ /* 0x000fea0003800000 */
[----:B------:R-:W-:Y:S01]  /*ae70*/  BPT.TRAP 0x1 ;  /* 0x000000040000795c */ /* 0x000fe20000300000 */
.L_x_555:
[----:B------:R-:W-:Y:S05]  /*ae80*/  BSYNC B0 ;  /* 0x0000000000007941 */ /* 0x000fea0003800000 */
.L_x_554:
[----:B------:R-:W5:Y:S01]  /*ae90*/  SYNCS.PHASECHK.TRANS64.TRYWAIT P2, [R85+URZ+0x2a8b0], R86 ;  /* 0x02a8b056550075a7 */ /* 0x000f62000804017f */
[----:B------:R-:W-:Y:S04]  /*aea0*/  BSSY B0, `(.L_x_556) ;  /* 0x0000002000007945 */ /* 0x000fe80003800000 */
[----:B-----5:R-:W-:Y:S05]  /*aeb0*/  @!P2 BRA `(.L_x_557) ;  /* 0x000001600058a947 */ /* 0x020fea0003800000 */
.L_x_818:
[----:B------:R-:W-:Y:S05]  /*aec0*/  BSYNC B0 ;  /* 0x0000000000007941 */ /* 0x000fea0003800000 */
.L_x_556:
[----:B------:R-:W-:Y:S01]  /*aed0*/  ULDC.64 UR4, c[0x0][0x328] ;  /* 0x0000ca0000047ab9 */ /* 0x000fe20000000a00 */
[----:B------:R-:W-:Y:S01]  /*aee0*/  ULDC.64 UR6, c[0x0][0x318] ;  /* 0x0000c60000067ab9 */ /* 0x000fe20000000a00 */
[----:B------:R-:W-:Y:S01]  /*aef0*/  IMAD R82, R82, UR4, RZ ;  /* 0x0000000452527c24 */ /* 0x000fe2000f8e02ff */
[----:B------:R-:W-:Y:S01]  /*af00*/  BSSY B0, `(.L_x_558) ;  /* 0x000002b000007945 */ /* 0x000fe20003800000 */
[----:B0-2-4-:R-:W-:-:S04]  /*af10*/  IMAD.WIDE.U32 R12, R81, UR4, RZ ;  /* 0x00000004510c7c25 */ /* 0x015fc8000f8e00ff */
[----:B------:R-:W-:Y:S01]  /*af20*/  IMAD R81, R81, UR5, R82 ;  /* 0x0000000551517c24 */ /* 0x000fe2000f8e0252 */
[----:B------:R-:W-:Y:S01]  /*af30*/  ULDC.64 UR4, c[0x0][0x338] ;  /* 0x0000ce0000047ab9 */ /* 0x000fe20000000a00 */
[----:B------:R-:W-:Y:S02]  /*af40*/  IMAD.IADD R84, R84, 0x1, -R166 ;  /* 0x0000000154547824 */ /* 0x000fe400078e0aa6 */
[----:B------:R-:W-:Y:S02]  /*af50*/  IMAD R83, R83, UR4, RZ ;  /* 0x0000000453537c24 */ /* 0x000fe4000f8e02ff */
[----:B------:R-:W-:Y:S02]  /*af60*/  IMAD.IADD R13, R13, 0x1, R81 ;  /* 0x000000010d0d7824 */ /* 0x000fe400078e0251 */
[C---:B------:R-:W-:Y:S02]  /*af70*/  IMAD R83, R80.reuse, UR5, R83 ;  /* 0x0000000550537c24 */ /* 0x040fe4000f8e0253 */
[----:B------:R-:W-:Y:S01]  /*af80*/  IMAD.WIDE.U32 R12, R80, UR4, R12 ;  /* 0x00000004500c7c25 */ /* 0x000fe2000f8e000c */
[----:B------:R-:W-:-:S03]  /*af90*/  ULDC.64 UR4, c[0x0][0x330] ;  /* 0x0000cc0000047ab9 */ /* 0x000fc60000000a00 */
[----:B------:R-:W-:Y:S02]  /*afa0*/  IMAD.IADD R13, R13, 0x1, R83 ;  /* 0x000000010d0d7824 */ /* 0x000fe400078e0253 */
[----:B------:R-:W-:Y:S02]  /*afb0*/  IMAD R34, R18, 0x3000, R4 ;  /* 0x0000300012227824 */ /* 0x000fe400078e0204 */
[----:B------:R-:W-:-:S04]  /*afc0*/  IMAD.WIDE.U32 R12, R162, UR4, R12 ;  /* 0x00000004a20c7c25 */ /* 0x000fc8000f8e000c */
[----:B---3--:R-:W-:Y:S01]  /*afd0*/  IMAD R11, R162, UR5, R13 ;  /* 0x00000005a20b7c24 */ /* 0x008fe2000f8e020d */
[----:B------:R-:W-:-:S04]  /*afe0*/  LEA R35, P2, R12, UR6, 0x1 ;  /* 0x000000060c237c11 */ /* 0x000fc8000f8408ff */
[----:B------:R-:W-:Y:S01]  /*aff0*/  LEA.HI.X R36, R12, UR7, R11, 0x1, P2 ;  /* 0x000000070c247c11 */ /* 0x000fe200090f0c0b */
[----:B------:R-:W-:Y:S01]  /*b000*/  IMAD.IADD R11, R127, 0x1, R34 ;  /* 0x000000017f0b7824 */ /* 0x000fe200078e0222 */
[----:B------:R-:W-:Y:S01]  /*b010*/  ISETP.GE.AND P2, PT, R84, 0x1, PT ;  /* 0x000000015400780c */ /* 0x000fe20003f46270 */
[----:B-1----:R0:W1:Y:S01]  /*b020*/  SHFL.IDX PT, R30, R35, RZ, 0x1c1f ;  /* 0x001c1fff231e7589 */ /* 0x00206200000e0000 */
[----:B------:R-:W-:Y:S01]  /*b030*/  LEA R34, R34, R122, 0x1 ;  /* 0x0000007a22227211 */ /* 0x000fe200078e08ff */
[----:B------:R-:W-:Y:S02]  /*b040*/  IMAD R11, R11, 0x2, R122 ;  /* 0x000000020b0b7824 */ /* 0x000fe400078e027a */
[----:B------:R0:W2:Y:S08]  /*b050*/  SHFL.IDX PT, R31, R36, RZ, 0x1c1f ;  /* 0x001c1fff241f7589 */ /* 0x0000b000000e0000 */
[----:B0-----:R-:W-:Y:S05]  /*b060*/  @!P2 BRA `(.L_x_559) ;  /* 0x000000000050a947 */ /* 0x001fea0003800000 */
[----:B------:R-:W-:-:S13]  /*b070*/  ISETP.NE.AND P2, PT, R5, RZ, PT ;  /* 0x000000ff0500720c */ /* 0x000fda0003f45270 */
[----:B------:R-:W0:Y:S01]  /*b080*/  @P2 LDS.128 R12, [R34] ;  /* 0x00000000220c2984 */ /* 0x000e220000000c00 */
[----:B-1----:R-:W-:-:S04]  /*b090*/  @P2 LEA R32, P4, R16, R30, 0x1 ;  /* 0x0000001e10202211 */ /* 0x002fc800078808ff */
[----:B--2---:R-:W-:Y:S02]  /*b0a0*/  @P2 LEA.HI.X R33, R16, R31, R17, 0x1, P4 ;  /* 0x0000001f10212211 */ /* 0x004fe400020f0c11 */
[----:B------:R-:W-:-:S13]  /*b0b0*/  ISETP.NE.AND P4, PT, R21, RZ, PT ;  /* 0x000000ff1500720c */ /* 0x000fda0003f85270 */
[----:B------:R-:W-:-:S04]  /*b0c0*/  @P4 LEA R28, P5, R19, R30, 0x1 ;  /* 0x0000001e131c4211 */ /* 0x000fc800078a08ff */
[----:B------:R-:W-:Y:S01]  /*b0d0*/  @P4 LEA.HI.X R29, R19, R31, R165, 0x1, P5 ;  /* 0x0000001f131d4211 */ /* 0x000fe200028f0ca5 */
[----:B0-----:R0:W-:Y:S01]  /*b0e0*/  @P2 ST.E.128 desc[UR56][R32.64], R12 ;  /* 0x0000000c20002985 */ /* 0x0011e2000c101d38 */
[----:B------:R-:W-:-:S13]  /*b0f0*/  ISETP.NE.AND P2, PT, R10, RZ, PT ;  /* 0x000000ff0a00720c */ /* 0x000fda0003f45270 */
[----:B------:R-:W1:Y:S01]  /*b100*/  @P2 LDS.128 R12, [R11] ;  /* 0x000000000b0c2984 */ /* 0x000e620000000c00 */
[----:B------:R-:W-:-:S04]  /*b110*/  @P2 IMAD.SHL.U32 R37, R163, 0x8, RZ ;  /* 0x00000008a3252824 */ /* 0x000fc800078e00ff */
[----:B0-----:R-:W-:-:S05]  /*b120*/  @P2 IMAD.WIDE R32, R37, 0x2, R30 ;  /* 0x0000000225202825 */ /* 0x001fca00078e021e */
[----:B-1----:R-:W-:Y:S01]  /*b130*/  @P2 ST.E.128 desc[UR56][R32.64], R12 ;  /* 0x0000000c20002985 */ /* 0x002fe2000c101d38 */
[----:B------:R-:W-:-:S13]  /*b140*/  ISETP.NE.AND P2, PT, R20, RZ, PT ;  /* 0x000000ff1400720c */ /* 0x000fda0003f45270 */
[----:B------:R-:W0:Y:S01]  /*b150*/  @P2 LDS.128 R12, [R34+0x3000] ;  /* 0x00300000220c2984 */ /* 0x000e220000000c00 */
[----:B------:R-:W-:-:S04]  /*b160*/  @P2 IMAD.SHL.U32 R37, R164, 0x8, RZ ;  /* 0x00000008a4252824 */ /* 0x000fc800078e00ff */
[----:B------:R-:W-:-:S05]  /*b170*/  @P2 IMAD.WIDE R30, R37, 0x2, R30 ;  /* 0x00000002251e2825 */ /* 0x000fca00078e021e */
[----:B0-----:R-:W-:Y:S04]  /*b180*/  @P2 ST.E.128 desc[UR56][R30.64], R12 ;  /* 0x0000000c1e002985 */ /* 0x001fe8000c101d38 */
[----:B------:R-:W0:Y:S04]  /*b190*/  @P4 LDS.128 R12, [R11+0x3000] ;  /* 0x003000000b0c4984 */ /* 0x000e280000000c00 */
[----:B0-----:R0:W-:Y:S02]  /*b1a0*/  @P4 ST.E.128 desc[UR56][R28.64], R12 ;  /* 0x0000000c1c004985 */ /* 0x0011e4000c101d38 */
.L_x_559:
[----:B------:R-:W-:Y:S05]  /*b1b0*/  BSYNC B0 ;  /* 0x0000000000007941 */ /* 0x000fea0003800000 */
.L_x_558:
[----:B------:R-:W-:Y:S01]  /*b1c0*/  ISETP.GE.AND P2, PT, R84, 0x41, PT ;  /* 0x000000415400780c */ /* 0x000fe20003f46270 */
[----:B--2---:R2:W3:Y:S01]  /*b1d0*/  SHFL.IDX PT, R31, R36, 0x1, 0x1c1f ;  /* 0x003c1f00241f7f89 */ /* 0x0044e200000e0000 */
[----:B------:R-:W-:Y:S03]  /*b1e0*/  BSSY B0, `(.L_x_560) ;  /* 0x0000017000007945 */ /* 0x000fe60003800000 */
[----:B-1----:R2:W1:Y:S08]  /*b1f0*/  SHFL.IDX PT, R30, R35, 0x1, 0x1c1f ;  /* 0x003c1f00231e7f89 */ /* 0x00247000000e0000 */
[----:B--2---:R-:W-:Y:S05]  /*b200*/  @!P2 BRA `(.L_x_561) ;  /* 0x000000000050a947 */ /* 0x004fea0003800000 */
[----:B------:R-:W-:-:S13]  /*b210*/  ISETP.NE.AND P2, PT, R5, RZ, PT ;  /* 0x000000ff0500720c */ /* 0x000fda0003f45270 */
[----:B0-----:R-:W0:Y:S01]  /*b220*/  @P2 LDS.128 R12, [R34+0x2000] ;  /* 0x00200000220c2984 */ /* 0x001e220000000c00 */
[----:B-1----:R-:W-:-:S04]  /*b230*/  @P2 LEA R32, P4, R16, R30, 0x1 ;  /* 0x0000001e10202211 */ /* 0x002fc800078808ff */
[----:B---3--:R-:W-:Y:S02]  /*b240*/  @P2 LEA.HI.X R33, R16, R31, R17, 0x1, P4 ;  /* 0x0000001f10212211 */ /* 0x008fe400020f0c11 */
[----:B------:R-:W-:-:S13]  /*b250*/  ISETP.NE.AND P4, PT, R21, RZ, PT ;  /* 0x000000ff1500720c */ /* 0x000fda0003f85270 */
[----:B------:R-:W-:-:S04]  /*b260*/  @P4 LEA R28, P5, R19, R30, 0x1 ;  /* 0x0000001e131c4211 */ /* 0x000fc800078a08ff */
[----:B------:R-:W-:Y:S01]  /*b270*/  @P4 LEA.HI.X R29, R19, R31, R165, 0x1, P5 ;  /* 0x0000001f131d4211 */ /* 0x000fe200028f0ca5 */
[----:B0-----:R0:W-:Y:S01]  /*b280*/  @P2 ST.E.128 desc[UR56][R32.64], R12 ;  /* 0x0000000c20002985 */ /* 0x0011e2000c101d38 */
[----:B------:R-:W-:-:S13]  /*b290*/  ISETP.NE.AND P2, PT, R10, RZ, PT ;  /* 0x000000ff0a00720c */ /* 0x000fda0003f45270 */
[----:B------:R-:W1:Y:S01]  /*b2a0*/  @P2 LDS.128 R12, [R11+0x2000] ;  /* 0x002000000b0c2984 */ /* 0x000e620000000c00 */
        /* <DEDUP_REMOVED lines=10> */
.L_x_561:
[----:B------:R-:W-:Y:S05]  /*b350*/  BSYNC B0 ;  /* 0x0000000000007941 */ /* 0x000fea0003800000 */
.L_x_560:
[----:B------:R-:W4:Y:S01]  /*b360*/  LDL R11, [R1+0x38] ;  /* 0x00003800010b7983 */ /* 0x000f220000100800 */
[----:B------:R-:W-:Y:S01]  /*b370*/  @!P3 VIADD R85, R85, 0x2a8c0 ;  /* 0x0002a8c05555b836 */ /* 0x000fe20000000000 */
[----:B------:R-:W-:Y:S01]  /*b380*/  PLOP3.LUT P2, PT, PT, PT, PT, 0x8, 0x0 ;  /* 0x000000000000781c */ /* 0x000fe20003f4e170 */
[----:B------:R-:W-:Y:S01]  /*b390*/  VIADD R18, R18, 0x1 ;  /* 0x0000000112127836 */ /* 0x000fe20000000000 */
[----:B------:R-:W-:Y:S01]  /*b3a0*/  @!PT LDS RZ, [RZ] ;  /* 0x00000000fffff984 */ /* 0x000fe20000000800 */
[----:B------:R-:W-:Y:S01]  /*b3b0*/  @!PT LDS RZ, [RZ] ;  /* 0x00000000fffff984 */ /* 0x000fe20000000800 */
[----:B------:R-:W-:Y:S01]  /*b3c0*/  @!PT LDS RZ, [RZ] ;  /* 0x00000000fffff984 */ /* 0x000fe20000000800 */
[----:B------:R-:W-:Y:S01]  /*b3d0*/  @!PT LDS RZ, [RZ] ;  /* 0x00000000fffff984 */ /* 0x000fe20000000800 */
[----:B------:R5:W-:Y:S06]  /*b3e0*/  MEMBAR.ALL.CTA ;  /* 0x0000000000007992 */ /* 0x000bec0000008000 */
[----:B-----5:R-:W5:Y:S01]  /*b3f0*/  FENCE.VIEW.ASYNC.S ;  /* 0x00000000000073c6 */ /* 0x020f620000000000 */
[----:B------:R-:W-:Y:S01]  /*b400*/  @!P3 PRMT R85, RZ, 0x654, R85 ;  /* 0x00000654ff55b816 */ /* 0x000fe20000000055 */
[----:B-----5:R0:W-:Y:S06]  /*b410*/  BAR.SYNC.DEFER_BLOCKING R218, 0x80 ;  /* 0x000200da0000751d */ /* 0x0201ec0000010000 */
[----:B------:R1:W-:Y:S01]  /*b420*/  @!P3 SYNCS.ARRIVE.TRANS64.RED.A1T0 RZ, [R85+URZ], RZ ;  /* 0x000000ff55ffb9a7 */ /* 0x0003e2000810043f */
[----:B------:R-:W-:-:S04]  /*b430*/  ISETP.NE.AND P3, PT, R18, 0x2, PT ;  /* 0x000000021200780c */ /* 0x000fc80003f65270 */
[----:B0-2---:R-:W-:Y:S02]  /*b440*/  SEL R12, RZ, 0x1, P3 ;  /* 0x00000001ff0c7807 */ /* 0x005fe40001800000 */
[----:B------:R-:W-:Y:S02]  /*b450*/  SEL R18, R18, RZ, P3 ;  /* 0x000000ff12127207 */ /* 0x000fe40001800000 */
[----:B------:R-:W-:Y:S02]  /*b460*/  LOP3.LUT R167, R167, R12, RZ, 0x3c, !PT ;  /* 0x0000000ca7a77212 */ /* 0x000fe400078e3cff */
[----:B----4-:R-:W-:-:S13]  /*b470*/  LOP3.LUT P4, RZ, R11, 0x2, RZ, 0xc0, !PT ;  /* 0x000000020bff7812 */ /* 0x010fda000788c0ff */
[----:B-1----:R-:W-:Y:S05]  /*b480*/  @P4 BRA `(.L_x_562) ;  /* 0xffffff74009c4947 */ /* 0x002fea000383ffff */
.L_x_452:
[----:B------:R-:W-:Y:S01]  /*b490*/  BSSY B0, `(.L_x_563) ;  /* 0x0000005000007945 */ /* 0x000fe20003800000 */
[----:B------:R-:W-:-:S03]  /*b4a0*/  IMAD.MOV.U32 R3, RZ, RZ, RZ ;  /* 0x000000ffff037224 */ /* 0x000fc600078e00ff */
[----:B------:R-:W-:Y:S05]  /*b4b0*/  @P2 BRA `(.L_x_564) ;  /* 0x0000000000082947 */ /* 0x000fea0003800000 */
[----:B------:R-:W1:Y:S02]  /*b4c0*/  FENCE.VIEW.ASYNC.G ;  /* 0x00000000000073c6 */ /* 0x000e640000000100 */
[----:B-1----:R-:W-:Y:S06]  /*b4d0*/  BAR.ARV 0xc, 0x180 ;  /* 0x0306000000007b1d */ /* 0x002fec0000002000 */
.L_x_564:
[----:B------:R-:W-:Y:S05]  /*b4e0*/  BSYNC B0 ;  /* 0x0000000000007941 */ /* 0x000fea0003800000 */
.L_x_563:
[----:B------:R-:W2:Y:S01]  /*b4f0*/  LDL R0, [R1+0x38] ;  /* 0x0000380001007983 */ /* 0x000ea20000100800 */
[----:B------:R-:W-:Y:S01]  /*b500*/  BSSY B0, `(.L_x_565) ;  /* 0x0000020000007945 */ /* 0x000fe20003800000 */
[----:B--2---:R-:W-:-:S13]  /*b510*/  LOP3.LUT P0, RZ, R0, 0x4, RZ, 0xc0, !PT ;  /* 0x0000000400ff7812 */ /* 0x004fda000780c0ff */
        /* <DEDUP_REMOVED lines=30> */
.L_x_566:
[----:B------:R-:W-:Y:S05]  /*b700*/  BSYNC B0 ;  /* 0x0000000000007941 */ /* 0x000fea0003800000 */
.L_x_565:
[-C--:B------:R-:W-:Y:S01]  /*b710*/  IMAD R182, R200, R3.reuse, RZ ;  /* 0x00000003c8b67224 */ /* 0x080fe200078e02ff */
[----:B------:R-:W-:Y:S02]  /*b720*/  PLOP3.LUT P0, PT, PT, PT, PT, 0x80, 0x0 ;  /* 0x000000000000781c */ /* 0x000fe40003f0f070 */
[----:B------:R-:W-:Y:S02]  /*b730*/  CS2R R20, SRZ ;  /* 0x0000000000147805 */ /* 0x000fe4000001ff00 */
[----:B------:R-:W-:Y:S02]  /*b740*/  CS2R R86, SRZ ;  /* 0x0000000000567805 */ /* 0x000fe4000001ff00 */
[----:B------:R-:W-:Y:S02]  /*b750*/  CS2R R84, SRZ ;  /* 0x0000000000547805 */ /* 0x000fe4000001ff00 */
[----:B------:R-:W-:Y:S02]  /*b760*/  VIADDMNMX R72, R182, R3, R142, PT ;  /* 0x00000003b6487246 */ /* 0x000fe4000380018e */
[----:B------:R-:W-:-:S02]  /*b770*/  CS2R R82, SRZ ;  /* 0x0000000000527805 */ /* 0x000fc4000001ff00 */
[----:B------:R-:W-:Y:S02]  /*b780*/  CS2R R80, SRZ ;  /* 0x0000000000507805 */ /* 0x000fe4000001ff00 */
[----:B------:R-:W-:Y:S02]  /*b790*/  CS2R R78, SRZ ;  /* 0x00000000004e7805 */ /* 0x000fe4000001ff00 */
[----:B------:R-:W-:Y:S02]  /*b7a0*/  ISETP.GT.AND P1, PT, R72, R182, PT ;  /* 0x000000b64800720c */ /* 0x000fe40003f24270 */
        /* <DEDUP_REMOVED lines=28> */
[----:B------:R-:W2:Y:S01]  /*b970*/  LDL R0, [R1+0x64] ;  /* 0x0000640001007983 */ /* 0x000ea20000100800 */
[----:B------:R-:W-:-:S06]  /*b980*/  ULOP3.LUT UP0, URZ, UR59, 0x1bf, URZ, 0xc0, !UPT ;  /* 0x000001bf3b3f7892 */ /* 0x000fcc000f80c03f */
[----:B------:R-:W-:Y:S01]  /*b990*/  PLOP3.LUT P0, PT, PT, PT, UP0, 0x80, 0x0 ;  /* 0x000000000000781c */ /* 0x000fe20003f0f008 */
[----:B--2---:R-:W1:Y:S02]  /*b9a0*/  SHFL.IDX PT, R0, R0, RZ, 0x1f ;  /* 0x00001fff00007589 */ /* 0x004e6400000e0000 */
[----:B-1----:R-:W-:-:S04]  /*b9b0*/  LEA.HI R3, R0, R0, RZ, 0x1 ;  /* 0x0000000000037211 */ /* 0x002fc800078f08ff */
[----:B------:R-:W-:-:S04]  /*b9c0*/  LOP3.LUT R3, R3, 0x1e, RZ, 0xc0, !PT ;  /* 0x0000001e03037812 */ /* 0x000fc800078ec0ff */
[----:B------:R-:W-:-:S04]  /*b9d0*/  IADD3 R3, R0, -R3, RZ ;  /* 0x8000000300037210 */ /* 0x000fc80007ffe0ff */
[----:B------:R-:W-:-:S04]  /*b9e0*/  LEA R3, R3, UR59, 0xd ;  /* 0x0000003b03037c11 */ /* 0x000fc8000f8e68ff */
[----:B------:R-:W-:-:S04]  /*b9f0*/  SHF.R.U32.HI R3, RZ, 0x4, R3 ;  /* 0x00000004ff037819 */ /* 0x000fc80000011603 */
[----:B------:R-:W-:Y:S01]  /*ba00*/  LOP3.LUT R36, R3, 0x3fff, RZ, 0xc0, !PT ;  /* 0x00003fff03247812 */ /* 0x000fe200078ec0ff */
[----:B------:R-:W-:Y:S06]  /*ba10*/  @!P0 BRA `(.L_x_568) ;  /* 0x0000000000408947 */ /* 0x000fec0003800000 */
[----:B------:R-:W-:Y:S01]  /*ba20*/  MOV R14, 0x0 ;  /* 0x00000000000e7802 */ /* 0x000fe20000000f00 */
[----:B------:R-:W-:Y:S01]  /*ba30*/  ULDC.64 UR4, c[0x4][0x90] ;  /* 0x0100240000047ab9 */ /* 0x000fe20000000a00 */
[----:B------:R-:W-:Y:S01]  /*ba40*/  ULDC.64 UR6, c[0x4][0x98] ;  /* 0x0100260000067ab9 */ /* 0x000fe20000000a00 */
[----:B------:R-:W-:Y:S02]  /*ba50*/  IMAD.U32 R4, RZ, RZ, UR4 ;  /* 0x00000004ff047e24 */ /* 0x000fe4000f8e00ff */
        /* <DEDUP_REMOVED lines=8> */
[----:B------:R-:W-:Y:S02]  /*bae0*/  IMAD.MOV.U32 R12, RZ, RZ, 0x1 ;  /* 0x00000001ff0c7424 */ /* 0x000fe400078e00ff */
[----:B------:R-:W-:-:S07]  /*baf0*/  IMAD.MOV.U32 R13, RZ, RZ, RZ ;  /* 0x000000ffff0d7224 */ /* 0x000fce00078e00ff */
[----:B------:R-:W-:-:S07]  /*bb00*/  LEPC R20, `(.L_x_568) ;  /* 0x000000001014794e */ /* 0x000fce0000000000 */
[----:B-1-3-5:R-:W-:Y:S05]  /*bb10*/  CALL.ABS.NOINC R14 ;  /* 0x000000000e007343 */ /* 0x02afea0003c00000 */
.L_x_568:
[----:B------:R-:W-:Y:S02]  /*bb20*/  ULDC UR4, c[0x0][0x3f4] ;  /* 0x0000fd0000047ab9 */ /* 0x000fe40000000800 */
[----:B------:R-:W-:-:S13]  /*bb30*/  ISETP.LT.AND P0, PT, RZ, UR4, PT ;  /* 0x00000004ff007c0c */ /* 0x000fda000bf01270 */
[----:B------:R-:W-:Y:S05]  /*bb40*/  @P0 BRA `(.L_x_569) ;  /* 0x00000000003c0947 */ /* 0x000fea0003800000 */
[----:B------:R-:W-:-:S04]  /*bb50*/  LEA.HI R0, R191, R191, RZ, 0x1 ;  /* 0x000000bfbf007211 */ /* 0x000fc800078f08ff */
[----:B------:R-:W-:-:S05]  /*bb60*/  LOP3.LUT R0, R0, 0xfffffffe, RZ, 0xc0, !PT ;  /* 0xfffffffe00007812 */ /* 0x000fca00078ec0ff */
[----:B------:R-:W-:-:S05]  /*bb70*/  IMAD.IADD R0, R191, 0x1, -R0 ;  /* 0x00000001bf007824 */ /* 0x000fca00078e0a00 */
[----:B------:R-:W-:-:S04]  /*bb80*/  SHF.L.U32 R3, R0, 0x1f, RZ ;  /* 0x0000001f00037819 */ /* 0x000fc800000006ff */
[----:B------:R1:W2:Y:S03]  /*bb90*/  SYNCS.PHASECHK.TRANS64.TRYWAIT P0, [R2+URZ+0x2a800], R3 ;  /* 0x02a80003020075a7 */ /* 0x0002a6000800017f */
[----:B--2---:R-:W-:Y:S05]  /*bba0*/  @!P0 NANOSLEEP.SYNCS 0x989680 ;  /* 0x009896800000895d */ /* 0x004fea0003900000 */
[----:B------:R-:W2:Y:S01]  /*bbb0*/  @!P0 SYNCS.PHASECHK.TRANS64 P0, [R2+URZ+0x2a800], R3 ;  /* 0x02a80003020085a7 */ /* 0x000ea2000800007f */
[----:B------:R-:W-:Y:S04]  /*bbc0*/  BSSY B0, `(.L_x_570) ;  /* 0x0000006000007945 */ /* 0x000fe80003800000 */
[----:B--2---:R-:W-:Y:S05]  /*bbd0*/  @P0 BRA `(.L_x_571) ;  /* 0x0000000000100947 */ /* 0x004fea0003800000 */
.L_x_572:
[----:B--2---:R2:W4:Y:S02]  /*bbe0*/  SYNCS.PHASECHK.TRANS64.TRYWAIT P0, [R2+URZ+0x2a800], R3 ;  /* 0x02a80003020075a7 */ /* 0x004524000800017f */
[----:B----4-:R-:W-:Y:S05]  /*bbf0*/  @!P0 NANOSLEEP.SYNCS 0x989680 ;  /* 0x009896800000895d */ /* 0x010fea0003900000 */
[----:B------:R-:W4:Y:S02]  /*bc00*/  @!P0 SYNCS.PHASECHK.TRANS64 P0, [R2+URZ+0x2a800], R3 ;  /* 0x02a80003020085a7 */ /* 0x000f24000800007f */
[----:B----4-:R-:W-:Y:S05]  /*bc10*/  @!P0 BRA `(.L_x_572) ;  /* 0xfffffffc00f08947 */ /* 0x010fea000383ffff */
.L_x_571:
[----:B------:R-:W-:Y:S05]  /*bc20*/  BSYNC B0 ;  /* 0x0000000000007941 */ /* 0x000fea0003800000 */
.L_x_570:
[----:B------:R-:W-:Y:S05]  /*bc30*/  BRA `(.L_x_573) ;  /* 0x0000005800747947 */ /* 0x000fea0003800000 */
.L_x_569:
[----:B-----5:R-:W-:Y:S01]  /*bc40*/  SHF.R.S32.HI R0, RZ, 0x1f, R141 ;  /* 0x0000001fff007819 */ /* 0x020fe2000001148d */
[----:B------:R-:W-:Y:S01]  /*bc50*/  ULOP3.LUT UP0, URZ, UR59, 0x3ff, URZ, 0xc0, !UPT ;  /* 0x000003ff3b3f7892 */ /* 0x000fe2000f80c03f */
[----:B------:R-:W-:Y:S01]  /*bc60*/  ULDC.64 UR4, c[0x0][0x3f8] ;  /* 0x0000fe0000047ab9 */ /* 0x000fe20000000a00 */
[----:B------:R-:W-:Y:S02]  /*bc70*/  ULDC.64 UR6, c[0x0][0x408] ;  /* 0x0001020000067ab9 */ /* 0x000fe40000000a00 */
[C---:B------:R-:W-:Y:S02]  /*bc80*/  IMAD R4, R0.reuse, UR4, RZ ;  /* 0x0000000400047c24 */ /* 0x040fe4000f8e02ff */
[----:B------:R-:W-:Y:S01]  /*bc90*/  IMAD R0, R0, UR6, RZ ;  /* 0x0000000600007c24 */ /* 0x000fe2000f8e02ff */
[----:B------:R-:W-:Y:S01]  /*bca0*/  PLOP3.LUT P2, PT, PT, PT, UP0, 0x80, 0x0 ;  /* 0x000000000000781c */ /* 0x000fe20003f4f008 */
[C---:B------:R-:W-:Y:S02]  /*bcb0*/  IMAD R3, R141.reuse, UR5, R4 ;  /* 0x000000058d037c24 */ /* 0x040fe4000f8e0204 */
[----:B------:R-:W-:Y:S01]  /*bcc0*/  IMAD.WIDE.U32 R42, R141, UR4, RZ ;  /* 0x000000048d2a7c25 */ /* 0x000fe2000f8e00ff */
[----:B------:R-:W-:-:S03]  /*bcd0*/  ULDC.64 UR4, c[0x0][0x3e8] ;  /* 0x0000fa0000047ab9 */ /* 0x000fc60000000a00 */
[C---:B------:R-:W-:Y:S01]  /*bce0*/  IMAD R37, R141.reuse, UR7, R0 ;  /* 0x000000078d257c24 */ /* 0x040fe2000f8e0200 */
[----:B------:R-:W-:Y:S01]  /*bcf0*/  LEA R39, P0, R42, UR4, 0x1 ;  /* 0x000000042a277c11 */ /* 0x000fe2000f8008ff */
[----:B------:R-:W-:Y:S01]  /*bd00*/  IMAD.WIDE.U32 R4, R141, UR6, RZ ;  /* 0x000000068d047c25 */ /* 0x000fe2000f8e00ff */
[----:B------:R-:W-:-:S03]  /*bd10*/  ULDC.64 UR6, c[0x0][0x400] ;  /* 0x0001000000067ab9 */ /* 0x000fc60000000a00 */
[----:B------:R-:W-:Y:S01]  /*bd20*/  IMAD.IADD R3, R3, 0x1, R43 ;  /* 0x0000000103037824 */ /* 0x000fe200078e022b */
[----:B------:R-:W-:Y:S01]  /*bd30*/  LEA R40, P1, R4, UR6, 0x1 ;  /* 0x0000000604287c11 */ /* 0x000fe2000f8208ff */
[----:B------:R-:W-:-:S03]  /*bd40*/  IMAD.IADD R37, R37, 0x1, R5 ;  /* 0x0000000125257824 */ /* 0x000fc600078e0205 */
[----:B------:R-:W-:Y:S02]  /*bd50*/  LEA.HI.X R42, R42, UR5, R3, 0x1, P0 ;  /* 0x000000052a2a7c11 */ /* 0x000fe400080f0c03 */
[----:B------:R-:W-:Y:S01]  /*bd60*/  LEA.HI.X R37, R4, UR7, R37, 0x1, P1 ;  /* 0x0000000704257c11 */ /* 0x000fe200088f0c25 */
        /* <DEDUP_REMOVED lines=8> */
[----:B0-----:R-:W-:Y:S01]  /*bdf0*/  IMAD.U32 R6, RZ, RZ, UR6 ;  /* 0x00000006ff067e24 */ /* 0x001fe2000f8e00ff */
[----:B------:R-:W-:Y:S01]  /*be00*/  MOV R11, UR5 ;  /* 0x00000005000b7c02 */ /* 0x000fe20008000f00 */
[----:B------:R-:W-:-:S02]  /*be10*/  IMAD.U32 R7, RZ, RZ, UR7 ;  /* 0x00000007ff077e24 */ /* 0x000fc4000f8e00ff */
[----:B------:R-:W-:Y:S02]  /*be20*/  IMAD.U32 R10, RZ, RZ, UR4 ;  /* 0x00000004ff0a7e24 */ /* 0x000fe4000f8e00ff */
[----:B------:R-:W-:Y:S02]  /*be30*/  IMAD.MOV.U32 R8, RZ, RZ, 0x70 ;  /* 0x00000070ff087424 */ /* 0x000fe400078e00ff */
[----:B------:R-:W-:Y:S02]  /*be40*/  IMAD.MOV.U32 R12, RZ, RZ, 0x1 ;  /* 0x00000001ff0c7424 */ /* 0x000fe400078e00ff */
[----:B------:R-:W-:-:S07]  /*be50*/  IMAD.MOV.U32 R13, RZ, RZ, RZ ;  /* 0x000000ffff0d7224 */ /* 0x000fce00078e00ff */
[----:B------:R-:W-:-:S07]  /*be60*/  LEPC R20, `(.L_x_574) ;  /* 0x000000001014794e */ /* 0x000fce0000000000 */
[----:B-1-3--:R-:W-:Y:S05]  /*be70*/  CALL.ABS.NOINC R14 ;  /* 0x000000000e007343 */ /* 0x00afea0003c00000 */
.L_x_574:
[----:B------:R-:W-:Y:S01]  /*be80*/  ULDC.U8 UR4, c[0x0][0x410] ;  /* 0x0001040000047ab9 */ /* 0x000fe20000000000 */
[----:B------:R-:W-:Y:S01]  /*be90*/  BSSY B0, `(.L_x_575) ;  /* 0x000056f000007945 */ /* 0x000fe20003800000 */
[----:B------:R-:W-:Y:S01]  /*bea0*/  ISETP.NE.AND P0, PT, RZ, UR4, PT ;  /* 0x00000004ff007c0c */ /* 0x000fe2000bf05270 */
[----:B0-----:R-:W-:-:S12]  /*beb0*/  IMAD R6, R145, 0x80, R166 ;  /* 0x0000008091067824 */ /* 0x001fd800078e02a6 */
[----:B------:R-:W-:Y:S05]  /*bec0*/  @!P0 BRA `(.L_x_576) ;  /* 0x0000002800a88947 */ /* 0x000fea0003800000 */
[----:B------:R-:W-:-:S03]  /*bed0*/  UMOV UR4, 0xffffffff ;  /* 0xffffffff00047882 */ /* 0x000fc60000000000 */
[----:B------:R-:W-:Y:S05]  /*bee0*/  BRA.DIV UR4, `(.L_x_577) ;  /* 0x0000015204607947 */ /* 0x000fea000b800000 */
[----:B------:R-:W0:Y:S04]  /*bef0*/  SHFL.IDX PT, R42, R42, RZ, 0x1c1f ;  /* 0x001c1fff2a2a7589 */ /* 0x000e2800000e0000 */
[----:B------:R-:W1:Y:S04]  /*bf00*/  SHFL.IDX PT, R39, R39, RZ, 0x1c1f ;  /* 0x001c1fff27277589 */ /* 0x000e6800000e0000 */
[----:B------:R2:W4:Y:S04]  /*bf10*/  SHFL.IDX PT, R44, R37, RZ, 0x1c1f ;  /* 0x001c1fff252c7589 */ /* 0x00052800000e0000 */
[----:B------:R2:W0:Y:S02]  /*bf20*/  SHFL.IDX PT, R41, R40, RZ, 0x1c1f ;  /* 0x001c1fff28297589 */ /* 0x00042400000e0000 */
.L_x_824:
[----:B------:R-:W-:Y:S01]  /*bf30*/  ULDC UR4, c[0x0][0x448] ;  /* 0x0001120000047ab9 */ /* 0x000fe20000000800 */
[----:B------:R-:W-:Y:S01]  /*bf40*/  LOP3.LUT R3, R177, 0x18, R16, 0xf8, !PT ;  /* 0x00000018b1037812 */ /* 0x000fe200078ef810 */
[----:B--2---:R-:W-:Y:S01]  /*bf50*/  IMAD R37, R143, UR4, RZ ;  /* 0x000000048f257c24 */ /* 0x004fe2000f8e02ff */
[----:B------:R-:W-:Y:S01]  /*bf60*/  BSSY B1, `(.L_x_578) ;  /* 0x0000050000017945 */ /* 0x000fe20003800000 */
[----:B------:R-:W-:Y:S02]  /*bf70*/  LOP3.LUT P0, RZ, R219, 0x4, RZ, 0xc0, !PT ;  /* 0x00000004dbff7812 */ /* 0x000fe4000780c0ff */
[----:B------:R-:W-:Y:S02]  /*bf80*/  CS2R R4, SRZ ;  /* 0x0000000000047805 */ /* 0x000fe4000001ff00 */
[----:B------:R-:W-:Y:S02]  /*bf90*/  LOP3.LUT R0, R3, R178, RZ, 0x3c, !PT ;  /* 0x000000b203007212 */ /* 0x000fe400078e3cff */
[----:B------:R-:W-:-:S02]  /*bfa0*/  CS2R R8, SRZ ;  /* 0x0000000000087805 */ /* 0x000fc4000001ff00 */
[----:B------:R-:W-:Y:S01]  /*bfb0*/  ISETP.GE.AND P1, PT, R6, R37, PT ;  /* 0x000000250600720c */ /* 0x000fe20003f26270 */
[----:B------:R-:W-:Y:S01]  /*bfc0*/  IMAD R37, R145, -0x80, R37 ;  /* 0xffffff8091257824 */ /* 0x000fe200078e0225 */
[----:B------:R-:W-:Y:S01]  /*bfd0*/  CS2R R6, SRZ ;  /* 0x0000000000067805 */ /* 0x000fe2000001ff00 */
[----:B------:R-:W-:Y:S01]  /*bfe0*/  IMAD.IADD R3, R179, 0x1, R0 ;  /* 0x00000001b3037824 */ /* 0x000fe200078e0200 */
[----:B------:R-:W-:Y:S02]  /*bff0*/  CS2R R10, SRZ ;  /* 0x00000000000a7805 */ /* 0x000fe4000001ff00 */
[----:B------:R-:W-:Y:S02]  /*c000*/  CS2R R12, SRZ ;  /* 0x00000000000c7805 */ /* 0x000fe4000001ff00 */
[----:B------:R-:W-:Y:S01]  /*c010*/  CS2R R14, SRZ ;  /* 0x00000000000e7805 */ /* 0x000fe2000001ff00 */
[----:B------:R-:W-:Y:S01]  /*c020*/  IMAD R3, R3, 0x2, R2 ;  /* 0x0000000203037824 */ /* 0x000fe200078e0202 */
[----:B------:R-:W-:-:S02]  /*c030*/  CS2R R20, SRZ ;  /* 0x0000000000147805 */ /* 0x000fc4000001ff00 */
[----:B------:R-:W-:Y:S02]  /*c040*/  CS2R R24, SRZ ;  /* 0x0000000000187805 */ /* 0x000fe4000001ff00 */
[----:B------:R-:W-:Y:S02]  /*c050*/  CS2R R26, SRZ ;  /* 0x00000000001a7805 */ /* 0x000fe4000001ff00 */
[----:B------:R-:W-:Y:S02]  /*c060*/  CS2R R28, SRZ ;  /* 0x00000000001c7805 */ /* 0x000fe4000001ff00 */
[----:B---3--:R-:W-:Y:S01]  /*c070*/  CS2R R30, SRZ ;  /* 0x00000000001e7805 */ /* 0x008fe2000001ff00 */
[C---:B------:R-:W-:Y:S01]  /*c080*/  VIADD R43, R3.reuse, 0xc400 ;  /* 0x0000c400032b7836 */ /* 0x040fe20000000000 */
[----:B------:R-:W-:Y:S01]  /*c090*/  CS2R R32, SRZ ;  /* 0x0000000000207805 */ /* 0x000fe2000001ff00 */
[----:B------:R-:W-:Y:S01]  /*c0a0*/  VIADD R0, R3, 0xc440 ;  /* 0x0000c44003007836 */ /* 0x000fe20000000000 */
[----:B------:R-:W-:Y:S06]  /*c0b0*/  @P1 BRA `(.L_x_579) ;  /* 0x0000000000e81947 */ /* 0x000fec0003800000 */
[----:B------:R-:W2:Y:S01]  /*c0c0*/  LDL R40, [R1+0x3c] ;  /* 0x00003c0001287983 */ /* 0x000ea20000100800 */
[----:B------:R-:W-:Y:S01]  /*c0d0*/  ULDC UR4, c[0x0][0x3f4] ;  /* 0x0000fd0000047ab9 */ /* 0x000fe20000000800 */
[----:B------:R-:W-:Y:S02]  /*c0e0*/  CS2R R20, SRZ ;  /* 0x0000000000147805 */ /* 0x000fe4000001ff00 */
[----:B------:R-:W-:Y:S02]  /*c0f0*/  ISETP.GE.AND P2, PT, R160, UR4, PT ;  /* 0x00000004a0007c0c */ /* 0x000fe4000bf46270 */
[----:B------:R-:W-:Y:S02]  /*c100*/  CS2R R4, SRZ ;  /* 0x0000000000047805 */ /* 0x000fe4000001ff00 */
[----:B------:R-:W-:Y:S02]  /*c110*/  ISETP.GE.AND P3, PT, R170, UR4, PT ;  /* 0x00000004aa007c0c */ /* 0x000fe4000bf66270 */
[----:B------:R-:W-:-:S02]  /*c120*/  CS2R R24, SRZ ;  /* 0x0000000000187805 */ /* 0x000fc4000001ff00 */
[----:B------:R-:W-:-:S05]  /*c130*/  ISETP.GE.AND P4, PT, R169, UR4, PT ;  /* 0x00000004a9007c0c */ /* 0x000fca000bf86270 */
[----:B-1----:R-:W-:Y:S02]  /*c140*/  @!P2 IMAD.MOV.U32 R8, RZ, RZ, R39 ;  /* 0x000000ffff08a224 */ /* 0x002fe400078e0027 */
[----:B0-----:R-:W-:Y:S02]  /*c150*/  @!P2 IMAD.MOV.U32 R9, RZ, RZ, R42 ;  /* 0x000000ffff09a224 */ /* 0x001fe400078e002a */
[----:B------:R-:W-:Y:S01]  /*c160*/  @!P3 IADD3 R28, P1, R39, R222, RZ ;  /* 0x000000de271cb210 */ /* 0x000fe20007f3e0ff */
[----:B------:R-:W-:Y:S02]  /*c170*/  @!P2 IMAD.MOV.U32 R6, RZ, RZ, R41 ;  /* 0x000000ffff06a224 */ /* 0x000fe400078e0029 */
[----:B----4-:R-:W-:Y:S02]  /*c180*/  @!P2 IMAD.MOV.U32 R7, RZ, RZ, R44 ;  /* 0x000000ffff07a224 */ /* 0x010fe400078e002c */
[----:B------:R-:W-:-:S04]  /*c190*/  @!P2 IMAD.WIDE R8, R160, 0x2, R8 ;  /* 0x00000002a008a825 */ /* 0x000fc800078e0208 */
[----:B------:R-:W-:Y:S01]  /*c1a0*/  @!P2 IMAD.WIDE R30, R160, 0x2, R6 ;  /* 0x00000002a01ea825 */ /* 0x000fe200078e0206 */
[----:B------:R0:W5:Y:S03]  /*c1b0*/  @!P2 LD.E.64 R20, desc[UR56][R8.64] ;  /* 0x000000380814a980 */ /* 0x000166000c101b00 */
[--C-:B------:R-:W-:Y:S01]  /*c1c0*/  @!P3 IMAD.X R29, R42, 0x1, R221.reuse, P1 ;  /* 0x000000012a1db824 */ /* 0x100fe200008e06dd */
[----:B------:R-:W-:Y:S01]  /*c1d0*/  @!P3 IADD3 R10, P1, R41, R222, RZ ;  /* 0x000000de290ab210 */ /* 0x000fe20007f3e0ff */
[----:B------:R-:W5:Y:S01]  /*c1e0*/  @!P2 LD.E.64 R4, desc[UR56][R30.64] ;  /* 0x000000381e04a980 */ /* 0x000f62000c101b00 */
[----:B------:R-:W-:Y:S02]  /*c1f0*/  ISETP.GE.AND P2, PT, R172, UR4, PT ;  /* 0x00000004ac007c0c */ /* 0x000fe4000bf46270 */
[----:B------:R-:W-:Y:S02]  /*c200*/  CS2R R6, SRZ ;  /* 0x0000000000067805 */ /* 0x000fe4000001ff00 */
[-C--:B------:R-:W-:Y:S01]  /*c210*/  @!P4 IADD3 R12, P5, R39, R224.reuse, RZ ;  /* 0x000000e0270cc210 */ /* 0x080fe20007fbe0ff */
[----:B------:R-:W-:Y:S01]  /*c220*/  @!P3 IMAD.X R11, R44, 0x1, R221, P1 ;  /* 0x000000012c0bb824 */ /* 0x000fe200008e06dd */
[----:B------:R-:W-:-:S02]  /*c230*/  @!P4 IADD3 R14, P6, R41, R224, RZ ;  /* 0x000000e0290ec210 */ /* 0x000fc40007fde0ff */
[----:B------:R-:W-:Y:S02]  /*c240*/  CS2R R26, SRZ ;  /* 0x00000000001a7805 */ /* 0x000fe4000001ff00 */
[----:B------:R-:W-:Y:S02]  /*c250*/  ISETP.GE.AND P1, PT, R171, UR4, PT ;  /* 0x00000004ab007c0c */ /* 0x000fe4000bf26270 */
[----:B0-----:R-:W-:Y:S01]  /*c260*/  CS2R R8, SRZ ;  /* 0x0000000000087805 */ /* 0x001fe2000001ff00 */
[--C-:B------:R-:W-:Y:S01]  /*c270*/  @!P4 IMAD.X R13, R42, 0x1, R223.reuse, P5 ;  /* 0x000000012a0dc824 */ /* 0x100fe200028e06df */
[----:B------:R0:W5:Y:S01]  /*c280*/  @!P3 LD.E.64 R24, desc[UR56][R28.64] ;  /* 0x000000381c18b980 */ /* 0x000162000c101b00 */
[----:B------:R-:W-:-:S03]  /*c290*/  @!P4 IMAD.X R15, R44, 0x1, R223, P6 ;  /* 0x000000012c0fc824 */ /* 0x000fc600030e06df */
[----:B------:R-:W5:Y:S01]  /*c2a0*/  @!P3 LD.E.64 R6, desc[UR56][R10.64] ;  /* 0x000000380a06b980 */ /* 0x000f62000c101b00 */
[----:B------:R-:W-:-:S03]  /*c2b0*/  ISETP.GE.AND P3, PT, R173, UR4, PT ;  /* 0x00000004ad007c0c */ /* 0x000fc6000bf66270 */
[----:B------:R1:W5:Y:S04]  /*c2c0*/  @!P4 LD.E.64 R26, desc[UR56][R12.64] ;  /* 0x000000380c1ac980 */ /* 0x000368000c101b00 */
[----:B------:R3:W5:Y:S01]  /*c2d0*/  @!P4 LD.E.64 R8, desc[UR56][R14.64] ;  /* 0x000000380e08c980 */ /* 0x000762000c101b00 */
[----:B0-----:R-:W-:Y:S02]  /*c2e0*/  CS2R R28, SRZ ;  /* 0x00000000001c7805 */ /* 0x001fe4000001ff00 */
[C---:B------:R-:W-:Y:S02]  /*c2f0*/  @!P1 IADD3 R32, P6, R39.reuse, R228, RZ ;  /* 0x000000e427209210 */ /* 0x040fe40007fde0ff */
[----:B-1----:R-:W-:Y:S02]  /*c300*/  @!P2 IADD3 R12, P4, R39, R226, RZ ;  /* 0x000000e2270ca210 */ /* 0x002fe40007f9e0ff */
[----:B------:R-:W-:-:S02]  /*c310*/  CS2R R10, SRZ ;  /* 0x00000000000a7805 */ /* 0x000fc4000001ff00 */
[----:B---3--:R-:W-:Y:S01]  /*c320*/  @!P2 IADD3 R14, P5, R41, R226, RZ ;  /* 0x000000e2290ea210 */ /* 0x008fe20007fbe0ff */
[----:B------:R-:W-:-:S03]  /*c330*/  @!P2 IMAD.X R13, R42, 0x1, R225, P4 ;  /* 0x000000012a0da824 */ /* 0x000fc600020e06e1 */
[----:B------:R-:W-:Y:S02]  /*c340*/  @!P2 IADD3.X R15, R44, R225, RZ, P5, !PT ;  /* 0x000000e12c0fa210 */ /* 0x000fe40002ffe4ff */
[----:B------:R-:W-:Y:S01]  /*c350*/  CS2R R30, SRZ ;  /* 0x00000000001e7805 */ /* 0x000fe2000001ff00 */
[----:B------:R-:W-:Y:S01]  /*c360*/  @!P1 IMAD.X R33, R42, 0x1, R227, P6 ;  /* 0x000000012a219824 */ /* 0x000fe200030e06e3 */
[----:B------:R0:W5:Y:S04]  /*c370*/  @!P2 LD.E.64 R28, desc[UR56][R12.64] ;  /* 0x000000380c1ca980 */ /* 0x000168000c101b00 */
[----:B------:R1:W5:Y:S01]  /*c380*/  @!P2 LD.E.64 R10, desc[UR56][R14.64] ;  /* 0x000000380e0aa980 */ /* 0x000362000c101b00 */
[----:B------:R-:W-:-:S03]  /*c390*/  @!P1 IADD3 R34, P2, R41, R228, RZ ;  /* 0x000000e429229210 */ /* 0x000fc60007f5e0ff */
[----:B------:R3:W5:Y:S01]  /*c3a0*/  @!P1 LD.E.64 R30, desc[UR56][R32.64] ;  /* 0x00000038201e9980 */ /* 0x000762000c101b00 */
[----:B0-----:R-:W-:Y:S01]  /*c3b0*/  CS2R R12, SRZ ;  /* 0x00000000000c7805 */ /* 0x001fe2000001ff00 */
[----:B------:R-:W-:Y:S01]  /*c3c0*/  @!P1 IMAD.X R35, R44, 0x1, R227, P2 ;  /* 0x000000012c239824 */ /* 0x000fe200010e06e3 */
[----:B-1----:R-:W-:-:S04]  /*c3d0*/  CS2R R14, SRZ ;  /* 0x00000000000e7805 */ /* 0x002fc8000001ff00 */
[----:B------:R0:W5:Y:S01]  /*c3e0*/  @!P1 LD.E.64 R12, desc[UR56][R34.64] ;  /* 0x00000038220c9980 */ /* 0x000162000c101b00 */
[----:B---3--:R-:W-:Y:S02]  /*c3f0*/  CS2R R32, SRZ ;  /* 0x0000000000207805 */ /* 0x008fe4000001ff00 */
[-C--:B--2---:R-:W-:Y:S02]  /*c400*/  @!P3 IADD3 R38, P4, R39, R40.reuse, RZ ;  /* 0x000000282726b210 */ /* 0x084fe40007f9e0ff */
[----:B------:R-:W-:-:S03]  /*c410*/  @!P3 IADD3 R40, P5, R41, R40, RZ ;  /* 0x000000282928b210 */ /* 0x000fc60007fbe0ff */
[--C-:B------:R-:W-:Y:S02]  /*c420*/  @!P3 IMAD.X R39, R42, 0x1, R229.reuse, P4 ;  /* 0x000000012a27b824 */ /* 0x100fe400020e06e5 */
[----:B------:R-:W-:-:S03]  /*c430*/  @!P3 IMAD.X R41, R44, 0x1, R229, P5 ;  /* 0x000000012c29b824 */ /* 0x000fc600028e06e5 */
[----:B------:R0:W5:Y:S04]  /*c440*/  @!P3 LD.E.64 R32, desc[UR56][R38.64] ;  /* 0x000000382620b980 */ /* 0x000168000c101b00 */
[----:B------:R0:W5:Y:S02]  /*c450*/  @!P3 LD.E.64 R14, desc[UR56][R40.64] ;  /* 0x00000038280eb980 */ /* 0x000164000c101b00 */
.L_x_579:
[----:B------:R-:W-:Y:S05]  /*c460*/  BSYNC B1 ;  /* 0x0000000000017941 */ /* 0x000fea0003800000 */
.L_x_578:
[----:B0----5:R-:W-:Y:S01]  /*c470*/  IMAD.MOV.U32 R34, RZ, RZ, R20 ;  /* 0x000000ffff227224 */ /* 0x021fe200078e0014 */
[----:B------:R-:W-:Y:S01]  /*c480*/  SHF.R.U64 R69, R20, 0x10, R21 ;  /* 0x0000001014457819 */ /* 0x000fe20000001215 */
[----:B------:R-:W-:Y:S01]  /*c490*/  IMAD.MOV.U32 R20, RZ, RZ, R24 ;  /* 0x000000ffff147224 */ /* 0x000fe200078e0018 */
[----:B------:R-:W-:Y:S01]  /*c4a0*/  SHF.R.U64 R67, R24, 0x10, R25 ;  /* 0x0000001018437819 */ /* 0x000fe20000001219 */
[----:B------:R-:W-:Y:S01]  /*c4b0*/  IMAD.MOV.U32 R35, RZ, RZ, R21 ;  /* 0x000000ffff237224 */ /* 0x000fe200078e0015 */
[----:B------:R-:W-:Y:S01]  /*c4c0*/  LEA.HI R24, R191, R191, RZ, 0x1 ;  /* 0x000000bfbf187211 */ /* 0x000fe200078f08ff */
[----:B------:R-:W-:Y:S01]  /*c4d0*/  IMAD.MOV.U32 R38, RZ, RZ, R5 ;  /* 0x000000ffff267224 */ /* 0x000fe200078e0005 */
[----:B------:R-:W-:Y:S01]  /*c4e0*/  SHF.R.U32.HI R66, RZ, 0x10, R21 ;  /* 0x00000010ff427819 */ /* 0x000fe20000011615 */
[--C-:B------:R-:W-:Y:S01]  /*c4f0*/  IMAD.MOV.U32 R21, RZ, RZ, R25.reuse ;  /* 0x000000ffff157224 */ /* 0x100fe200078e0019 */
[----:B------:R-:W-:Y:S01]  /*c500*/  LOP3.LUT R24, R24, 0xfffffffe, RZ, 0xc0, !PT ;  /* 0xfffffffe18187812 */ /* 0x000fe200078ec0ff */
[----:B------:R-:W-:Y:S01]  /*c510*/  @P0 VIADD R0, R43, 0xffffffc0 ;  /* 0xffffffc02b000836 */ /* 0x000fe20000000000 */
[----:B------:R-:W-:Y:S01]  /*c520*/  SHF.R.U32.HI R64, RZ, 0x10, R25 ;  /* 0x00000010ff407819 */ /* 0x000fe20000011619 */
[----:B-1----:R-:W-:Y:S01]  /*c530*/  IMAD.MOV.U32 R39, RZ, RZ, R26 ;  /* 0x000000ffff277224 */ /* 0x002fe200078e001a */
[----:B------:R-:W-:Y:S01]  /*c540*/  IADD3 R25, R191, -R24, RZ ;  /* 0x80000018bf197210 */ /* 0x000fe20007ffe0ff */
[----:B------:R-:W-:Y:S01]  /*c550*/  IMAD.MOV.U32 R41, RZ, RZ, R28 ;  /* 0x000000ffff297224 */ /* 0x000fe200078e001c */
[----:B------:R-:W-:Y:S01]  /*c560*/  SHF.R.U64 R59, R4, 0x10, R5 ;  /* 0x00000010043b7819 */ /* 0x000fe20000001205 */
[----:B------:R-:W-:Y:S01]  /*c570*/  IMAD.MOV.U32 R42, RZ, RZ, R29 ;  /* 0x000000ffff2a7224 */ /* 0x000fe200078e001d */
[----:B------:R-:W-:Y:S01]  /*c580*/  SHF.R.U32.HI R57, RZ, 0x10, R5 ;  /* 0x00000010ff397819 */ /* 0x000fe20000011605 */
[----:B------:R-:W-:Y:S01]  /*c590*/  IMAD.MOV.U32 R45, RZ, RZ, R32 ;  /* 0x000000ffff2d7224 */ /* 0x000fe200078e0020 */
[----:B------:R-:W-:Y:S01]  /*c5a0*/  SHF.L.U32 R5, R25, 0x1f, RZ ;  /* 0x0000001f19057819 */ /* 0x000fe200000006ff */
[----:B------:R-:W-:Y:S01]  /*c5b0*/  IMAD.MOV.U32 R46, RZ, RZ, R33 ;  /* 0x000000ffff2e7224 */ /* 0x000fe200078e0021 */
[----:B------:R-:W-:Y:S01]  /*c5c0*/  SHF.R.U64 R26, R26, 0x10, R27 ;  /* 0x000000101a1a7819 */ /* 0x000fe2000000121b */
[----:B------:R-:W-:Y:S01]  /*c5d0*/  IMAD.MOV.U32 R24, RZ, RZ, R4 ;  /* 0x000000ffff187224 */ /* 0x000fe200078e0004 */
[----:B------:R-:W0:Y:S01]  /*c5e0*/  SYNCS.PHASECHK.TRANS64.TRYWAIT P0, [R2+URZ+0x2a800], R5 ;  /* 0x02a80005020075a7 */ /* 0x000e22000800017f */
[----:B------:R-:W-:Y:S01]  /*c5f0*/  SHF.R.U64 R62, R28, 0x10, R29 ;  /* 0x000000101c3e7819 */ /* 0x000fe2000000121d */
[----:B------:R-:W-:Y:S01]  /*c600*/  IMAD.MOV.U32 R40, RZ, RZ, R27 ;  /* 0x000000ffff287224 */ /* 0x000fe200078e001b */
[----:B------:R-:W-:Y:S01]  /*c610*/  SHF.R.U32.HI R65, RZ, 0x10, R29 ;  /* 0x00000010ff417819 */ /* 0x000fe2000001161d */
[----:B------:R-:W-:Y:S01]  /*c620*/  IMAD.MOV.U32 R43, RZ, RZ, R30 ;  /* 0x000000ffff2b7224 */ /* 0x000fe200078e001e */
[----:B------:R-:W-:Y:S01]  /*c630*/  SHF.R.U64 R58, R32, 0x10, R33 ;  /* 0x00000010203a7819 */ /* 0x000fe20000001221 */
[----:B----4-:R-:W-:Y:S01]  /*c640*/  IMAD.MOV.U32 R44, RZ, RZ, R31 ;  /* 0x000000ffff2c7224 */ /* 0x010fe200078e001f */
[----:B------:R-:W-:Y:S01]  /*c650*/  SHF.R.U32.HI R61, RZ, 0x10, R33 ;  /* 0x00000010ff3d7819 */ /* 0x000fe20000011621 */
[----:B------:R-:W-:Y:S01]  /*c660*/  IMAD.MOV.U32 R32, RZ, RZ, R6 ;  /* 0x000000ffff207224 */ /* 0x000fe200078e0006 */
[----:B------:R-:W-:Y:S01]  /*c670*/  PRMT R26, R39, 0x5410, R26 ;  /* 0x00005410271a7816 */ /* 0x000fe2000000001a */
[----:B------:R-:W-:Y:S01]  /*c680*/  IMAD.MOV.U32 R33, RZ, RZ, R7 ;  /* 0x000000ffff217224 */ /* 0x000fe200078e0007 */
[----:B------:R-:W-:Y:S01]  /*c690*/  SHF.R.U32.HI R27, RZ, 0x10, R27 ;  /* 0x00000010ff1b7819 */ /* 0x000fe2000001161b */
[----:B------:R-:W-:Y:S01]  /*c6a0*/  IMAD.MOV.U32 R28, RZ, RZ, R8 ;  /* 0x000000ffff1c7224 */ /* 0x000fe200078e0008 */
[----:B------:R-:W-:Y:S01]  /*c6b0*/  SHF.R.U64 R60, R30, 0x10, R31 ;  /* 0x000000101e3c7819 */ /* 0x000fe2000000121f */
[----:B------:R-:W-:Y:S01]  /*c6c0*/  IMAD.MOV.U32 R29, RZ, RZ, R9 ;  /* 0x000000ffff1d7224 */ /* 0x000fe200078e0009 */
[----:B------:R-:W-:Y:S01]  /*c6d0*/  SHF.R.U32.HI R63, RZ, 0x10, R31 ;  /* 0x00000010ff3f7819 */ /* 0x000fe2000001161f */
[----:B------:R-:W-:Y:S01]  /*c6e0*/  IMAD.MOV.U32 R4, RZ, RZ, R10 ;  /* 0x000000ffff047224 */ /* 0x000fe200078e000a */
[----:B------:R-:W-:Y:S01]  /*c6f0*/  SHF.R.U64 R55, R6, 0x10, R7 ;  /* 0x0000001006377819 */ /* 0x000fe20000001207 */
[----:B------:R-:W-:Y:S01]  /*c700*/  IMAD.MOV.U32 R25, RZ, RZ, R11 ;  /* 0x000000ffff197224 */ /* 0x000fe200078e000b */
[----:B------:R-:W-:Y:S01]  /*c710*/  SHF.R.U32.HI R56, RZ, 0x10, R7 ;  /* 0x00000010ff387819 */ /* 0x000fe20000011607 */
[----:B------:R-:W-:Y:S01]  /*c720*/  BSSY B1, `(.L_x_580) ;  /* 0x0000023000017945 */ /* 0x000fe20003800000 */
[--C-:B------:R-:W-:Y:S01]  /*c730*/  SHF.R.U64 R53, R8, 0x10, R9.reuse ;  /* 0x0000001008357819 */ /* 0x100fe20000001209 */
[----:B------:R-:W-:Y:S01]  /*c740*/  IMAD.MOV.U32 R6, RZ, RZ, R12 ;  /* 0x000000ffff067224 */ /* 0x000fe200078e000c */
[----:B------:R-:W-:Y:S01]  /*c750*/  SHF.R.U32.HI R54, RZ, 0x10, R9 ;  /* 0x00000010ff367819 */ /* 0x000fe20000011609 */
[----:B------:R-:W-:Y:S01]  /*c760*/  IMAD.MOV.U32 R7, RZ, RZ, R13 ;  /* 0x000000ffff077224 */ /* 0x000fe200078e000d */
[--C-:B------:R-:W-:Y:S01]  /*c770*/  SHF.R.U64 R51, R10, 0x10, R11.reuse ;  /* 0x000000100a337819 */ /* 0x100fe2000000120b */
[----:B------:R-:W-:Y:S01]  /*c780*/  IMAD.MOV.U32 R10, RZ, RZ, R14 ;  /* 0x000000ffff0a7224 */ /* 0x000fe200078e000e */
[----:B------:R-:W-:Y:S01]  /*c790*/  SHF.R.U32.HI R52, RZ, 0x10, R11 ;  /* 0x00000010ff347819 */ /* 0x000fe2000001160b */
[----:B------:R-:W-:Y:S01]  /*c7a0*/  IMAD.MOV.U32 R11, RZ, RZ, R15 ;  /* 0x000000ffff0b7224 */ /* 0x000fe200078e000f */
[----:B------:R-:W-:-:S02]  /*c7b0*/  VIMNMX R39, R37, 0x80, PT ;  /* 0x0000008025277848 */ /* 0x000fc40003fe0100 */
[--C-:B------:R-:W-:Y:S02]  /*c7c0*/  SHF.R.U64 R49, R12, 0x10, R13.reuse ;  /* 0x000000100c317819 */ /* 0x100fe4000000120d */
[----:B------:R-:W-:Y:S02]  /*c7d0*/  SHF.R.U32.HI R50, RZ, 0x10, R13 ;  /* 0x00000010ff327819 */ /* 0x000fe4000001160d */
[----:B------:R-:W-:Y:S02]  /*c7e0*/  PRMT R30, R20, 0x5410, R67 ;  /* 0x00005410141e7816 */ /* 0x000fe40000000043 */
[----:B------:R-:W-:Y:S02]  /*c7f0*/  PRMT R31, R21, 0x5410, R64 ;  /* 0x00005410151f7816 */ /* 0x000fe40000000040 */
[----:B------:R-:W-:Y:S02]  /*c800*/  PRMT R37, R24, 0x5410, R59 ;  /* 0x0000541018257816 */ /* 0x000fe4000000003b */
[----:B------:R-:W-:-:S02]  /*c810*/  SHF.R.U64 R47, R14, 0x10, R15 ;  /* 0x000000100e2f7819 */ /* 0x000fc4000000120f */
[----:B------:R-:W-:Y:S02]  /*c820*/  SHF.R.U32.HI R48, RZ, 0x10, R15 ;  /* 0x00000010ff307819 */ /* 0x000fe4000001160f */
[----:B------:R-:W-:Y:S02]  /*c830*/  PRMT R34, R34, 0x5410, R69 ;  /* 0x0000541022227816 */ /* 0x000fe40000000045 */
[----:B------:R-:W-:Y:S02]  /*c840*/  PRMT R35, R35, 0x5410, R66 ;  /* 0x0000541023237816 */ /* 0x000fe40000000042 */
[----:B------:R-:W-:Y:S02]  /*c850*/  PRMT R27, R40, 0x5410, R27 ;  /* 0x00005410281b7816 */ /* 0x000fe4000000001b */
[----:B------:R-:W-:Y:S02]  /*c860*/  PRMT R20, R41, 0x5410, R62 ;  /* 0x0000541029147816 */ /* 0x000fe4000000003e */
[----:B------:R-:W-:-:S02]  /*c870*/  PRMT R21, R42, 0x5410, R65 ;  /* 0x000054102a157816 */ /* 0x000fc40000000041 */
[----:B------:R-:W-:Y:S02]  /*c880*/  PRMT R12, R43, 0x5410, R60 ;  /* 0x000054102b0c7816 */ /* 0x000fe4000000003c */
[----:B------:R-:W-:Y:S02]  /*c890*/  PRMT R13, R44, 0x5410, R63 ;  /* 0x000054102c0d7816 */ /* 0x000fe4000000003f */
[----:B------:R-:W-:Y:S02]  /*c8a0*/  PRMT R8, R45, 0x5410, R58 ;  /* 0x000054102d087816 */ /* 0x000fe4000000003a */
[----:B------:R-:W-:Y:S02]  /*c8b0*/  PRMT R9, R46, 0x5410, R61 ;  /* 0x000054102e097816 */ /* 0x000fe4000000003d */
[----:B------:R-:W-:Y:S02]  /*c8c0*/  ISETP.GE.AND P1, PT, R166, R39, PT ;  /* 0x00000027a600720c */ /* 0x000fe40003f26270 */
[----:B------:R-:W-:-:S02]  /*c8d0*/  PRMT R38, R38, 0x5410, R57 ;  /* 0x0000541026267816 */ /* 0x000fc40000000039 */
[----:B------:R-:W-:Y:S02]  /*c8e0*/  PRMT R32, R32, 0x5410, R55 ;  /* 0x0000541020207816 */ /* 0x000fe40000000037 */
[----:B------:R-:W-:Y:S02]  /*c8f0*/  PRMT R33, R33, 0x5410, R56 ;  /* 0x0000541021217816 */ /* 0x000fe40000000038 */
[----:B------:R-:W-:Y:S02]  /*c900*/  PRMT R28, R28, 0x5410, R53 ;  /* 0x000054101c1c7816 */ /* 0x000fe40000000035 */
[----:B------:R-:W-:Y:S02]  /*c910*/  PRMT R29, R29, 0x5410, R54 ;  /* 0x000054101d1d7816 */ /* 0x000fe40000000036 */
[----:B------:R-:W-:Y:S02]  /*c920*/  PRMT R24, R4, 0x5410, R51 ;  /* 0x0000541004187816 */ /* 0x000fe40000000033 */
[----:B------:R-:W-:Y:S01]  /*c930*/  PRMT R25, R25, 0x5410, R52 ;  /* 0x0000541019197816 */ /* 0x000fe20000000034 */
[----:B0-----:R-:W-:Y:S06]  /*c940*/  @!P0 BRA `(.L_x_581) ;  /* 0x00000148003c8947 */ /* 0x001fec0003800000 */
.L_x_825:
[----:B------:R-:W-:Y:S05]  /*c950*/  BSYNC B1 ;  /* 0x0000000000017941 */ /* 0x000fea0003800000 */
.L_x_580:
[----:B------:R-:W-:Y:S01]  /*c960*/  BSSY B1, `(.L_x_582) ;  /* 0x0000101000017945 */ /* 0x000fe20003800000 */
[----:B------:R-:W-:Y:S02]  /*c970*/  PRMT R14, R6, 0x5410, R49 ;  /* 0x00005410060e7816 */ /* 0x000fe40000000031 */
[----:B------:R-:W-:Y:S02]  /*c980*/  PRMT R15, R7, 0x5410, R50 ;  /* 0x00005410070f7816 */ /* 0x000fe40000000032 */
[----:B------:R-:W-:Y:S02]  /*c990*/  PRMT R10, R10, 0x5410, R47 ;  /* 0x000054100a0a7816 */ /* 0x000fe4000000002f */
[----:B------:R-:W-:Y:S01]  /*c9a0*/  PRMT R11, R11, 0x5410, R48 ;  /* 0x000054100b0b7816 */ /* 0x000fe20000000030 */
[----:B------:R-:W-:Y:S06]  /*c9b0*/  @P1 BRA `(.L_x_583) ;  /* 0x0000000c00ec1947 */ /* 0x000fec0003800000 */
[----:B------:R-:W1:Y:S01]  /*c9c0*/  LDC R4, c[0x0][0x3f4] ;  /* 0x0000fd00ff047b82 */ /* 0x000e620000000800 */
[----:B------:R-:W-:Y:S01]  /*c9d0*/  BSSY B2, `(.L_x_584) ;  /* 0x000002e000027945 */ /* 0x000fe20003800000 */
[-C--:B-1----:R-:W-:Y:S02]  /*c9e0*/  ISETP.GE.AND P0, PT, R160, R4.reuse, PT ;  /* 0x00000004a000720c */ /* 0x082fe40003f06270 */
[-C--:B------:R-:W-:Y:S02]  /*c9f0*/  ISETP.GE.AND P1, PT, R170, R4.reuse, PT ;  /* 0x00000004aa00720c */ /* 0x080fe40003f26270 */
[-C--:B------:R-:W-:Y:S02]  /*ca00*/  ISETP.GE.AND P2, PT, R169, R4.reuse, PT ;  /* 0x00000004a900720c */ /* 0x080fe40003f46270 */
[-C--:B------:R-:W-:Y:S02]  /*ca10*/  ISETP.GE.AND P3, PT, R172, R4.reuse, PT ;  /* 0x00000004ac00720c */ /* 0x080fe40003f66270 */
[----:B------:R-:W-:-:S02]  /*ca20*/  ISETP.GE.AND P4, PT, R171, R4, PT ;  /* 0x00000004ab00720c */ /* 0x000fc40003f86270 */
[----:B------:R-:W-:-:S03]  /*ca30*/  ISETP.GE.AND P5, PT, R173, R4, PT ;  /* 0x00000004ad00720c */ /* 0x000fc60003fa6270 */
[----:B------:R-:W-:Y:S10]  /*ca40*/  @P0 BRA `(.L_x_585) ;  /* 0x0000000000980947 */ /* 0x000ff40003800000 */
[----:B0-----:R-:W0:Y:S01]  /*ca50*/  LDS.128 R4, [R3+0xc400] ;  /* 0x00c4000003047984 */ /* 0x001e220000000c00 */
[C---:B------:R-:W-:Y:S01]  /*ca60*/  IMAD.U32 R47, R37.reuse, 0x10000, RZ ;  /* 0x00010000252f7824 */ /* 0x040fe200078e00ff */
[----:B------:R-:W-:Y:S01]  /*ca70*/  LOP3.LUT R46, R37, 0xffff0000, RZ, 0xc0, !PT ;  /* 0xffff0000252e7812 */ /* 0x000fe200078ec0ff */
[C---:B------:R-:W-:Y:S01]  /*ca80*/  IMAD.U32 R45, R34.reuse, 0x10000, RZ ;  /* 0x00010000222d7824 */ /* 0x040fe200078e00ff */
[----:B------:R-:W-:Y:S01]  /*ca90*/  LOP3.LUT R44, R34, 0xffff0000, RZ, 0xc0, !PT ;  /* 0xffff0000222c7812 */ /* 0x000fe200078ec0ff */
[C---:B0-----:R-:W-:Y:S01]  /*caa0*/  IMAD.U32 R40, R4.reuse, 0x10000, RZ ;  /* 0x0001000004287824 */ /* 0x041fe200078e00ff */
[----:B------:R-:W-:Y:S01]  /*cab0*/  LOP3.LUT R4, R4, 0xffff0000, RZ, 0xc0, !PT ;  /* 0xffff000004047812 */ /* 0x000fe200078ec0ff */
[C---:B------:R-:W-:Y:S01]  /*cac0*/  IMAD.U32 R41, R5.reuse, 0x10000, RZ ;  /* 0x0001000005297824 */ /* 0x040fe200078e00ff */
[----:B------:R-:W-:Y:S01]  /*cad0*/  LOP3.LUT R5, R5, 0xffff0000, RZ, 0xc0, !PT ;  /* 0xffff000005057812 */ /* 0x000fe200078ec0ff */
[----:B------:R-:W-:Y:S01]  /*cae0*/  IMAD.U32 R42, R6, 0x10000, RZ ;  /* 0x00010000062a7824 */ /* 0x000fe200078e00ff */
[----:B------:R-:W-:Y:S01]  /*caf0*/  SHF.L.U32 R43, R7, 0x10, RZ ;  /* 0x00000010072b7819 */ /* 0x000fe200000006ff */
[C---:B------:R-:W-:Y:S01]  /*cb00*/  FMUL.FTZ R49, R4.reuse, R47 ;  /* 0x0000002f04317220 */ /* 0x040fe20000410000 */
[-C--:B------:R-:W-:Y:S01]  /*cb10*/  FMUL.FTZ R4, R4, R45.reuse ;  /* 0x0000002d04047220 */ /* 0x080fe20000410000 */
[----:B------:R-:W-:Y:S01]  /*cb20*/  FMUL.FTZ R50, R5, R46 ;  /* 0x0000002e05327220 */ /* 0x000fe20000410000 */
[----:B------:R-:W-:Y:S01]  /*cb30*/  LOP3.LUT R6, R6, 0xffff0000, RZ, 0xc0, !PT ;  /* 0xffff000006067812 */ /* 0x000fe200078ec0ff */
[C---:B------:R-:W-:Y:S01]  /*cb40*/  FFMA.FTZ R49, R40.reuse, R45, -R49 ;  /* 0x0000002d28317223 */ /* 0x040fe20000010831 */
[----:B------:R-:W-:Y:S01]  /*cb50*/  FFMA.FTZ R48, R40, R47, R4 ;  /* 0x0000002f28307223 */ /* 0x000fe20000010004 */
[----:B------:R-:W-:Y:S01]  /*cb60*/  LOP3.LUT R7, R7, 0xffff0000, RZ, 0xc0, !PT ;  /* 0xffff000007077812 */ /* 0x000fe200078ec0ff */
[----:B------:R-:W-:Y:S01]  /*cb70*/  FMUL.FTZ R52, R5, R44 ;  /* 0x0000002c05347220 */ /* 0x000fe20000410000 */
[C---:B------:R-:W-:Y:S01]  /*cb80*/  LOP3.LUT R40, R38.reuse, 0xffff0000, RZ, 0xc0, !PT ;  /* 0xffff000026287812 */ /* 0x040fe200078ec0ff */
[----:B------:R-:W-:Y:S01]  /*cb90*/  IMAD.U32 R45, R38, 0x10000, RZ ;  /* 0x00010000262d7824 */ /* 0x000fe200078e00ff */
[C---:B------:R-:W-:Y:S01]  /*cba0*/  LOP3.LUT R4, R35.reuse, 0xffff0000, RZ, 0xc0, !PT ;  /* 0xffff000023047812 */ /* 0x040fe200078ec0ff */
[----:B------:R-:W-:-:S02]  /*cbb0*/  IMAD.U32 R5, R35, 0x10000, RZ ;  /* 0x0001000023057824 */ /* 0x000fc400078e00ff */
[C---:B------:R-:W-:Y:S01]  /*cbc0*/  FFMA.FTZ R50, R41.reuse, R44, -R50 ;  /* 0x0000002c29327223 */ /* 0x040fe20000010832 */
[----:B------:R-:W-:Y:S01]  /*cbd0*/  FFMA.FTZ R41, R41, R46, R52 ;  /* 0x0000002e29297223 */ /* 0x000fe20000010034 */
[C---:B------:R-:W-:Y:S01]  /*cbe0*/  FMUL.FTZ R47, R6.reuse, R45 ;  /* 0x0000002d062f7220 */ /* 0x040fe20000410000 */
[-C--:B------:R-:W-:Y:S01]  /*cbf0*/  FMUL.FTZ R44, R6, R5.reuse ;  /* 0x00000005062c7220 */ /* 0x080fe20000410000 */
[C---:B------:R-:W-:Y:S01]  /*cc00*/  FMUL.FTZ R46, R7.reuse, R40 ;  /* 0x00000028072e7220 */ /* 0x040fe20000410000 */
[-C--:B------:R-:W-:Y:S01]  /*cc10*/  FMUL.FTZ R51, R7, R4.reuse ;  /* 0x0000000407337220 */ /* 0x080fe20000410000 */
[C---:B------:R-:W-:Y:S01]  /*cc20*/  FFMA.FTZ R6, R42.reuse, R5, -R47 ;  /* 0x000000052a067223 */ /* 0x040fe2000001082f */
[----:B------:R-:W-:Y:S01]  /*cc30*/  FFMA.FTZ R45, R42, R45, R44 ;  /* 0x0000002d2a2d7223 */ /* 0x000fe2000001002c */
[C---:B------:R-:W-:Y:S01]  /*cc40*/  FFMA.FTZ R7, R43.reuse, R4, -R46 ;  /* 0x000000042b077223 */ /* 0x040fe2000001082e */
[----:B------:R-:W-:Y:S01]  /*cc50*/  FFMA.FTZ R40, R43, R40, R51 ;  /* 0x000000282b287223 */ /* 0x000fe20000010033 */
[----:B------:R-:W-:-:S02]  /*cc60*/  F2FP.BF16.F32.PACK_AB R4, R48, R49 ;  /* 0x000000313004723e */ /* 0x000fc400000010ff */
[----:B------:R-:W-:Y:S02]  /*cc70*/  F2FP.BF16.F32.PACK_AB R5, R41, R50 ;  /* 0x000000322905723e */ /* 0x000fe400000010ff */
[----:B------:R-:W-:Y:S02]  /*cc80*/  F2FP.BF16.F32.PACK_AB R6, R45, R6 ;  /* 0x000000062d06723e */ /* 0x000fe400000010ff */
[----:B------:R-:W-:-:S05]  /*cc90*/  F2FP.BF16.F32.PACK_AB R7, R40, R7 ;  /* 0x000000072807723e */ /* 0x000fca00000010ff */
[----:B------:R1:W-:Y:S02]  /*cca0*/  STS.128 [R3+0xc400], R4 ;  /* 0x00c4000403007388 */ /* 0x0003e40000000c00 */
.L_x_585:
[----:B------:R-:W-:Y:S05]  /*ccb0*/  BSYNC B2 ;  /* 0x0000000000027941 */ /* 0x000fea0003800000 */
.L_x_584:
[----:B------:R-:W-:Y:S04]  /*ccc0*/  BSSY B2, `(.L_x_586) ;  /* 0x0000028000027945 */ /* 0x000fe80003800000 */
[----:B------:R-:W-:Y:S05]  /*ccd0*/  @P1 BRA `(.L_x_587) ;  /* 0x0000000000981947 */ /* 0x000fea0003800000 */
[----:B01----:R-:W0:Y:S01]  /*cce0*/  LDS.128 R4, [R0] ;  /* 0x0000000000047984 */ /* 0x003e220000000c00 */
        /* <DEDUP_REMOVED lines=8> */
[C---:B------:R-:W-:Y:S01]  /*cd70*/  IMAD.U32 R42, R6.reuse, 0x10000, RZ ;  /* 0x00010000062a7824 */ /* 0x040fe200078e00ff */
[----:B------:R-:W-:Y:S01]  /*cd80*/  LOP3.LUT R6, R6, 0xffff0000, RZ, 0xc0, !PT ;  /* 0xffff000006067812 */ /* 0x000fe200078ec0ff */
[C---:B------:R-:W-:Y:S01]  /*cd90*/  FMUL.FTZ R49, R4.reuse, R47 ;  /* 0x0000002f04317220 */ /* 0x040fe20000410000 */
[----:B------:R-:W-:Y:S01]  /*cda0*/  FMUL.FTZ R4, R4, R45 ;  /* 0x0000002d04047220 */ /* 0x000fe20000410000 */
[----:B------:R-:W-:-:S02]  /*cdb0*/  IMAD.U32 R43, R7, 0x10000, RZ ;  /* 0x00010000072b7824 */ /* 0x000fc400078e00ff */
[----:B------:R-:W-:Y:S01]  /*cdc0*/  FMUL.FTZ R50, R5, R46 ;  /* 0x0000002e05327220 */ /* 0x000fe20000410000 */
[C---:B------:R-:W-:Y:S01]  /*cdd0*/  FFMA.FTZ R49, R40.reuse, R45, -R49 ;  /* 0x0000002d28317223 */ /* 0x040fe20000010831 */
[----:B------:R-:W-:Y:S01]  /*cde0*/  FFMA.FTZ R48, R40, R47, R4 ;  /* 0x0000002f28307223 */ /* 0x000fe20000010004 */
[----:B------:R-:W-:Y:S01]  /*cdf0*/  LOP3.LUT R7, R7, 0xffff0000, RZ, 0xc0, !PT ;  /* 0xffff000007077812 */ /* 0x000fe200078ec0ff */
[-C--:B------:R-:W-:Y:S01]  /*ce00*/  FMUL.FTZ R52, R5, R44.reuse ;  /* 0x0000002c05347220 */ /* 0x080fe20000410000 */
[C---:B------:R-:W-:Y:S01]  /*ce10*/  LOP3.LUT R40, R33.reuse, 0xffff0000, RZ, 0xc0, !PT ;  /* 0xffff000021287812 */ /* 0x040fe200078ec0ff */
[----:B------:R-:W-:Y:S01]  /*ce20*/  IMAD.U32 R45, R33, 0x10000, RZ ;  /* 0x00010000212d7824 */ /* 0x000fe200078e00ff */
[C---:B------:R-:W-:Y:S01]  /*ce30*/  LOP3.LUT R4, R31.reuse, 0xffff0000, RZ, 0xc0, !PT ;  /* 0xffff00001f047812 */ /* 0x040fe200078ec0ff */
[----:B------:R-:W-:Y:S02]  /*ce40*/  IMAD.U32 R5, R31, 0x10000, RZ ;  /* 0x000100001f057824 */ /* 0x000fe400078e00ff */
        /* <DEDUP_REMOVED lines=14> */
[----:B------:R2:W-:Y:S02]  /*cf30*/  STS.128 [R0], R4 ;  /* 0x0000000400007388 */ /* 0x0005e40000000c00 */
.L_x_587:
[----:B------:R-:W-:Y:S05]  /*cf40*/  BSYNC B2 ;  /* 0x0000000000027941 */ /* 0x000fea0003800000 */
.L_x_586:
[----:B------:R-:W-:Y:S04]  /*cf50*/  BSSY B2, `(.L_x_588) ;  /* 0x0000028000027945 */ /* 0x000fe80003800000 */
[----:B------:R-:W-:Y:S05]  /*cf60*/  @P2 BRA `(.L_x_589) ;  /* 0x0000000000982947 */ /* 0x000fea0003800000 */
[----:B012---:R-:W0:Y:S01]  /*cf70*/  LDS.128 R4, [R3+0x10400] ;  /* 0x0104000003047984 */ /* 0x007e220000000c00 */
[----:B------:R-:W-:Y:S01]  /*cf80*/  IMAD.U32 R47, R28, 0x10000, RZ ;  /* 0x000100001c2f7824 */ /* 0x000fe200078e00ff */
[C---:B------:R-:W-:Y:S01]  /*cf90*/  LOP3.LUT R44, R26.reuse, 0xffff0000, RZ, 0xc0, !PT ;  /* 0xffff00001a2c7812 */ /* 0x040fe200078ec0ff */
[----:B------:R-:W-:Y:S01]  /*cfa0*/  IMAD.U32 R45, R26, 0x10000, RZ ;  /* 0x000100001a2d7824 */ /* 0x000fe200078e00ff */
        /* <DEDUP_REMOVED lines=10> */
[C---:B------:R-:W-:Y:S01]  /*d050*/  FMUL.FTZ R50, R5.reuse, R46 ;  /* 0x0000002e05327220 */ /* 0x040fe20000410000 */
[C---:B------:R-:W-:Y:S01]  /*d060*/  FFMA.FTZ R49, R40.reuse, R45, -R49 ;  /* 0x0000002d28317223 */ /* 0x040fe20000010831 */
[----:B------:R-:W-:Y:S01]  /*d070*/  FFMA.FTZ R48, R40, R47, R4 ;  /* 0x0000002f28307223 */ /* 0x000fe20000010004 */
[-C--:B------:R-:W-:Y:S01]  /*d080*/  FMUL.FTZ R52, R5, R44.reuse ;  /* 0x0000002c05347220 */ /* 0x080fe20000410000 */
[----:B------:R-:W-:Y:S01]  /*d090*/  LOP3.LUT R7, R7, 0xffff0000, RZ, 0xc0, !PT ;  /* 0xffff000007077812 */ /* 0x000fe200078ec0ff */
[----:B------:R-:W-:Y:S01]  /*d0a0*/  IMAD.U32 R45, R29, 0x10000, RZ ;  /* 0x000100001d2d7824 */ /* 0x000fe200078e00ff */
[----:B------:R-:W-:Y:S01]  /*d0b0*/  SHF.L.U32 R5, R27, 0x10, RZ ;  /* 0x000000101b057819 */ /* 0x000fe200000006ff */
[----:B------:R-:W-:Y:S01]  /*d0c0*/  FFMA.FTZ R50, R41, R44, -R50 ;  /* 0x0000002c29327223 */ /* 0x000fe20000010832 */
[----:B------:R-:W-:Y:S01]  /*d0d0*/  LOP3.LUT R40, R29, 0xffff0000, RZ, 0xc0, !PT ;  /* 0xffff00001d287812 */ /* 0x000fe200078ec0ff */
[----:B------:R-:W-:Y:S01]  /*d0e0*/  FFMA.FTZ R41, R41, R46, R52 ;  /* 0x0000002e29297223 */ /* 0x000fe20000010034 */
[----:B------:R-:W-:Y:S01]  /*d0f0*/  LOP3.LUT R4, R27, 0xffff0000, RZ, 0xc0, !PT ;  /* 0xffff00001b047812 */ /* 0x000fe200078ec0ff */
[C---:B------:R-:W-:Y:S01]  /*d100*/  FMUL.FTZ R47, R6.reuse, R45 ;  /* 0x0000002d062f7220 */ /* 0x040fe20000410000 */
[----:B------:R-:W-:Y:S01]  /*d110*/  FMUL.FTZ R44, R6, R5 ;  /* 0x00000005062c7220 */ /* 0x000fe20000410000 */
[----:B------:R-:W-:-:S02]  /*d120*/  FMUL.FTZ R46, R7, R40 ;  /* 0x00000028072e7220 */ /* 0x000fc40000410000 */
[-C--:B------:R-:W-:Y:S01]  /*d130*/  FMUL.FTZ R51, R7, R4.reuse ;  /* 0x0000000407337220 */ /* 0x080fe20000410000 */
[C---:B------:R-:W-:Y:S01]  /*d140*/  FFMA.FTZ R6, R42.reuse, R5, -R47 ;  /* 0x000000052a067223 */ /* 0x040fe2000001082f */
[----:B------:R-:W-:Y:S01]  /*d150*/  FFMA.FTZ R45, R42, R45, R44 ;  /* 0x0000002d2a2d7223 */ /* 0x000fe2000001002c */
[C---:B------:R-:W-:Y:S01]  /*d160*/  FFMA.FTZ R7, R43.reuse, R4, -R46 ;  /* 0x000000042b077223 */ /* 0x040fe2000001082e */
[----:B------:R-:W-:Y:S01]  /*d170*/  FFMA.FTZ R40, R43, R40, R51 ;  /* 0x000000282b287223 */ /* 0x000fe20000010033 */
[----:B------:R-:W-:Y:S02]  /*d180*/  F2FP.BF16.F32.PACK_AB R4, R48, R49 ;  /* 0x000000313004723e */ /* 0x000fe400000010ff */
[----:B------:R-:W-:Y:S02]  /*d190*/  F2FP.BF16.F32.PACK_AB R5, R41, R50 ;  /* 0x000000322905723e */ /* 0x000fe400000010ff */
[----:B------:R-:W-:Y:S02]  /*d1a0*/  F2FP.BF16.F32.PACK_AB R6, R45, R6 ;  /* 0x000000062d06723e */ /* 0x000fe400000010ff */
[----:B------:R-:W-:-:S05]  /*d1b0*/  F2FP.BF16.F32.PACK_AB R7, R40, R7 ;  /* 0x000000072807723e */ /* 0x000fca00000010ff */
[----:B------:R3:W-:Y:S02]  /*d1c0*/  STS.128 [R3+0x10400], R4 ;  /* 0x0104000403007388 */ /* 0x0007e40000000c00 */
.L_x_589:
[----:B------:R-:W-:Y:S05]  /*d1d0*/  BSYNC B2 ;  /* 0x0000000000027941 */ /* 0x000fea0003800000 */
.L_x_588:
[----:B------:R-:W-:Y:S04]  /*d1e0*/  BSSY B2, `(.L_x_590) ;  /* 0x0000028000027945 */ /* 0x000fe80003800000 */
[----:B------:R-:W-:Y:S05]  /*d1f0*/  @P3 BRA `(.L_x_591) ;  /* 0x0000000000983947 */ /* 0x000fea0003800000 */
[----:B0123--:R-:W0:Y:S01]  /*d200*/  LDS.128 R4, [R0+0x4000] ;  /* 0x0040000000047984 */ /* 0x00fe220000000c00 */
        /* <DEDUP_REMOVED lines=37> */
.L_x_591:
[----:B------:R-:W-:Y:S05]  /*d460*/  BSYNC B2 ;  /* 0x0000000000027941 */ /* 0x000fea0003800000 */
.L_x_590:
[----:B------:R-:W-:Y:S04]  /*d470*/  BSSY B2, `(.L_x_592) ;  /* 0x0000028000027945 */ /* 0x000fe80003800000 */
[----:B------:R-:W-:Y:S05]  /*d480*/  @P4 BRA `(.L_x_593) ;  /* 0x0000000000984947 */ /* 0x000fea0003800000 */
[----:B01234-:R-:W0:Y:S01]  /*d490*/  LDS.128 R4, [R3+0x14400] ;  /* 0x0144000003047984 */ /* 0x01fe220000000c00 */
        /* <DEDUP_REMOVED lines=37> */
.L_x_593:
[----:B------:R-:W-:Y:S05]  /*d6f0*/  BSYNC B2 ;  /* 0x0000000000027941 */ /* 0x000fea0003800000 */
.L_x_592:
        /* <DEDUP_REMOVED lines=8> */
[----:B------:R-:W-:Y:S01]  /*d780*/  IMAD.U32 R42, R6, 0x10000, RZ ;  /* 0x00010000062a7824 */ /* 0x000fe200078e00ff */
[----:B------:R-:W-:Y:S01]  /*d790*/  SHF.L.U32 R41, R5, 0x10, RZ ;  /* 0x0000001005297819 */ /* 0x000fe200000006ff */
[----:B------:R-:W-:Y:S01]  /*d7a0*/  IMAD.U32 R43, R7, 0x10000, RZ ;  /* 0x00010000072b7824 */ /* 0x000fe200078e00ff */
[----:B------:R-:W-:Y:S01]  /*d7b0*/  LOP3.LUT R5, R5, 0xffff0000, RZ, 0xc0, !PT ;  /* 0xffff000005057812 */ /* 0x000fe200078ec0ff */
[C---:B------:R-:W-:Y:S01]  /*d7c0*/  FMUL.FTZ R49, R4.reuse, R47 ;  /* 0x0000002f04317220 */ /* 0x040fe20000410000 */
[----:B------:R-:W-:Y:S01]  /*d7d0*/  FMUL.FTZ R4, R4, R45 ;  /* 0x0000002d04047220 */ /* 0x000fe20000410000 */
[----:B------:R-:W-:-:S02]  /*d7e0*/  LOP3.LUT R6, R6, 0xffff0000, RZ, 0xc0, !PT ;  /* 0xffff000006067812 */ /* 0x000fc400078ec0ff */
        /* <DEDUP_REMOVED lines=24> */
.L_x_583:
[----:B------:R-:W-:Y:S05]  /*d970*/  BSYNC B1 ;  /* 0x0000000000017941 */ /* 0x000fea0003800000 */
.L_x_582:
[----:B01234-:R-:W-:-:S05]  /*d980*/  VIADD R4, R166, 0x40 ;  /* 0x00000040a6047836 */ /* 0x01ffca0000000000 */
[----:B------:R-:W-:-:S13]  /*d990*/  ISETP.GE.AND P0, PT, R4, R39, PT ;  /* 0x000000270400720c */ /* 0x000fda0003f06270 */
[----:B------:R-:W-:Y:S05]  /*d9a0*/  @P0 BRA `(.L_x_594) ;  /* 0x0000003800f40947 */ /* 0x000fea0003800000 */
[----:B------:R-:W0:Y:S01]  /*d9b0*/  LDC R4, c[0x0][0x3f4] ;  /* 0x0000fd00ff047b82 */ /* 0x000e220000000800 */
[----:B------:R-:W-:Y:S01]  /*d9c0*/  BSSY B1, `(.L_x_595) ;  /* 0x000002e000017945 */ /* 0x000fe20003800000 */
[-C--:B0-----:R-:W-:Y:S02]  /*d9d0*/  ISETP.GE.AND P0, PT, R160, R4.reuse, PT ;  /* 0x00000004a000720c */ /* 0x081fe40003f06270 */
[-C--:B------:R-:W-:Y:S02]  /*d9e0*/  ISETP.GE.AND P1, PT, R170, R4.reuse, PT ;  /* 0x00000004aa00720c */ /* 0x080fe40003f26270 */
[-C--:B------:R-:W-:Y:S02]  /*d9f0*/  ISETP.GE.AND P2, PT, R169, R4.reuse, PT ;  /* 0x00000004a900720c */ /* 0x080fe40003f46270 */
[-C--:B------:R-:W-:Y:S02]  /*da00*/  ISETP.GE.AND P3, PT, R172, R4.reuse, PT ;  /* 0x00000004ac00720c */ /* 0x080fe40003f66270 */
[----:B------:R-:W-:-:S02]  /*da10*/  ISETP.GE.AND P4, PT, R171, R4, PT ;  /* 0x00000004ab00720c */ /* 0x000fc40003f86270 */
[----:B------:R-:W-:-:S03]  /*da20*/  ISETP.GE.AND P5, PT, R173, R4, PT ;  /* 0x00000004ad00720c */ /* 0x000fc60003fa6270 */
[----:B------:R-:W-:Y:S10]  /*da30*/  @P0 BRA `(.L_x_596) ;  /* 0x0000000000980947 */ /* 0x000ff40003800000 */
[----:B------:R-:W0:Y:S01]  /*da40*/  LDS.128 R4, [R3+0xe400] ;  /* 0x00e4000003047984 */ /* 0x000e220000000c00 */
[C---:B------:R-:W-:Y:S01]  /*da50*/  IMAD.U32 R45, R37.reuse, 0x10000, RZ ;  /* 0x00010000252d7824 */ /* 0x040fe200078e00ff */
[----:B------:R-:W-:Y:S01]  /*da60*/  LOP3.LUT R48, R37, 0xffff0000, RZ, 0xc0, !PT ;  /* 0xffff000025307812 */ /* 0x000fe200078ec0ff */
[C---:B------:R-:W-:Y:S01]  /*da70*/  IMAD.U32 R43, R34.reuse, 0x10000, RZ ;  /* 0x00010000222b7824 */ /* 0x040fe200078e00ff */
[----:B------:R-:W-:Y:S02]  /*da80*/  LOP3.LUT R46, R34, 0xffff0000, RZ, 0xc0, !PT ;  /* 0xffff0000222e7812 */ /* 0x000fe400078ec0ff */
[----:B------:R-:W-:Y:S01]  /*da90*/  LOP3.LUT R47, R38, 0xffff0000, RZ, 0xc0, !PT ;  /* 0xffff0000262f7812 */ /* 0x000fe200078ec0ff */
[C---:B0-----:R-:W-:Y:S01]  /*daa0*/  IMAD.U32 R39, R4.reuse, 0x10000, RZ ;  /* 0x0001000004277824 */ /* 0x041fe200078e00ff */
[----:B------:R-:W-:Y:S01]  /*dab0*/  LOP3.LUT R4, R4, 0xffff0000, RZ, 0xc0, !PT ;  /* 0xffff000004047812 */ /* 0x000fe200078ec0ff */
[C---:B------:R-:W-:Y:S01]  /*dac0*/  IMAD.U32 R40, R5.reuse, 0x10000, RZ ;  /* 0x0001000005287824 */ /* 0x040fe200078e00ff */
[----:B------:R-:W-:Y:S01]  /*dad0*/  LOP3.LUT R5, R5, 0xffff0000, RZ, 0xc0, !PT ;  /* 0xffff000005057812 */ /* 0x000fe200078ec0ff */
[C---:B------:R-:W-:Y:S01]  /*dae0*/  IMAD.U32 R34, R6.reuse, 0x10000, RZ ;  /* 0x0001000006227824 */ /* 0x040fe200078e00ff */
[----:B------:R-:W-:Y:S01]  /*daf0*/  LOP3.LUT R6, R6, 0xffff0000, RZ, 0xc0, !PT ;  /* 0xffff000006067812 */ /* 0x000fe200078ec0ff */
[-C--:B------:R-:W-:Y:S01]  /*db00*/  FMUL.FTZ R42, R45, R4.reuse ;  /* 0x000000042d2a7220 */ /* 0x080fe20000410000 */
[----:B------:R-:W-:Y:S01]  /*db10*/  FMUL.FTZ R44, R43, R4 ;  /* 0x000000042b2c7220 */ /* 0x000fe20000410000 */
[----:B------:R-:W-:Y:S01]  /*db20*/  FMUL.FTZ R41, R48, R5 ;  /* 0x0000000530297220 */ /* 0x000fe20000410000 */
[----:B------:R-:W-:-:S02]  /*db30*/  IMAD.U32 R37, R7, 0x10000, RZ ;  /* 0x0001000007257824 */ /* 0x000fc400078e00ff */
[-C--:B------:R-:W-:Y:S01]  /*db40*/  FFMA.FTZ R4, R43, R39.reuse, -R42 ;  /* 0x000000272b047223 */ /* 0x080fe2000001082a */
[----:B------:R-:W-:Y:S01]  /*db50*/  FFMA.FTZ R39, R45, R39, R44 ;  /* 0x000000272d277223 */ /* 0x000fe2000001002c */
[C---:B------:R-:W-:Y:S01]  /*db60*/  FMUL.FTZ R43, R46.reuse, R5 ;  /* 0x000000052e2b7220 */ /* 0x040fe20000410000 */
[----:B------:R-:W-:Y:S01]  /*db70*/  LOP3.LUT R7, R7, 0xffff0000, RZ, 0xc0, !PT ;  /* 0xffff000007077812 */ /* 0x000fe200078ec0ff */
[-C--:B------:R-:W-:Y:S01]  /*db80*/  FFMA.FTZ R5, R46, R40.reuse, -R41 ;  /* 0x000000282e057223 */ /* 0x080fe20000010829 */
[C---:B------:R-:W-:Y:S01]  /*db90*/  LOP3.LUT R45, R35.reuse, 0xffff0000, RZ, 0xc0, !PT ;  /* 0xffff0000232d7812 */ /* 0x040fe200078ec0ff */
[----:B------:R-:W-:Y:S02]  /*dba0*/  IMAD.U32 R46, R38, 0x10000, RZ ;  /* 0x00010000262e7824 */ /* 0x000fe400078e00ff */
[----:B------:R-:W-:Y:S01]  /*dbb0*/  FFMA.FTZ R40, R48, R40, R43 ;  /* 0x0000002830287223 */ /* 0x000fe2000001002b */
[----:B------:R-:W-:Y:S02]  /*dbc0*/  IMAD.U32 R44, R35, 0x10000, RZ ;  /* 0x00010000232c7824 */ /* 0x000fe400078e00ff */
[-C--:B------:R-:W-:Y:S01]  /*dbd0*/  FMUL.FTZ R38, R47, R7.reuse ;  /* 0x000000072f267220 */ /* 0x080fe20000410000 */
[-C--:B------:R-:W-:Y:S01]  /*dbe0*/  FMUL.FTZ R35, R46, R6.reuse ;  /* 0x000000062e237220 */ /* 0x080fe20000410000 */
[C---:B------:R-:W-:Y:S01]  /*dbf0*/  FMUL.FTZ R42, R45.reuse, R7 ;  /* 0x000000072d2a7220 */ /* 0x040fe20000410000 */
[C---:B------:R-:W-:Y:S01]  /*dc00*/  FMUL.FTZ R41, R44.reuse, R6 ;  /* 0x000000062c297220 */ /* 0x040fe20000410000 */
[-C--:B------:R-:W-:Y:S01]  /*dc10*/  FFMA.FTZ R7, R45, R37.reuse, -R38 ;  /* 0x000000252d077223 */ /* 0x080fe20000010826 */
[-C--:B------:R-:W-:Y:S01]  /*dc20*/  FFMA.FTZ R6, R44, R34.reuse, -R35 ;  /* 0x000000222c067223 */ /* 0x080fe20000010823 */
[----:B------:R-:W-:Y:S01]  /*dc30*/  FFMA.FTZ R42, R47, R37, R42 ;  /* 0x000000252f2a7223 */ /* 0x000fe2000001002a */
[----:B------:R-:W-:Y:S01]  /*dc40*/  FFMA.FTZ R41, R46, R34, R41 ;  /* 0x000000222e297223 */ /* 0x000fe20000010029 */
[----:B------:R-:W-:-:S02]  /*dc50*/  F2FP.BF16.F32.PACK_AB R4, R39, R4 ;  /* 0x000000042704723e */ /* 0x000fc400000010ff */
[----:B------:R-:W-:Y:S02]  /*dc60*/  F2FP.BF16.F32.PACK_AB R5, R40, R5 ;  /* 0x000000052805723e */ /* 0x000fe400000010ff */
[----:B------:R-:W-:Y:S02]  /*dc70*/  F2FP.BF16.F32.PACK_AB R6, R41, R6 ;  /* 0x000000062906723e */ /* 0x000fe400000010ff */
[----:B------:R-:W-:-:S05]  /*dc80*/  F2FP.BF16.F32.PACK_AB R7, R42, R7 ;  /* 0x000000072a07723e */ /* 0x000fca00000010ff */
[----:B------:R0:W-:Y:S02]  /*dc90*/  STS.128 [R3+0xe400], R4 ;  /* 0x00e4000403007388 */ /* 0x0001e40000000c00 */
.L_x_596:
[----:B------:R-:W-:Y:S05]  /*dca0*/  BSYNC B1 ;  /* 0x0000000000017941 */ /* 0x000fea0003800000 */
.L_x_595:
[----:B------:R-:W-:Y:S04]  /*dcb0*/  BSSY B1, `(.L_x_597) ;  /* 0x0000028000017945 */ /* 0x000fe80003800000 */
[----:B------:R-:W-:Y:S05]  /*dcc0*/  @P1 BRA `(.L_x_598) ;  /* 0x0000000000981947 */ /* 0x000fea0003800000 */
[----:B0-----:R-:W0:Y:S01]  /*dcd0*/  LDS.128 R4, [R0+0x2000] ;  /* 0x0020000000047984 */ /* 0x001e220000000c00 */
[----:B------:R-:W-:Y:S01]  /*dce0*/  SHF.L.U32 R40, R30, 0x10, RZ ;  /* 0x000000101e287819 */ /* 0x000fe200000006ff */
[C---:B------:R-:W-:Y:S01]  /*dcf0*/  IMAD.U32 R42, R32.reuse, 0x10000, RZ ;  /* 0x00010000202a7824 */ /* 0x040fe200078e00ff */
[----:B------:R-:W-:Y:S02]  /*dd00*/  LOP3.LUT R43, R32, 0xffff0000, RZ, 0xc0, !PT ;  /* 0xffff0000202b7812 */ /* 0x000fe400078ec0ff */
        /* <DEDUP_REMOVED lines=17> */
[----:B------:R-:W-:Y:S01]  /*de20*/  LOP3.LUT R40, R31, 0xffff0000, RZ, 0xc0, !PT ;  /* 0xffff00001f287812 */ /* 0x000fe200078ec0ff */
[----:B------:R-:W-:Y:S02]  /*de30*/  IMAD.U32 R42, R33, 0x10000, RZ ;  /* 0x00010000212a7824 */ /* 0x000fe400078e00ff */
[----:B------:R-:W-:Y:S01]  /*de40*/  FFMA.FTZ R34, R43, R35, R34 ;  /* 0x000000232b227223 */ /* 0x000fe20000010022 */
[----:B------:R-:W-:Y:S02]  /*de50*/  IMAD.U32 R38, R31, 0x10000, RZ ;  /* 0x000100001f267824 */ /* 0x000fe400078e00ff */
[-C--:B------:R-:W-:Y:S01]  /*de60*/  FMUL.FTZ R35, R44, R7.reuse ;  /* 0x000000072c237220 */ /* 0x080fe20000410000 */
[-C--:B------:R-:W-:Y:S01]  /*de70*/  FMUL.FTZ R31, R42, R6.reuse ;  /* 0x000000062a1f7220 */ /* 0x080fe20000410000 */
[----:B------:R-:W-:Y:S01]  /*de80*/  FMUL.FTZ R37, R40, R7 ;  /* 0x0000000728257220 */ /* 0x000fe20000410000 */
[----:B------:R-:W-:Y:S01]  /*de90*/  FMUL.FTZ R33, R38, R6 ;  /* 0x0000000626217220 */ /* 0x000fe20000410000 */
[----:B------:R-:W-:Y:S01]  /*dea0*/  FFMA.FTZ R7, R40, R32, -R35 ;  /* 0x0000002028077223 */ /* 0x000fe20000010823 */
[----:B------:R-:W-:Y:S01]  /*deb0*/  FFMA.FTZ R6, R38, R30, -R31 ;  /* 0x0000001e26067223 */ /* 0x000fe2000001081f */
[----:B------:R-:W-:Y:S01]  /*dec0*/  FFMA.FTZ R32, R44, R32, R37 ;  /* 0x000000202c207223 */ /* 0x000fe20000010025 */
[----:B------:R-:W-:Y:S01]  /*ded0*/  FFMA.FTZ R33, R42, R30, R33 ;  /* 0x0000001e2a217223 */ /* 0x000fe20000010021 */
[----:B------:R-:W-:-:S02]  /*dee0*/  F2FP.BF16.F32.PACK_AB R4, R39, R4 ;  /* 0x000000042704723e */ /* 0x000fc400000010ff */
[----:B------:R-:W-:Y:S02]  /*def0*/  F2FP.BF16.F32.PACK_AB R5, R34, R5 ;  /* 0x000000052205723e */ /* 0x000fe400000010ff */
[----:B------:R-:W-:Y:S02]  /*df00*/  F2FP.BF16.F32.PACK_AB R6, R33, R6 ;  /* 0x000000062106723e */ /* 0x000fe400000010ff */
[----:B------:R-:W-:-:S05]  /*df10*/  F2FP.BF16.F32.PACK_AB R7, R32, R7 ;  /* 0x000000072007723e */ /* 0x000fca00000010ff */
[----:B------:R1:W-:Y:S02]  /*df20*/  STS.128 [R0+0x2000], R4 ;  /* 0x0020000400007388 */ /* 0x0003e40000000c00 */
.L_x_598:
[----:B------:R-:W-:Y:S05]  /*df30*/  BSYNC B1 ;  /* 0x0000000000017941 */ /* 0x000fea0003800000 */
.L_x_597:
[----:B------:R-:W-:Y:S04]  /*df40*/  BSSY B1, `(.L_x_599) ;  /* 0x0000028000017945 */ /* 0x000fe80003800000 */
[----:B------:R-:W-:Y:S05]  /*df50*/  @P2 BRA `(.L_x_600) ;  /* 0x0000000000982947 */ /* 0x000fea0003800000 */
[----:B01----:R-:W0:Y:S01]  /*df60*/  LDS.128 R4, [R3+0x12400] ;  /* 0x0124000003047984 */ /* 0x003e220000000c00 */
[----:B------:R-:W-:Y:S01]  /*df70*/  IMAD.U32 R34, R26, 0x10000, RZ ;  /* 0x000100001a227824 */ /* 0x000fe200078e00ff */
[C---:B------:R-:W-:Y:S01]  /*df80*/  LOP3.LUT R39, R28.reuse, 0xffff0000, RZ, 0xc0, !PT ;  /* 0xffff00001c277812 */ /* 0x040fe200078ec0ff */
[----:B------:R-:W-:Y:S01]  /*df90*/  IMAD.U32 R38, R28, 0x10000, RZ ;  /* 0x000100001c267824 */ /* 0x000fe200078e00ff */
        /* <DEDUP_REMOVED lines=34> */
.L_x_600:
[----:B------:R-:W-:Y:S05]  /*e1c0*/  BSYNC B1 ;  /* 0x0000000000017941 */ /* 0x000fea0003800000 */
.L_x_599:
[----:B------:R-:W-:Y:S04]  /*e1d0*/  BSSY B1, `(.L_x_601) ;  /* 0x0000028000017945 */ /* 0x000fe80003800000 */
[----:B------:R-:W-:Y:S05]  /*e1e0*/  @P3 BRA `(.L_x_602) ;  /* 0x0000000000983947 */ /* 0x000fea0003800000 */
[----:B012---:R-:W0:Y:S01]  /*e1f0*/  LDS.128 R4, [R0+0x6000] ;  /* 0x0060000000047984 */ /* 0x007e220000000c00 */
[----:B------:R-:W-:Y:S01]  /*e200*/  SHF.L.U32 R32, R24, 0x10, RZ ;  /* 0x0000001018207819 */ /* 0x000fe200000006ff */
[----:B------:R-:W-:Y:S01]  /*e210*/  IMAD.U32 R30, R20, 0x10000, RZ ;  /* 0x00010000141e7824 */ /* 0x000fe200078e00ff */
        /* <DEDUP_REMOVED lines=35> */
.L_x_602:
[----:B------:R-:W-:Y:S05]  /*e450*/  BSYNC B1 ;  /* 0x0000000000017941 */ /* 0x000fea0003800000 */
.L_x_601:
[----:B------:R-:W-:Y:S04]  /*e460*/  BSSY B1, `(.L_x_603) ;  /* 0x0000028000017945 */ /* 0x000fe80003800000 */
[----:B------:R-:W-:Y:S05]  /*e470*/  @P4 BRA `(.L_x_604) ;  /* 0x0000000000984947 */ /* 0x000fea0003800000 */
[----:B0123--:R-:W0:Y:S01]  /*e480*/  LDS.128 R4, [R3+0x16400] ;  /* 0x0164000003047984 */ /* 0x00fe220000000c00 */
        /* <DEDUP_REMOVED lines=37> */
.L_x_604:
[----:B------:R-:W-:Y:S05]  /*e6e0*/  BSYNC B1 ;  /* 0x0000000000017941 */ /* 0x000fea0003800000 */
.L_x_603:
[----:B------:R-:W-:Y:S05]  /*e6f0*/  @P5 BRA `(.L_x_594) ;  /* 0x0000002c00a05947 */ /* 0x000fea0003800000 */
[----:B01234-:R-:W0:Y:S01]  /*e700*/  LDS.128 R4, [R0+0xa000] ;  /* 0x00a0000000047984 */ /* 0x01fe220000000c00 */
        /* <DEDUP_REMOVED lines=9> */
[----:B------:R-:W-:Y:S01]  /*e7a0*/  IMAD.U32 R10, R7, 0x10000, RZ ;  /* 0x00010000070a7824 */ /* 0x000fe200078e00ff */
[----:B------:R-:W-:Y:S01]  /*e7b0*/  SHF.L.U32 R8, R6, 0x10, RZ ;  /* 0x0000001006087819 */ /* 0x000fe200000006ff */
[-C--:B------:R-:W-:Y:S01]  /*e7c0*/  FMUL.FTZ R14, R21, R4.reuse ;  /* 0x00000004150e7220 */ /* 0x080fe20000410000 */
[----:B------:R-:W-:Y:S01]  /*e7d0*/  FMUL.FTZ R20, R15, R4 ;  /* 0x000000040f147220 */ /* 0x000fe20000410000 */
[----:B------:R-:W-:Y:S01]  /*e7e0*/  FMUL.FTZ R13, R26, R5 ;  /* 0x000000051a0d7220 */ /* 0x000fe20000410000 */
[----:B------:R-:W-:Y:S01]  /*e7f0*/  LOP3.LUT R7, R7, 0xffff0000, RZ, 0xc0, !PT ;  /* 0xffff000007077812 */ /* 0x000fe200078ec0ff */
[-C--:B------:R-:W-:Y:S01]  /*e800*/  FFMA.FTZ R4, R15, R3.reuse, -R14 ;  /* 0x000000030f047223 */ /* 0x080fe2000001080e */
[----:B------:R-:W-:Y:S01]  /*e810*/  FFMA.FTZ R3, R21, R3, R20 ;  /* 0x0000000315037223 */ /* 0x000fe20000010014 */
[----:B------:R-:W-:Y:S01]  /*e820*/  FMUL.FTZ R15, R24, R5 ;  /* 0x00000005180f7220 */ /* 0x000fe20000410000 */
[----:B------:R-:W-:Y:S01]  /*e830*/  LOP3.LUT R6, R6, 0xffff0000, RZ, 0xc0, !PT ;  /* 0xffff000006067812 */ /* 0x000fe200078ec0ff */
[----:B------:R-:W-:Y:S01]  /*e840*/  FFMA.FTZ R5, R24, R12, -R13 ;  /* 0x0000000c18057223 */ /* 0x000fe2000001080d */
[----:B------:R-:W-:Y:S01]  /*e850*/  LOP3.LUT R20, R9, 0xffff0000, RZ, 0xc0, !PT ;  /* 0xffff000009147812 */ /* 0x000fe200078ec0ff */
[----:B------:R-:W-:-:S02]  /*e860*/  IMAD.U32 R24, R11, 0x10000, RZ ;  /* 0x000100000b187824 */ /* 0x000fc400078e00ff */
        /* <DEDUP_REMOVED lines=14> */
[----:B------:R0:W-:Y:S01]  /*e950*/  STS.128 [R0+0xa000], R4 ;  /* 0x00a0000400007388 */ /* 0x0001e20000000c00 */
[----:B------:R-:W-:Y:S05]  /*e960*/  BRA `(.L_x_594) ;  /* 0x0000002c00047947 */ /* 0x000fea0003800000 */
.L_x_576:
[----:B------:R-:W-:-:S03]  /*e970*/  UMOV UR4, 0xffffffff ;  /* 0xffffffff00047882 */ /* 0x000fc60000000000 */
[----:B------:R-:W-:Y:S05]  /*e980*/  BRA.DIV UR4, `(.L_x_605) ;  /* 0x0000012a04407947 */ /* 0x000fea000b800000 */
[----:B------:R0:W1:Y:S04]  /*e990*/  SHFL.IDX PT, R3, R42, RZ, 0x1c1f ;  /* 0x001c1fff2a037589 */ /* 0x00006800000e0000 */
[----:B------:R0:W2:Y:S04]  /*e9a0*/  SHFL.IDX PT, R0, R39, RZ, 0x1c1f ;  /* 0x001c1fff27007589 */ /* 0x0000a800000e0000 */
[----:B------:R-:W4:Y:S04]  /*e9b0*/  SHFL.IDX PT, R37, R37, RZ, 0x1c1f ;  /* 0x001c1fff25257589 */ /* 0x000f2800000e0000 */
[----:B------:R-:W0:Y:S02]  /*e9c0*/  SHFL.IDX PT, R40, R40, RZ, 0x1c1f ;  /* 0x001c1fff28287589 */ /* 0x000e2400000e0000 */
.L_x_831:
[----:B------:R-:W-:Y:S01]  /*e9d0*/  ULDC UR4, c[0x0][0x448] ;  /* 0x0001120000047ab9 */ /* 0x000fe20000000800 */
[----:B------:R-:W-:Y:S01]  /*e9e0*/  BSSY B1, `(.L_x_606) ;  /* 0x0000039000017945 */ /* 0x000fe20003800000 */
[----:B0-----:R-:W-:Y:S01]  /*e9f0*/  IMAD R42, R143, UR4, RZ ;  /* 0x000000048f2a7c24 */ /* 0x001fe2000f8e02ff */
[----:B------:R-:W-:Y:S02]  /*ea00*/  CS2R R4, SRZ ;  /* 0x0000000000047805 */ /* 0x000fe4000001ff00 */
[----:B------:R-:W-:Y:S02]  /*ea10*/  CS2R R8, SRZ ;  /* 0x0000000000087805 */ /* 0x000fe4000001ff00 */
[----:B------:R-:W-:Y:S02]  /*ea20*/  CS2R R10, SRZ ;  /* 0x00000000000a7805 */ /* 0x000fe4000001ff00 */
[----:B------:R-:W-:Y:S02]  /*ea30*/  CS2R R12, SRZ ;  /* 0x00000000000c7805 */ /* 0x000fe4000001ff00 */
[----:B------:R-:W-:Y:S01]  /*ea40*/  ISETP.GE.AND P0, PT, R6, R42, PT ;  /* 0x0000002a0600720c */ /* 0x000fe20003f06270 */
[----:B------:R-:W-:Y:S01]  /*ea50*/  IMAD R42, R145, -0x80, R42 ;  /* 0xffffff80912a7824 */ /* 0x000fe200078e022a */
[----:B------:R-:W-:-:S02]  /*ea60*/  CS2R R6, SRZ ;  /* 0x0000000000067805 */ /* 0x000fc4000001ff00 */
[----:B------:R-:W-:Y:S02]  /*ea70*/  CS2R R14, SRZ ;  /* 0x00000000000e7805 */ /* 0x000fe4000001ff00 */
[----:B------:R-:W-:Y:S02]  /*ea80*/  CS2R R24, SRZ ;  /* 0x0000000000187805 */ /* 0x000fe4000001ff00 */
[----:B------:R-:W-:Y:S02]  /*ea90*/  CS2R R26, SRZ ;  /* 0x00000000001a7805 */ /* 0x000fe4000001ff00 */
[----:B------:R-:W-:Y:S02]  /*eaa0*/  CS2R R28, SRZ ;  /* 0x00000000001c7805 */ /* 0x000fe4000001ff00 */
[----:B---3--:R-:W-:Y:S02]  /*eab0*/  CS2R R30, SRZ ;  /* 0x00000000001e7805 */ /* 0x008fe4000001ff00 */
[----:B------:R-:W-:-:S02]  /*eac0*/  CS2R R32, SRZ ;  /* 0x0000000000207805 */ /* 0x000fc4000001ff00 */
[----:B------:R-:W-:Y:S01]  /*ead0*/  CS2R R34, SRZ ;  /* 0x0000000000227805 */ /* 0x000fe2000001ff00 */
[----:B------:R-:W-:Y:S06]  /*eae0*/  @P0 BRA `(.L_x_607) ;  /* 0x0000000000a00947 */ /* 0x000fec0003800000 */
[C---:B------:R-:W-:Y:S01]  /*eaf0*/  VIADD R4, R16.reuse, 0x20 ;  /* 0x0000002010047836 */ /* 0x040fe20000000000 */
[----:B------:R-:W-:Y:S01]  /*eb00*/  ULDC UR4, c[0x0][0x3f4] ;  /* 0x0000fd0000047ab9 */ /* 0x000fe20000000800 */
[C---:B------:R-:W-:Y:S01]  /*eb10*/  VIADD R5, R16.reuse, 0x40 ;  /* 0x0000004010057836 */ /* 0x040fe20000000000 */
[----:B------:R-:W-:Y:S01]  /*eb20*/  ISETP.GE.AND P2, PT, R16, UR4, PT ;  /* 0x0000000410007c0c */ /* 0x000fe2000bf46270 */
[----:B--2---:R-:W-:Y:S01]  /*eb30*/  IMAD.MOV.U32 R6, RZ, RZ, R0 ;  /* 0x000000ffff067224 */ /* 0x004fe200078e0000 */
[----:B------:R-:W-:Y:S01]  /*eb40*/  ISETP.GE.AND P3, PT, R4, UR4, PT ;  /* 0x0000000404007c0c */ /* 0x000fe2000bf66270 */
[----:B-1----:R-:W-:Y:S01]  /*eb50*/  IMAD.MOV.U32 R7, RZ, RZ, R3 ;  /* 0x000000ffff077224 */ /* 0x002fe200078e0003 */
[----:B------:R-:W-:Y:S01]  /*eb60*/  ISETP.GE.AND P4, PT, R5, UR4, PT ;  /* 0x0000000405007c0c */ /* 0x000fe2000bf86270 */
[----:B------:R-:W-:Y:S01]  /*eb70*/  IMAD.MOV.U32 R8, RZ, RZ, R40 ;  /* 0x000000ffff087224 */ /* 0x000fe200078e0028 */
[----:B------:R-:W-:Y:S01]  /*eb80*/  CS2R R28, SRZ ;  /* 0x00000000001c7805 */ /* 0x000fe2000001ff00 */
[----:B----4-:R-:W-:Y:S01]  /*eb90*/  IMAD.MOV.U32 R9, RZ, RZ, R37 ;  /* 0x000000ffff097224 */ /* 0x010fe200078e0025 */
[----:B------:R-:W-:-:S02]  /*eba0*/  CS2R R30, SRZ ;  /* 0x00000000001e7805 */ /* 0x000fc4000001ff00 */
[----:B------:R-:W-:Y:S02]  /*ebb0*/  CS2R R10, SRZ ;  /* 0x00000000000a7805 */ /* 0x000fe4000001ff00 */
[----:B------:R-:W-:Y:S02]  /*ebc0*/  CS2R R32, SRZ ;  /* 0x0000000000207805 */ /* 0x000fe4000001ff00 */
[----:B------:R-:W-:Y:S01]  /*ebd0*/  CS2R R34, SRZ ;  /* 0x0000000000227805 */ /* 0x000fe2000001ff00 */
[----:B------:R-:W-:Y:S02]  /*ebe0*/  @!P2 IMAD.SHL.U32 R39, R16, 0x2, RZ ;  /* 0x000000021027a824 */ /* 0x000fe400078e00ff */
[----:B------:R-:W-:Y:S02]  /*ebf0*/  @!P3 IMAD.SHL.U32 R13, R163, 0x8, RZ ;  /* 0x00000008a30db824 */ /* 0x000fe400078e00ff */
[----:B------:R-:W-:Y:S01]  /*ec00*/  @!P4 IMAD.SHL.U32 R41, R164, 0x8, RZ ;  /* 0x00000008a429c824 */ /* 0x000fe200078e00ff */
[-C--:B------:R-:W-:Y:S01]  /*ec10*/  @!P2 IADD3 R38, P1, R40, R39.reuse, RZ ;  /* 0x000000272826a210 */ /* 0x080fe20007f3e0ff */
[----:B------:R-:W-:Y:S01]  /*ec20*/  @!P3 IMAD.WIDE R4, R13, 0x2, R6 ;  /* 0x000000020d04b825 */ /* 0x000fe200078e0206 */
[----:B------:R-:W-:-:S02]  /*ec30*/  @!P2 IADD3 R20, P0, R0, R39, RZ ;  /* 0x000000270014a210 */ /* 0x000fc40007f1e0ff */
[----:B------:R-:W-:Y:S01]  /*ec40*/  @!P2 SHF.L.U64.HI R0, R16, 0x1, R17 ;  /* 0x000000011000a819 */ /* 0x000fe20000010211 */
[----:B------:R-:W-:Y:S01]  /*ec50*/  @!P4 IMAD.WIDE R6, R41, 0x2, R6 ;  /* 0x000000022906c825 */ /* 0x000fe200078e0206 */
[----:B------:R0:W5:Y:S03]  /*ec60*/  @!P3 LD.E.128 R28, desc[UR56][R4.64] ;  /* 0x00000038041cb980 */ /* 0x000166000c101d00 */
[--C-:B------:R-:W-:Y:S01]  /*ec70*/  @!P3 IMAD.WIDE R12, R13, 0x2, R8.reuse ;  /* 0x000000020d0cb825 */ /* 0x100fe200078e0208 */
[----:B------:R1:W5:Y:S03]  /*ec80*/  @!P4 LD.E.128 R32, desc[UR56][R6.64] ;  /* 0x000000380620c980 */ /* 0x000366000c101d00 */
[----:B------:R-:W-:Y:S01]  /*ec90*/  @!P4 IMAD.WIDE R40, R41, 0x2, R8 ;  /* 0x000000022928c825 */ /* 0x000fe200078e0208 */
[----:B------:R-:W-:-:S02]  /*eca0*/  CS2R R8, SRZ ;  /* 0x0000000000087805 */ /* 0x000fc4000001ff00 */
[----:B------:R-:W-:Y:S02]  /*ecb0*/  CS2R R14, SRZ ;  /* 0x00000000000e7805 */ /* 0x000fe4000001ff00 */
[----:B------:R-:W-:Y:S02]  /*ecc0*/  CS2R R24, SRZ ;  /* 0x0000000000187805 */ /* 0x000fe4000001ff00 */
[----:B------:R-:W-:Y:S02]  /*ecd0*/  CS2R R26, SRZ ;  /* 0x00000000001a7805 */ /* 0x000fe4000001ff00 */
[----:B0-----:R-:W-:Y:S01]  /*ece0*/  CS2R R4, SRZ ;  /* 0x0000000000047805 */ /* 0x001fe2000001ff00 */
[--C-:B------:R-:W-:Y:S01]  /*ecf0*/  @!P2 IMAD.X R21, R3, 0x1, R0.reuse, P0 ;  /* 0x000000010315a824 */ /* 0x100fe200000e0600 */
[----:B------:R0:W5:Y:S01]  /*ed00*/  @!P3 LD.E.128 R8, desc[UR56][R12.64] ;  /* 0x000000380c08b980 */ /* 0x000162000c101d00 */
[----:B-1----:R-:W-:Y:S01]  /*ed10*/  CS2R R6, SRZ ;  /* 0x0000000000067805 */ /* 0x002fe2000001ff00 */
[----:B------:R-:W-:-:S02]  /*ed20*/  @!P2 IMAD.X R39, R37, 0x1, R0, P1 ;  /* 0x000000012527a824 */ /* 0x000fc400008e0600 */
[----:B------:R3:W5:Y:S04]  /*ed30*/  @!P2 LD.E.128 R24, desc[UR56][R20.64] ;  /* 0x000000381418a980 */ /* 0x000768000c101d00 */
[----:B------:R3:W5:Y:S01]  /*ed40*/  @!P2 LD.E.128 R4, desc[UR56][R38.64] ;  /* 0x000000382604a980 */ /* 0x000762000c101d00 */
[----:B0-----:R-:W-:-:S06]  /*ed50*/  CS2R R12, SRZ ;  /* 0x00000000000c7805 */ /* 0x001fcc000001ff00 */
[----:B------:R3:W5:Y:S02]  /*ed60*/  @!P4 LD.E.128 R12, desc[UR56][R40.64] ;  /* 0x00000038280cc980 */ /* 0x000764000c101d00 */
.L_x_607:
[----:B------:R-:W-:Y:S05]  /*ed70*/  BSYNC B1 ;  /* 0x0000000000017941 */ /* 0x000fea0003800000 */
.L_x_606:
[C---:B--2---:R-:W-:Y:S01]  /*ed80*/  LEA.HI R0, R191.reuse, R191, RZ, 0x1 ;  /* 0x000000bfbf007211 */ /* 0x044fe200078f08ff */
[----:B---3-5:R-:W-:Y:S01]  /*ed90*/  IMAD.MOV.U32 R20, RZ, RZ, R24 ;  /* 0x000000ffff147224 */ /* 0x028fe200078e0018 */
[--C-:B------:R-:W-:Y:S01]  /*eda0*/  SHF.R.U64 R65, R24, 0x10, R25.reuse ;  /* 0x0000001018417819 */ /* 0x100fe20000001219 */
[----:B------:R-:W-:Y:S01]  /*edb0*/  IMAD.MOV.U32 R41, RZ, RZ, R30 ;  /* 0x000000ffff297224 */ /* 0x000fe200078e001e */
[----:B------:R-:W-:Y:S01]  /*edc0*/  LOP3.LUT R0, R0, 0xfffffffe, RZ, 0xc0, !PT ;  /* 0xfffffffe00007812 */ /* 0x000fe200078ec0ff */
[----:B------:R-:W-:Y:S01]  /*edd0*/  IMAD.MOV.U32 R21, RZ, RZ, R25 ;  /* 0x000000ffff157224 */ /* 0x000fe200078e0019 */
[----:B------:R-:W-:Y:S01]  /*ede0*/  MOV R24, R26 ;  /* 0x0000001a00187202 */ /* 0x000fe20000000f00 */
[----:B------:R-:W-:Y:S01]  /*edf0*/  IMAD.MOV.U32 R46, RZ, RZ, R34 ;  /* 0x000000ffff2e7224 */ /* 0x000fe200078e0022 */
[----:B------:R-:W-:Y:S01]  /*ee00*/  SHF.R.U64 R63, R26, 0x10, R27 ;  /* 0x000000101a3f7819 */ /* 0x000fe2000000121b */
[----:B------:R-:W-:Y:S01]  /*ee10*/  IMAD.IADD R0, R191, 0x1, -R0 ;  /* 0x00000001bf007824 */ /* 0x000fe200078e0a00 */
[----:B------:R-:W-:Y:S01]  /*ee20*/  SHF.R.U64 R61, R28, 0x10, R29 ;  /* 0x000000101c3d7819 */ /* 0x000fe2000000121d */
[----:B------:R-:W-:Y:S01]  /*ee30*/  IMAD.MOV.U32 R26, RZ, RZ, R28 ;  /* 0x000000ffff1a7224 */ /* 0x000fe200078e001c */
[--C-:B------:R-:W-:Y:S01]  /*ee40*/  SHF.R.U64 R60, R30, 0x10, R31.reuse ;  /* 0x000000101e3c7819 */ /* 0x100fe2000000121f */
[----:B------:R-:W-:Y:S01]  /*ee50*/  IMAD.MOV.U32 R43, RZ, RZ, R31 ;  /* 0x000000ffff2b7224 */ /* 0x000fe200078e001f */
[----:B-1----:R-:W-:Y:S01]  /*ee60*/  SHF.L.U32 R3, R0, 0x1f, RZ ;  /* 0x0000001f00037819 */ /* 0x002fe200000006ff */
[----:B------:R-:W-:Y:S01]  /*ee70*/  IMAD.MOV.U32 R44, RZ, RZ, R32 ;  /* 0x000000ffff2c7224 */ /* 0x000fe200078e0020 */
[----:B------:R-:W-:Y:S01]  /*ee80*/  SHF.R.U32.HI R66, RZ, 0x10, R25 ;  /* 0x00000010ff427819 */ /* 0x000fe20000011619 */
[----:B------:R-:W-:Y:S01]  /*ee90*/  IMAD.MOV.U32 R25, RZ, RZ, R27 ;  /* 0x000000ffff197224 */ /* 0x000fe200078e001b */
[----:B------:R-:W0:Y:S01]  /*eea0*/  SYNCS.PHASECHK.TRANS64.TRYWAIT P0, [R2+URZ+0x2a800], R3 ;  /* 0x02a80003020075a7 */ /* 0x000e22000800017f */
[----:B------:R-:W-:Y:S01]  /*eeb0*/  SHF.R.U64 R57, R34, 0x10, R35 ;  /* 0x0000001022397819 */ /* 0x000fe20000001223 */
[----:B------:R-:W-:Y:S01]  /*eec0*/  IMAD.MOV.U32 R45, RZ, RZ, R33 ;  /* 0x000000ffff2d7224 */ /* 0x000fe200078e0021 */
[----:B------:R-:W-:Y:S01]  /*eed0*/  SHF.R.U32.HI R64, RZ, 0x10, R27 ;  /* 0x00000010ff407819 */ /* 0x000fe2000001161b */
[----:B------:R-:W-:Y:S01]  /*eee0*/  IMAD.MOV.U32 R27, RZ, RZ, R29 ;  /* 0x000000ffff1b7224 */ /* 0x000fe200078e001d */
[----:B------:R-:W-:Y:S01]  /*eef0*/  PRMT R34, R24, 0x5410, R63 ;  /* 0x0000541018227816 */ /* 0x000fe2000000003f */
[----:B------:R-:W-:Y:S01]  /*ef00*/  IMAD.MOV.U32 R47, RZ, RZ, R35 ;  /* 0x000000ffff2f7224 */ /* 0x000fe200078e0023 */
[----:B------:R-:W-:Y:S01]  /*ef10*/  SHF.R.U32.HI R62, RZ, 0x10, R29 ;  /* 0x00000010ff3e7819 */ /* 0x000fe2000001161d */
[----:B----4-:R-:W-:Y:S01]  /*ef20*/  IMAD.MOV.U32 R37, RZ, RZ, R4 ;  /* 0x000000ffff257224 */ /* 0x010fe200078e0004 */
[----:B------:R-:W-:Y:S01]  /*ef30*/  SHF.R.U32.HI R58, RZ, 0x10, R31 ;  /* 0x00000010ff3a7819 */ /* 0x000fe2000001161f */
[----:B------:R-:W-:Y:S01]  /*ef40*/  IMAD.MOV.U32 R38, RZ, RZ, R5 ;  /* 0x000000ffff267224 */ /* 0x000fe200078e0005 */
[----:B------:R-:W-:Y:S01]  /*ef50*/  PRMT R24, R26, 0x5410, R61 ;  /* 0x000054101a187816 */ /* 0x000fe2000000003d */
[----:B------:R-:W-:Y:S01]  /*ef60*/  IMAD.MOV.U32 R39, RZ, RZ, R6 ;  /* 0x000000ffff277224 */ /* 0x000fe200078e0006 */
[----:B------:R-:W-:Y:S01]  /*ef70*/  MOV R30, R10 ;  /* 0x0000000a001e7202 */ /* 0x000fe20000000f00 */
[----:B------:R-:W-:Y:S01]  /*ef80*/  IMAD.MOV.U32 R40, RZ, RZ, R7 ;  /* 0x000000ffff287224 */ /* 0x000fe200078e0007 */
[----:B------:R-:W-:Y:S01]  /*ef90*/  SHF.R.U64 R49, R10, 0x10, R11 ;  /* 0x000000100a317819 */ /* 0x000fe2000000120b */
[----:B------:R-:W-:Y:S01]  /*efa0*/  IMAD.MOV.U32 R28, RZ, RZ, R8 ;  /* 0x000000ffff1c7224 */ /* 0x000fe200078e0008 */
[----:B------:R-:W-:Y:S01]  /*efb0*/  PRMT R26, R41, 0x5410, R60 ;  /* 0x00005410291a7816 */ /* 0x000fe2000000003c */
[----:B------:R-:W-:Y:S01]  /*efc0*/  IMAD.MOV.U32 R29, RZ, RZ, R9 ;  /* 0x000000ffff1d7224 */ /* 0x000fe200078e0009 */
[----:B------:R-:W-:Y:S01]  /*efd0*/  SHF.R.U64 R59, R32, 0x10, R33 ;  /* 0x00000010203b7819 */ /* 0x000fe20000001221 */
[----:B------:R-:W-:Y:S01]  /*efe0*/  IMAD.MOV.U32 R31, RZ, RZ, R11 ;  /* 0x000000ffff1f7224 */ /* 0x000fe200078e000b */
[----:B------:R-:W-:Y:S01]  /*eff0*/  SHF.R.U32.HI R56, RZ, 0x10, R33 ;  /* 0x00000010ff387819 */ /* 0x000fe20000011621 */
[----:B------:R-:W-:Y:S01]  /*f000*/  BSSY B1, `(.L_x_608) ;  /* 0x0000025000017945 */ /* 0x000fe20003800000 */
        /* <DEDUP_REMOVED lines=8> */
[----:B------:R-:W-:-:S02]  /*f090*/  SHF.R.U32.HI R53, RZ, 0x10, R7 ;  /* 0x00000010ff357819 */ /* 0x000fc40000011607 */
[--C-:B------:R-:W-:Y:S02]  /*f0a0*/  SHF.R.U64 R51, R8, 0x10, R9.reuse ;  /* 0x0000001008337819 */ /* 0x100fe40000001209 */
[----:B------:R-:W-:Y:S02]  /*f0b0*/  SHF.R.U32.HI R48, RZ, 0x10, R9 ;  /* 0x00000010ff307819 */ /* 0x000fe40000011609 */
[----:B------:R-:W-:Y:S02]  /*f0c0*/  SHF.R.U32.HI R10, RZ, 0x10, R11 ;  /* 0x00000010ff0a7819 */ /* 0x000fe4000001160b */
[----:B------:R-:W-:Y:S02]  /*f0d0*/  VIMNMX R41, R42, 0x80, PT ;  /* 0x000000802a297848 */ /* 0x000fe40003fe0100 */
[----:B------:R-:W-:Y:S02]  /*f0e0*/  PRMT R35, R25, 0x5410, R64 ;  /* 0x0000541019237816 */ /* 0x000fe40000000040 */
[----:B------:R-:W-:-:S02]  /*f0f0*/  SHF.R.U64 R8, R14, 0x10, R15 ;  /* 0x000000100e087819 */ /* 0x000fc4000000120f */
[----:B------:R-:W-:Y:S02]  /*f100*/  SHF.R.U32.HI R7, RZ, 0x10, R15 ;  /* 0x00000010ff077819 */ /* 0x000fe4000001160f */
[----:B------:R-:W-:Y:S02]  /*f110*/  PRMT R32, R20, 0x5410, R65 ;  /* 0x0000541014207816 */ /* 0x000fe40000000041 */
[----:B------:R-:W-:Y:S02]  /*f120*/  PRMT R33, R21, 0x5410, R66 ;  /* 0x0000541015217816 */ /* 0x000fe40000000042 */
[----:B------:R-:W-:Y:S02]  /*f130*/  PRMT R25, R27, 0x5410, R62 ;  /* 0x000054101b197816 */ /* 0x000fe4000000003e */
[--C-:B------:R-:W-:Y:S02]  /*f140*/  SHF.R.U64 R11, R12, 0x10, R13.reuse ;  /* 0x000000100c0b7819 */ /* 0x100fe4000000120d */
[----:B------:R-:W-:-:S02]  /*f150*/  SHF.R.U32.HI R9, RZ, 0x10, R13 ;  /* 0x00000010ff097819 */ /* 0x000fc4000001160d */
[----:B------:R-:W-:Y:S02]  /*f160*/  PRMT R27, R43, 0x5410, R58 ;  /* 0x000054102b1b7816 */ /* 0x000fe4000000003a */
[----:B------:R-:W-:Y:S02]  /*f170*/  PRMT R21, R44, 0x5410, R59 ;  /* 0x000054102c157816 */ /* 0x000fe4000000003b */
[----:B------:R-:W-:Y:S02]  /*f180*/  PRMT R20, R45, 0x5410, R56 ;  /* 0x000054102d147816 */ /* 0x000fe40000000038 */
[----:B------:R-:W-:Y:S02]  /*f190*/  PRMT R15, R46, 0x5410, R57 ;  /* 0x000054102e0f7816 */ /* 0x000fe40000000039 */
[----:B------:R-:W-:Y:S02]  /*f1a0*/  PRMT R14, R47, 0x5410, R54 ;  /* 0x000054102f0e7816 */ /* 0x000fe40000000036 */
[----:B------:R-:W-:-:S02]  /*f1b0*/  PRMT R37, R37, 0x5410, R52 ;  /* 0x0000541025257816 */ /* 0x000fc40000000034 */
[----:B------:R-:W-:Y:S02]  /*f1c0*/  ISETP.GE.AND P1, PT, R166, R41, PT ;  /* 0x00000029a600720c */ /* 0x000fe40003f26270 */
[----:B------:R-:W-:Y:S02]  /*f1d0*/  PRMT R38, R38, 0x5410, R55 ;  /* 0x0000541026267816 */ /* 0x000fe40000000037 */
[----:B------:R-:W-:Y:S02]  /*f1e0*/  PRMT R39, R39, 0x5410, R50 ;  /* 0x0000541027277816 */ /* 0x000fe40000000032 */
[----:B------:R-:W-:Y:S02]  /*f1f0*/  PRMT R40, R40, 0x5410, R53 ;  /* 0x0000541028287816 */ /* 0x000fe40000000035 */
[----:B------:R-:W-:Y:S02]  /*f200*/  PRMT R28, R28, 0x5410, R51 ;  /* 0x000054101c1c7816 */ /* 0x000fe40000000033 */
[----:B------:R-:W-:-:S02]  /*f210*/  PRMT R29, R29, 0x5410, R48 ;  /* 0x000054101d1d7816 */ /* 0x000fc40000000030 */
[----:B------:R-:W-:Y:S02]  /*f220*/  PRMT R30, R30, 0x5410, R49 ;  /* 0x000054101e1e7816 */ /* 0x000fe40000000031 */
[----:B------:R-:W-:Y:S01]  /*f230*/  PRMT R31, R31, 0x5410, R10 ;  /* 0x000054101f1f7816 */ /* 0x000fe2000000000a */
[----:B0-----:R-:W-:Y:S06]  /*f240*/  @!P0 BRA `(.L_x_609) ;  /* 0x0000012000848947 */ /* 0x001fec0003800000 */
.L_x_832:
[----:B------:R-:W-:Y:S05]  /*f250*/  BSYNC B1 ;  /* 0x0000000000017941 */ /* 0x000fea0003800000 */
.L_x_608:
[----:B------:R-:W-:Y:S01]  /*f260*/  BSSY B1, `(.L_x_610) ;  /* 0x000011b000017945 */ /* 0x000fe20003800000 */
[----:B------:R-:W-:Y:S02]  /*f270*/  PRMT R13, R0, 0x5410, R11 ;  /* 0x00005410000d7816 */ /* 0x000fe4000000000b */
[----:B------:R-:W-:Y:S02]  /*f280*/  PRMT R12, R4, 0x5410, R9 ;  /* 0x00005410040c7816 */ /* 0x000fe40000000009 */
[----:B0-----:R-:W-:Y:S02]  /*f290*/  PRMT R3, R5, 0x5410, R8 ;  /* 0x0000541005037816 */ /* 0x001fe40000000008 */
[----:B------:R-:W-:Y:S01]  /*f2a0*/  PRMT R0, R6, 0x5410, R7 ;  /* 0x0000541006007816 */ /* 0x000fe20000000007 */
[----:B------:R-:W-:Y:S06]  /*f2b0*/  @P1 BRA `(.L_x_611) ;  /* 0x0000001000541947 */ /* 0x000fec0003800000 */
[----:B------:R-:W0:Y:S01]  /*f2c0*/  LDC R43, c[0x0][0x3f4] ;  /* 0x0000fd00ff2b7b82 */ /* 0x000e220000000800 */
[C---:B------:R-:W-:Y:S01]  /*f2d0*/  VIADD R4, R16.reuse, 0x20 ;  /* 0x0000002010047836 */ /* 0x040fe20000000000 */
[----:B------:R-:W-:Y:S01]  /*f2e0*/  BSSY B2, `(.L_x_612) ;  /* 0x0000060000027945 */ /* 0x000fe20003800000 */
[C---:B------:R-:W-:Y:S01]  /*f2f0*/  VIADD R6, R16.reuse, 0x40 ;  /* 0x0000004010067836 */ /* 0x040fe20000000000 */
[-C--:B0-----:R-:W-:Y:S02]  /*f300*/  ISETP.GE.AND P0, PT, R16, R43.reuse, PT ;  /* 0x0000002b1000720c */ /* 0x081fe40003f06270 */
[-C--:B------:R-:W-:Y:S02]  /*f310*/  ISETP.GE.AND P1, PT, R4, R43.reuse, PT ;  /* 0x0000002b0400720c */ /* 0x080fe40003f26270 */
[----:B------:R-:W-:-:S09]  /*f320*/  ISETP.GE.AND P2, PT, R6, R43, PT ;  /* 0x0000002b0600720c */ /* 0x000fd20003f46270 */
[----:B------:R-:W-:Y:S05]  /*f330*/  @P0 BRA `(.L_x_613) ;  /* 0x0000000400680947 */ /* 0x000fea0003800000 */
[----:B------:R-:W-:Y:S01]  /*f340*/  LEA.HI R6, R43, R214, RZ, 0x1d ;  /* 0x000000d62b067211 */ /* 0x000fe200078fe8ff */
[----:B------:R-:W-:Y:S01]  /*f350*/  IMAD.U32 R52, R37, 0x10000, RZ ;  /* 0x0001000025347824 */ /* 0x000fe200078e00ff */
[----:B------:R-:W-:Y:S01]  /*f360*/  LOP3.LUT R5, R177, 0x38, R16, 0xf8, !PT ;  /* 0x00000038b1057812 */ /* 0x000fe200078ef810 */
[----:B------:R-:W-:Y:S01]  /*f370*/  IMAD.U32 R51, R32, 0x10000, RZ ;  /* 0x0001000020337824 */ /* 0x000fe200078e00ff */
[----:B------:R-:W-:Y:S01]  /*f380*/  SHF.R.S32.HI R7, RZ, 0x1f, R6 ;  /* 0x0000001fff077819 */ /* 0x000fe20000011406 */
[----:B------:R-:W-:Y:S01]  /*f390*/  IMAD.SHL.U32 R8, R6, 0x8, RZ ;  /* 0x0000000806087824 */ /* 0x000fe200078e00ff */
[----:B------:R-:W-:Y:S02]  /*f3a0*/  LOP3.LUT R4, R5, R178, RZ, 0x3c, !PT ;  /* 0x000000b205047212 */ /* 0x000fe400078e3cff */
[----:B------:R-:W-:Y:S02]  /*f3b0*/  LEA.HI R6, R7, R6, RZ, 0x3 ;  /* 0x0000000607067211 */ /* 0x000fe400078f18ff */
[----:B------:R-:W-:Y:S01]  /*f3c0*/  LOP3.LUT R7, R177, 0x38, R8, 0xf8, !PT ;  /* 0x00000038b1077812 */ /* 0x000fe200078ef808 */
[----:B------:R-:W-:Y:S01]  /*f3d0*/  IMAD.IADD R5, R179, 0x1, R4 ;  /* 0x00000001b3057824 */ /* 0x000fe200078e0204 */
[----:B------:R-:W-:Y:S01]  /*f3e0*/  LOP3.LUT R53, R37, 0xffff0000, RZ, 0xc0, !PT ;  /* 0xffff000025357812 */ /* 0x000fe200078ec0ff */
[----:B------:R-:W-:Y:S01]  /*f3f0*/  IMAD.SHL.U32 R6, R6, 0x400, RZ ;  /* 0x0000040006067824 */ /* 0x000fe200078e00ff */
[----:B------:R-:W-:Y:S01]  /*f400*/  LOP3.LUT R7, R7, R178, RZ, 0x3c, !PT ;  /* 0x000000b207077212 */ /* 0x000fe200078e3cff */
[----:B------:R-:W-:-:S03]  /*f410*/  IMAD R60, R5, 0x2, R2 ;  /* 0x00000002053c7824 */ /* 0x000fc600078e0202 */
[----:B------:R-:W-:-:S04]  /*f420*/  LOP3.LUT R6, R6, 0x7fffe000, RZ, 0xc0, !PT ;  /* 0x7fffe00006067812 */ /* 0x000fc800078ec0ff */
[----:B------:R-:W-:Y:S02]  /*f430*/  IADD3 R9, R7, R6, R179 ;  /* 0x0000000607097210 */ /* 0x000fe40007ffe0b3 */
[----:B------:R-:W0:Y:S03]  /*f440*/  LDS.128 R4, [R60+0xc400] ;  /* 0x00c400003c047984 */ /* 0x000e260000000c00 */
[----:B------:R-:W-:-:S05]  /*f450*/  IMAD R62, R9, 0x2, R2 ;  /* 0x00000002093e7824 */ /* 0x000fca00078e0202 */
[----:B------:R-:W1:Y:S01]  /*f460*/  LDS.128 R8, [R62+0xc400] ;  /* 0x00c400003e087984 */ /* 0x000e620000000c00 */
[C---:B0-----:R-:W-:Y:S01]  /*f470*/  IMAD.U32 R42, R4.reuse, 0x10000, RZ ;  /* 0x00010000042a7824 */ /* 0x041fe200078e00ff */
[----:B------:R-:W-:Y:S01]  /*f480*/  LOP3.LUT R4, R4, 0xffff0000, RZ, 0xc0, !PT ;  /* 0xffff000004047812 */ /* 0x000fe200078ec0ff */
[C---:B------:R-:W-:Y:S01]  /*f490*/  IMAD.U32 R44, R5.reuse, 0x10000, RZ ;  /* 0x00010000052c7824 */ /* 0x040fe200078e00ff */
[----:B------:R-:W-:Y:S01]  /*f4a0*/  LOP3.LUT R5, R5, 0xffff0000, RZ, 0xc0, !PT ;  /* 0xffff000005057812 */ /* 0x000fe200078ec0ff */
[C---:B------:R-:W-:Y:S01]  /*f4b0*/  IMAD.U32 R45, R6.reuse, 0x10000, RZ ;  /* 0x00010000062d7824 */ /* 0x040fe200078e00ff */
[----:B------:R-:W-:Y:S01]  /*f4c0*/  LOP3.LUT R6, R6, 0xffff0000, RZ, 0xc0, !PT ;  /* 0xffff000006067812 */ /* 0x000fe200078ec0ff */
[C---:B------:R-:W-:Y:S01]  /*f4d0*/  IMAD.U32 R46, R7.reuse, 0x10000, RZ ;  /* 0x00010000072e7824 */ /* 0x040fe200078e00ff */
[----:B------:R-:W-:Y:S01]  /*f4e0*/  LOP3.LUT R7, R7, 0xffff0000, RZ, 0xc0, !PT ;  /* 0xffff000007077812 */ /* 0x000fe200078ec0ff */
[----:B-1----:R-:W-:Y:S01]  /*f4f0*/  IMAD.U32 R48, R9, 0x10000, RZ ;  /* 0x0001000009307824 */ /* 0x002fe200078e00ff */
[----:B------:R-:W-:Y:S01]  /*f500*/  SHF.L.U32 R47, R8, 0x10, RZ ;  /* 0x00000010082f7819 */ /* 0x000fe200000006ff */
[----:B------:R-:W-:Y:S01]  /*f510*/  IMAD.U32 R49, R10, 0x10000, RZ ;  /* 0x000100000a317824 */ /* 0x000fe200078e00ff */
[----:B------:R-:W-:Y:S01]  /*f520*/  LOP3.LUT R8, R8, 0xffff0000, RZ, 0xc0, !PT ;  /* 0xffff000008087812 */ /* 0x000fe200078ec0ff */
[----:B------:R-:W-:Y:S01]  /*f530*/  IMAD.U32 R50, R11, 0x10000, RZ ;  /* 0x000100000b327824 */ /* 0x000fe200078e00ff */
[----:B------:R-:W-:Y:S01]  /*f540*/  LOP3.LUT R10, R10, 0xffff0000, RZ, 0xc0, !PT ;  /* 0xffff00000a0a7812 */ /* 0x000fe200078ec0ff */
[C---:B------:R-:W-:Y:S01]  /*f550*/  FMUL.FTZ R55, R47.reuse, R52 ;  /* 0x000000342f377220 */ /* 0x040fe20000410000 */
[----:B------:R-:W-:Y:S01]  /*f560*/  FMUL.FTZ R57, R47, R51 ;  /* 0x000000332f397220 */ /* 0x000fe20000410000 */
[----:B------:R-:W-:Y:S01]  /*f570*/  LOP3.LUT R47, R32, 0xffff0000, RZ, 0xc0, !PT ;  /* 0xffff0000202f7812 */ /* 0x000fe200078ec0ff */
[----:B------:R-:W-:Y:S01]  /*f580*/  FMUL.FTZ R59, R8, R53 ;  /* 0x00000035083b7220 */ /* 0x000fe20000410000 */
[----:B------:R-:W-:Y:S01]  /*f590*/  FFMA.FTZ R54, R42, R51, -R55 ;  /* 0x000000332a367223 */ /* 0x000fe20000010837 */
[----:B------:R-:W-:-:S02]  /*f5a0*/  IMAD.U32 R55, R38, 0x10000, RZ ;  /* 0x0001000026377824 */ /* 0x000fc400078e00ff */
[----:B------:R-:W-:Y:S01]  /*f5b0*/  FFMA.FTZ R57, R42, R52, R57 ;  /* 0x000000342a397223 */ /* 0x000fe20000010039 */
[----:B------:R-:W-:Y:S02]  /*f5c0*/  IMAD.U32 R51, R33, 0x10000, RZ ;  /* 0x0001000021337824 */ /* 0x000fe400078e00ff */
[-C--:B------:R-:W-:Y:S01]  /*f5d0*/  FMUL.FTZ R61, R8, R47.reuse ;  /* 0x0000002f083d7220 */ /* 0x080fe20000410000 */
[----:B------:R-:W-:Y:S01]  /*f5e0*/  FFMA.FTZ R59, R4, R47, -R59 ;  /* 0x0000002f043b7223 */ /* 0x000fe2000001083b */
[C---:B------:R-:W-:Y:S01]  /*f5f0*/  FMUL.FTZ R47, R48.reuse, R55 ;  /* 0x00000037302f7220 */ /* 0x040fe20000410000 */
[----:B------:R-:W-:Y:S01]  /*f600*/  FMUL.FTZ R52, R48, R51 ;  /* 0x0000003330347220 */ /* 0x000fe20000410000 */
[----:B------:R-:W-:Y:S01]  /*f610*/  FFMA.FTZ R42, R4, R53, R61 ;  /* 0x00000035042a7223 */ /* 0x000fe2000001003d */
[C---:B------:R-:W-:Y:S02]  /*f620*/  IMAD.U32 R8, R39.reuse, 0x10000, RZ ;  /* 0x0001000027087824 */ /* 0x040fe400078e00ff */
[----:B------:R-:W-:Y:S01]  /*f630*/  FFMA.FTZ R48, R44, R51, -R47 ;  /* 0x000000332c307223 */ /* 0x000fe2000001082f */
[----:B------:R-:W-:Y:S01]  /*f640*/  LOP3.LUT R51, R39, 0xffff0000, RZ, 0xc0, !PT ;  /* 0xffff000027337812 */ /* 0x000fe200078ec0ff */
[C---:B------:R-:W-:Y:S01]  /*f650*/  IMAD.U32 R4, R34.reuse, 0x10000, RZ ;  /* 0x0001000022047824 */ /* 0x040fe200078e00ff */
[----:B------:R-:W-:Y:S01]  /*f660*/  LOP3.LUT R47, R34, 0xffff0000, RZ, 0xc0, !PT ;  /* 0xffff0000222f7812 */ /* 0x000fe200078ec0ff */
[----:B------:R-:W-:Y:S01]  /*f670*/  FFMA.FTZ R52, R44, R55, R52 ;  /* 0x000000372c347223 */ /* 0x000fe20000010034 */
[C---:B------:R-:W-:Y:S01]  /*f680*/  FMUL.FTZ R44, R49.reuse, R8 ;  /* 0x00000008312c7220 */ /* 0x040fe20000410000 */
[C---:B------:R-:W-:Y:S01]  /*f690*/  FMUL.FTZ R61, R10.reuse, R51 ;  /* 0x000000330a3d7220 */ /* 0x040fe20000410000 */
[----:B------:R-:W-:Y:S01]  /*f6a0*/  FMUL.FTZ R56, R49, R4 ;  /* 0x0000000431387220 */ /* 0x000fe20000410000 */
[----:B------:R-:W-:Y:S01]  /*f6b0*/  FMUL.FTZ R10, R10, R47 ;  /* 0x0000002f0a0a7220 */ /* 0x000fe20000410000 */
[----:B------:R-:W-:-:S02]  /*f6c0*/  IMAD.U32 R53, R40, 0x10000, RZ ;  /* 0x0001000028357824 */ /* 0x000fc400078e00ff */
[----:B------:R-:W-:Y:S01]  /*f6d0*/  FFMA.FTZ R55, R45, R4, -R44 ;  /* 0x000000042d377223 */ /* 0x000fe2000001082c */
[----:B------:R-:W-:Y:S02]  /*f6e0*/  IMAD.U32 R49, R35, 0x10000, RZ ;  /* 0x0001000023317824 */ /* 0x000fe400078e00ff */
[----:B------:R-:W-:Y:S01]  /*f6f0*/  FFMA.FTZ R56, R45, R8, R56 ;  /* 0x000000082d387223 */ /* 0x000fe20000010038 */
[C---:B------:R-:W-:Y:S01]  /*f700*/  FFMA.FTZ R58, R6.reuse, R47, -R61 ;  /* 0x0000002f063a7223 */ /* 0x040fe2000001083d */
[----:B------:R-:W-:Y:S01]  /*f710*/  FFMA.FTZ R51, R6, R51, R10 ;  /* 0x0000003306337223 */ /* 0x000fe2000001000a */
[----:B------:R-:W-:Y:S01]  /*f720*/  LOP3.LUT R9, R9, 0xffff0000, RZ, 0xc0, !PT ;  /* 0xffff000009097812 */ /* 0x000fe200078ec0ff */
[C---:B------:R-:W-:Y:S01]  /*f730*/  FMUL.FTZ R45, R50.reuse, R53 ;  /* 0x00000035322d7220 */ /* 0x040fe20000410000 */
[----:B------:R-:W-:Y:S01]  /*f740*/  LOP3.LUT R11, R11, 0xffff0000, RZ, 0xc0, !PT ;  /* 0xffff00000b0b7812 */ /* 0x000fe200078ec0ff */
[-C--:B------:R-:W-:Y:S01]  /*f750*/  FMUL.FTZ R47, R50, R49.reuse ;  /* 0x00000031322f7220 */ /* 0x080fe20000410000 */
[----:B------:R-:W-:Y:S01]  /*f760*/  LOP3.LUT R8, R38, 0xffff0000, RZ, 0xc0, !PT ;  /* 0xffff000026087812 */ /* 0x000fe200078ec0ff */
[----:B------:R-:W-:Y:S01]  /*f770*/  FFMA.FTZ R49, R46, R49, -R45 ;  /* 0x000000312e317223 */ /* 0x000fe2000001082d */
[----:B------:R-:W-:Y:S01]  /*f780*/  LOP3.LUT R10, R40, 0xffff0000, RZ, 0xc0, !PT ;  /* 0xffff0000280a7812 */ /* 0x000fe200078ec0ff */
[----:B------:R-:W-:Y:S01]  /*f790*/  FFMA.FTZ R47, R46, R53, R47 ;  /* 0x000000352e2f7223 */ /* 0x000fe2000001002f */
[----:B------:R-:W-:Y:S01]  /*f7a0*/  LOP3.LUT R4, R33, 0xffff0000, RZ, 0xc0, !PT ;  /* 0xffff000021047812 */ /* 0x000fe200078ec0ff */
[----:B------:R-:W-:Y:S01]  /*f7b0*/  FMUL.FTZ R44, R9, R8 ;  /* 0x00000008092c7220 */ /* 0x000fe20000410000 */
[----:B------:R-:W-:Y:S01]  /*f7c0*/  LOP3.LUT R6, R35, 0xffff0000, RZ, 0xc0, !PT ;  /* 0xffff000023067812 */ /* 0x000fe200078ec0ff */
[----:B------:R-:W-:-:S02]  /*f7d0*/  FMUL.FTZ R46, R11, R10 ;  /* 0x0000000a0b2e7220 */ /* 0x000fc40000410000 */
[-C--:B------:R-:W-:Y:S01]  /*f7e0*/  FMUL.FTZ R45, R9, R4.reuse ;  /* 0x00000004092d7220 */ /* 0x080fe20000410000 */
[----:B------:R-:W-:Y:S01]  /*f7f0*/  FFMA.FTZ R9, R5, R4, -R44 ;  /* 0x0000000405097223 */ /* 0x000fe2000001082c */
[-C--:B------:R-:W-:Y:S01]  /*f800*/  FMUL.FTZ R11, R11, R6.reuse ;  /* 0x000000060b0b7220 */ /* 0x080fe20000410000 */
[----:B------:R-:W-:Y:S01]  /*f810*/  FFMA.FTZ R46, R7, R6, -R46 ;  /* 0x00000006072e7223 */ /* 0x000fe2000001082e */
[----:B------:R-:W-:Y:S01]  /*f820*/  FFMA.FTZ R45, R5, R8, R45 ;  /* 0x00000008052d7223 */ /* 0x000fe2000001002d */
[----:B------:R-:W-:Y:S01]  /*f830*/  F2FP.BF16.F32.PACK_AB R6, R58, R55 ;  /* 0x000000373a06723e */ /* 0x000fe200000010ff */
[----:B------:R-:W-:Y:S01]  /*f840*/  FFMA.FTZ R44, R7, R10, R11 ;  /* 0x0000000a072c7223 */ /* 0x000fe2000001000b */
[----:B------:R-:W-:Y:S02]  /*f850*/  F2FP.BF16.F32.PACK_AB R4, R59, R54 ;  /* 0x000000363b04723e */ /* 0x000fe400000010ff */
[----:B------:R-:W-:Y:S02]  /*f860*/  F2FP.BF16.F32.PACK_AB R5, R9, R48 ;  /* 0x000000300905723e */ /* 0x000fe400000010ff */
[----:B------:R-:W-:-:S02]  /*f870*/  F2FP.BF16.F32.PACK_AB R7, R46, R49 ;  /* 0x000000312e07723e */ /* 0x000fc400000010ff */
[----:B------:R-:W-:Y:S02]  /*f880*/  F2FP.BF16.F32.PACK_AB R10, R51, R56 ;  /* 0x00000038330a723e */ /* 0x000fe400000010ff */
[----:B------:R-:W-:Y:S01]  /*f890*/  F2FP.BF16.F32.PACK_AB R8, R42, R57 ;  /* 0x000000392a08723e */ /* 0x000fe200000010ff */
[----:B------:R0:W-:Y:S01]  /*f8a0*/  STS.128 [R60+0xc400], R4 ;  /* 0x00c400043c007388 */ /* 0x0001e20000000c00 */
[----:B------:R-:W-:Y:S02]  /*f8b0*/  F2FP.BF16.F32.PACK_AB R9, R45, R52 ;  /* 0x000000342d09723e */ /* 0x000fe400000010ff */
[----:B------:R-:W-:-:S05]  /*f8c0*/  F2FP.BF16.F32.PACK_AB R11, R44, R47 ;  /* 0x0000002f2c0b723e */ /* 0x000fca00000010ff */
[----:B------:R0:W-:Y:S02]  /*f8d0*/  STS.128 [R62+0xc400], R8 ;  /* 0x00c400083e007388 */ /* 0x0001e40000000c00 */
.L_x_613:
[----:B------:R-:W-:Y:S05]  /*f8e0*/  BSYNC B2 ;  /* 0x0000000000027941 */ /* 0x000fea0003800000 */
.L_x_612:
[----:B------:R-:W-:Y:S04]  /*f8f0*/  BSSY B2, `(.L_x_614) ;  /* 0x0000059000027945 */ /* 0x000fe80003800000 */
[----:B------:R-:W-:Y:S05]  /*f900*/  @P1 BRA `(.L_x_615) ;  /* 0x00000004005c1947 */ /* 0x000fea0003800000 */
[----:B0-----:R-:W2:Y:S01]  /*f910*/  LDL R60, [R1+0x60] ;  /* 0x00006000013c7983 */ /* 0x001ea20000100800 */
[----:B------:R-:W-:Y:S01]  /*f920*/  LEA.HI R4, R43, R163, RZ, 0x1d ;  /* 0x000000a32b047211 */ /* 0x000fe200078fe8ff */
[C---:B------:R-:W-:Y:S01]  /*f930*/  IMAD.U32 R55, R28.reuse, 0x10000, RZ ;  /* 0x000100001c377824 */ /* 0x040fe200078e00ff */
[----:B------:R-:W-:Y:S01]  /*f940*/  LOP3.LUT R57, R28, 0xffff0000, RZ, 0xc0, !PT ;  /* 0xffff00001c397812 */ /* 0x000fe200078ec0ff */
[----:B------:R-:W-:Y:S01]  /*f950*/  IMAD.U32 R53, R24, 0x10000, RZ ;  /* 0x0001000018357824 */ /* 0x000fe200078e00ff */
[----:B------:R-:W-:Y:S01]  /*f960*/  SHF.R.S32.HI R5, RZ, 0x1f, R4 ;  /* 0x0000001fff057819 */ /* 0x000fe20000011404 */
[----:B------:R-:W-:-:S03]  /*f970*/  IMAD.SHL.U32 R6, R4, 0x8, RZ ;  /* 0x0000000804067824 */ /* 0x000fc600078e00ff */
[----:B------:R-:W-:Y:S02]  /*f980*/  LEA.HI R4, R5, R4, RZ, 0x3 ;  /* 0x0000000405047211 */ /* 0x000fe400078f18ff */
[----:B------:R-:W-:-:S03]  /*f990*/  LOP3.LUT R5, R177, 0x38, R6, 0xf8, !PT ;  /* 0x00000038b1057812 */ /* 0x000fc600078ef806 */
[----:B------:R-:W-:Y:S01]  /*f9a0*/  IMAD.SHL.U32 R4, R4, 0x400, RZ ;  /* 0x0000040004047824 */ /* 0x000fe200078e00ff */
[----:B------:R-:W-:-:S04]  /*f9b0*/  LOP3.LUT R5, R5, R178, RZ, 0x3c, !PT ;  /* 0x000000b205057212 */ /* 0x000fc800078e3cff */
[----:B------:R-:W-:-:S04]  /*f9c0*/  LOP3.LUT R4, R4, 0x7fffe000, RZ, 0xc0, !PT ;  /* 0x7fffe00004047812 */ /* 0x000fc800078ec0ff */
[----:B------:R-:W-:-:S05]  /*f9d0*/  IADD3 R9, R5, R4, R179 ;  /* 0x0000000405097210 */ /* 0x000fca0007ffe0b3 */
[----:B------:R-:W-:-:S05]  /*f9e0*/  IMAD R42, R9, 0x2, R2 ;  /* 0x00000002092a7824 */ /* 0x000fca00078e0202 */
[----:B------:R-:W0:Y:S02]  /*f9f0*/  LDS.128 R8, [R42+0xc400] ;  /* 0x00c400002a087984 */ /* 0x000e240000000c00 */
[C---:B0-----:R-:W-:Y:S01]  /*fa00*/  IMAD.U32 R48, R8.reuse, 0x10000, RZ ;  /* 0x0001000008307824 */ /* 0x041fe200078e00ff */
[----:B------:R-:W-:Y:S01]  /*fa10*/  LOP3.LUT R8, R8, 0xffff0000, RZ, 0xc0, !PT ;  /* 0xffff000008087812 */ /* 0x000fe200078ec0ff */
[C---:B------:R-:W-:Y:S01]  /*fa20*/  IMAD.U32 R49, R9.reuse, 0x10000, RZ ;  /* 0x0001000009317824 */ /* 0x040fe200078e00ff */
[----:B------:R-:W-:Y:S01]  /*fa30*/  LOP3.LUT R9, R9, 0xffff0000, RZ, 0xc0, !PT ;  /* 0xffff000009097812 */ /* 0x000fe200078ec0ff */
[C---:B------:R-:W-:Y:S01]  /*fa40*/  FMUL.FTZ R59, R48.reuse, R55 ;  /* 0x00000037303b7220 */ /* 0x040fe20000410000 */
[----:B------:R-:W-:Y:S01]  /*fa50*/  FMUL.FTZ R61, R48, R53 ;  /* 0x00000035303d7220 */ /* 0x000fe20000410000 */
[----:B------:R-:W-:Y:S01]  /*fa60*/  FMUL.FTZ R63, R8, R57 ;  /* 0x00000039083f7220 */ /* 0x000fe20000410000 */
[----:B------:R-:W-:Y:S02]  /*fa70*/  IMAD.U32 R48, R29, 0x10000, RZ ;  /* 0x000100001d307824 */ /* 0x000fe400078e00ff */
[C---:B------:R-:W-:Y:S01]  /*fa80*/  IMAD.U32 R50, R10.reuse, 0x10000, RZ ;  /* 0x000100000a327824 */ /* 0x040fe200078e00ff */
[----:B------:R-:W-:Y:S01]  /*fa90*/  LOP3.LUT R10, R10, 0xffff0000, RZ, 0xc0, !PT ;  /* 0xffff00000a0a7812 */ /* 0x000fe200078ec0ff */
[C---:B------:R-:W-:Y:S01]  /*faa0*/  IMAD.U32 R51, R11.reuse, 0x10000, RZ ;  /* 0x000100000b337824 */ /* 0x040fe200078e00ff */
[----:B------:R-:W-:Y:S01]  /*fab0*/  LOP3.LUT R11, R11, 0xffff0000, RZ, 0xc0, !PT ;  /* 0xffff00000b0b7812 */ /* 0x000fe200078ec0ff */
[----:B--2---:R-:W0:Y:S02]  /*fac0*/  LDS.128 R4, [R60] ;  /* 0x000000003c047984 */ /* 0x004e240000000c00 */
[C---:B0-----:R-:W-:Y:S01]  /*fad0*/  IMAD.U32 R44, R4.reuse, 0x10000, RZ ;  /* 0x00010000042c7824 */ /* 0x041fe200078e00ff */
[----:B------:R-:W-:Y:S01]  /*fae0*/  LOP3.LUT R4, R4, 0xffff0000, RZ, 0xc0, !PT ;  /* 0xffff000004047812 */ /* 0x000fe200078ec0ff */
[----:B------:R-:W-:Y:S01]  /*faf0*/  IMAD.U32 R45, R5, 0x10000, RZ ;  /* 0x00010000052d7824 */ /* 0x000fe200078e00ff */
[----:B------:R-:W-:Y:S01]  /*fb00*/  SHF.L.U32 R46, R6, 0x10, RZ ;  /* 0x00000010062e7819 */ /* 0x000fe200000006ff */
[----:B------:R-:W-:Y:S01]  /*fb10*/  FFMA.FTZ R59, R44, R53, -R59 ;  /* 0x000000352c3b7223 */ /* 0x000fe2000001083b */
[----:B------:R-:W-:Y:S01]  /*fb20*/  LOP3.LUT R53, R24, 0xffff0000, RZ, 0xc0, !PT ;  /* 0xffff000018357812 */ /* 0x000fe200078ec0ff */
[----:B------:R-:W-:Y:S01]  /*fb30*/  FFMA.FTZ R61, R44, R55, R61 ;  /* 0x000000372c3d7223 */ /* 0x000fe2000001003d */
[----:B------:R-:W-:Y:S01]  /*fb40*/  IMAD.U32 R44, R25, 0x10000, RZ ;  /* 0x00010000192c7824 */ /* 0x000fe200078e00ff */
[----:B------:R-:W-:Y:S01]  /*fb50*/  LOP3.LUT R6, R6, 0xffff0000, RZ, 0xc0, !PT ;  /* 0xffff000006067812 */ /* 0x000fe200078ec0ff */
[----:B------:R-:W-:-:S02]  /*fb60*/  IMAD.U32 R47, R7, 0x10000, RZ ;  /* 0x00010000072f7824 */ /* 0x000fc400078e00ff */
[-C--:B------:R-:W-:Y:S01]  /*fb70*/  FMUL.FTZ R55, R8, R53.reuse ;  /* 0x0000003508377220 */ /* 0x080fe20000410000 */
[----:B------:R-:W-:Y:S01]  /*fb80*/  FFMA.FTZ R52, R4, R53, -R63 ;  /* 0x0000003504347223 */ /* 0x000fe2000001083f */
[C---:B------:R-:W-:Y:S01]  /*fb90*/  FMUL.FTZ R8, R49.reuse, R48 ;  /* 0x0000003031087220 */ /* 0x040fe20000410000 */
[----:B------:R-:W-:Y:S02]  /*fba0*/  IMAD.U32 R53, R30, 0x10000, RZ ;  /* 0x000100001e357824 */ /* 0x000fe400078e00ff */
[-C--:B------:R-:W-:Y:S01]  /*fbb0*/  FMUL.FTZ R63, R49, R44.reuse ;  /* 0x0000002c313f7220 */ /* 0x080fe20000410000 */
[----:B------:R-:W-:Y:S01]  /*fbc0*/  FFMA.FTZ R54, R4, R57, R55 ;  /* 0x0000003904367223 */ /* 0x000fe20000010037 */
[C---:B------:R-:W-:Y:S01]  /*fbd0*/  FFMA.FTZ R56, R45.reuse, R44, -R8 ;  /* 0x0000002c2d387223 */ /* 0x040fe20000010808 */
[----:B------:R-:W-:Y:S02]  /*fbe0*/  IMAD.U32 R49, R26, 0x10000, RZ ;  /* 0x000100001a317824 */ /* 0x000fe400078e00ff */
[----:B------:R-:W-:Y:S01]  /*fbf0*/  FFMA.FTZ R63, R45, R48, R63 ;  /* 0x000000302d3f7223 */ /* 0x000fe2000001003f */
[----:B------:R-:W-:Y:S01]  /*fc00*/  FMUL.FTZ R57, R50, R53 ;  /* 0x0000003532397220 */ /* 0x000fe20000410000 */
[----:B------:R-:W-:Y:S01]  /*fc10*/  LOP3.LUT R55, R30, 0xffff0000, RZ, 0xc0, !PT ;  /* 0xffff00001e377812 */ /* 0x000fe200078ec0ff */
[----:B------:R-:W-:Y:S01]  /*fc20*/  IMAD.U32 R44, R31, 0x10000, RZ ;  /* 0x000100001f2c7824 */ /* 0x000fe200078e00ff */
[----:B------:R-:W-:Y:S01]  /*fc30*/  LOP3.LUT R45, R26, 0xffff0000, RZ, 0xc0, !PT ;  /* 0xffff00001a2d7812 */ /* 0x000fe200078ec0ff */
[-C--:B------:R-:W-:Y:S01]  /*fc40*/  FMUL.FTZ R65, R50, R49.reuse ;  /* 0x0000003132417220 */ /* 0x080fe20000410000 */
[----:B------:R-:W-:Y:S01]  /*fc50*/  FFMA.FTZ R57, R46, R49, -R57 ;  /* 0x000000312e397223 */ /* 0x000fe20000010839 */
[----:B------:R-:W-:Y:S01]  /*fc60*/  FMUL.FTZ R49, R10, R55 ;  /* 0x000000370a317220 */ /* 0x000fe20000410000 */
[----:B------:R-:W-:-:S02]  /*fc70*/  IMAD.U32 R4, R27, 0x10000, RZ ;  /* 0x000100001b047824 */ /* 0x000fc400078e00ff */
[----:B------:R-:W-:Y:S01]  /*fc80*/  FMUL.FTZ R10, R10, R45 ;  /* 0x0000002d0a0a7220 */ /* 0x000fe20000410000 */
[----:B------:R-:W-:Y:S01]  /*fc90*/  FMUL.FTZ R8, R51, R44 ;  /* 0x0000002c33087220 */ /* 0x000fe20000410000 */
[----:B------:R-:W-:Y:S01]  /*fca0*/  FFMA.FTZ R65, R46, R53, R65 ;  /* 0x000000352e417223 */ /* 0x000fe20000010041 */
[C---:B------:R-:W-:Y:S01]  /*fcb0*/  FFMA.FTZ R46, R6.reuse, R45, -R49 ;  /* 0x0000002d062e7223 */ /* 0x040fe20000010831 */
[----:B------:R-:W-:Y:S01]  /*fcc0*/  FFMA.FTZ R48, R6, R55, R10 ;  /* 0x0000003706307223 */ /* 0x000fe2000001000a */
[-C--:B------:R-:W-:Y:S01]  /*fcd0*/  FFMA.FTZ R49, R47, R4.reuse, -R8 ;  /* 0x000000042f317223 */ /* 0x080fe20000010808 */
[----:B------:R-:W-:Y:S01]  /*fce0*/  FMUL.FTZ R50, R51, R4 ;  /* 0x0000000433327220 */ /* 0x000fe20000410000 */
[----:B------:R-:W-:Y:S02]  /*fcf0*/  LOP3.LUT R8, R29, 0xffff0000, RZ, 0xc0, !PT ;  /* 0xffff00001d087812 */ /* 0x000fe400078ec0ff */
[----:B------:R-:W-:Y:S01]  /*fd00*/  LOP3.LUT R10, R31, 0xffff0000, RZ, 0xc0, !PT ;  /* 0xffff00001f0a7812 */ /* 0x000fe200078ec0ff */
[----:B------:R-:W-:Y:S01]  /*fd10*/  FFMA.FTZ R50, R47, R44, R50 ;  /* 0x0000002c2f327223 */ /* 0x000fe20000010032 */
[----:B------:R-:W-:Y:S01]  /*fd20*/  LOP3.LUT R4, R25, 0xffff0000, RZ, 0xc0, !PT ;  /* 0xffff000019047812 */ /* 0x000fe200078ec0ff */
[----:B------:R-:W-:Y:S01]  /*fd30*/  FMUL.FTZ R44, R9, R8 ;  /* 0x00000008092c7220 */ /* 0x000fe20000410000 */
[----:B------:R-:W-:Y:S01]  /*fd40*/  LOP3.LUT R6, R27, 0xffff0000, RZ, 0xc0, !PT ;  /* 0xffff00001b067812 */ /* 0x000fe200078ec0ff */
[----:B------:R-:W-:Y:S01]  /*fd50*/  FMUL.FTZ R58, R11, R10 ;  /* 0x0000000a0b3a7220 */ /* 0x000fe20000410000 */
[----:B------:R-:W-:Y:S01]  /*fd60*/  LOP3.LUT R5, R5, 0xffff0000, RZ, 0xc0, !PT ;  /* 0xffff000005057812 */ /* 0x000fe200078ec0ff */
[----:B------:R-:W-:Y:S01]  /*fd70*/  FMUL.FTZ R45, R9, R4 ;  /* 0x00000004092d7220 */ /* 0x000fe20000410000 */
[----:B------:R-:W-:Y:S01]  /*fd80*/  LOP3.LUT R7, R7, 0xffff0000, RZ, 0xc0, !PT ;  /* 0xffff000007077812 */ /* 0x000fe200078ec0ff */
[----:B------:R-:W-:-:S02]  /*fd90*/  FMUL.FTZ R11, R11, R6 ;  /* 0x000000060b0b7220 */ /* 0x000fc40000410000 */
[C---:B------:R-:W-:Y:S01]  /*fda0*/  FFMA.FTZ R9, R5.reuse, R4, -R44 ;  /* 0x0000000405097223 */ /* 0x040fe2000001082c */
[----:B------:R-:W-:Y:S01]  /*fdb0*/  FFMA.FTZ R44, R5, R8, R45 ;  /* 0x00000008052c7223 */ /* 0x000fe2000001002d */
[C---:B------:R-:W-:Y:S01]  /*fdc0*/  FFMA.FTZ R58, R7.reuse, R6, -R58 ;  /* 0x00000006073a7223 */ /* 0x040fe2000001083a */
[----:B------:R-:W-:Y:S01]  /*fdd0*/  FFMA.FTZ R11, R7, R10, R11 ;  /* 0x0000000a070b7223 */ /* 0x000fe2000001000b */
[----:B------:R-:W-:Y:S02]  /*fde0*/  F2FP.BF16.F32.PACK_AB R6, R46, R57 ;  /* 0x000000392e06723e */ /* 0x000fe400000010ff */
[----:B------:R-:W-:Y:S02]  /*fdf0*/  F2FP.BF16.F32.PACK_AB R4, R52, R59 ;  /* 0x0000003b3404723e */ /* 0x000fe400000010ff */
[----:B------:R-:W-:Y:S02]  /*fe00*/  F2FP.BF16.F32.PACK_AB R5, R9, R56 ;  /* 0x000000380905723e */ /* 0x000fe400000010ff */
[----:B------:R-:W-:-:S02]  /*fe10*/  F2FP.BF16.F32.PACK_AB R7, R58, R49 ;  /* 0x000000313a07723e */ /* 0x000fc400000010ff */
[----:B------:R-:W-:Y:S02]  /*fe20*/  F2FP.BF16.F32.PACK_AB R10, R48, R65 ;  /* 0x00000041300a723e */ /* 0x000fe400000010ff */
[----:B------:R-:W-:Y:S01]  /*fe30*/  F2FP.BF16.F32.PACK_AB R8, R54, R61 ;  /* 0x0000003d3608723e */ /* 0x000fe200000010ff */
[----:B------:R1:W-:Y:S01]  /*fe40*/  STS.128 [R60], R4 ;  /* 0x000000043c007388 */ /* 0x0003e20000000c00 */
[----:B------:R-:W-:Y:S02]  /*fe50*/  F2FP.BF16.F32.PACK_AB R9, R44, R63 ;  /* 0x0000003f2c09723e */ /* 0x000fe400000010ff */
[----:B------:R-:W-:-:S05]  /*fe60*/  F2FP.BF16.F32.PACK_AB R11, R11, R50 ;  /* 0x000000320b0b723e */ /* 0x000fca00000010ff */
[----:B------:R1:W-:Y:S02]  /*fe70*/  STS.128 [R42+0xc400], R8 ;  /* 0x00c400082a007388 */ /* 0x0003e40000000c00 */
.L_x_615:
[----:B------:R-:W-:Y:S05]  /*fe80*/  BSYNC B2 ;  /* 0x0000000000027941 */ /* 0x000fea0003800000 */
.L_x_614:
[----:B------:R-:W-:Y:S05]  /*fe90*/  @P2 BRA `(.L_x_611) ;  /* 0x00000004005c2947 */ /* 0x000fea0003800000 */
[----:B------:R-:W2:Y:S01]  /*fea0*/  LDL R61, [R1+0x4c] ;  /* 0x00004c00013d7983 */ /* 0x000ea20000100800 */
[----:B------:R-:W-:Y:S01]  /*feb0*/  LEA.HI R43, R43, R164, RZ, 0x1d ;  /* 0x000000a42b2b7211 */ /* 0x000fe200078fe8ff */
[C---:B------:R-:W-:Y:S01]  /*fec0*/  IMAD.U32 R54, R13.reuse, 0x10000, RZ ;  /* 0x000100000d367824 */ /* 0x040fe200078e00ff */
[----:B------:R-:W-:Y:S01]  /*fed0*/  LOP3.LUT R51, R13, 0xffff0000, RZ, 0xc0, !PT ;  /* 0xffff00000d337812 */ /* 0x000fe200078ec0ff */
[----:B------:R-:W-:Y:S01]  /*fee0*/  IMAD.U32 R52, R21, 0x10000, RZ ;  /* 0x0001000015347824 */ /* 0x000fe200078e00ff */
[----:B01----:R-:W-:Y:S01]  /*fef0*/  SHF.R.S32.HI R6, RZ, 0x1f, R43 ;  /* 0x0000001fff067819 */ /* 0x003fe2000001142b */
[----:B------:R-:W-:Y:S02]  /*ff00*/  IMAD.SHL.U32 R4, R43, 0x8, RZ ;  /* 0x000000082b047824 */ /* 0x000fe400078e00ff */
[----:B------:R-:W-:Y:S01]  /*ff10*/  IMAD.U32 R53, R12, 0x10000, RZ ;  /* 0x000100000c357824 */ /* 0x000fe200078e00ff */
        /* <DEDUP_REMOVED lines=14> */
[----:B------:R-:W-:Y:S01]  /*10000*/  LOP3.LUT R47, R21, 0xffff0000, RZ, 0xc0, !PT ;  /* 0xffff0000152f7812 */ /* 0x000fe200078ec0ff */
[----:B------:R-:W-:Y:S01]  /*10010*/  FMUL.FTZ R55, R8, R51 ;  /* 0x0000003308377220 */ /* 0x000fe20000410000 */
[C---:B------:R-:W-:Y:S01]  /*10020*/  IMAD.U32 R49, R10.reuse, 0x10000, RZ ;  /* 0x000100000a317824 */ /* 0x040fe200078e00ff */
[----:B------:R-:W-:Y:S01]  /*10030*/  LOP3.LUT R10, R10, 0xffff0000, RZ, 0xc0, !PT ;  /* 0xffff00000a0a7812 */ /* 0x000fe200078ec0ff */
[----:B------:R-:W-:-:S02]  /*10040*/  IMAD.U32 R50, R11, 0x10000, RZ ;  /* 0x000100000b327824 */ /* 0x000fc400078e00ff */
[----:B------:R-:W-:Y:S01]  /*10050*/  FMUL.FTZ R57, R8, R47 ;  /* 0x0000002f08397220 */ /* 0x000fe20000410000 */
[----:B------:R-:W-:Y:S01]  /*10060*/  IMAD.U32 R8, R3, 0x10000, RZ ;  /* 0x0001000003087824 */ /* 0x000fe200078e00ff */
[----:B------:R-:W-:Y:S01]  /*10070*/  LOP3.LUT R11, R11, 0xffff0000, RZ, 0xc0, !PT ;  /* 0xffff00000b0b7812 */ /* 0x000fe200078ec0ff */
[----:B--2---:R-:W0:Y:S02]  /*10080*/  LDS.128 R4, [R61] ;  /* 0x000000003d047984 */ /* 0x004e240000000c00 */
[C---:B0-----:R-:W-:Y:S01]  /*10090*/  SHF.L.U32 R43, R4.reuse, 0x10, RZ ;  /* 0x00000010042b7819 */ /* 0x041fe200000006ff */
[----:B------:R-:W-:Y:S01]  /*100a0*/  IMAD.U32 R44, R5, 0x10000, RZ ;  /* 0x00010000052c7824 */ /* 0x000fe200078e00ff */
[----:B------:R-:W-:Y:S01]  /*100b0*/  LOP3.LUT R4, R4, 0xffff0000, RZ, 0xc0, !PT ;  /* 0xffff000004047812 */ /* 0x000fe200078ec0ff */
[C---:B------:R-:W-:Y:S01]  /*100c0*/  IMAD.U32 R45, R6.reuse, 0x10000, RZ ;  /* 0x00010000062d7824 */ /* 0x040fe200078e00ff */
[----:B------:R-:W-:Y:S01]  /*100d0*/  LOP3.LUT R6, R6, 0xffff0000, RZ, 0xc0, !PT ;  /* 0xffff000006067812 */ /* 0x000fe200078ec0ff */
[C---:B------:R-:W-:Y:S01]  /*100e0*/  FFMA.FTZ R56, R43.reuse, R52, -R56 ;  /* 0x000000342b387223 */ /* 0x040fe20000010838 */
[----:B------:R-:W-:Y:S01]  /*100f0*/  FFMA.FTZ R58, R43, R54, R58 ;  /* 0x000000362b3a7223 */ /* 0x000fe2000001003a */
[----:B------:R-:W-:-:S02]  /*10100*/  IMAD.U32 R43, R20, 0x10000, RZ ;  /* 0x00010000142b7824 */ /* 0x000fc400078e00ff */
[----:B------:R-:W-:Y:S01]  /*10110*/  FFMA.FTZ R55, R4, R47, -R55 ;  /* 0x0000002f04377223 */ /* 0x000fe20000010837 */
[----:B------:R-:W-:Y:S01]  /*10120*/  FMUL.FTZ R47, R48, R53 ;  /* 0x00000035302f7220 */ /* 0x000fe20000410000 */
[----:B------:R-:W-:Y:S01]  /*10130*/  FFMA.FTZ R57, R4, R51, R57 ;  /* 0x0000003304397223 */ /* 0x000fe20000010039 */
[-C--:B------:R-:W-:Y:S01]  /*10140*/  FMUL.FTZ R52, R48, R43.reuse ;  /* 0x0000002b30347220 */ /* 0x080fe20000410000 */
[----:B------:R-:W-:Y:S01]  /*10150*/  LOP3.LUT R51, R3, 0xffff0000, RZ, 0xc0, !PT ;  /* 0xffff000003337812 */ /* 0x000fe200078ec0ff */
[C---:B------:R-:W-:Y:S01]  /*10160*/  FFMA.FTZ R48, R44.reuse, R43, -R47 ;  /* 0x0000002b2c307223 */ /* 0x040fe2000001082f */
[C---:B------:R-:W-:Y:S01]  /*10170*/  LOP3.LUT R43, R15.reuse, 0xffff0000, RZ, 0xc0, !PT ;  /* 0xffff00000f2b7812 */ /* 0x040fe200078ec0ff */
[----:B------:R-:W-:Y:S02]  /*10180*/  IMAD.U32 R4, R15, 0x10000, RZ ;  /* 0x000100000f047824 */ /* 0x000fe400078e00ff */
[----:B------:R-:W-:Y:S01]  /*10190*/  FFMA.FTZ R52, R44, R53, R52 ;  /* 0x000000352c347223 */ /* 0x000fe20000010034 */
[C---:B------:R-:W-:Y:S01]  /*101a0*/  FMUL.FTZ R59, R10.reuse, R51 ;  /* 0x000000330a3b7220 */ /* 0x040fe20000410000 */
[C---:B------:R-:W-:Y:S01]  /*101b0*/  FMUL.FTZ R44, R49.reuse, R8 ;  /* 0x00000008312c7220 */ /* 0x040fe20000410000 */
[----:B------:R-:W-:Y:S01]  /*101c0*/  FMUL.FTZ R54, R49, R4 ;  /* 0x0000000431367220 */ /* 0x000fe20000410000 */
[----:B------:R-:W-:Y:S01]  /*101d0*/  FMUL.FTZ R10, R10, R43 ;  /* 0x0000002b0a0a7220 */ /* 0x000fe20000410000 */
[----:B------:R-:W-:-:S02]  /*101e0*/  IMAD.U32 R49, R0, 0x10000, RZ ;  /* 0x0001000000317824 */ /* 0x000fc400078e00ff */
[C---:B------:R-:W-:Y:S01]  /*101f0*/  FFMA.FTZ R53, R45.reuse, R4, -R44 ;  /* 0x000000042d357223 */ /* 0x040fe2000001082c */
[----:B------:R-:W-:Y:S02]  /*10200*/  IMAD.U32 R47, R14, 0x10000, RZ ;  /* 0x000100000e2f7824 */ /* 0x000fe400078e00ff */
[----:B------:R-:W-:Y:S01]  /*10210*/  FFMA.FTZ R54, R45, R8, R54 ;  /* 0x000000082d367223 */ /* 0x000fe20000010036 */
[----:B------:R-:W-:Y:S01]  /*10220*/  FFMA.FTZ R51, R6, R51, R10 ;  /* 0x0000003306337223 */ /* 0x000fe2000001000a */
[----:B------:R-:W-:Y:S02]  /*10230*/  IMAD.U32 R46, R7, 0x10000, RZ ;  /* 0x00010000072e7824 */ /* 0x000fe400078e00ff */
[----:B------:R-:W-:Y:S01]  /*10240*/  FMUL.FTZ R45, R50, R49 ;  /* 0x00000031322d7220 */ /* 0x000fe20000410000 */
[----:B------:R-:W-:Y:S01]  /*10250*/  FFMA.FTZ R60, R6, R43, -R59 ;  /* 0x0000002b063c7223 */ /* 0x000fe2000001083b */
        /* <DEDUP_REMOVED lines=12> */
[----:B------:R-:W-:Y:S01]  /*10320*/  FMUL.FTZ R11, R11, R6 ;  /* 0x000000060b0b7220 */ /* 0x000fe20000410000 */
[----:B------:R-:W-:Y:S01]  /*10330*/  FFMA.FTZ R9, R5, R4, -R44 ;  /* 0x0000000405097223 */ /* 0x000fe2000001082c */
[----:B------:R-:W-:Y:S01]  /*10340*/  F2FP.BF16.F32.PACK_AB R4, R55, R56 ;  /* 0x000000383704723e */ /* 0x000fe200000010ff */
[----:B------:R-:W-:Y:S01]  /*10350*/  FFMA.FTZ R50, R7, R6, -R50 ;  /* 0x0000000607327223 */ /* 0x000fe20000010832 */
[----:B------:R-:W-:Y:S01]  /*10360*/  FFMA.FTZ R43, R5, R8, R43 ;  /* 0x00000008052b7223 */ /* 0x000fe2000001002b */
[----:B------:R-:W-:Y:S01]  /*10370*/  FFMA.FTZ R11, R7, R10, R11 ;  /* 0x0000000a070b7223 */ /* 0x000fe2000001000b */
[----:B------:R-:W-:-:S02]  /*10380*/  F2FP.BF16.F32.PACK_AB R6, R60, R53 ;  /* 0x000000353c06723e */ /* 0x000fc400000010ff */
[----:B------:R-:W-:Y:S02]  /*10390*/  F2FP.BF16.F32.PACK_AB R5, R9, R48 ;  /* 0x000000300905723e */ /* 0x000fe400000010ff */
[----:B------:R-:W-:Y:S02]  /*103a0*/  F2FP.BF16.F32.PACK_AB R7, R50, R45 ;  /* 0x0000002d3207723e */ /* 0x000fe400000010ff */
[----:B------:R-:W-:Y:S02]  /*103b0*/  F2FP.BF16.F32.PACK_AB R10, R51, R54 ;  /* 0x00000036330a723e */ /* 0x000fe400000010ff */
[----:B------:R-:W-:Y:S01]  /*103c0*/  F2FP.BF16.F32.PACK_AB R8, R57, R58 ;  /* 0x0000003a3908723e */ /* 0x000fe200000010ff */
[----:B------:R2:W-:Y:S01]  /*103d0*/  STS.128 [R61], R4 ;  /* 0x000000043d007388 */ /* 0x0005e20000000c00 */
[----:B------:R-:W-:Y:S02]  /*103e0*/  F2FP.BF16.F32.PACK_AB R9, R43, R52 ;  /* 0x000000342b09723e */ /* 0x000fe400000010ff */
[----:B------:R-:W-:-:S05]  /*103f0*/  F2FP.BF16.F32.PACK_AB R11, R11, R46 ;  /* 0x0000002e0b0b723e */ /* 0x000fca00000010ff */
[----:B------:R2:W-:Y:S02]  /*10400*/  STS.128 [R42+0xc400], R8 ;  /* 0x00c400082a007388 */ /* 0x0005e40000000c00 */
.L_x_611:
[----:B------:R-:W-:Y:S05]  /*10410*/  BSYNC B1 ;  /* 0x0000000000017941 */ /* 0x000fea0003800000 */
.L_x_610:
[----:B012---:R-:W-:-:S05]  /*10420*/  VIADD R4, R166, 0x40 ;  /* 0x00000040a6047836 */ /* 0x007fca0000000000 */
[----:B------:R-:W-:-:S13]  /*10430*/  ISETP.GE.AND P0, PT, R4, R41, PT ;  /* 0x000000290400720c */ /* 0x000fda0003f06270 */
[----:B------:R-:W-:Y:S05]  /*10440*/  @P0 BRA `(.L_x_594) ;  /* 0x00000010004c0947 */ /* 0x000fea0003800000 */
[----:B------:R-:W0:Y:S01]  /*10450*/  LDC R41, c[0x0][0x3f4] ;  /* 0x0000fd00ff297b82 */ /* 0x000e220000000800 */
[C---:B------:R-:W-:Y:S01]  /*10460*/  VIADD R6, R16.reuse, 0x40 ;  /* 0x0000004010067836 */ /* 0x040fe20000000000 */
[C---:B------:R-:W-:Y:S01]  /*10470*/  IADD3 R4, R16.reuse, 0x20, RZ ;  /* 0x0000002010047810 */ /* 0x040fe20007ffe0ff */
[----:B------:R-:W-:Y:S01]  /*10480*/  BSSY B1, `(.L_x_616) ;  /* 0x000005d000017945 */ /* 0x000fe20003800000 */
[----:B------:R-:W-:Y:S02]  /*10490*/  SHF.R.U32.HI R59, RZ, 0x3, R168 ;  /* 0x00000003ff3b7819 */ /* 0x000fe400000116a8 */
[-C--:B0-----:R-:W-:Y:S02]  /*104a0*/  ISETP.GE.AND P0, PT, R16, R41.reuse, PT ;  /* 0x000000291000720c */ /* 0x081fe40003f06270 */
[-C--:B------:R-:W-:Y:S02]  /*104b0*/  ISETP.GE.AND P1, PT, R4, R41.reuse, PT ;  /* 0x000000290400720c */ /* 0x080fe40003f26270 */
[----:B------:R-:W-:-:S09]  /*104c0*/  ISETP.GE.AND P2, PT, R6, R41, PT ;  /* 0x000000290600720c */ /* 0x000fd20003f46270 */
[----:B------:R-:W-:Y:S05]  /*104d0*/  @P0 BRA `(.L_x_617) ;  /* 0x00000004005c0947 */ /* 0x000fea0003800000 */
[----:B------:R-:W2:Y:S01]  /*104e0*/  LDL R61, [R1+0x50] ;  /* 0x00005000013d7983 */ /* 0x000ea20000100800 */
[----:B------:R-:W-:Y:S01]  /*104f0*/  LEA.HI R4, R41, R214, RZ, 0x1d ;  /* 0x000000d629047211 */ /* 0x000fe200078fe8ff */
[C---:B------:R-:W-:Y:S01]  /*10500*/  IMAD.U32 R53, R37.reuse, 0x10000, RZ ;  /* 0x0001000025357824 */ /* 0x040fe200078e00ff */
[----:B------:R-:W-:Y:S01]  /*10510*/  LOP3.LUT R58, R37, 0xffff0000, RZ, 0xc0, !PT ;  /* 0xffff0000253a7812 */ /* 0x000fe200078ec0ff */
[----:B------:R-:W-:Y:S01]  /*10520*/  IMAD.U32 R51, R32, 0x10000, RZ ;  /* 0x0001000020337824 */ /* 0x000fe200078e00ff */
[----:B------:R-:W-:Y:S01]  /*10530*/  SHF.R.S32.HI R7, RZ, 0x1f, R4 ;  /* 0x0000001fff077819 */ /* 0x000fe20000011404 */
[----:B------:R-:W-:Y:S01]  /*10540*/  IMAD.SHL.U32 R5, R4, 0x8, RZ ;  /* 0x0000000804057824 */ /* 0x000fe200078e00ff */
[----:B------:R-:W-:Y:S01]  /*10550*/  LOP3.LUT R32, R32, 0xffff0000, RZ, 0xc0, !PT ;  /* 0xffff000020207812 */ /* 0x000fe200078ec0ff */
[----:B------:R-:W-:Y:S01]  /*10560*/  IMAD.U32 R60, R38, 0x10000, RZ ;  /* 0x00010000263c7824 */ /* 0x000fe200078e00ff */
[----:B------:R-:W-:Y:S01]  /*10570*/  LEA.HI R7, R7, R4, RZ, 0x3 ;  /* 0x0000000407077211 */ /* 0x000fe200078f18ff */
[----:B------:R-:W-:Y:S01]  /*10580*/  IMAD.U32 R56, R33, 0x10000, RZ ;  /* 0x0001000021387824 */ /* 0x000fe200078e00ff */
[----:B------:R-:W-:-:S02]  /*10590*/  LOP3.LUT R4, R168, 0x38, R5, 0xf8, !PT ;  /* 0x00000038a8047812 */ /* 0x000fc400078ef805 */
[----:B------:R-:W-:Y:S01]  /*105a0*/  SHF.L.U32 R55, R39, 0x10, RZ ;  /* 0x0000001027377819 */ /* 0x000fe200000006ff */
[----:B------:R-:W-:Y:S01]  /*105b0*/  IMAD.SHL.U32 R7, R7, 0x400, RZ ;  /* 0x0000040007077824 */ /* 0x000fe200078e00ff */
[----:B------:R-:W-:Y:S02]  /*105c0*/  LOP3.LUT R5, R4, R59, RZ, 0x3c, !PT ;  /* 0x0000003b04057212 */ /* 0x000fe400078e3cff */
[----:B------:R-:W-:Y:S02]  /*105d0*/  LOP3.LUT R57, R40, 0xffff0000, RZ, 0xc0, !PT ;  /* 0xffff000028397812 */ /* 0x000fe400078ec0ff */
[----:B------:R-:W-:Y:S02]  /*105e0*/  LOP3.LUT R7, R7, 0x7fffe000, RZ, 0xc0, !PT ;  /* 0x7fffe00007077812 */ /* 0x000fe400078ec0ff */
[----:B------:R-:W-:Y:S02]  /*105f0*/  LOP3.LUT R33, R33, 0xffff0000, RZ, 0xc0, !PT ;  /* 0xffff000021217812 */ /* 0x000fe400078ec0ff */
[----:B------:R-:W-:-:S05]  /*10600*/  IADD3 R9, R5, R7, R180 ;  /* 0x0000000705097210 */ /* 0x000fca0007ffe0b4 */
[----:B------:R-:W-:-:S05]  /*10610*/  IMAD R42, R9, 0x2, R2 ;  /* 0x00000002092a7824 */ /* 0x000fca00078e0202 */
[----:B------:R-:W0:Y:S02]  /*10620*/  LDS.128 R8, [R42+0xc400] ;  /* 0x00c400002a087984 */ /* 0x000e240000000c00 */
[C---:B0-----:R-:W-:Y:S01]  /*10630*/  IMAD.U32 R47, R8.reuse, 0x10000, RZ ;  /* 0x00010000082f7824 */ /* 0x041fe200078e00ff */
[----:B------:R-:W-:Y:S01]  /*10640*/  LOP3.LUT R8, R8, 0xffff0000, RZ, 0xc0, !PT ;  /* 0xffff000008087812 */ /* 0x000fe200078ec0ff */
[C---:B------:R-:W-:Y:S01]  /*10650*/  IMAD.U32 R48, R9.reuse, 0x10000, RZ ;  /* 0x0001000009307824 */ /* 0x040fe200078e00ff */
[----:B------:R-:W-:Y:S01]  /*10660*/  LOP3.LUT R9, R9, 0xffff0000, RZ, 0xc0, !PT ;  /* 0xffff000009097812 */ /* 0x000fe200078ec0ff */
[-C--:B------:R-:W-:Y:S01]  /*10670*/  FMUL.FTZ R52, R53, R47.reuse ;  /* 0x0000002f35347220 */ /* 0x080fe20000410000 */
[----:B------:R-:W-:Y:S01]  /*10680*/  FMUL.FTZ R54, R51, R47 ;  /* 0x0000002f33367220 */ /* 0x000fe20000410000 */
[----:B------:R-:W-:Y:S01]  /*10690*/  FMUL.FTZ R47, R60, R48 ;  /* 0x000000303c2f7220 */ /* 0x000fe20000410000 */
[----:B------:R-:W-:Y:S01]  /*106a0*/  FMUL.FTZ R37, R58, R8 ;  /* 0x000000083a257220 */ /* 0x000fe20000410000 */
[C---:B------:R-:W-:Y:S01]  /*106b0*/  IMAD.U32 R49, R10.reuse, 0x10000, RZ ;  /* 0x000100000a317824 */ /* 0x040fe200078e00ff */
[----:B------:R-:W-:Y:S01]  /*106c0*/  LOP3.LUT R10, R10, 0xffff0000, RZ, 0xc0, !PT ;  /* 0xffff00000a0a7812 */ /* 0x000fe200078ec0ff */
[C---:B------:R-:W-:Y:S01]  /*106d0*/  IMAD.U32 R50, R11.reuse, 0x10000, RZ ;  /* 0x000100000b327824 */ /* 0x040fe200078e00ff */
[----:B------:R-:W-:Y:S01]  /*106e0*/  LOP3.LUT R11, R11, 0xffff0000, RZ, 0xc0, !PT ;  /* 0xffff00000b0b7812 */ /* 0x000fe200078ec0ff */
[----:B--2---:R-:W0:Y:S02]  /*106f0*/  LDS.128 R4, [R61] ;  /* 0x000000003d047984 */ /* 0x004e240000000c00 */
[C---:B0-----:R-:W-:Y:S01]  /*10700*/  IMAD.U32 R43, R4.reuse, 0x10000, RZ ;  /* 0x00010000042b7824 */ /* 0x041fe200078e00ff */
[----:B------:R-:W-:Y:S01]  /*10710*/  LOP3.LUT R4, R4, 0xffff0000, RZ, 0xc0, !PT ;  /* 0xffff000004047812 */ /* 0x000fe200078ec0ff */
[C---:B------:R-:W-:Y:S01]  /*10720*/  IMAD.U32 R44, R5.reuse, 0x10000, RZ ;  /* 0x00010000052c7824 */ /* 0x040fe200078e00ff */
[----:B------:R-:W-:Y:S01]  /*10730*/  LOP3.LUT R5, R5, 0xffff0000, RZ, 0xc0, !PT ;  /* 0xffff000005057812 */ /* 0x000fe200078ec0ff */
[-C--:B------:R-:W-:Y:S01]  /*10740*/  FFMA.FTZ R52, R51, R43.reuse, -R52 ;  /* 0x0000002b33347223 */ /* 0x080fe20000010834 */
[----:B------:R-:W-:Y:S01]  /*10750*/  FMUL.FTZ R51, R56, R48 ;  /* 0x0000003038337220 */ /* 0x000fe20000410000 */
[----:B------:R-:W-:Y:S01]  /*10760*/  FFMA.FTZ R54, R53, R43, R54 ;  /* 0x0000002b35367223 */ /* 0x000fe20000010036 */
[----:B------:R-:W-:Y:S01]  /*10770*/  FMUL.FTZ R43, R32, R8 ;  /* 0x00000008202b7220 */ /* 0x000fe20000410000 */
[----:B------:R-:W-:-:S02]  /*10780*/  IMAD.U32 R53, R34, 0x10000, RZ ;  /* 0x0001000022357824 */ /* 0x000fc400078e00ff */
[-C--:B------:R-:W-:Y:S01]  /*10790*/  FFMA.FTZ R47, R56, R44.reuse, -R47 ;  /* 0x0000002c382f7223 */ /* 0x080fe2000001082f */
[----:B------:R-:W-:Y:S01]  /*107a0*/  FFMA.FTZ R51, R60, R44, R51 ;  /* 0x0000002c3c337223 */ /* 0x000fe20000010033 */
[----:B------:R-:W-:Y:S01]  /*107b0*/  LOP3.LUT R34, R34, 0xffff0000, RZ, 0xc0, !PT ;  /* 0xffff000022227812 */ /* 0x000fe200078ec0ff */
[-C--:B------:R-:W-:Y:S01]  /*107c0*/  FFMA.FTZ R37, R32, R4.reuse, -R37 ;  /* 0x0000000420257223 */ /* 0x080fe20000010825 */
[----:B------:R-:W-:Y:S01]  /*107d0*/  LOP3.LUT R44, R39, 0xffff0000, RZ, 0xc0, !PT ;  /* 0xffff0000272c7812 */ /* 0x000fe200078ec0ff */
[----:B------:R-:W-:Y:S01]  /*107e0*/  FFMA.FTZ R43, R58, R4, R43 ;  /* 0x000000043a2b7223 */ /* 0x000fe2000001002b */
[----:B------:R-:W-:Y:S02]  /*107f0*/  IMAD.U32 R45, R6, 0x10000, RZ ;  /* 0x00010000062d7824 */ /* 0x000fe400078e00ff */
[-C--:B------:R-:W-:Y:S01]  /*10800*/  FMUL.FTZ R4, R55, R49.reuse ;  /* 0x0000003137047220 */ /* 0x080fe20000410000 */
[----:B------:R-:W-:Y:S01]  /*10810*/  FMUL.FTZ R32, R53, R49 ;  /* 0x0000003135207220 */ /* 0x000fe20000410000 */
[----:B------:R-:W-:-:S02]  /*10820*/  IMAD.U32 R48, R40, 0x10000, RZ ;  /* 0x0001000028307824 */ /* 0x000fc400078e00ff */
[-C--:B------:R-:W-:Y:S01]  /*10830*/  FMUL.FTZ R39, R44, R10.reuse ;  /* 0x0000000a2c277220 */ /* 0x080fe20000410000 */
[----:B------:R-:W-:Y:S01]  /*10840*/  FMUL.FTZ R49, R34, R10 ;  /* 0x0000000a22317220 */ /* 0x000fe20000410000 */
[-C--:B------:R-:W-:Y:S01]  /*10850*/  FFMA.FTZ R8, R53, R45.reuse, -R4 ;  /* 0x0000002d35087223 */ /* 0x080fe20000010804 */
[----:B------:R-:W-:Y:S01]  /*10860*/  FFMA.FTZ R10, R55, R45, R32 ;  /* 0x0000002d370a7223 */ /* 0x000fe20000010020 */
[----:B------:R-:W-:Y:S01]  /*10870*/  LOP3.LUT R6, R6, 0xffff0000, RZ, 0xc0, !PT ;  /* 0xffff000006067812 */ /* 0x000fe200078ec0ff */
[----:B------:R-:W-:Y:S02]  /*10880*/  IMAD.U32 R46, R7, 0x10000, RZ ;  /* 0x00010000072e7824 */ /* 0x000fe400078e00ff */
[----:B------:R-:W-:Y:S01]  /*10890*/  FMUL.FTZ R45, R48, R50 ;  /* 0x00000032302d7220 */ /* 0x000fe20000410000 */
[C---:B------:R-:W-:Y:S01]  /*108a0*/  IMAD.U32 R4, R35.reuse, 0x10000, RZ ;  /* 0x0001000023047824 */ /* 0x040fe200078e00ff */
[----:B------:R-:W-:Y:S01]  /*108b0*/  LOP3.LUT R55, R38, 0xffff0000, RZ, 0xc0, !PT ;  /* 0xffff000026377812 */ /* 0x000fe200078ec0ff */
[----:B------:R-:W-:Y:S01]  /*108c0*/  FFMA.FTZ R39, R34, R6, -R39 ;  /* 0x0000000622277223 */ /* 0x000fe20000010827 */
[----:B------:R-:W-:Y:S01]  /*108d0*/  LOP3.LUT R35, R35, 0xffff0000, RZ, 0xc0, !PT ;  /* 0xffff000023237812 */ /* 0x000fe200078ec0ff */
[C---:B------:R-:W-:Y:S01]  /*108e0*/  FMUL.FTZ R53, R4.reuse, R50 ;  /* 0x0000003204357220 */ /* 0x040fe20000410000 */
[----:B------:R-:W-:Y:S01]  /*108f0*/  LOP3.LUT R7, R7, 0xffff0000, RZ, 0xc0, !PT ;  /* 0xffff000007077812 */ /* 0x000fe200078ec0ff */
[----:B------:R-:W-:Y:S01]  /*10900*/  FFMA.FTZ R45, R4, R46, -R45 ;  /* 0x0000002e042d7223 */ /* 0x000fe2000001082d */
        /* <DEDUP_REMOVED lines=9> */
[----:B------:R-:W-:Y:S01]  /*109a0*/  FFMA.FTZ R40, R57, R7, R40 ;  /* 0x0000000739287223 */ /* 0x000fe20000010028 */
[----:B------:R-:W-:-:S02]  /*109b0*/  F2FP.BF16.F32.PACK_AB R6, R39, R8 ;  /* 0x000000082706723e */ /* 0x000fc400000010ff */
[----:B------:R-:W-:Y:S02]  /*109c0*/  F2FP.BF16.F32.PACK_AB R4, R37, R52 ;  /* 0x000000342504723e */ /* 0x000fe400000010ff */
[----:B------:R-:W-:Y:S02]  /*109d0*/  F2FP.BF16.F32.PACK_AB R5, R32, R47 ;  /* 0x0000002f2005723e */ /* 0x000fe400000010ff */
[----:B------:R-:W-:Y:S02]  /*109e0*/  F2FP.BF16.F32.PACK_AB R7, R38, R45 ;  /* 0x0000002d2607723e */ /* 0x000fe400000010ff */
[----:B------:R-:W-:Y:S02]  /*109f0*/  F2FP.BF16.F32.PACK_AB R10, R49, R10 ;  /* 0x0000000a310a723e */ /* 0x000fe400000010ff */
[----:B------:R-:W-:Y:S01]  /*10a00*/  F2FP.BF16.F32.PACK_AB R8, R43, R54 ;  /* 0x000000362b08723e */ /* 0x000fe200000010ff */
[----:B------:R0:W-:Y:S01]  /*10a10*/  STS.128 [R61], R4 ;  /* 0x000000043d007388 */ /* 0x0001e20000000c00 */
[----:B------:R-:W-:-:S02]  /*10a20*/  F2FP.BF16.F32.PACK_AB R9, R34, R51 ;  /* 0x000000332209723e */ /* 0x000fc400000010ff */
[----:B------:R-:W-:-:S05]  /*10a30*/  F2FP.BF16.F32.PACK_AB R11, R40, R53 ;  /* 0x00000035280b723e */ /* 0x000fca00000010ff */
[----:B------:R0:W-:Y:S02]  /*10a40*/  STS.128 [R42+0xc400], R8 ;  /* 0x00c400082a007388 */ /* 0x0001e40000000c00 */
.L_x_617:
[----:B------:R-:W-:Y:S05]  /*10a50*/  BSYNC B1 ;  /* 0x0000000000017941 */ /* 0x000fea0003800000 */
.L_x_616:
[----:B------:R-:W-:Y:S04]  /*10a60*/  BSSY B1, `(.L_x_618) ;  /* 0x0000059000017945 */ /* 0x000fe80003800000 */
[----:B------:R-:W-:Y:S05]  /*10a70*/  @P1 BRA `(.L_x_619) ;  /* 0x00000004005c1947 */ /* 0x000fea0003800000 */
[----:B------:R-:W2:Y:S01]  /*10a80*/  LDL R50, [R1+0x48] ;  /* 0x0000480001327983 */ /* 0x000ea20000100800 */
[----:B0-----:R-:W-:Y:S01]  /*10a90*/  LEA.HI R4, R41, R163, RZ, 0x1d ;  /* 0x000000a329047211 */ /* 0x001fe200078fe8ff */
        /* <DEDUP_REMOVED lines=9> */
[----:B------:R-:W-:Y:S01]  /*10b30*/  LOP3.LUT R4, R168, 0x38, R5, 0xf8, !PT ;  /* 0x00000038a8047812 */ /* 0x000fe200078ef805 */
[----:B------:R-:W-:Y:S01]  /*10b40*/  IMAD.U32 R55, R31, 0x10000, RZ ;  /* 0x000100001f377824 */ /* 0x000fe200078e00ff */
[----:B------:R-:W-:Y:S01]  /*10b50*/  SHF.L.U32 R48, R29, 0x10, RZ ;  /* 0x000000101d307819 */ /* 0x000fe200000006ff */
[----:B------:R-:W-:Y:S01]  /*10b60*/  IMAD.SHL.U32 R7, R7, 0x400, RZ ;  /* 0x0000040007077824 */ /* 0x000fe200078e00ff */
[----:B------:R-:W-:Y:S01]  /*10b70*/  LOP3.LUT R5, R4, R59, RZ, 0x3c, !PT ;  /* 0x0000003b04057212 */ /* 0x000fe200078e3cff */
[----:B------:R-:W-:Y:S01]  /*10b80*/  IMAD.U32 R28, R25, 0x10000, RZ ;  /* 0x00010000191c7824 */ /* 0x000fe200078e00ff */
[----:B------:R-:W-:Y:S01]  /*10b90*/  LOP3.LUT R26, R26, 0xffff0000, RZ, 0xc0, !PT ;  /* 0xffff00001a1a7812 */ /* 0x000fe200078ec0ff */
[----:B------:R-:W-:Y:S01]  /*10ba0*/  IMAD.U32 R51, R27, 0x10000, RZ ;  /* 0x000100001b337824 */ /* 0x000fe200078e00ff */
[----:B------:R-:W-:-:S02]  /*10bb0*/  LOP3.LUT R7, R7, 0x7fffe000, RZ, 0xc0, !PT ;  /* 0x7fffe00007077812 */ /* 0x000fc400078ec0ff */
[----:B------:R-:W-:Y:S02]  /*10bc0*/  LOP3.LUT R30, R30, 0xffff0000, RZ, 0xc0, !PT ;  /* 0xffff00001e1e7812 */ /* 0x000fe400078ec0ff */
[----:B------:R-:W-:Y:S02]  /*10bd0*/  IADD3 R9, R5, R7, R180 ;  /* 0x0000000705097210 */ /* 0x000fe40007ffe0b4 */
[----:B------:R-:W-:Y:S02]  /*10be0*/  LOP3.LUT R29, R29, 0xffff0000, RZ, 0xc0, !PT ;  /* 0xffff00001d1d7812 */ /* 0x000fe400078ec0ff */
[----:B------:R-:W-:Y:S01]  /*10bf0*/  LOP3.LUT R31, R31, 0xffff0000, RZ, 0xc0, !PT ;  /* 0xffff00001f1f7812 */ /* 0x000fe200078ec0ff */
[----:B------:R-:W-:Y:S01]  /*10c00*/  IMAD R32, R9, 0x2, R2 ;  /* 0x0000000209207824 */ /* 0x000fe200078e0202 */
[----:B------:R-:W-:Y:S02]  /*10c10*/  LOP3.LUT R25, R25, 0xffff0000, RZ, 0xc0, !PT ;  /* 0xffff000019197812 */ /* 0x000fe400078ec0ff */
[----:B------:R-:W-:-:S02]  /*10c20*/  LOP3.LUT R27, R27, 0xffff0000, RZ, 0xc0, !PT ;  /* 0xffff00001b1b7812 */ /* 0x000fc400078ec0ff */
[----:B------:R-:W0:Y:S02]  /*10c30*/  LDS.128 R8, [R32+0xc400] ;  /* 0x00c4000020087984 */ /* 0x000e240000000c00 */
[C---:B0-----:R-:W-:Y:S01]  /*10c40*/  IMAD.U32 R38, R8.reuse, 0x10000, RZ ;  /* 0x0001000008267824 */ /* 0x041fe200078e00ff */
[----:B------:R-:W-:Y:S01]  /*10c50*/  LOP3.LUT R8, R8, 0xffff0000, RZ, 0xc0, !PT ;  /* 0xffff000008087812 */ /* 0x000fe200078ec0ff */
[C---:B------:R-:W-:Y:S01]  /*10c60*/  IMAD.U32 R40, R10.reuse, 0x10000, RZ ;  /* 0x000100000a287824 */ /* 0x040fe200078e00ff */
[----:B------:R-:W-:Y:S01]  /*10c70*/  LOP3.LUT R10, R10, 0xffff0000, RZ, 0xc0, !PT ;  /* 0xffff00000a0a7812 */ /* 0x000fe200078ec0ff */
[-C--:B------:R-:W-:Y:S01]  /*10c80*/  FMUL.FTZ R44, R45, R38.reuse ;  /* 0x000000262d2c7220 */ /* 0x080fe20000410000 */
[----:B------:R-:W-:Y:S01]  /*10c90*/  FMUL.FTZ R38, R43, R38 ;  /* 0x000000262b267220 */ /* 0x000fe20000410000 */
[C---:B------:R-:W-:Y:S01]  /*10ca0*/  IMAD.U32 R39, R9.reuse, 0x10000, RZ ;  /* 0x0001000009277824 */ /* 0x040fe200078e00ff */
[----:B------:R-:W-:Y:S01]  /*10cb0*/  LOP3.LUT R9, R9, 0xffff0000, RZ, 0xc0, !PT ;  /* 0xffff000009097812 */ /* 0x000fe200078ec0ff */
[C---:B------:R-:W-:Y:S01]  /*10cc0*/  IMAD.U32 R42, R11.reuse, 0x10000, RZ ;  /* 0x000100000b2a7824 */ /* 0x040fe200078e00ff */
[----:B------:R-:W-:Y:S01]  /*10cd0*/  LOP3.LUT R11, R11, 0xffff0000, RZ, 0xc0, !PT ;  /* 0xffff00000b0b7812 */ /* 0x000fe200078ec0ff */
[----:B------:R-:W-:Y:S01]  /*10ce0*/  FMUL.FTZ R49, R26, R10 ;  /* 0x0000000a1a317220 */ /* 0x000fe20000410000 */
[----:B--2---:R-:W0:Y:S02]  /*10cf0*/  LDS.128 R4, [R50] ;  /* 0x0000000032047984 */ /* 0x004e240000000c00 */
[C---:B0-----:R-:W-:Y:S01]  /*10d00*/  IMAD.U32 R33, R4.reuse, 0x10000, RZ ;  /* 0x0001000004217824 */ /* 0x041fe200078e00ff */
[----:B------:R-:W-:Y:S01]  /*10d10*/  LOP3.LUT R4, R4, 0xffff0000, RZ, 0xc0, !PT ;  /* 0xffff000004047812 */ /* 0x000fe200078ec0ff */
[C---:B------:R-:W-:Y:S01]  /*10d20*/  IMAD.U32 R35, R6.reuse, 0x10000, RZ ;  /* 0x0001000006237824 */ /* 0x040fe200078e00ff */
[----:B------:R-:W-:Y:S01]  /*10d30*/  LOP3.LUT R6, R6, 0xffff0000, RZ, 0xc0, !PT ;  /* 0xffff000006067812 */ /* 0x000fe200078ec0ff */
[-C--:B------:R-:W-:Y:S01]  /*10d40*/  FFMA.FTZ R44, R43, R33.reuse, -R44 ;  /* 0x000000212b2c7223 */ /* 0x080fe2000001082c */
[----:B------:R-:W-:Y:S01]  /*10d50*/  FFMA.FTZ R38, R45, R33, R38 ;  /* 0x000000212d267223 */ /* 0x000fe20000010026 */
[-C--:B------:R-:W-:Y:S01]  /*10d60*/  FMUL.FTZ R43, R46, R8.reuse ;  /* 0x000000082e2b7220 */ /* 0x080fe20000410000 */
[----:B------:R-:W-:Y:S01]  /*10d70*/  FMUL.FTZ R33, R24, R8 ;  /* 0x0000000818217220 */ /* 0x000fe20000410000 */
[----:B------:R-:W-:-:S02]  /*10d80*/  IMAD.U32 R34, R5, 0x10000, RZ ;  /* 0x0001000005227824 */ /* 0x000fc400078e00ff */
[-C--:B------:R-:W-:Y:S01]  /*10d90*/  FMUL.FTZ R45, R48, R39.reuse ;  /* 0x00000027302d7220 */ /* 0x080fe20000410000 */
[-C--:B------:R-:W-:Y:S01]  /*10da0*/  FFMA.FTZ R43, R24, R4.reuse, -R43 ;  /* 0x00000004182b7223 */ /* 0x080fe2000001082b */
[----:B------:R-:W-:Y:S01]  /*10db0*/  FFMA.FTZ R33, R46, R4, R33 ;  /* 0x000000042e217223 */ /* 0x000fe20000010021 */
[-C--:B------:R-:W-:Y:S01]  /*10dc0*/  FMUL.FTZ R4, R53, R40.reuse ;  /* 0x0000002835047220 */ /* 0x080fe20000410000 */
[----:B------:R-:W-:Y:S02]  /*10dd0*/  IMAD.U32 R37, R7, 0x10000, RZ ;  /* 0x0001000007257824 */ /* 0x000fe400078e00ff */
[C---:B------:R-:W-:Y:S01]  /*10de0*/  FMUL.FTZ R40, R47.reuse, R40 ;  /* 0x000000282f287220 */ /* 0x040fe20000410000 */
[----:B------:R-:W-:Y:S01]  /*10df0*/  FMUL.FTZ R39, R28, R39 ;  /* 0x000000271c277220 */ /* 0x000fe20000410000 */
[----:B------:R-:W-:Y:S01]  /*10e00*/  FFMA.FTZ R8, R47, R35, -R4 ;  /* 0x000000232f087223 */ /* 0x000fe20000010804 */
[----:B------:R-:W-:Y:S01]  /*10e10*/  FMUL.FTZ R4, R55, R42 ;  /* 0x0000002a37047220 */ /* 0x000fe20000410000 */
[----:B------:R-:W-:Y:S01]  /*10e20*/  FMUL.FTZ R47, R30, R10 ;  /* 0x0000000a1e2f7220 */ /* 0x000fe20000410000 */
[----:B------:R-:W-:Y:S01]  /*10e30*/  FFMA.FTZ R45, R28, R34, -R45 ;  /* 0x000000221c2d7223 */ /* 0x000fe2000001082d */
[----:B------:R-:W-:Y:S01]  /*10e40*/  LOP3.LUT R5, R5, 0xffff0000, RZ, 0xc0, !PT ;  /* 0xffff000005057812 */ /* 0x000fe200078ec0ff */
[----:B------:R-:W-:Y:S01]  /*10e50*/  FFMA.FTZ R49, R30, R6, R49 ;  /* 0x000000061e317223 */ /* 0x000fe20000010031 */
[----:B------:R-:W-:Y:S01]  /*10e60*/  LOP3.LUT R7, R7, 0xffff0000, RZ, 0xc0, !PT ;  /* 0xffff000007077812 */ /* 0x000fe200078ec0ff */
[----:B------:R-:W-:Y:S01]  /*10e70*/  FFMA.FTZ R28, R51, R37, -R4 ;  /* 0x00000025331c7223 */ /* 0x000fe20000010804 */
[----:B------:R-:W-:Y:S01]  /*10e80*/  FFMA.FTZ R39, R48, R34, R39 ;  /* 0x0000002230277223 */ /* 0x000fe20000010027 */
[----:B------:R-:W-:Y:S01]  /*10e90*/  FFMA.FTZ R47, R26, R6, -R47 ;  /* 0x000000061a2f7223 */ /* 0x000fe2000001082f */
[----:B------:R-:W-:Y:S01]  /*10ea0*/  FMUL.FTZ R4, R29, R9 ;  /* 0x000000091d047220 */ /* 0x000fe20000410000 */
        /* <DEDUP_REMOVED lines=20> */
.L_x_619:
[----:B------:R-:W-:Y:S05]  /*10ff0*/  BSYNC B1 ;  /* 0x0000000000017941 */ /* 0x000fea0003800000 */
.L_x_618:
[----:B------:R-:W-:Y:S05]  /*11000*/  @P2 BRA `(.L_x_594) ;  /* 0x00000004005c2947 */ /* 0x000fea0003800000 */
[----:B------:R-:W2:Y:S01]  /*11010*/  LDL R43, [R1+0x44] ;  /* 0x00004400012b7983 */ /* 0x000ea20000100800 */
[----:B------:R-:W-:Y:S01]  /*11020*/  LEA.HI R41, R41, R164, RZ, 0x1d ;  /* 0x000000a429297211 */ /* 0x000fe200078fe8ff */
[C---:B------:R-:W-:Y:S01]  /*11030*/  IMAD.U32 R35, R13.reuse, 0x10000, RZ ;  /* 0x000100000d237824 */ /* 0x040fe200078e00ff */
[----:B------:R-:W-:Y:S01]  /*11040*/  LOP3.LUT R44, R13, 0xffff0000, RZ, 0xc0, !PT ;  /* 0xffff00000d2c7812 */ /* 0x000fe200078ec0ff */
[----:B------:R-:W-:Y:S01]  /*11050*/  IMAD.U32 R33, R21, 0x10000, RZ ;  /* 0x0001000015217824 */ /* 0x000fe200078e00ff */
[----:B01----:R-:W-:Y:S01]  /*11060*/  SHF.R.S32.HI R4, RZ, 0x1f, R41 ;  /* 0x0000001fff047819 */ /* 0x003fe20000011429 */
[----:B------:R-:W-:Y:S01]  /*11070*/  IMAD.SHL.U32 R5, R41, 0x8, RZ ;  /* 0x0000000829057824 */ /* 0x000fe200078e00ff */
[----:B------:R-:W-:Y:S01]  /*11080*/  LOP3.LUT R40, R21, 0xffff0000, RZ, 0xc0, !PT ;  /* 0xffff000015287812 */ /* 0x000fe200078ec0ff */
[----:B------:R-:W-:Y:S01]  /*11090*/  IMAD.U32 R46, R12, 0x10000, RZ ;  /* 0x000100000c2e7824 */ /* 0x000fe200078e00ff */
[----:B------:R-:W-:Y:S01]  /*110a0*/  LEA.HI R41, R4, R41, RZ, 0x3 ;  /* 0x0000002904297211 */ /* 0x000fe200078f18ff */
[----:B------:R-:W-:Y:S01]  /*110b0*/  IMAD.U32 R42, R20, 0x10000, RZ ;  /* 0x00010000142a7824 */ /* 0x000fe200078e00ff */
[----:B------:R-:W-:-:S02]  /*110c0*/  LOP3.LUT R4, R168, 0x38, R5, 0xf8, !PT ;  /* 0x00000038a8047812 */ /* 0x000fc400078ef805 */
[----:B------:R-:W-:Y:S01]  /*110d0*/  LOP3.LUT R37, R12, 0xffff0000, RZ, 0xc0, !PT ;  /* 0xffff00000c257812 */ /* 0x000fe200078ec0ff */
[----:B------:R-:W-:Y:S01]  /*110e0*/  IMAD.SHL.U32 R41, R41, 0x400, RZ ;  /* 0x0000040029297824 */ /* 0x000fe200078e00ff */
[----:B------:R-:W-:Y:S02]  /*110f0*/  LOP3.LUT R5, R4, R59, RZ, 0x3c, !PT ;  /* 0x0000003b04057212 */ /* 0x000fe400078e3cff */
[----:B------:R-:W-:Y:S02]  /*11100*/  LOP3.LUT R39, R0, 0xffff0000, RZ, 0xc0, !PT ;  /* 0xffff000000277812 */ /* 0x000fe400078ec0ff */
[----:B------:R-:W-:-:S04]  /*11110*/  LOP3.LUT R9, R41, 0x7fffe000, RZ, 0xc0, !PT ;  /* 0x7fffe00029097812 */ /* 0x000fc800078ec0ff */
[----:B------:R-:W-:-:S05]  /*11120*/  IADD3 R9, R5, R9, R180 ;  /* 0x0000000905097210 */ /* 0x000fca0007ffe0b4 */
[----:B------:R-:W-:-:S05]  /*11130*/  IMAD R24, R9, 0x2, R2 ;  /* 0x0000000209187824 */ /* 0x000fca00078e0202 */
[----:B------:R-:W0:Y:S02]  /*11140*/  LDS.128 R8, [R24+0xc400] ;  /* 0x00c4000018087984 */ /* 0x000e240000000c00 */
[C---:B0-----:R-:W-:Y:S01]  /*11150*/  IMAD.U32 R29, R8.reuse, 0x10000, RZ ;  /* 0x00010000081d7824 */ /* 0x041fe200078e00ff */
[----:B------:R-:W-:Y:S01]  /*11160*/  LOP3.LUT R8, R8, 0xffff0000, RZ, 0xc0, !PT ;  /* 0xffff000008087812 */ /* 0x000fe200078ec0ff */
[----:B------:R-:W-:Y:S01]  /*11170*/  IMAD.U32 R30, R9, 0x10000, RZ ;  /* 0x00010000091e7824 */ /* 0x000fe200078e00ff */
[----:B------:R-:W-:Y:S01]  /*11180*/  SHF.L.U32 R31, R10, 0x10, RZ ;  /* 0x000000100a1f7819 */ /* 0x000fe200000006ff */
[-C--:B------:R-:W-:Y:S01]  /*11190*/  FMUL.FTZ R34, R35, R29.reuse ;  /* 0x0000001d23227220 */ /* 0x080fe20000410000 */
[----:B------:R-:W-:Y:S01]  /*111a0*/  FMUL.FTZ R38, R33, R29 ;  /* 0x0000001d21267220 */ /* 0x000fe20000410000 */
[----:B------:R-:W-:Y:S01]  /*111b0*/  FMUL.FTZ R29, R42, R30 ;  /* 0x0000001e2a1d7220 */ /* 0x000fe20000410000 */
[-C--:B------:R-:W-:Y:S01]  /*111c0*/  FMUL.FTZ R13, R44, R8.reuse ;  /* 0x000000082c0d7220 */ /* 0x080fe20000410000 */
[----:B------:R-:W-:Y:S01]  /*111d0*/  FMUL.FTZ R21, R40, R8 ;  /* 0x0000000828157220 */ /* 0x000fe20000410000 */
[----:B------:R-:W-:Y:S01]  /*111e0*/  LOP3.LUT R10, R10, 0xffff0000, RZ, 0xc0, !PT ;  /* 0xffff00000a0a7812 */ /* 0x000fe200078ec0ff */
[----:B------:R-:W-:Y:S01]  /*111f0*/  IMAD.U32 R32, R11, 0x10000, RZ ;  /* 0x000100000b207824 */ /* 0x000fe200078e00ff */
[----:B------:R-:W-:-:S02]  /*11200*/  LOP3.LUT R9, R9, 0xffff0000, RZ, 0xc0, !PT ;  /* 0xffff000009097812 */ /* 0x000fc400078ec0ff */
[----:B------:R-:W-:Y:S01]  /*11210*/  LOP3.LUT R11, R11, 0xffff0000, RZ, 0xc0, !PT ;  /* 0xffff00000b0b7812 */ /* 0x000fe200078ec0ff */
[----:B--2---:R-:W0:Y:S02]  /*11220*/  LDS.128 R4, [R43] ;  /* 0x000000002b047984 */ /* 0x004e240000000c00 */
[C---:B0-----:R-:W-:Y:S01]  /*11230*/  IMAD.U32 R25, R4.reuse, 0x10000, RZ ;  /* 0x0001000004197824 */ /* 0x041fe200078e00ff */
[----:B------:R-:W-:Y:S01]  /*11240*/  LOP3.LUT R4, R4, 0xffff0000, RZ, 0xc0, !PT ;  /* 0xffff000004047812 */ /* 0x000fe200078ec0ff */
[C---:B------:R-:W-:Y:S01]  /*11250*/  IMAD.U32 R26, R5.reuse, 0x10000, RZ ;  /* 0x00010000051a7824 */ /* 0x040fe200078e00ff */
[----:B------:R-:W-:Y:S01]  /*11260*/  LOP3.LUT R5, R5, 0xffff0000, RZ, 0xc0, !PT ;  /* 0xffff000005057812 */ /* 0x000fe200078ec0ff */
[-C--:B------:R-:W-:Y:S01]  /*11270*/  FFMA.FTZ R34, R33, R25.reuse, -R34 ;  /* 0x0000001921227223 */ /* 0x080fe20000010822 */
[----:B------:R-:W-:Y:S01]  /*11280*/  FFMA.FTZ R38, R35, R25, R38 ;  /* 0x0000001923267223 */ /* 0x000fe20000010026 */
[----:B------:R-:W-:Y:S01]  /*11290*/  FMUL.FTZ R25, R46, R30 ;  /* 0x0000001e2e197220 */ /* 0x000fe20000410000 */
[----:B------:R-:W-:-:S02]  /*112a0*/  IMAD.U32 R35, R3, 0x10000, RZ ;  /* 0x0001000003237824 */ /* 0x000fc400078e00ff */
[-C--:B------:R-:W-:Y:S01]  /*112b0*/  FFMA.FTZ R29, R46, R26.reuse, R29 ;  /* 0x0000001a2e1d7223 */ /* 0x080fe2000001001d */
[C---:B------:R-:W-:Y:S02]  /*112c0*/  IMAD.U32 R33, R15.reuse, 0x10000, RZ ;  /* 0x000100000f217824 */ /* 0x040fe400078e00ff */
[----:B------:R-:W-:Y:S01]  /*112d0*/  FFMA.FTZ R25, R42, R26, -R25 ;  /* 0x0000001a2a197223 */ /* 0x000fe20000010819 */
[-C--:B------:R-:W-:Y:S01]  /*112e0*/  FFMA.FTZ R13, R40, R4.reuse, -R13 ;  /* 0x00000004280d7223 */ /* 0x080fe2000001080d */
[----:B------:R-:W-:Y:S01]  /*112f0*/  FFMA.FTZ R21, R44, R4, R21 ;  /* 0x000000042c157223 */ /* 0x000fe20000010015 */
[----:B------:R-:W-:Y:S01]  /*11300*/  LOP3.LUT R26, R15, 0xffff0000, RZ, 0xc0, !PT ;  /* 0xffff00000f1a7812 */ /* 0x000fe200078ec0ff */
[----:B------:R-:W-:Y:S01]  /*11310*/  IMAD.U32 R27, R6, 0x10000, RZ ;  /* 0x00010000061b7824 */ /* 0x000fe200078e00ff */
[----:B------:R-:W-:Y:S01]  /*11320*/  LOP3.LUT R30, R3, 0xffff0000, RZ, 0xc0, !PT ;  /* 0xffff0000031e7812 */ /* 0x000fe200078ec0ff */
[-C--:B------:R-:W-:Y:S01]  /*11330*/  FMUL.FTZ R4, R35, R31.reuse ;  /* 0x0000001f23047220 */ /* 0x080fe20000410000 */
[C---:B------:R-:W-:Y:S01]  /*11340*/  FMUL.FTZ R8, R33.reuse, R31 ;  /* 0x0000001f21087220 */ /* 0x040fe20000410000 */
[----:B------:R-:W-:Y:S01]  /*11350*/  IMAD.U32 R40, R0, 0x10000, RZ ;  /* 0x0001000000287824 */ /* 0x000fe200078e00ff */
[----:B------:R-:W-:Y:S01]  /*11360*/  LOP3.LUT R6, R6, 0xffff0000, RZ, 0xc0, !PT ;  /* 0xffff000006067812 */ /* 0x000fe200078ec0ff */
[-C--:B------:R-:W-:Y:S01]  /*11370*/  FFMA.FTZ R3, R33, R27.reuse, -R4 ;  /* 0x0000001b21037223 */ /* 0x080fe20000010804 */
[-C--:B------:R-:W-:Y:S01]  /*11380*/  FMUL.FTZ R15, R30, R10.reuse ;  /* 0x0000000a1e0f7220 */ /* 0x080fe20000410000 */
[----:B------:R-:W-:Y:S01]  /*11390*/  FMUL.FTZ R31, R26, R10 ;  /* 0x0000000a1a1f7220 */ /* 0x000fe20000410000 */
[----:B------:R-:W-:Y:S01]  /*113a0*/  FFMA.FTZ R8, R35, R27, R8 ;  /* 0x0000001b23087223 */ /* 0x000fe20000010008 */
[----:B------:R-:W-:-:S02]  /*113b0*/  IMAD.U32 R28, R7, 0x10000, RZ ;  /* 0x00010000071c7824 */ /* 0x000fc400078e00ff */
[----:B------:R-:W-:Y:S01]  /*113c0*/  FMUL.FTZ R27, R40, R32 ;  /* 0x00000020281b7220 */ /* 0x000fe20000410000 */
[----:B------:R-:W-:Y:S01]  /*113d0*/  IMAD.U32 R4, R14, 0x10000, RZ ;  /* 0x000100000e047824 */ /* 0x000fe200078e00ff */
[----:B------:R-:W-:Y:S01]  /*113e0*/  LOP3.LUT R33, R20, 0xffff0000, RZ, 0xc0, !PT ;  /* 0xffff000014217812 */ /* 0x000fe200078ec0ff */
[-C--:B------:R-:W-:Y:S01]  /*113f0*/  FFMA.FTZ R10, R26, R6.reuse, -R15 ;  /* 0x000000061a0a7223 */ /* 0x080fe2000001080f */
[----:B------:R-:W-:Y:S01]  /*11400*/  LOP3.LUT R35, R14, 0xffff0000, RZ, 0xc0, !PT ;  /* 0xffff00000e237812 */ /* 0x000fe200078ec0ff */
[----:B------:R-:W-:Y:S01]  /*11410*/  FFMA.FTZ R31, R30, R6, R31 ;  /* 0x000000061e1f7223 */ /* 0x000fe2000001001f */
[----:B------:R-:W-:Y:S01]  /*11420*/  LOP3.LUT R7, R7, 0xffff0000, RZ, 0xc0, !PT ;  /* 0xffff000007077812 */ /* 0x000fe200078ec0ff */
[C---:B------:R-:W-:Y:S01]  /*11430*/  FMUL.FTZ R15, R4.reuse, R32 ;  /* 0x00000020040f7220 */ /* 0x040fe20000410000 */
[-C--:B------:R-:W-:Y:S01]  /*11440*/  FFMA.FTZ R27, R4, R28.reuse, -R27 ;  /* 0x0000001c041b7223 */ /* 0x080fe2000001081b */
        /* <DEDUP_REMOVED lines=14> */
[----:B------:R-:W-:Y:S02]  /*11530*/  F2FP.BF16.F32.PACK_AB R8, R21, R38 ;  /* 0x000000261508723e */ /* 0x000fe400000010ff */
[----:B------:R-:W-:Y:S01]  /*11540*/  F2FP.BF16.F32.PACK_AB R9, R12, R29 ;  /* 0x0000001d0c09723e */ /* 0x000fe200000010ff */
[----:B------:R2:W-:Y:S01]  /*11550*/  STS.128 [R43], R4 ;  /* 0x000000042b007388 */ /* 0x0005e20000000c00 */
[----:B------:R-:W-:-:S05]  /*11560*/  F2FP.BF16.F32.PACK_AB R11, R20, R15 ;  /* 0x0000000f140b723e */ /* 0x000fca00000010ff */
[----:B------:R2:W-:Y:S02]  /*11570*/  STS.128 [R24+0xc400], R8 ;  /* 0x00c4000818007388 */ /* 0x0005e40000000c00 */
.L_x_594:
[----:B------:R-:W-:Y:S05]  /*11580*/  BSYNC B0 ;  /* 0x0000000000007941 */ /* 0x000fea0003800000 */
.L_x_575:
[----:B------:R-:W-:Y:S01]  /*11590*/  @!PT LDS RZ, [RZ] ;  /* 0x00000000fffff984 */ /* 0x000fe20000000800 */
[----:B------:R-:W-:Y:S01]  /*115a0*/  @!PT LDS RZ, [RZ] ;  /* 0x00000000fffff984 */ /* 0x000fe20000000800 */
[----:B------:R-:W-:Y:S01]  /*115b0*/  @!PT LDS RZ, [RZ] ;  /* 0x00000000fffff984 */ /* 0x000fe20000000800 */
[----:B------:R-:W-:Y:S01]  /*115c0*/  @!PT LDS RZ, [RZ] ;  /* 0x00000000fffff984 */ /* 0x000fe20000000800 */
[----:B------:R5:W-:Y:S06]  /*115d0*/  MEMBAR.ALL.CTA ;  /* 0x0000000000007992 */ /* 0x000bec0000008000 */
[----:B-----5:R-:W5:Y:S01]  /*115e0*/  FENCE.VIEW.ASYNC.S ;  /* 0x00000000000073c6 */ /* 0x020f620000000000 */
[----:B------:R-:W-:Y:S05]  /*115f0*/  WARPSYNC.ALL ;  /* 0x0000000000007948 */ /* 0x000fea0003800000 */
[----:B-----5:R-:W-:Y:S06]  /*11600*/  BAR.SYNC.DEFER_BLOCKING 0xd, 0x100 ;  /* 0x0344000000007b1d */ /* 0x020fec0000010000 */
.L_x_573:
[----:B01-3--:R-:W-:-:S05]  /*11610*/  IMAD.U32 R0, RZ, RZ, UR58 ;  /* 0x0000003aff007e24 */ /* 0x00bfca000f8e00ff */
[----:B------:R-:W-:-:S13]  /*11620*/  ISETP.NE.AND P0, PT, R0, 0x3, PT ;  /* 0x000000030000780c */ /* 0x000fda0003f05270 */
[----:B------:R-:W-:Y:S05]  /*11630*/  @!P0 BRA `(.L_x_620) ;  /* 0x0000000000048947 */ /* 0x000fea0003800000 */
[----:B------:R-:W-:Y:S01]  /*11640*/  BPT.TRAP 0x1 ;  /* 0x000000040000795c */ /* 0x000fe20000300000 */
.L_x_620:
[----:B--2---:R-:W-:Y:S01]  /*11650*/  IMAD R9, R174, 0x8, R2 ;  /* 0x00000008ae097824 */ /* 0x004fe200078e0202 */
[----:B------:R-:W-:-:S04]  /*11660*/  SHF.L.U32 R0, R181, 0x1f, RZ ;  /* 0x0000001fb5007819 */ /* 0x000fc800000006ff */
[----:B------:R0:W1:Y:S01]  /*11670*/  SYNCS.PHASECHK.TRANS64.TRYWAIT P1, [R9+URZ+0x2a830], R0 ;  /* 0x02a83000090075a7 */ /* 0x000062000802017f */
[----:B------:R-:W-:Y:S05]  /*11680*/  @!P0 BRA `(.L_x_621) ;  /* 0x0000000000048947 */ /* 0x000fea0003800000 */
[----:B------:R-:W-:Y:S01]  /*11690*/  BPT.TRAP 0x1 ;  /* 0x000000040000795c */ /* 0x000fe20000300000 */
.L_x_621:
[----:B------:R-:W-:Y:S01]  /*116a0*/  IMAD.MOV.U32 R87, RZ, RZ, RZ ;  /* 0x000000ffff577224 */ /* 0x000fe200078e00ff */
[----:B-1----:R-:W-:Y:S06]  /*116b0*/  @P1 BRA `(.L_x_622) ;  /* 0x0000000000081947 */ /* 0x002fec0003800000 */
[----:B------:R-:W1:Y:S02]  /*116c0*/  SYNCS.PHASECHK.TRANS64.TRYWAIT P1, [R9+URZ+0x2a830], R0 ;  /* 0x02a83000090075a7 */ /* 0x000e64000802017f */
[----:B-1----:R-:W-:Y:S05]  /*116d0*/  @!P1 BRA `(.L_x_623) ;  /* 0x000000fc00749947 */ /* 0x002fea0003800000 */
.L_x_622:
[----:B------:R-:W-:Y:S05]  /*116e0*/  WARPSYNC.ALL ;  /* 0x0000000000007948 */ /* 0x000fea0003800000 */
[----:B01----:R-:W-:Y:S01]  /*116f0*/  VIADD R0, R2, 0x18400 ;  /* 0x0001840002007836 */ /* 0x003fe20000000000 */
[----:B------:R-:W-:Y:S01]  /*11700*/  R2UR UR4, R36 ;  /* 0x00000000240472ca */ /* 0x000fe200000e0000 */
[----:B----4-:R-:W-:Y:S01]  /*11710*/  IMAD.MOV.U32 R5, RZ, RZ, 0x40000040 ;  /* 0x40000040ff057424 */ /* 0x010fe200078e00ff */
[----:B------:R-:W-:Y:S01]  /*11720*/  WARPGROUP.ARRIVE ;  /* 0x00000000000079c5 */ /* 0x000fe20000000000 */
[----:B------:R-:W-:Y:S01]  /*11730*/  UMOV UR9, 0x40000040 ;  /* 0x4000004000097882 */ /* 0x000fe20000000000 */
[----:B------:R-:W-:Y:S01]  /*11740*/  SHF.R.U32.HI R0, RZ, 0x4, R0 ;  /* 0x00000004ff007819 */ /* 0x000fe20000011600 */
[----:B------:R-:W-:Y:S01]  /*11750*/  IMAD.MOV.U32 R7, RZ, RZ, 0x40000040 ;  /* 0x40000040ff077424 */ /* 0x000fe200078e00ff */
[----:B------:R-:W-:Y:S01]  /*11760*/  R2UR UR11, R5 ;  /* 0x00000000050b72ca */ /* 0x000fe200000e0000 */
[----:B------:R-:W-:Y:S01]  /*11770*/  IMAD.U32 R11, RZ, RZ, UR9 ;  /* 0x00000009ff0b7e24 */ /* 0x000fe2000f8e00ff */
[----:B------:R-:W-:Y:S01]  /*11780*/  LOP3.LUT R0, R0, 0x3fff, RZ, 0xc0, !PT ;  /* 0x00003fff00007812 */ /* 0x000fe200078ec0ff */
[----:B------:R-:W-:Y:S01]  /*11790*/  UMOV UR53, 0x40000040 ;  /* 0x4000004000357882 */ /* 0x000fe20000000000 */
[----:B------:R-:W-:Y:S01]  /*117a0*/  UMOV UR49, 0x40000040 ;  /* 0x4000004000317882 */ /* 0x000fe20000000000 */
[----:B------:R-:W-:Y:S01]  /*117b0*/  UMOV UR45, 0x40000040 ;  /* 0x40000040002d7882 */ /* 0x000fe20000000000 */
[----:B------:R-:W-:Y:S01]  /*117c0*/  LOP3.LUT R8, R0, 0x10000, RZ, 0xfc, !PT ;  /* 0x0001000000087812 */ /* 0x000fe200078efcff */
[----:B------:R-:W-:Y:S01]  /*117d0*/  ULOP3.LUT UR4, UR4, 0x10000, URZ, 0xfc, !UPT ;  /* 0x0001000004047892 */ /* 0x000fe2000f8efc3f */
[----:B------:R-:W-:Y:S01]  /*117e0*/  IMAD.MOV.U32 R5, RZ, RZ, 0x40000040 ;  /* 0x40000040ff057424 */ /* 0x000fe200078e00ff */
[----:B------:R-:W-:Y:S01]  /*117f0*/  UMOV UR41, 0x40000040 ;  /* 0x4000004000297882 */ /* 0x000fe20000000000 */
[----:B------:R-:W-:Y:S01]  /*11800*/  UMOV UR37, 0x40000040 ;  /* 0x4000004000257882 */ /* 0x000fe20000000000 */
[----:B------:R-:W-:Y:S01]  /*11810*/  IMAD R4, R174, 0x900, R8 ;  /* 0x00000900ae047824 */ /* 0x000fe200078e0208 */
[----:B------:R-:W-:Y:S01]  /*11820*/  UIADD3 UR5, UR4, 0x2, URZ ;  /* 0x0000000204057890 */ /* 0x000fe2000fffe03f */
[----:B------:R-:W-:Y:S01]  /*11830*/  R2UR UR39, R5 ;  /* 0x00000000052772ca */ /* 0x000fe200000e0000 */
[----:B------:R-:W-:Y:S01]  /*11840*/  UMOV UR8, UR4 ;  /* 0x0000000400087c82 */ /* 0x000fe20008000000 */
[C---:B------:R-:W-:Y:S01]  /*11850*/  VIADD R6, R4.reuse, 0x2 ;  /* 0x0000000204067836 */ /* 0x040fe20000000000 */
[----:B------:R-:W-:Y:S01]  /*11860*/  R2UR UR10, R4 ;  /* 0x00000000040a72ca */ /* 0x000fe200000e0000 */
[----:B------:R-:W-:Y:S01]  /*11870*/  IMAD.U32 R10, RZ, RZ, UR8 ;  /* 0x00000008ff0a7e24 */ /* 0x000fe2000f8e00ff */
[----:B------:R-:W-:-:S02]  /*11880*/  UIADD3 UR52, UR4, 0x406, URZ ;  /* 0x0000040604347890 */ /* 0x000fc4000fffe03f */
[----:B------:R-:W-:Y:S02]  /*11890*/  UIADD3 UR48, UR4, 0x800, URZ ;  /* 0x0000080004307890 */ /* 0x000fe4000fffe03f */
[----:B------:R0:W-:Y:S01]  /*118a0*/  STL.64 [R1+0x30], R10 ;  /* 0x0000300a01007387 */ /* 0x0001e20000100a00 */
[----:B------:R-:W-:Y:S02]  /*118b0*/  UIADD3 UR44, UR4, 0x802, URZ ;  /* 0x00000802042c7890 */ /* 0x000fe4000fffe03f */
[----:B------:R-:W-:Y:S02]  /*118c0*/  UIADD3 UR40, UR4, 0x804, URZ ;  /* 0x0000080404287890 */ /* 0x000fe4000fffe03f */
[----:B------:R-:W-:Y:S02]  /*118d0*/  UIADD3 UR36, UR4, 0x806, URZ ;  /* 0x0000080604247890 */ /* 0x000fe4000fffe03f */
[----:B------:R-:W-:Y:S01]  /*118e0*/  HGMMA.64x96x16.F32.BF16 R24, gdesc[UR8], RZ, !UPT, gsb0 ;  /* 0x01600000081879f0 */ /* 0x000fe2000c0018ff */
[----:B------:R-:W-:Y:S01]  /*118f0*/  R2UR UR10, R6 ;  /* 0x00000000060a72ca */ /* 0x000fe200000e0000 */
[----:B------:R-:W-:Y:S01]  /*11900*/  UMOV UR8, UR5 ;  /* 0x0000000500087c82 */ /* 0x000fe20008000000 */
[----:B------:R-:W-:Y:S01]  /*11910*/  R2UR UR11, R7 ;  /* 0x00000000070b72ca */ /* 0x000fe200000e0000 */
[----:B------:R-:W-:Y:S01]  /*11920*/  UMOV UR9, 0x40000040 ;  /* 0x4000004000097882 */ /* 0x000fe20000000000 */
[----:B------:R-:W-:Y:S01]  /*11930*/  VIADD R6, R4, 0x4 ;  /* 0x0000000404067836 */ /* 0x000fe20000000000 */
[----:B------:R-:W-:Y:S01]  /*11940*/  UIADD3 UR5, UR4, 0x4, URZ ;  /* 0x0000000404057890 */ /* 0x000fe2000fffe03f */
[----:B------:R-:W-:Y:S01]  /*11950*/  IMAD.MOV.U32 R7, RZ, RZ, 0x40000040 ;  /* 0x40000040ff077424 */ /* 0x000fe200078e00ff */
[----:B0-----:R-:W-:Y:S01]  /*11960*/  MOV R10, UR8 ;  /* 0x00000008000a7c02 */ /* 0x001fe20008000f00 */
[----:B------:R-:W-:-:S05]  /*11970*/  IMAD.U32 R11, RZ, RZ, UR9 ;  /* 0x00000009ff0b7e24 */ /* 0x000fca000f8e00ff */
[----:B------:R0:W-:Y:S01]  /*11980*/  STL.64 [R1+0x28], R10 ;  /* 0x0000280a01007387 */ /* 0x0001e20000100a00 */
[----:B------:R-:W-:Y:S02]  /*11990*/  WARPGROUP.DEPBAR.LE gsb0, 0x0 ;  /* 0x00008000000079c5 */ /* 0x000fe40000010000 */
[----:B------:R-:W-:-:S06]  /*119a0*/  WARPGROUP.ARRIVE ;  /* 0x00000000000079c5 */ /* 0x000fcc0000000000 */
[----:B------:R-:W-:Y:S01]  /*119b0*/  HGMMA.64x96x16.F32.BF16 R24, gdesc[UR8], R24, gsb0 ;  /* 0x01600000081879f0 */ /* 0x000fe20008001818 */
[----:B------:R-:W-:Y:S01]  /*119c0*/  R2UR UR10, R6 ;  /* 0x00000000060a72ca */ /* 0x000fe200000e0000 */
[----:B------:R-:W-:Y:S01]  /*119d0*/  UMOV UR8, UR5 ;  /* 0x0000000500087c82 */ /* 0x000fe20008000000 */
[----:B------:R-:W-:Y:S01]  /*119e0*/  R2UR UR11, R7 ;  /* 0x00000000070b72ca */ /* 0x000fe200000e0000 */
[----:B------:R-:W-:Y:S01]  /*119f0*/  UMOV UR9, 0x40000040 ;  /* 0x4000004000097882 */ /* 0x000fe20000000000 */
[----:B------:R-:W-:Y:S01]  /*11a00*/  VIADD R6, R4, 0x6 ;  /* 0x0000000604067836 */ /* 0x000fe20000000000 */
[----:B------:R-:W-:Y:S01]  /*11a10*/  UIADD3 UR5, UR4, 0x6, URZ ;  /* 0x0000000604057890 */ /* 0x000fe2000fffe03f */
[----:B------:R-:W-:Y:S02]  /*11a20*/  IMAD.MOV.U32 R7, RZ, RZ, 0x40000040 ;  /* 0x40000040ff077424 */ /* 0x000fe400078e00ff */
[----:B0-----:R-:W-:Y:S02]  /*11a30*/  IMAD.U32 R10, RZ, RZ, UR8 ;  /* 0x00000008ff0a7e24 */ /* 0x001fe4000f8e00ff */
        /* <DEDUP_REMOVED lines=48> */
[----:B------:R-:W-:Y:S02]  /*11d40*/  VIADD R6, R4, 0x306 ;  /* 0x0000030604067836 */ /* 0x000fe40000000000 */
[----:B------:R-:W-:Y:S02]  /*11d50*/  IMAD.MOV.U32 R7, RZ, RZ, 0x40000040 ;  /* 0x40000040ff077424 */ /* 0x000fe400078e00ff */
[----:B0-----:R-:W-:Y:S01]  /*11d60*/  IMAD.U32 R10, RZ, RZ, UR8 ;  /* 0x00000008ff0a7e24 */ /* 0x001fe2000f8e00ff */
[----:B------:R-:W-:Y:S01]  /*11d70*/  R2UR UR54, R6 ;  /* 0x00000000063672ca */ /* 0x000fe200000e0000 */
[----:B------:R-:W-:Y:S01]  /*11d80*/  VIADD R6, R4, 0x600 ;  /* 0x0000060004067836 */ /* 0x000fe20000000000 */
[----:B------:R-:W-:Y:S01]  /*11d90*/  R2UR UR55, R7 ;  /* 0x00000000073772ca */ /* 0x000fe200000e0000 */
[----:B------:R-:W-:-:S02]  /*11da0*/  IMAD.MOV.U32 R7, RZ, RZ, 0x40000040 ;  /* 0x40000040ff077424 */ /* 0x000fc400078e00ff */
[----:B------:R-:W-:Y:S01]  /*11db0*/  IMAD.U32 R11, RZ, RZ, UR9 ;  /* 0x00000009ff0b7e24 */ /* 0x000fe2000f8e00ff */
[----:B------:R-:W-:Y:S01]  /*11dc0*/  R2UR UR50, R6 ;  /* 0x00000000063272ca */ /* 0x000fe200000e0000 */
[----:B------:R-:W-:Y:S01]  /*11dd0*/  VIADD R6, R4, 0x602 ;  /* 0x0000060204067836 */ /* 0x000fe20000000000 */
[----:B------:R-:W-:Y:S01]  /*11de0*/  R2UR UR51, R7 ;  /* 0x00000000073372ca */ /* 0x000fe200000e0000 */
[----:B------:R-:W-:Y:S01]  /*11df0*/  IMAD.MOV.U32 R7, RZ, RZ, 0x40000040 ;  /* 0x40000040ff077424 */ /* 0x000fe200078e00ff */
[----:B------:R0:W-:Y:S02]  /*11e00*/  STL.64 [R1], R10 ;  /* 0x0000000a01007387 */ /* 0x0001e40000100a00 */
[----:B------:R-:W-:Y:S01]  /*11e10*/  R2UR UR46, R6 ;  /* 0x00000000062e72ca */ /* 0x000fe200000e0000 */
[----:B------:R-:W-:Y:S01]  /*11e20*/  VIADD R6, R4, 0x604 ;  /* 0x0000060404067836 */ /* 0x000fe20000000000 */
[----:B------:R-:W-:Y:S01]  /*11e30*/  R2UR UR47, R7 ;  /* 0x00000000072f72ca */ /* 0x000fe200000e0000 */
[----:B------:R-:W-:-:S02]  /*11e40*/  IMAD.MOV.U32 R7, RZ, RZ, 0x40000040 ;  /* 0x40000040ff077424 */ /* 0x000fc400078e00ff */
[----:B------:R-:W-:Y:S01]  /*11e50*/  VIADD R4, R4, 0x606 ;  /* 0x0000060604047836 */ /* 0x000fe20000000000 */
[----:B------:R-:W-:Y:S02]  /*11e60*/  R2UR UR42, R6 ;  /* 0x00000000062a72ca */ /* 0x000fe400000e0000 */
[----:B------:R-:W-:Y:S02]  /*11e70*/  R2UR UR43, R7 ;  /* 0x00000000072b72ca */ /* 0x000fe400000e0000 */
[----:B------:R-:W-:Y:S01]  /*11e80*/  R2UR UR38, R4 ;  /* 0x00000000042672ca */ /* 0x000fe200000e0000 */
        /* <DEDUP_REMOVED lines=19> */
[----:B0-----:R-:W-:Y:S05]  /*11fc0*/  @!P0 BRA `(.L_x_624) ;  /* 0x0000000000048947 */ /* 0x001fea0003800000 */
[----:B------:R-:W-:Y:S01]  /*11fd0*/  BPT.TRAP 0x1 ;  /* 0x000000040000795c */ /* 0x000fe20000300000 */
.L_x_624:
[----:B------:R-:W-:Y:S01]  /*11fe0*/  IADD3 R215, R215, 0x60, -R199 ;  /* 0x00000060d7d77810 */ /* 0x000fe20007ffe8c7 */
[----:B------:R-:W-:Y:S01]  /*11ff0*/  ULDC UR4, c[0x0][0x988] ;  /* 0x0002620000047ab9 */ /* 0x000fe20000000800 */
[----:B------:R-:W-:Y:S01]  /*12000*/  P2R R6, PR, RZ, 0x1 ;  /* 0x00000001ff067803 */ /* 0x000fe20000000000 */
[----:B------:R-:W-:Y:S01]  /*12010*/  ULDC UR38, c[0x0][0x988] ;  /* 0x0002620000267ab9 */ /* 0x000fe20000000800 */
[----:B------:R-:W-:Y:S01]  /*12020*/  BSSY B0, `(.L_x_625) ;  /* 0x00003a7000007945 */ /* 0x000fe20003800000 */
[----:B------:R-:W-:Y:S02]  /*12030*/  IMAD R215, R72, -0x60, R215 ;  /* 0xffffffa048d77824 */ /* 0x000fe400078e02d7 */
[--C-:B------:R-:W-:Y:S02]  /*12040*/  IMAD.MOV.U32 R86, RZ, RZ, R87.reuse ;  /* 0x000000ffff567224 */ /* 0x100fe400078e0057 */
[--C-:B------:R-:W-:Y:S01]  /*12050*/  IMAD.MOV.U32 R84, RZ, RZ, R87.reuse ;  /* 0x000000ffff547224 */ /* 0x100fe200078e0057 */
[C---:B------:R-:W-:Y:S01]  /*12060*/  ISETP.GT.AND P6, PT, R215.reuse, RZ, PT ;  /* 0x000000ffd700720c */ /* 0x040fe20003fc4270 */
[--C-:B------:R-:W-:Y:S01]  /*12070*/  IMAD.MOV.U32 R82, RZ, RZ, R87.reuse ;  /* 0x000000ffff527224 */ /* 0x100fe200078e0057 */
[C---:B------:R-:W-:Y:S01]  /*12080*/  ISETP.GT.AND P5, PT, R215.reuse, 0x1, PT ;  /* 0x00000001d700780c */ /* 0x040fe20003fa4270 */
[--C-:B------:R-:W-:Y:S01]  /*12090*/  IMAD.MOV.U32 R80, RZ, RZ, R87.reuse ;  /* 0x000000ffff507224 */ /* 0x100fe200078e0057 */
[----:B------:R-:W-:Y:S01]  /*120a0*/  ISETP.GT.AND P4, PT, R215, 0x8, PT ;  /* 0x00000008d700780c */ /* 0x000fe20003f84270 */
[--C-:B------:R-:W-:Y:S01]  /*120b0*/  IMAD.MOV.U32 R78, RZ, RZ, R87.reuse ;  /* 0x000000ffff4e7224 */ /* 0x100fe200078e0057 */
[----:B------:R-:W-:Y:S01]  /*120c0*/  FSEL R24, R24, -INF , P6 ;  /* 0xff80000018187808 */ /* 0x000fe20003000000 */
[--C-:B------:R-:W-:Y:S01]  /*120d0*/  IMAD.MOV.U32 R76, RZ, RZ, R87.reuse ;  /* 0x000000ffff4c7224 */ /* 0x100fe200078e0057 */
[----:B------:R-:W-:Y:S01]  /*120e0*/  FSEL R91, R25, -INF , P5 ;  /* 0xff800000195b7808 */ /* 0x000fe20002800000 */
[----:B------:R-:W-:Y:S01]  /*120f0*/  IMAD.MOV.U32 R74, RZ, RZ, R87 ;  /* 0x000000ffff4a7224 */ /* 0x000fe200078e0057 */
        /* <DEDUP_REMOVED lines=26> */
[----:B------:R-:W-:Y:S02]  /*122a0*/  FSEL R13, R34, -INF , P2 ;  /* 0xff800000220d7808 */ /* 0x000fe40001000000 */
[----:B------:R-:W-:Y:S02]  /*122b0*/  ISETP.GT.AND P2, PT, R215, 0x28, PT ;  /* 0x00000028d700780c */ /* 0x000fe40003f44270 */
[----:B------:R-:W-:Y:S02]  /*122c0*/  FSEL R41, R41, -INF , P3 ;  /* 0xff80000029297808 */ /* 0x000fe40001800000 */
[----:B------:R-:W-:Y:S02]  /*122d0*/  FMNMX.FTZ R0, R79, R0, !PT ;  /* 0x000000004f007209 */ /* 0x000fe40007810000 */
[----:B------:R-:W-:Y:S02]  /*122e0*/  FSEL R35, R35, -INF , P1 ;  /* 0xff80000023237808 */ /* 0x000fe40000800000 */
[----:B------:R-:W-:-:S02]  /*122f0*/  ISETP.GT.AND P1, PT, R215, 0x29, PT ;  /* 0x00000029d700780c */ /* 0x000fc40003f24270 */
[----:B------:R-:W-:Y:S01]  /*12300*/  FSEL R83, R44, -INF , P2 ;  /* 0xff8000002c537808 */ /* 0x000fe20001000000 */
[----:B------:R-:W-:Y:S01]  /*12310*/  IMAD.MOV.U32 R44, RZ, RZ, R87 ;  /* 0x000000ffff2c7224 */ /* 0x000fe200078e0057 */
[----:B------:R-:W-:Y:S02]  /*12320*/  FMNMX.FTZ R0, R41, R0, !PT ;  /* 0x0000000029007209 */ /* 0x000fe40007810000 */
[----:B------:R-:W-:Y:S02]  /*12330*/  FSEL R15, R38, -INF , P6 ;  /* 0xff800000260f7808 */ /* 0x000fe40003000000 */
        /* <DEDUP_REMOVED lines=59> */
[----:B------:R-:W-:Y:S02]  /*126f0*/  FMNMX.FTZ R0, R105, R0, !PT ;  /* 0x0000000069007209 */ /* 0x000fe40007810000 */
[----:B------:R-:W-:Y:S02]  /*12700*/  FSEL R67, R67, -INF , P3 ;  /* 0xff80000043437808 */ /* 0x000fe40001800000 */
[----:B------:R-:W-:Y:S01]  /*12710*/  FMNMX.FTZ R10, R69, R0, !PT ;  /* 0x00000000450a7209 */ /* 0x000fe20007810000 */
[----:B------:R-:W-:Y:S01]  /*12720*/  IMAD.U32 R0, RZ, RZ, UR4 ;  /* 0x00000004ff007e24 */ /* 0x000fe2000f8e00ff */
[----:B------:R-:W-:-:S03]  /*12730*/  FSEL R71, R71, -INF , P1 ;  /* 0xff80000047477808 */ /* 0x000fc60000800000 */
[----:B------:R-:W0:Y:S02]  /*12740*/  SHFL.BFLY PT, R5, R10, 0x2, 0x1f ;  /* 0x0c401f000a057f89 */ /* 0x000e2400000e0000 */
[----:B0-----:R-:W-:-:S05]  /*12750*/  FMNMX.FTZ R12, R10, R5, !PT ;  /* 0x000000050a0c7209 */ /* 0x001fca0007810000 */
[----:B------:R-:W0:Y:S02]  /*12760*/  SHFL.BFLY PT, R5, R12, 0x1, 0x1f ;  /* 0x0c201f000c057f89 */ /* 0x000e2400000e0000 */
[----:B0-----:R-:W-:-:S04]  /*12770*/  FMNMX.FTZ R5, R12, R5, !PT ;  /* 0x000000050c057209 */ /* 0x001fc80007810000 */
[C---:B------:R-:W-:Y:S01]  /*12780*/  FSETP.NEU.FTZ.AND P0, PT, R5.reuse, -INF , PT ;  /* 0xff8000000500780b */ /* 0x040fe20003f1d000 */
[----:B------:R-:W-:-:S05]  /*12790*/  FMUL.FTZ R4, R5, R0 ;  /* 0x0000000005047220 */ /* 0x000fca0000410000 */
[----:B------:R-:W-:Y:S02]  /*127a0*/  FSEL R4, R4, RZ, P0 ;  /* 0x000000ff04047208 */ /* 0x000fe40000000000 */
[----:B------:R-:W-:Y:S02]  /*127b0*/  ISETP.NE.AND P0, PT, R6, RZ, PT ;  /* 0x000000ff0600720c */ /* 0x000fe40003f05270 */
[----:B------:R-:W-:Y:S01]  /*127c0*/  FMNMX.FTZ R6, R7, R27, !PT ;  /* 0x0000001b07067209 */ /* 0x000fe20007810000 */
[-CC-:B------:R-:W-:Y:S01]  /*127d0*/  FFMA.FTZ R61, R75, R0.reuse, -R4.reuse ;  /* 0x000000004b3d7223 */ /* 0x180fe20000010804 */
[----:B------:R-:W-:Y:S01]  /*127e0*/  FSEL R75, R62, -INF , P6 ;  /* 0xff8000003e4b7808 */ /* 0x000fe20003000000 */
[--C-:B------:R-:W-:Y:S01]  /*127f0*/  FFMA.FTZ R138, R77, R0, -R4.reuse ;  /* 0x000000004d8a7223 */ /* 0x100fe20000010804 */
[----:B------:R-:W-:Y:S01]  /*12800*/  FMNMX.FTZ R6, R11, R6, !PT ;  /* 0x000000060b067209 */ /* 0x000fe20007810000 */
[-CC-:B------:R-:W-:Y:S01]  /*12810*/  FFMA.FTZ R136, R3, R0.reuse, -R4.reuse ;  /* 0x0000000003887223 */ /* 0x180fe20000010804 */
[----:B------:R-:W-:Y:S01]  /*12820*/  FSEL R77, R63, -INF , P5 ;  /* 0xff8000003f4d7808 */ /* 0x000fe20002800000 */
[--C-:B------:R-:W-:Y:S01]  /*12830*/  FFMA.FTZ R3, R81, R0, -R4.reuse ;  /* 0x0000000051037223 */ /* 0x100fe20000010804 */
[----:B------:R-:W-:Y:S01]  /*12840*/  FMNMX.FTZ R6, R31, R6, !PT ;  /* 0x000000061f067209 */ /* 0x000fe20007810000 */
[--C-:B------:R-:W-:Y:S01]  /*12850*/  FFMA.FTZ R140, R79, R0, -R4.reuse ;  /* 0x000000004f8c7223 */ /* 0x100fe20000010804 */
[----:B------:R-:W-:Y:S01]  /*12860*/  FSEL R81, R66, -INF , P4 ;  /* 0xff80000042517808 */ /* 0x000fe20002000000 */
[----:B------:R0:W-:Y:S01]  /*12870*/  MUFU.EX2 R63, R3 ;  /* 0x00000003003f7308 */ /* 0x0001e20000000800 */
[----:B------:R-:W-:Y:S01]  /*12880*/  FMNMX.FTZ R6, R13, R6, !PT ;  /* 0x000000060d067209 */ /* 0x000fe20007810000 */
[-CC-:B------:R-:W-:Y:S01]  /*12890*/  FFMA.FTZ R156, R24, R0.reuse, -R4.reuse ;  /* 0x00000000189c7223 */ /* 0x180fe20000010804 */
[----:B------:R-:W-:Y:S01]  /*128a0*/  FSEL R79, R70, -INF , P2 ;  /* 0xff800000464f7808 */ /* 0x000fe20001000000 */
[--C-:B------:R-:W-:Y:S01]  /*128b0*/  FFMA.FTZ R53, R91, R0, -R4.reuse ;  /* 0x000000005b357223 */ /* 0x100fe20000010804 */
[----:B------:R-:W-:Y:S01]  /*128c0*/  FMNMX.FTZ R6, R35, R6, !PT ;  /* 0x0000000623067209 */ /* 0x000fe20007810000 */
[-CC-:B------:R-:W-:Y:S01]  /*128d0*/  FFMA.FTZ R158, R85, R0.reuse, -R4.reuse ;  /* 0x00000000559e7223 */ /* 0x180fe20000010804 */
[--C-:B------:R-:W-:Y:S01]  /*128e0*/  FFMA.FTZ R142, R83, R0, -R4.reuse ;  /* 0x00000000538e7223 */ /* 0x100fe20000010804 */
[----:B------:R-:W-:Y:S01]  /*128f0*/  MUFU.EX2 R156, R156 ;  /* 0x0000009c009c7308 */ /* 0x000fe20000000800 */
[----:B------:R-:W-:Y:S01]  /*12900*/  FMNMX.FTZ R6, R15, R6, !PT ;  /* 0x000000060f067209 */ /* 0x000fe20007810000 */
[-CC-:B------:R-:W-:Y:S01]  /*12910*/  FFMA.FTZ R73, R73, R0.reuse, -R4.reuse ;  /* 0x0000000049497223 */ /* 0x180fe20000010804 */
[-CC-:B------:R-:W-:Y:S01]  /*12920*/  FFMA.FTZ R41, R41, R0.reuse, -R4.reuse ;  /* 0x0000000029297223 */ /* 0x180fe20000010804 */
[--C-:B------:R-:W-:Y:S01]  /*12930*/  FFMA.FTZ R45, R45, R0, -R4.reuse ;  /* 0x000000002d2d7223 */ /* 0x100fe20000010804 */
[----:B------:R-:W-:Y:S01]  /*12940*/  FMNMX.FTZ R6, R39, R6, !PT ;  /* 0x0000000627067209 */ /* 0x000fe20007810000 */
[-CC-:B------:R-:W-:Y:S01]  /*12950*/  FFMA.FTZ R144, R89, R0.reuse, -R4.reuse ;  /* 0x0000000059907223 */ /* 0x180fe20000010804 */
[--C-:B------:R-:W-:Y:S01]  /*12960*/  FFMA.FTZ R49, R49, R0, -R4.reuse ;  /* 0x0000000031317223 */ /* 0x100fe20000010804 */
[----:B------:R-:W1:Y:S01]  /*12970*/  MUFU.EX2 R53, R53 ;  /* 0x0000003500357308 */ /* 0x000e620000000800 */
[----:B------:R-:W-:Y:S01]  /*12980*/  FMNMX.FTZ R6, R21, R6, !PT ;  /* 0x0000000615067209 */ /* 0x000fe20007810000 */
[-CC-:B------:R-:W-:Y:S01]  /*12990*/  FFMA.FTZ R146, R93, R0.reuse, -R4.reuse ;  /* 0x000000005d927223 */ /* 0x180fe20000010804 */
[-CC-:B------:R-:W-:Y:S01]  /*129a0*/  FFMA.FTZ R83, R95, R0.reuse, -R4.reuse ;  /* 0x000000005f537223 */ /* 0x180fe20000010804 */
[--C-:B------:R-:W-:Y:S01]  /*129b0*/  FFMA.FTZ R148, R97, R0, -R4.reuse ;  /* 0x0000000061947223 */ /* 0x100fe20000010804 */
[----:B------:R-:W-:Y:S01]  /*129c0*/  FMNMX.FTZ R6, R43, R6, !PT ;  /* 0x000000062b067209 */ /* 0x000fe20007810000 */
[-CC-:B------:R-:W-:Y:S01]  /*129d0*/  FFMA.FTZ R57, R57, R0.reuse, -R4.reuse ;  /* 0x0000000039397223 */ /* 0x180fe20000010804 */
[--C-:B------:R-:W-:Y:S01]  /*129e0*/  FFMA.FTZ R150, R99, R0, -R4.reuse ;  /* 0x0000000063967223 */ /* 0x100fe20000010804 */
[----:B------:R-:W2:Y:S01]  /*129f0*/  MUFU.EX2 R158, R158 ;  /* 0x0000009e009e7308 */ /* 0x000ea20000000800 */
[----:B------:R-:W-:Y:S01]  /*12a00*/  FMNMX.FTZ R6, R25, R6, !PT ;  /* 0x0000000619067209 */ /* 0x000fe20007810000 */
[-CC-:B------:R-:W-:Y:S01]  /*12a10*/  FFMA.FTZ R85, R101, R0.reuse, -R4.reuse ;  /* 0x0000000065557223 */ /* 0x180fe20000010804 */
[-CC-:B------:R-:W-:Y:S01]  /*12a20*/  FFMA.FTZ R152, R103, R0.reuse, -R4.reuse ;  /* 0x0000000067987223 */ /* 0x180fe20000010804 */
[--C-:B------:R-:W-:Y:S01]  /*12a30*/  FFMA.FTZ R65, R65, R0, -R4.reuse ;  /* 0x0000000041417223 */ /* 0x100fe20000010804 */
[----:B------:R-:W-:Y:S01]  /*12a40*/  FMNMX.FTZ R6, R47, R6, !PT ;  /* 0x000000062f067209 */ /* 0x000fe20007810000 */
[-CC-:B------:R-:W-:Y:S01]  /*12a50*/  FFMA.FTZ R154, R105, R0.reuse, -R4.reuse ;  /* 0x00000000699a7223 */ /* 0x180fe20000010804 */
[----:B------:R-:W-:Y:S01]  /*12a60*/  FFMA.FTZ R69, R69, R0, -R4 ;  /* 0x0000000045457223 */ /* 0x000fe20000010804 */
[----:B------:R-:W3:Y:S01]  /*12a70*/  MUFU.EX2 R61, R61 ;  /* 0x0000003d003d7308 */ /* 0x000ee20000000800 */
[----:B------:R-:W-:Y:S01]  /*12a80*/  FMNMX.FTZ R6, R29, R6, !PT ;  /* 0x000000061d067209 */ /* 0x000fe20007810000 */
[----:B------:R-:W-:-:S02]  /*12a90*/  IMAD.MOV.U32 R70, RZ, RZ, R87 ;  /* 0x000000ffff467224 */ /* 0x000fc400078e0057 */
[--C-:B------:R-:W-:Y:S01]  /*12aa0*/  IMAD.MOV.U32 R66, RZ, RZ, R87.reuse ;  /* 0x000000ffff427224 */ /* 0x100fe200078e0057 */
[----:B------:R-:W-:Y:S01]  /*12ab0*/  FMNMX.FTZ R6, R51, R6, !PT ;  /* 0x0000000633067209 */ /* 0x000fe20007810000 */
[----:B------:R-:W-:Y:S02]  /*12ac0*/  IMAD.MOV.U32 R62, RZ, RZ, R87 ;  /* 0x000000ffff3e7224 */ /* 0x000fe400078e0057 */
[----:B------:R-:W4:Y:S01]  /*12ad0*/  MUFU.EX2 R136, R136 ;  /* 0x0000008800887308 */ /* 0x000f220000000800 */
[----:B------:R-:W-:-:S04]  /*12ae0*/  FMNMX.FTZ R6, R33, R6, !PT ;  /* 0x0000000621067209 */ /* 0x000fc80007810000 */
[----:B------:R-:W-:-:S03]  /*12af0*/  FMNMX.FTZ R6, R55, R6, !PT ;  /* 0x0000000637067209 */ /* 0x000fc60007810000 */
[----:B------:R-:W4:Y:S01]  /*12b00*/  MUFU.EX2 R73, R73 ;  /* 0x0000004900497308 */ /* 0x000f220000000800 */
[----:B------:R-:W-:-:S04]  /*12b10*/  FMNMX.FTZ R6, R37, R6, !PT ;  /* 0x0000000625067209 */ /* 0x000fc80007810000 */
[----:B------:R-:W-:-:S03]  /*12b20*/  FMNMX.FTZ R6, R59, R6, !PT ;  /* 0x000000063b067209 */ /* 0x000fc60007810000 */
[----:B------:R-:W4:Y:S01]  /*12b30*/  MUFU.EX2 R138, R138 ;  /* 0x0000008a008a7308 */ /* 0x000f220000000800 */
[----:B------:R-:W-:-:S04]  /*12b40*/  FMNMX.FTZ R6, R75, R6, !PT ;  /* 0x000000064b067209 */ /* 0x000fc80007810000 */
[----:B------:R-:W-:-:S03]  /*12b50*/  FMNMX.FTZ R6, R77, R6, !PT ;  /* 0x000000064d067209 */ /* 0x000fc60007810000 */
[----:B------:R-:W-:Y:S01]  /*12b60*/  MUFU.EX2 R140, R140 ;  /* 0x0000008c008c7308 */ /* 0x000fe20000000800 */
[----:B------:R-:W-:-:S04]  /*12b70*/  FMNMX.FTZ R6, R81, R6, !PT ;  /* 0x0000000651067209 */ /* 0x000fc80007810000 */
[----:B------:R-:W-:-:S03]  /*12b80*/  FMNMX.FTZ R6, R67, R6, !PT ;  /* 0x0000000643067209 */ /* 0x000fc60007810000 */
[----:B------:R-:W-:Y:S01]  /*12b90*/  MUFU.EX2 R41, R41 ;  /* 0x0000002900297308 */ /* 0x000fe20000000800 */
[----:B------:R-:W-:-:S04]  /*12ba0*/  FMNMX.FTZ R6, R79, R6, !PT ;  /* 0x000000064f067209 */ /* 0x000fc80007810000 */
[----:B------:R-:W-:-:S03]  /*12bb0*/  FMNMX.FTZ R6, R71, R6, !PT ;  /* 0x0000000647067209 */ /* 0x000fc60007810000 */
[----:B------:R-:W-:Y:S02]  /*12bc0*/  MUFU.EX2 R142, R142 ;  /* 0x0000008e008e7308 */ /* 0x000fe40000000800 */
[----:B0-----:R-:W0:Y:S06]  /*12bd0*/  SHFL.BFLY PT, R3, R6, 0x2, 0x1f ;  /* 0x0c401f0006037f89 */ /* 0x001e2c00000e0000 */
[----:B------:R-:W-:Y:S08]  /*12be0*/  MUFU.EX2 R45, R45 ;  /* 0x0000002d002d7308 */ /* 0x000ff00000000800 */
[----:B------:R-:W-:Y:S08]  /*12bf0*/  MUFU.EX2 R144, R144 ;  /* 0x0000009000907308 */ /* 0x000ff00000000800 */
[----:B------:R-:W-:Y:S01]  /*12c00*/  MUFU.EX2 R49, R49 ;  /* 0x0000003100317308 */ /* 0x000fe20000000800 */
[----:B0-----:R-:W-:-:S05]  /*12c10*/  FMNMX.FTZ R10, R6, R3, !PT ;  /* 0x00000003060a7209 */ /* 0x001fca0007810000 */
[----:B------:R-:W0:Y:S02]  /*12c20*/  SHFL.BFLY PT, R3, R10, 0x1, 0x1f ;  /* 0x0c201f000a037f89 */ /* 0x000e2400000e0000 */
[----:B------:R-:W-:Y:S08]  /*12c30*/  MUFU.EX2 R146, R146 ;  /* 0x0000009200927308 */ /* 0x000ff00000000800 */
[----:B------:R-:W-:Y:S08]  /*12c40*/  MUFU.EX2 R83, R83 ;  /* 0x0000005300537308 */ /* 0x000ff00000000800 */
[----:B------:R-:W-:Y:S01]  /*12c50*/  MUFU.EX2 R148, R148 ;  /* 0x0000009400947308 */ /* 0x000fe20000000800 */
[----:B0-----:R-:W-:-:S07]  /*12c60*/  FMNMX.FTZ R3, R10, R3, !PT ;  /* 0x000000030a037209 */ /* 0x001fce0007810000 */
[----:B------:R-:W-:Y:S01]  /*12c70*/  MUFU.EX2 R57, R57 ;  /* 0x0000003900397308 */ /* 0x000fe20000000800 */
[C---:B------:R-:W-:Y:S01]  /*12c80*/  FSETP.NEU.FTZ.AND P1, PT, R3.reuse, -INF , PT ;  /* 0xff8000000300780b */ /* 0x040fe20003f3d000 */
[----:B------:R-:W-:-:S06]  /*12c90*/  FMUL.FTZ R20, R3, R0 ;  /* 0x0000000003147220 */ /* 0x000fcc0000410000 */
[----:B------:R-:W-:Y:S01]  /*12ca0*/  MUFU.EX2 R150, R150 ;  /* 0x0000009600967308 */ /* 0x000fe20000000800 */
[----:B------:R-:W-:-:S05]  /*12cb0*/  FSEL R20, R20, RZ, P1 ;  /* 0x000000ff14147208 */ /* 0x000fca0000800000 */
[-CC-:B------:R-:W-:Y:S01]  /*12cc0*/  FFMA.FTZ R157, R7, R0.reuse, -R20.reuse ;  /* 0x00000000079d7223 */ /* 0x180fe20000010814 */
[-CC-:B------:R-:W-:Y:S01]  /*12cd0*/  FFMA.FTZ R4, R27, R0.reuse, -R20.reuse ;  /* 0x000000001b047223 */ /* 0x180fe20000010814 */
[-CC-:B------:R-:W-:Y:S01]  /*12ce0*/  FFMA.FTZ R159, R11, R0.reuse, -R20.reuse ;  /* 0x000000000b9f7223 */ /* 0x180fe20000010814 */
[-CC-:B------:R-:W-:Y:S01]  /*12cf0*/  FFMA.FTZ R6, R31, R0.reuse, -R20.reuse ;  /* 0x000000001f067223 */ /* 0x180fe20000010814 */
[----:B-1----:R-:W-:Y:S01]  /*12d00*/  FADD.FTZ R7, R156, R53 ;  /* 0x000000359c077221 */ /* 0x002fe20000010000 */
[-CC-:B------:R-:W-:Y:S01]  /*12d10*/  FFMA.FTZ R137, R13, R0.reuse, -R20.reuse ;  /* 0x000000000d897223 */ /* 0x180fe20000010814 */
[----:B------:R-:W-:Y:S01]  /*12d20*/  MUFU.EX2 R157, R157 ;  /* 0x0000009d009d7308 */ /* 0x000fe20000000800 */
[-CC-:B------:R-:W-:Y:S01]  /*12d30*/  FFMA.FTZ R10, R35, R0.reuse, -R20.reuse ;  /* 0x00000000230a7223 */ /* 0x180fe20000010814 */
[----:B--2---:R-:W-:Y:S01]  /*12d40*/  FADD.FTZ R28, R158, R7 ;  /* 0x000000079e1c7221 */ /* 0x004fe20000010000 */
[-CC-:B------:R-:W-:Y:S01]  /*12d50*/  FFMA.FTZ R139, R15, R0.reuse, -R20.reuse ;  /* 0x000000000f8b7223 */ /* 0x180fe20000010814 */
[-CC-:B------:R-:W-:Y:S01]  /*12d60*/  FFMA.FTZ R12, R39, R0.reuse, -R20.reuse ;  /* 0x00000000270c7223 */ /* 0x180fe20000010814 */
[-C--:B-----5:R-:W-:Y:S01]  /*12d70*/  FFMA.FTZ R141, R21, R0.reuse, -R20 ;  /* 0x00000000158d7223 */ /* 0x0a0fe20000010814 */
[----:B---3--:R-:W-:Y:S01]  /*12d80*/  FADD.FTZ R7, R61, R28 ;  /* 0x0000001c3d077221 */ /* 0x008fe20000010000 */
[-CC-:B------:R-:W-:Y:S01]  /*12d90*/  FFMA.FTZ R14, R43, R0.reuse, -R20.reuse ;  /* 0x000000002b0e7223 */ /* 0x180fe20000010814 */
[----:B------:R-:W0:Y:S01]  /*12da0*/  MUFU.EX2 R4, R4 ;  /* 0x0000000400047308 */ /* 0x000e220000000800 */
[-CC-:B------:R-:W-:Y:S01]  /*12db0*/  FFMA.FTZ R143, R25, R0.reuse, -R20.reuse ;  /* 0x00000000198f7223 */ /* 0x180fe20000010814 */
[----:B----4-:R-:W-:Y:S01]  /*12dc0*/  FADD.FTZ R28, R136, R7 ;  /* 0x00000007881c7221 */ /* 0x010fe20000010000 */
[-CC-:B------:R-:W-:Y:S01]  /*12dd0*/  FFMA.FTZ R24, R47, R0.reuse, -R20.reuse ;  /* 0x000000002f187223 */ /* 0x180fe20000010814 */
[-CC-:B------:R-:W-:Y:S01]  /*12de0*/  FFMA.FTZ R145, R29, R0.reuse, -R20.reuse ;  /* 0x000000001d917223 */ /* 0x180fe20000010814 */
[-C--:B------:R-:W-:Y:S01]  /*12df0*/  FFMA.FTZ R26, R51, R0.reuse, -R20 ;  /* 0x00000000331a7223 */ /* 0x080fe20000010814 */
[----:B------:R-:W-:Y:S01]  /*12e00*/  FADD.FTZ R11, R73, R28 ;  /* 0x0000001c490b7221 */ /* 0x000fe20000010000 */
[-CC-:B------:R-:W-:Y:S01]  /*12e10*/  FFMA.FTZ R147, R33, R0.reuse, -R20.reuse ;  /* 0x0000000021937223 */ /* 0x180fe20000010814 */
[----:B------:R-:W1:Y:S01]  /*12e20*/  MUFU.EX2 R159, R159 ;  /* 0x0000009f009f7308 */ /* 0x000e620000000800 */
[-CC-:B------:R-:W-:Y:S01]  /*12e30*/  FFMA.FTZ R28, R55, R0.reuse, -R20.reuse ;  /* 0x00000000371c7223 */ /* 0x180fe20000010814 */
[----:B------:R-:W-:Y:S01]  /*12e40*/  FADD.FTZ R32, R138, R11 ;  /* 0x0000000b8a207221 */ /* 0x000fe20000010000 */
[-CC-:B------:R-:W-:Y:S01]  /*12e50*/  FFMA.FTZ R149, R37, R0.reuse, -R20.reuse ;  /* 0x0000000025957223 */ /* 0x180fe20000010814 */
[-CC-:B------:R-:W-:Y:S01]  /*12e60*/  FFMA.FTZ R59, R59, R0.reuse, -R20.reuse ;  /* 0x000000003b3b7223 */ /* 0x180fe20000010814 */
[-C--:B------:R-:W-:Y:S01]  /*12e70*/  FFMA.FTZ R75, R75, R0.reuse, -R20 ;  /* 0x000000004b4b7223 */ /* 0x080fe20000010814 */
[----:B------:R-:W-:Y:S01]  /*12e80*/  FADD.FTZ R11, R63, R32 ;  /* 0x000000203f0b7221 */ /* 0x000fe20000010000 */
[-C--:B------:R-:W-:Y:S01]  /*12e90*/  FFMA.FTZ R77, R77, R0.reuse, -R20 ;  /* 0x000000004d4d7223 */ /* 0x080fe20000010814 */
[----:B------:R-:W2:Y:S01]  /*12ea0*/  MUFU.EX2 R6, R6 ;  /* 0x0000000600067308 */ /* 0x000ea20000000800 */
[----:B0-----:R-:W-:Y:S01]  /*12eb0*/  FADD.FTZ R30, R157, R4 ;  /* 0x000000049d1e7221 */ /* 0x001fe20000010000 */
[-CC-:B------:R-:W-:Y:S01]  /*12ec0*/  FFMA.FTZ R81, R81, R0.reuse, -R20.reuse ;  /* 0x0000000051517223 */ /* 0x180fe20000010814 */
[-CC-:B------:R-:W-:Y:S01]  /*12ed0*/  FFMA.FTZ R67, R67, R0.reuse, -R20.reuse ;  /* 0x0000000043437223 */ /* 0x180fe20000010814 */
[-CC-:B------:R-:W-:Y:S01]  /*12ee0*/  FFMA.FTZ R79, R79, R0.reuse, -R20.reuse ;  /* 0x000000004f4f7223 */ /* 0x180fe20000010814 */
[----:B------:R-:W-:Y:S01]  /*12ef0*/  FFMA.FTZ R71, R71, R0, -R20 ;  /* 0x0000000047477223 */ /* 0x000fe20000010814 */
[----:B------:R-:W-:Y:S01]  /*12f00*/  F2FP.BF16.F32.PACK_AB R157, R4, R157 ;  /* 0x0000009d049d723e */ /* 0x000fe200000010ff */
[--C-:B------:R-:W-:Y:S01]  /*12f10*/  IMAD.MOV.U32 R51, RZ, RZ, R87.reuse ;  /* 0x000000ffff337224 */ /* 0x100fe200078e0057 */
[----:B------:R-:W0:Y:S01]  /*12f20*/  MUFU.EX2 R137, R137 ;  /* 0x0000008900897308 */ /* 0x000e220000000800 */
[----:B-1----:R-:W-:Y:S01]  /*12f30*/  FADD.FTZ R7, R159, R30 ;  /* 0x0000001e9f077221 */ /* 0x002fe20000010000 */
[----:B------:R-:W-:Y:S01]  /*12f40*/  F2FP.BF16.F32.PACK_AB R156, R53, R156 ;  /* 0x0000009c359c723e */ /* 0x000fe200000010ff */
[--C-:B------:R-:W-:Y:S01]  /*12f50*/  IMAD.MOV.U32 R53, RZ, RZ, R87.reuse ;  /* 0x000000ffff357224 */ /* 0x100fe200078e0057 */
[----:B------:R-:W-:Y:S01]  /*12f60*/  F2FP.BF16.F32.PACK_AB R158, R61, R158 ;  /* 0x0000009e3d9e723e */ /* 0x000fe200000010ff */
[--C-:B------:R-:W-:Y:S01]  /*12f70*/  IMAD.MOV.U32 R61, RZ, RZ, R87.reuse ;  /* 0x000000ffff3d7224 */ /* 0x100fe200078e0057 */
[----:B------:R-:W-:Y:S01]  /*12f80*/  F2FP.BF16.F32.PACK_AB R136, R73, R136 ;  /* 0x000000884988723e */ /* 0x000fe200000010ff */
[----:B------:R-:W-:Y:S01]  /*12f90*/  IMAD.MOV.U32 R73, RZ, RZ, R87 ;  /* 0x000000ffff497224 */ /* 0x000fe200078e0057 */
[----:B------:R-:W1:Y:S01]  /*12fa0*/  MUFU.EX2 R10, R10 ;  /* 0x0000000a000a7308 */ /* 0x000e620000000800 */
[C---:B--2---:R-:W-:Y:S01]  /*12fb0*/  FADD.FTZ R30, R6.reuse, R7 ;  /* 0x00000007061e7221 */ /* 0x044fe20000010000 */
[----:B------:R-:W-:Y:S01]  /*12fc0*/  F2FP.BF16.F32.PACK_AB R159, R6, R159 ;  /* 0x0000009f069f723e */ /* 0x000fe200000010ff */
[--C-:B------:R-:W-:Y:S01]  /*12fd0*/  IMAD.MOV.U32 R47, RZ, RZ, R87.reuse ;  /* 0x000000ffff2f7224 */ /* 0x100fe200078e0057 */
[----:B------:R-:W-:Y:S01]  /*12fe0*/  F2FP.BF16.F32.PACK_AB R138, R63, R138 ;  /* 0x0000008a3f8a723e */ /* 0x000fe200000010ff */
[--C-:B------:R-:W-:Y:S01]  /*12ff0*/  IMAD.MOV.U32 R63, RZ, RZ, R87.reuse ;  /* 0x000000ffff3f7224 */ /* 0x100fe200078e0057 */
[----:B------:R-:W-:Y:S01]  /*13000*/  MOV R55, R87 ;  /* 0x0000005700377202 */ /* 0x000fe20000000f00 */
[----:B------:R-:W-:Y:S01]  /*13010*/  IMAD.MOV.U32 R43, RZ, RZ, R87 ;  /* 0x000000ffff2b7224 */ /* 0x000fe200078e0057 */
[----:B------:R-:W2:Y:S01]  /*13020*/  MUFU.EX2 R139, R139 ;  /* 0x0000008b008b7308 */ /* 0x000ea20000000800 */
[----:B0-----:R-:W-:Y:S01]  /*13030*/  FADD.FTZ R7, R137, R30 ;  /* 0x0000001e89077221 */ /* 0x001fe20000010000 */
[----:B------:R-:W-:Y:S01]  /*13040*/  FADD.FTZ R30, R140, R11 ;  /* 0x0000000b8c1e7221 */ /* 0x000fe20000010000 */
[----:B------:R-:W-:Y:S01]  /*13050*/  F2FP.BF16.F32.PACK_AB R140, R41, R140 ;  /* 0x0000008c298c723e */ /* 0x000fe200000010ff */
[----:B------:R-:W-:-:S02]  /*13060*/  IMAD.MOV.U32 R39, RZ, RZ, R87 ;  /* 0x000000ffff277224 */ /* 0x000fc400078e0057 */
[----:B------:R-:W-:Y:S02]  /*13070*/  IMAD.MOV.U32 R37, RZ, RZ, R87 ;  /* 0x000000ffff257224 */ /* 0x000fe400078e0057 */
[----:B------:R-:W0:Y:S01]  /*13080*/  MUFU.EX2 R12, R12 ;  /* 0x0000000c000c7308 */ /* 0x000e220000000800 */
[C---:B-1----:R-:W-:Y:S01]  /*13090*/  FADD.FTZ R32, R10.reuse, R7 ;  /* 0x000000070a207221 */ /* 0x042fe20000010000 */
[----:B------:R-:W-:Y:S01]  /*130a0*/  FADD.FTZ R7, R41, R30 ;  /* 0x0000001e29077221 */ /* 0x000fe20000010000 */
[----:B------:R-:W-:Y:S01]  /*130b0*/  VIADD R30, R9, 0x2a840 ;  /* 0x0002a840091e7836 */ /* 0x000fe20000000000 */
[----:B------:R-:W-:Y:S01]  /*130c0*/  F2FP.BF16.F32.PACK_AB R137, R10, R137 ;  /* 0x000000890a89723e */ /* 0x000fe200000010ff */
[----:B------:R-:W-:Y:S02]  /*130d0*/  IMAD.MOV.U32 R41, RZ, RZ, R87 ;  /* 0x000000ffff297224 */ /* 0x000fe400078e0057 */
[----:B------:R-:W-:Y:S01]  /*130e0*/  FADD.FTZ R34, R142, R7 ;  /* 0x000000078e227221 */ /* 0x000fe20000010000 */
[----:B------:R-:W-:Y:S01]  /*130f0*/  F2FP.BF16.F32.PACK_AB R142, R45, R142 ;  /* 0x0000008e2d8e723e */ /* 0x000fe200000010ff */
[----:B------:R-:W1:Y:S01]  /*13100*/  MUFU.EX2 R141, R141 ;  /* 0x0000008d008d7308 */ /* 0x000e620000000800 */
[----:B--2---:R-:W-:Y:S01]  /*13110*/  FADD.FTZ R9, R139, R32 ;  /* 0x000000208b097221 */ /* 0x004fe20000010000 */
[----:B------:R-:W-:Y:S01]  /*13120*/  PRMT R7, R183, 0x654, R30 ;  /* 0x00000654b7077816 */ /* 0x000fe2000000001e */
[----:B------:R-:W-:-:S02]  /*13130*/  IMAD.MOV.U32 R35, RZ, RZ, R87 ;  /* 0x000000ffff237224 */ /* 0x000fc400078e0057 */
[--C-:B------:R-:W-:Y:S01]  /*13140*/  IMAD.MOV.U32 R33, RZ, RZ, R87.reuse ;  /* 0x000000ffff217224 */ /* 0x100fe200078e0057 */
[----:B------:R1:W-:Y:S01]  /*13150*/  SYNCS.ARRIVE.TRANS64.RED.A1T0 RZ, [R7+URZ], RZ ;  /* 0x000000ff07ff79a7 */ /* 0x0003e2000810043f */
[----:B------:R-:W-:Y:S01]  /*13160*/  IMAD.MOV.U32 R31, RZ, RZ, R87 ;  /* 0x000000ffff1f7224 */ /* 0x000fe200078e0057 */
[----:B------:R-:W2:Y:S01]  /*13170*/  MUFU.EX2 R14, R14 ;  /* 0x0000000e000e7308 */ /* 0x000ea20000000800 */
[C---:B0-----:R-:W-:Y:S01]  /*13180*/  FADD.FTZ R32, R12.reuse, R9 ;  /* 0x000000090c207221 */ /* 0x041fe20000010000 */
[----:B------:R-:W-:Y:S01]  /*13190*/  FADD.FTZ R9, R45, R34 ;  /* 0x000000222d097221 */ /* 0x000fe20000010000 */
[----:B------:R-:W-:Y:S01]  /*131a0*/  F2FP.BF16.F32.PACK_AB R139, R12, R139 ;  /* 0x0000008b0c8b723e */ /* 0x000fe200000010ff */
[----:B------:R-:W-:Y:S01]  /*131b0*/  IMAD.MOV.U32 R45, RZ, RZ, R87 ;  /* 0x000000ffff2d7224 */ /* 0x000fe200078e0057 */
[----:B------:R-:W-:Y:S01]  /*131c0*/  IADD3 R12, R72, -0x2, RZ ;  /* 0xfffffffe480c7810 */ /* 0x000fe20007ffe0ff */
[----:B------:R-:W-:Y:S01]  /*131d0*/  FADD.FTZ R34, R144, R9 ;  /* 0x0000000990227221 */ /* 0x000fe20000010000 */
[----:B------:R-:W-:Y:S01]  /*131e0*/  F2FP.BF16.F32.PACK_AB R144, R49, R144 ;  /* 0x000000903190723e */ /* 0x000fe200000010ff */
[----:B------:R-:W0:Y:S01]  /*131f0*/  MUFU.EX2 R143, R143 ;  /* 0x0000008f008f7308 */ /* 0x000e220000000800 */
[----:B-1----:R-:W-:Y:S01]  /*13200*/  FADD.FTZ R7, R141, R32 ;  /* 0x000000208d077221 */ /* 0x002fe20000010000 */
[----:B------:R-:W-:Y:S01]  /*13210*/  FADD.FTZ R9, R49, R34 ;  /* 0x0000002231097221 */ /* 0x000fe20000010000 */
[----:B------:R-:W-:Y:S01]  /*13220*/  ISETP.GE.AND P1, PT, R12, R182, PT ;  /* 0x000000b60c00720c */ /* 0x000fe20003f26270 */
[----:B------:R-:W-:Y:S01]  /*13230*/  IMAD.MOV.U32 R49, RZ, RZ, R87 ;  /* 0x000000ffff317224 */ /* 0x000fe200078e0057 */
[----:B------:R-:W-:Y:S01]  /*13240*/  MOV R72, R87 ;  /* 0x0000005700487202 */ /* 0x000fe20000000f00 */
[----:B------:R-:W-:Y:S01]  /*13250*/  FADD.FTZ R36, R146, R9 ;  /* 0x0000000992247221 */ /* 0x000fe20000010000 */
[C---:B------:R-:W-:Y:S01]  /*13260*/  F2FP.BF16.F32.PACK_AB R146, R83.reuse, R146 ;  /* 0x000000925392723e */ /* 0x040fe200000010ff */
[----:B------:R-:W1:Y:S01]  /*13270*/  MUFU.EX2 R24, R24 ;  /* 0x0000001800187308 */ /* 0x000e620000000800 */
[C---:B--2---:R-:W-:Y:S01]  /*13280*/  FADD.FTZ R32, R14.reuse, R7 ;  /* 0x000000070e207221 */ /* 0x044fe20000010000 */
[----:B------:R-:W-:Y:S01]  /*13290*/  FADD.FTZ R9, R83, R36 ;  /* 0x0000002453097221 */ /* 0x000fe20000010000 */
[----:B------:R-:W-:Y:S01]  /*132a0*/  F2FP.BF16.F32.PACK_AB R141, R14, R141 ;  /* 0x0000008d0e8d723e */ /* 0x000fe200000010ff */
[----:B------:R-:W-:-:S02]  /*132b0*/  IMAD.MOV.U32 R83, RZ, RZ, R87 ;  /* 0x000000ffff537224 */ /* 0x000fc400078e0057 */
[--C-:B------:R-:W-:Y:S02]  /*132c0*/  IMAD.MOV.U32 R29, RZ, RZ, R87.reuse ;  /* 0x000000ffff1d7224 */ /* 0x100fe400078e0057 */
[----:B------:R-:W2:Y:S01]  /*132d0*/  MUFU.EX2 R145, R145 ;  /* 0x0000009100917308 */ /* 0x000ea20000000800 */
[----:B0-----:R-:W-:Y:S01]  /*132e0*/  FADD.FTZ R7, R143, R32 ;  /* 0x000000208f077221 */ /* 0x001fe20000010000 */
[--C-:B------:R-:W-:Y:S02]  /*132f0*/  IMAD.MOV.U32 R27, RZ, RZ, R87.reuse ;  /* 0x000000ffff1b7224 */ /* 0x100fe400078e0057 */
[----:B------:R-:W-:-:S04]  /*13300*/  IMAD.MOV.U32 R25, RZ, RZ, R87 ;  /* 0x000000ffff197224 */ /* 0x000fc800078e0057 */
[----:B------:R-:W0:Y:S01]  /*13310*/  MUFU.EX2 R26, R26 ;  /* 0x0000001a001a7308 */ /* 0x000e220000000800 */
[C---:B-1----:R-:W-:Y:S01]  /*13320*/  FADD.FTZ R34, R24.reuse, R7 ;  /* 0x0000000718227221 */ /* 0x042fe20000010000 */
[----:B------:R-:W-:Y:S01]  /*13330*/  F2FP.BF16.F32.PACK_AB R143, R24, R143 ;  /* 0x0000008f188f723e */ /* 0x000fe200000010ff */
[----:B------:R-:W-:-:S05]  /*13340*/  IMAD.MOV.U32 R24, RZ, RZ, R87 ;  /* 0x000000ffff187224 */ /* 0x000fca00078e0057 */
[----:B------:R-:W1:Y:S01]  /*13350*/  MUFU.EX2 R147, R147 ;  /* 0x0000009300937308 */ /* 0x000e620000000800 */
[----:B--2---:R-:W-:Y:S01]  /*13360*/  FADD.FTZ R7, R145, R34 ;  /* 0x0000002291077221 */ /* 0x004fe20000010000 */
[----:B------:R-:W-:Y:S01]  /*13370*/  FADD.FTZ R34, R148, R9 ;  /* 0x0000000994227221 */ /* 0x000fe20000010000 */
[----:B------:R-:W-:-:S03]  /*13380*/  F2FP.BF16.F32.PACK_AB R148, R57, R148 ;  /* 0x000000943994723e */ /* 0x000fc600000010ff */
[----:B------:R-:W-:Y:S01]  /*13390*/  FADD.FTZ R9, R57, R34 ;  /* 0x0000002239097221 */ /* 0x000fe20000010000 */
[----:B------:R-:W-:Y:S01]  /*133a0*/  IMAD.MOV.U32 R57, RZ, RZ, R87 ;  /* 0x000000ffff397224 */ /* 0x000fe200078e0057 */
[----:B------:R-:W2:Y:S01]  /*133b0*/  MUFU.EX2 R28, R28 ;  /* 0x0000001c001c7308 */ /* 0x000ea20000000800 */
[----:B0-----:R-:W-:Y:S01]  /*133c0*/  FADD.FTZ R20, R26, R7 ;  /* 0x000000071a147221 */ /* 0x001fe20000010000 */
[----:B------:R-:W-:Y:S01]  /*133d0*/  FADD.FTZ R36, R150, R9 ;  /* 0x0000000996247221 */ /* 0x000fe20000010000 */
[----:B------:R-:W-:Y:S01]  /*133e0*/  F2FP.BF16.F32.PACK_AB R145, R26, R145 ;  /* 0x000000911a91723e */ /* 0x000fe200000010ff */
[----:B------:R-:W-:-:S04]  /*133f0*/  IMAD.MOV.U32 R26, RZ, RZ, R87 ;  /* 0x000000ffff1a7224 */ /* 0x000fc800078e0057 */
[----:B------:R-:W0:Y:S01]  /*13400*/  MUFU.EX2 R149, R149 ;  /* 0x0000009500957308 */ /* 0x000e220000000800 */
[----:B-1----:R-:W-:-:S07]  /*13410*/  FADD.FTZ R7, R147, R20 ;  /* 0x0000001493077221 */ /* 0x002fce0000010000 */
[----:B------:R-:W1:Y:S01]  /*13420*/  MUFU.EX2 R85, R85 ;  /* 0x0000005500557308 */ /* 0x000e620000000800 */
[C---:B--2---:R-:W-:Y:S01]  /*13430*/  FADD.FTZ R34, R28.reuse, R7 ;  /* 0x000000071c227221 */ /* 0x044fe20000010000 */
[----:B------:R-:W-:Y:S01]  /*13440*/  F2FP.BF16.F32.PACK_AB R147, R28, R147 ;  /* 0x000000931c93723e */ /* 0x000fe200000010ff */
[----:B------:R-:W-:-:S05]  /*13450*/  IMAD.MOV.U32 R28, RZ, RZ, R87 ;  /* 0x000000ffff1c7224 */ /* 0x000fca00078e0057 */
[----:B------:R2:W3:Y:S01]  /*13460*/  MUFU.EX2 R30, R59 ;  /* 0x0000003b001e7308 */ /* 0x0004e20000000800 */
[----:B0-----:R-:W-:-:S07]  /*13470*/  FADD.FTZ R7, R149, R34 ;  /* 0x0000002295077221 */ /* 0x001fce0000010000 */
[----:B------:R-:W0:Y:S01]  /*13480*/  MUFU.EX2 R152, R152 ;  /* 0x0000009800987308 */ /* 0x000e220000000800 */
[C---:B-1----:R-:W-:Y:S01]  /*13490*/  FADD.FTZ R9, R85.reuse, R36 ;  /* 0x0000002455097221 */ /* 0x042fe20000010000 */
[----:B------:R-:W-:Y:S01]  /*134a0*/  F2FP.BF16.F32.PACK_AB R150, R85, R150 ;  /* 0x000000965596723e */ /* 0x000fe200000010ff */
[--C-:B------:R-:W-:Y:S02]  /*134b0*/  IMAD.MOV.U32 R85, RZ, RZ, R87.reuse ;  /* 0x000000ffff557224 */ /* 0x100fe400078e0057 */
[----:B--2---:R-:W-:-:S03]  /*134c0*/  IMAD.MOV.U32 R59, RZ, RZ, R87 ;  /* 0x000000ffff3b7224 */ /* 0x004fc600078e0057 */
[----:B------:R-:W1:Y:S01]  /*134d0*/  MUFU.EX2 R75, R75 ;  /* 0x0000004b004b7308 */ /* 0x000e620000000800 */
[C---:B---3--:R-:W-:Y:S01]  /*134e0*/  FADD.FTZ R34, R30.reuse, R7 ;  /* 0x000000071e227221 */ /* 0x048fe20000010000 */
[----:B------:R-:W-:Y:S01]  /*134f0*/  F2FP.BF16.F32.PACK_AB R149, R30, R149 ;  /* 0x000000951e95723e */ /* 0x000fe200000010ff */
[----:B------:R-:W-:-:S05]  /*13500*/  IMAD.MOV.U32 R30, RZ, RZ, R87 ;  /* 0x000000ffff1e7224 */ /* 0x000fca00078e0057 */
[----:B------:R-:W2:Y:S01]  /*13510*/  MUFU.EX2 R65, R65 ;  /* 0x0000004100417308 */ /* 0x000ea20000000800 */
[----:B0-----:R-:W-:-:S07]  /*13520*/  FADD.FTZ R36, R152, R9 ;  /* 0x0000000998247221 */ /* 0x001fce0000010000 */
[----:B------:R0:W3:Y:S01]  /*13530*/  MUFU.EX2 R32, R77 ;  /* 0x0000004d00207308 */ /* 0x0000e20000000800 */
[----:B-1----:R-:W-:-:S07]  /*13540*/  FADD.FTZ R7, R75, R34 ;  /* 0x000000224b077221 */ /* 0x002fce0000010000 */
[----:B------:R-:W1:Y:S01]  /*13550*/  MUFU.EX2 R154, R154 ;  /* 0x0000009a009a7308 */ /* 0x000e620000000800 */
[C---:B--2---:R-:W-:Y:S01]  /*13560*/  FADD.FTZ R9, R65.reuse, R36 ;  /* 0x0000002441097221 */ /* 0x044fe20000010000 */
[----:B------:R-:W-:Y:S01]  /*13570*/  F2FP.BF16.F32.PACK_AB R152, R65, R152 ;  /* 0x000000984198723e */ /* 0x000fe200000010ff */
[--C-:B0-----:R-:W-:Y:S02]  /*13580*/  IMAD.MOV.U32 R77, RZ, RZ, R87.reuse ;  /* 0x000000ffff4d7224 */ /* 0x101fe400078e0057 */
[----:B------:R-:W-:-:S03]  /*13590*/  IMAD.MOV.U32 R65, RZ, RZ, R87 ;  /* 0x000000ffff417224 */ /* 0x000fc600078e0057 */
[----:B------:R-:W0:Y:S01]  /*135a0*/  MUFU.EX2 R81, R81 ;  /* 0x0000005100517308 */ /* 0x000e220000000800 */
[C---:B---3--:R-:W-:Y:S01]  /*135b0*/  FADD.FTZ R36, R32.reuse, R7 ;  /* 0x0000000720247221 */ /* 0x048fe20000010000 */
[----:B------:R-:W-:Y:S01]  /*135c0*/  F2FP.BF16.F32.PACK_AB R151, R32, R75 ;  /* 0x0000004b2097723e */ /* 0x000fe200000010ff */
[--C-:B------:R-:W-:Y:S02]  /*135d0*/  IMAD.MOV.U32 R75, RZ, RZ, R87.reuse ;  /* 0x000000ffff4b7224 */ /* 0x100fe400078e0057 */
[----:B------:R-:W-:-:S03]  /*135e0*/  IMAD.MOV.U32 R32, RZ, RZ, R87 ;  /* 0x000000ffff207224 */ /* 0x000fc600078e0057 */
[----:B------:R2:W3:Y:S01]  /*135f0*/  MUFU.EX2 R20, R67 ;  /* 0x0000004300147308 */ /* 0x0004e20000000800 */
[----:B-1----:R-:W-:-:S07]  /*13600*/  FADD.FTZ R38, R154, R9 ;  /* 0x000000099a267221 */ /* 0x002fce0000010000 */
[----:B------:R-:W1:Y:S01]  /*13610*/  MUFU.EX2 R79, R79 ;  /* 0x0000004f004f7308 */ /* 0x000e620000000800 */
[----:B0-----:R-:W-:Y:S01]  /*13620*/  FADD.FTZ R9, R81, R36 ;  /* 0x0000002451097221 */ /* 0x001fe20000010000 */
[--C-:B--2---:R-:W-:Y:S02]  /*13630*/  IMAD.MOV.U32 R67, RZ, RZ, R87.reuse ;  /* 0x000000ffff437224 */ /* 0x104fe400078e0057 */
[----:B------:R-:W-:-:S04]  /*13640*/  IMAD.MOV.U32 R36, RZ, RZ, R87 ;  /* 0x000000ffff247224 */ /* 0x000fc800078e0057 */
[----:B------:R-:W0:Y:S01]  /*13650*/  MUFU.EX2 R69, R69 ;  /* 0x0000004500457308 */ /* 0x000e220000000800 */
[C---:B---3--:R-:W-:Y:S01]  /*13660*/  FADD.FTZ R4, R20.reuse, R9 ;  /* 0x0000000914047221 */ /* 0x048fe20000010000 */
[----:B------:R-:W-:Y:S01]  /*13670*/  F2FP.BF16.F32.PACK_AB R153, R20, R81 ;  /* 0x000000511499723e */ /* 0x000fe200000010ff */
[----:B------:R-:W-:-:S05]  /*13680*/  IMAD.MOV.U32 R81, RZ, RZ, R87 ;  /* 0x000000ffff517224 */ /* 0x000fca00078e0057 */
[----:B------:R2:W3:Y:S01]  /*13690*/  MUFU.EX2 R34, R71 ;  /* 0x0000004700227308 */ /* 0x0004e20000000800 */
[----:B-1----:R-:W-:Y:S01]  /*136a0*/  FADD.FTZ R9, R79, R4 ;  /* 0x000000044f097221 */ /* 0x002fe20000010000 */
[----:B------:R-:W-:Y:S02]  /*136b0*/  IMAD.MOV.U32 R4, RZ, RZ, 0x3f800000 ;  /* 0x3f800000ff047424 */ /* 0x000fe400078e00ff */
[C---:B0-----:R-:W-:Y:S01]  /*136c0*/  FADD.FTZ R7, R69.reuse, R38 ;  /* 0x0000002645077221 */ /* 0x041fe20000010000 */
[----:B------:R-:W-:Y:S01]  /*136d0*/  F2FP.BF16.F32.PACK_AB R154, R69, R154 ;  /* 0x0000009a459a723e */ /* 0x000fe200000010ff */
[--C-:B--2---:R-:W-:Y:S01]  /*136e0*/  IMAD.MOV.U32 R71, RZ, RZ, R87.reuse ;  /* 0x000000ffff477224 */ /* 0x104fe200078e0057 */
[----:B------:R-:W-:Y:S01]  /*136f0*/  MOV R38, R87 ;  /* 0x0000005700267202 */ /* 0x000fe20000000f00 */
[----:B------:R-:W-:Y:S02]  /*13700*/  IMAD.MOV.U32 R69, RZ, RZ, R87 ;  /* 0x000000ffff457224 */ /* 0x000fe400078e0057 */
[C---:B---3--:R-:W-:Y:S01]  /*13710*/  FADD.FTZ R6, R34.reuse, R9 ;  /* 0x0000000922067221 */ /* 0x048fe20000010000 */
[----:B------:R-:W-:Y:S01]  /*13720*/  F2FP.BF16.F32.PACK_AB R155, R34, R79 ;  /* 0x0000004f229b723e */ /* 0x000fe200000010ff */
[----:B------:R-:W-:-:S02]  /*13730*/  IMAD.MOV.U32 R9, RZ, RZ, 0x3f800000 ;  /* 0x3f800000ff097424 */ /* 0x000fc400078e00ff */
[--C-:B------:R-:W-:Y:S02]  /*13740*/  IMAD.MOV.U32 R79, RZ, RZ, R87.reuse ;  /* 0x000000ffff4f7224 */ /* 0x100fe400078e0057 */
[----:B------:R-:W-:Y:S01]  /*13750*/  IMAD.MOV.U32 R34, RZ, RZ, R87 ;  /* 0x000000ffff227224 */ /* 0x000fe200078e0057 */
[----:B------:R-:W-:Y:S06]  /*13760*/  @!P1 BRA `(.L_x_626) ;  /* 0x0000002000c89947 */ /* 0x000fec0003800000 */
[----:B------:R-:W-:Y:S01]  /*13770*/  IMAD.MOV.U32 R13, RZ, RZ, R3 ;  /* 0x000000ffff0d7224 */ /* 0x000fe200078e0003 */
[----:B------:R-:W-:Y:S01]  /*13780*/  MOV R10, R181 ;  /* 0x000000b5000a7202 */ /* 0x000fe20000000f00 */
[----:B------:R-:W-:Y:S01]  /*13790*/  IMAD.MOV.U32 R14, RZ, RZ, R5 ;  /* 0x000000ffff0e7224 */ /* 0x000fe200078e0005 */
[----:B------:R-:W-:Y:S01]  /*137a0*/  CS2R R86, SRZ ;  /* 0x0000000000567805 */ /* 0x000fe2000001ff00 */
[----:B------:R-:W-:Y:S01]  /*137b0*/  IMAD.MOV.U32 R11, RZ, RZ, R174 ;  /* 0x000000ffff0b7224 */ /* 0x000fe200078e00ae */
        /* <DEDUP_REMOVED lines=31> */
[----:B------:R-:W-:-:S07]  /*139b0*/  CS2R R24, SRZ ;  /* 0x0000000000187805 */ /* 0x000fce000001ff00 */
.L_x_639:
[----:B------:R-:W-:-:S04]  /*139c0*/  ISETP.NE.AND P1, PT, R11, 0x1, PT ;  /* 0x000000010b00780c */ /* 0x000fc80003f25270 */
[----:B------:R-:W-:-:S04]  /*139d0*/  SEL R181, RZ, 0x1, P1 ;  /* 0x00000001ffb57807 */ /* 0x000fc80000800000 */
[----:B------:R-:W-:Y:S01]  /*139e0*/  LOP3.LUT R181, R10, R181, RZ, 0x3c, !PT ;  /* 0x000000b50ab57212 */ /* 0x000fe200078e3cff */
[----:B------:R-:W-:Y:S06]  /*139f0*/  @!P0 BRA `(.L_x_627) ;  /* 0x0000000000048947 */ /* 0x000fec0003800000 */
[----:B------:R-:W-:Y:S01]  /*13a00*/  BPT.TRAP 0x1 ;  /* 0x000000040000795c */ /* 0x000fe20000300000 */
.L_x_627:
[----:B------:R-:W-:Y:S01]  /*13a10*/  VIADD R174, R11, 0x1 ;  /* 0x000000010bae7836 */ /* 0x000fe20000000000 */
[----:B------:R-:W-:-:S04]  /*13a20*/  SHF.L.U32 R0, R181, 0x1f, RZ ;  /* 0x0000001fb5007819 */ /* 0x000fc800000006ff */
[----:B------:R-:W-:-:S04]  /*13a30*/  ISETP.NE.AND P1, PT, R174, 0x2, PT ;  /* 0x00000002ae00780c */ /* 0x000fc80003f25270 */
[----:B------:R-:W-:-:S05]  /*13a40*/  SEL R174, R174, RZ, P1 ;  /* 0x000000ffaeae7207 */ /* 0x000fca0000800000 */
[----:B------:R-:W-:-:S04]  /*13a50*/  IMAD R15, R174, 0x8, R2 ;  /* 0x00000008ae0f7824 */ /* 0x000fc800078e0202 */
[----:B------:R0:W1:Y:S01]  /*13a60*/  SYNCS.PHASECHK.TRANS64.TRYWAIT P1, [R15+URZ+0x2a830], R0 ;  /* 0x02a830000f0075a7 */ /* 0x000062000802017f */
[----:B------:R-:W-:Y:S05]  /*13a70*/  @!P0 BRA `(.L_x_628) ;  /* 0x0000000000048947 */ /* 0x000fea0003800000 */
[----:B------:R-:W-:Y:S01]  /*13a80*/  BPT.TRAP 0x1 ;  /* 0x000000040000795c */ /* 0x000fe20000300000 */
.L_x_628:
[----:B------:R-:W-:Y:S01]  /*13a90*/  IMAD R94, R174, 0x900, R8 ;  /* 0x00000900ae5e7824 */ /* 0x000fe200078e0208 */
[----:B------:R-:W-:Y:S03]  /*13aa0*/  BSSY B1, `(.L_x_629) ;  /* 0x0000006000017945 */ /* 0x000fe60003800000 */
[C---:B------:R-:W-:Y:S02]  /*13ab0*/  VIADD R92, R94.reuse, 0x2 ;  /* 0x000000025e5c7836 */ /* 0x040fe40000000000 */
[----:B------:R-:W-:Y:S01]  /*13ac0*/  VIADD R91, R94, 0x4 ;  /* 0x000000045e5b7836 */ /* 0x000fe20000000000 */
[----:B-1----:R-:W-:Y:S06]  /*13ad0*/  @P1 BRA `(.L_x_630) ;  /* 0x0000000000081947 */ /* 0x002fec0003800000 */
[----:B------:R-:W1:Y:S02]  /*13ae0*/  SYNCS.PHASECHK.TRANS64.TRYWAIT P1, [R15+URZ+0x2a830], R0 ;  /* 0x02a830000f0075a7 */ /* 0x000e64000802017f */
[----:B-1----:R-:W-:Y:S05]  /*13af0*/  @!P1 BRA `(.L_x_631) ;  /* 0x000000d800809947 */ /* 0x002fea0003800000 */
.L_x_630:
[----:B------:R-:W-:Y:S05]  /*13b00*/  BSYNC B1 ;  /* 0x0000000000017941 */ /* 0x000fea0003800000 */
.L_x_629:
[----:B------:R-:W2:Y:S04]  /*13b10*/  LDL.64 R96, [R1+0x30] ;  /* 0x0000300001607983 */ /* 0x000ea80000100a00 */
[----:B------:R3:W-:Y:S04]  /*13b20*/  STL.64 [R1+0x80], R10 ;  /* 0x0000800a01007387 */ /* 0x0007e80000100a00 */
[----:B---3--:R-:W3:Y:S01]  /*13b30*/  LDL.64 R10, [R1+0x28] ;  /* 0x00002800010a7983 */ /* 0x008ee20000100a00 */
[----:B------:R-:W-:Y:S01]  /*13b40*/  IMAD.MOV.U32 R88, RZ, RZ, R94 ;  /* 0x000000ffff587224 */ /* 0x000fe200078e005e */
[----:B------:R-:W-:Y:S01]  /*13b50*/  MOV R193, UR38 ;  /* 0x0000002600c17c02 */ /* 0x000fe20008000f00 */
[----:B------:R-:W-:Y:S01]  /*13b60*/  VIADD R90, R94, 0x6 ;  /* 0x000000065e5a7836 */ /* 0x000fe20000000000 */
[----:B------:R-:W-:Y:S01]  /*13b70*/  MOV R5, UR58 ;  /* 0x0000003a00057c02 */ /* 0x000fe20008000f00 */
[----:B------:R-:W-:Y:S01]  /*13b80*/  IMAD.MOV.U32 R89, RZ, RZ, 0x40000040 ;  /* 0x40000040ff597424 */ /* 0x000fe200078e00ff */
[----:B------:R-:W-:Y:S01]  /*13b90*/  R2UR UR46, R88 ;  /* 0x00000000582e72ca */ /* 0x000fe200000e0000 */
[----:B------:R-:W-:Y:S01]  /*13ba0*/  IMAD.MOV.U32 R88, RZ, RZ, R92 ;  /* 0x000000ffff587224 */ /* 0x000fe200078e005c */
[----:B------:R-:W-:Y:S01]  /*13bb0*/  R2UR UR58, R90 ;  /* 0x000000005a3a72ca */ /* 0x000fe200000e0000 */
[C---:B------:R-:W-:Y:S01]  /*13bc0*/  VIADD R90, R94.reuse, 0x302 ;  /* 0x000003025e5a7836 */ /* 0x040fe20000000000 */
[----:B------:R-:W-:Y:S01]  /*13bd0*/  MOV R198, UR45 ;  /* 0x0000002d00c67c02 */ /* 0x000fe20008000f00 */
[----:B------:R-:W-:Y:S01]  /*13be0*/  VIADD R92, R94, 0x304 ;  /* 0x000003045e5c7836 */ /* 0x000fe20000000000 */
[----:B------:R-:W-:Y:S01]  /*13bf0*/  R2UR UR42, R88 ;  /* 0x00000000582a72ca */ /* 0x000fe200000e0000 */
[----:B------:R-:W-:Y:S01]  /*13c00*/  IMAD.MOV.U32 R88, RZ, RZ, R91 ;  /* 0x000000ffff587224 */ /* 0x000fe200078e005b */
[----:B------:R-:W-:Y:S01]  /*13c10*/  R2UR UR30, R90 ;  /* 0x000000005a1e72ca */ /* 0x000fe200000e0000 */
[----:B------:R-:W-:Y:S01]  /*13c20*/  VIADD R90, R94, 0x600 ;  /* 0x000006005e5a7836 */ /* 0x000fe20000000000 */
[----:B01----:R-:W-:Y:S01]  /*13c30*/  MOV R0, UR44 ;  /* 0x0000002c00007c02 */ /* 0x003fe20008000f00 */
[----:B------:R-:W-:Y:S01]  /*13c40*/  IMAD.MOV.U32 R91, RZ, RZ, 0x40000040 ;  /* 0x40000040ff5b7424 */ /* 0x000fe200078e00ff */
[----:B------:R-:W-:Y:S01]  /*13c50*/  R2UR UR38, R88 ;  /* 0x00000000582672ca */ /* 0x000fe200000e0000 */
[----:B------:R-:W-:Y:S01]  /*13c60*/  VIADD R88, R94, 0x300 ;  /* 0x000003005e587836 */ /* 0x000fe20000000000 */
[C---:B------:R-:W-:Y:S01]  /*13c70*/  R2UR UR47, R89.reuse ;  /* 0x00000000592f72ca */ /* 0x040fe200000e0000 */
[----:B------:R0:W-:Y:S01]  /*13c80*/  STL.64 [R1+0x78], R6 ;  /* 0x0000780601007387 */ /* 0x0001e20000100a00 */
[----:B------:R-:W-:Y:S01]  /*13c90*/  R2UR UR26, R92 ;  /* 0x000000005c1a72ca */ /* 0x000fe200000e0000 */
[----:B------:R-:W-:Y:S01]  /*13ca0*/  VIADD R92, R94, 0x602 ;  /* 0x000006025e5c7836 */ /* 0x000fe20000000000 */
[----:B------:R-:W-:Y:S01]  /*13cb0*/  R2UR UR34, R88 ;  /* 0x00000000582272ca */ /* 0x000fe200000e0000 */
[----:B------:R-:W-:Y:S01]  /*13cc0*/  VIADD R88, R94, 0x306 ;  /* 0x000003065e587836 */ /* 0x000fe20000000000 */
[----:B------:R-:W-:Y:S01]  /*13cd0*/  R2UR UR18, R90 ;  /* 0x000000005a1272ca */ /* 0x000fe200000e0000 */
[----:B------:R-:W-:Y:S01]  /*13ce0*/  VIADD R90, R94, 0x606 ;  /* 0x000006065e5a7836 */ /* 0x000fe20000000000 */
[----:B------:R-:W-:Y:S01]  /*13cf0*/  MOV R93, 0x40000040 ;  /* 0x40000040005d7802 */ /* 0x000fe20000000f00 */
[-C--:B------:R-:W-:Y:S01]  /*13d00*/  FMUL.FTZ R26, R26, R4.reuse ;  /* 0x000000041a1a7220 */ /* 0x080fe20000410000 */
[----:B------:R-:W-:Y:S01]  /*13d10*/  R2UR UR22, R88 ;  /* 0x00000000581672ca */ /* 0x000fe200000e0000 */
[----:B------:R-:W-:Y:S01]  /*13d20*/  VIADD R88, R94, 0x604 ;  /* 0x000006045e587836 */ /* 0x000fe20000000000 */
[----:B------:R-:W-:Y:S01]  /*13d30*/  MOV R3, UR59 ;  /* 0x0000003b00037c02 */ /* 0x000fe20008000f00 */
[----:B0-----:R-:W4:Y:S01]  /*13d40*/  LDL.64 R6, [R1+0x18] ;  /* 0x0000180001067983 */ /* 0x001f220000100a00 */
[----:B------:R-:W-:Y:S01]  /*13d50*/  R2UR UR43, R89 ;  /* 0x00000000592b72ca */ /* 0x000fe200000e0000 */
[-C--:B------:R-:W-:Y:S01]  /*13d60*/  FMUL.FTZ R27, R27, R4.reuse ;  /* 0x000000041b1b7220 */ /* 0x080fe20000410000 */
        /* <DEDUP_REMOVED lines=26> */
[----:B------:R-:W-:Y:S01]  /*13f10*/  MOV R196, UR41 ;  /* 0x0000002900c47c02 */ /* 0x000fe20008000f00 */
        /* <DEDUP_REMOVED lines=53> */
[----:B--2---:R-:W-:-:S02]  /*14270*/  R2UR UR44, R96 ;  /* 0x00000000602c72ca */ /* 0x004fc400000e0000 */
[----:B------:R-:W-:Y:S02]  /*14280*/  R2UR UR45, R97 ;  /* 0x00000000612d72ca */ /* 0x000fe400000e0000 */
[----:B------:R-:W-:-:S11]  /*14290*/  WARPGROUP.ARRIVE ;  /* 0x00000000000079c5 */ /* 0x000fd60000000000 */
[----:B------:R-:W-:Y:S01]  /*142a0*/  HGMMA.64x96x16.F32.BF16 R88, gdesc[UR44], RZ, !UPT, gsb0 ;  /* 0x016000002c5879f0 */ /* 0x000fe2000c0018ff */
[----:B---3--:R-:W-:Y:S02]  /*142b0*/  R2UR UR40, R10 ;  /* 0x000000000a2872ca */ /* 0x008fe400000e0000 */
[----:B------:R-:W-:Y:S02]  /*142c0*/  R2UR UR41, R11 ;  /* 0x000000000b2972ca */ /* 0x000fe400000e0000 */
[----:B------:R0:W5:Y:S01]  /*142d0*/  LDL.LU.64 R10, [R1+0x80] ;  /* 0x00008000010a7983 */ /* 0x0001620000300a00 */
[----:B------:R-:W-:Y:S02]  /*142e0*/  WARPGROUP.DEPBAR.LE gsb0, 0x0 ;  /* 0x00008000000079c5 */ /* 0x000fe40000010000 */
[----:B------:R-:W-:-:S08]  /*142f0*/  WARPGROUP.ARRIVE ;  /* 0x00000000000079c5 */ /* 0x000fd00000000000 */
[----:B------:R-:W-:Y:S01]  /*14300*/  HGMMA.64x96x16.F32.BF16 R88, gdesc[UR40], R88, gsb0 ;  /* 0x01600000285879f0 */ /* 0x000fe20008001858 */
[----:B------:R-:W-:Y:S02]  /*14310*/  R2UR UR41, R196 ;  /* 0x00000000c42972ca */ /* 0x000fe400000e0000 */
[----:B------:R-:W-:Y:S02]  /*14320*/  R2UR UR40, R197 ;  /* 0x00000000c52872ca */ /* 0x000fe400000e0000 */
[----:B------:R-:W2:Y:S01]  /*14330*/  LDL.64 R196, [R1+0x20] ;  /* 0x0000200001c47983 */ /* 0x000ea20000100a00 */
[----:B----4-:R-:W-:Y:S02]  /*14340*/  R2UR UR56, R6 ;  /* 0x00000000063872ca */ /* 0x010fe400000e0000 */
[----:B------:R-:W-:Y:S01]  /*14350*/  R2UR UR57, R7 ;  /* 0x00000000073972ca */ /* 0x000fe200000e0000 */
[----:B------:R-:W-:Y:S02]  /*14360*/  WARPGROUP.DEPBAR.LE gsb0, 0x0 ;  /* 0x00008000000079c5 */ /* 0x000fe40000010000 */
[----:B------:R-:W-:Y:S01]  /*14370*/  WARPGROUP.ARRIVE ;  /* 0x00000000000079c5 */ /* 0x000fe20000000000 */
[----:B------:R-:W-:Y:S01]  /*14380*/  FMUL.FTZ R87, R87, R4 ;  /* 0x0000000457577220 */ /* 0x000fe20000410000 */
[----:B--2---:R-:W-:-:S02]  /*14390*/  R2UR UR36, R196 ;  /* 0x00000000c42472ca */ /* 0x004fc400000e0000 */
[----:B------:R-:W-:Y:S02]  /*143a0*/  R2UR UR37, R197 ;  /* 0x00000000c52572ca */ /* 0x000fe400000e0000 */
[----:B------:R-:W2:Y:S11]  /*143b0*/  LDL.64 R196, [R1] ;  /* 0x0000000001c47983 */ /* 0x000eb60000100a00 */
[----:B------:R-:W-:Y:S01]  /*143c0*/  HGMMA.64x96x16.F32.BF16 R88, gdesc[UR36], R88, gsb0 ;  /* 0x01600000245879f0 */ /* 0x000fe20008001858 */
[----:B------:R-:W-:-:S02]  /*143d0*/  R2UR UR37, R194 ;  /* 0x00000000c22572ca */ /* 0x000fc400000e0000 */
[----:B------:R-:W-:Y:S02]  /*143e0*/  R2UR UR36, R195 ;  /* 0x00000000c32472ca */ /* 0x000fe400000e0000 */
[----:B------:R-:W3:Y:S04]  /*143f0*/  LDL.64 R194, [R1+0x8] ;  /* 0x0000080001c27983 */ /* 0x000ee80000100a00 */
[----:B------:R0:W5:Y:S01]  /*14400*/  LDL.LU.64 R6, [R1+0x78] ;  /* 0x0000780001067983 */ /* 0x0001620000300a00 */
[----:B------:R-:W-:Y:S02]  /*14410*/  WARPGROUP.DEPBAR.LE gsb0, 0x0 ;  /* 0x00008000000079c5 */ /* 0x000fe40000010000 */
[----:B------:R-:W-:-:S06]  /*14420*/  WARPGROUP.ARRIVE ;  /* 0x00000000000079c5 */ /* 0x000fcc0000000000 */
[----:B------:R-:W-:Y:S01]  /*14430*/  HGMMA.64x96x16.F32.BF16 R88, gdesc[UR56], R88, gsb0 ;  /* 0x01600000385879f0 */ /* 0x000fe20008001858 */
[----:B------:R-:W-:Y:S02]  /*14440*/  R2UR UR58, R5 ;  /* 0x00000000053a72ca */ /* 0x000fe400000e0000 */
[----:B------:R-:W4:Y:S01]  /*14450*/  LDL.64 R4, [R1+0x10] ;  /* 0x0000100001047983 */ /* 0x000f220000100a00 */
[----:B------:R-:W-:Y:S02]  /*14460*/  WARPGROUP.DEPBAR.LE gsb0, 0x0 ;  /* 0x00008000000079c5 */ /* 0x000fe40000010000 */
[----:B------:R-:W-:Y:S01]  /*14470*/  WARPGROUP.ARRIVE ;  /* 0x00000000000079c5 */ /* 0x000fe20000000000 */
[----:B---3--:R-:W-:Y:S02]  /*14480*/  R2UR UR28, R194 ;  /* 0x00000000c21c72ca */ /* 0x008fe400000e0000 */
[----:B------:R-:W-:Y:S02]  /*14490*/  R2UR UR29, R195 ;  /* 0x00000000c31d72ca */ /* 0x000fe400000e0000 */
[----:B----4-:R-:W-:-:S02]  /*144a0*/  R2UR UR32, R4 ;  /* 0x00000000042072ca */ /* 0x010fc400000e0000 */
[----:B------:R-:W-:-:S13]  /*144b0*/  R2UR UR33, R5 ;  /* 0x00000000052172ca */ /* 0x000fda00000e0000 */
[----:B------:R-:W-:Y:S01]  /*144c0*/  HGMMA.64x96x16.F32.BF16 R88, gdesc[UR32], R88, gsb0 ;  /* 0x01600000205879f0 */ /* 0x000fe20008001858 */
[----:B--2---:R-:W-:Y:S02]  /*144d0*/  R2UR UR24, R196 ;  /* 0x00000000c41872ca */ /* 0x004fe400000e0000 */
[----:B------:R-:W-:Y:S01]  /*144e0*/  R2UR UR25, R197 ;  /* 0x00000000c51972ca */ /* 0x000fe200000e0000 */
[----:B------:R-:W-:Y:S02]  /*144f0*/  WARPGROUP.DEPBAR.LE gsb0, 0x0 ;  /* 0x00008000000079c5 */ /* 0x000fe40000010000 */
[----:B------:R-:W-:-:S06]  /*14500*/  WARPGROUP.ARRIVE ;  /* 0x00000000000079c5 */ /* 0x000fcc0000000000 */
[----:B------:R-:W-:Y:S03]  /*14510*/  HGMMA.64x96x16.F32.BF16 R88, gdesc[UR28], R88, gsb0 ;  /* 0x016000001c5879f0 */ /* 0x000fe60008001858 */
[----:B------:R-:W-:Y:S02]  /*14520*/  WARPGROUP.DEPBAR.LE gsb0, 0x0 ;  /* 0x00008000000079c5 */ /* 0x000fe40000010000 */
[----:B------:R-:W-:-:S06]  /*14530*/  WARPGROUP.ARRIVE ;  /* 0x00000000000079c5 */ /* 0x000fcc0000000000 */
[----:B------:R-:W-:Y:S01]  /*14540*/  HGMMA.64x96x16.F32.BF16 R88, gdesc[UR24], R88, gsb0 ;  /* 0x01600000185879f0 */ /* 0x000fe20008001858 */
[----:B------:R-:W-:Y:S01]  /*14550*/  UMOV UR20, UR52 ;  /* 0x0000003400147c82 */ /* 0x000fe20008000000 */
[----:B------:R-:W-:Y:S01]  /*14560*/  UMOV UR21, UR53 ;  /* 0x0000003500157c82 */ /* 0x000fe20008000000 */
[----:B------:R-:W-:Y:S02]  /*14570*/  WARPGROUP.DEPBAR.LE gsb0, 0x0 ;  /* 0x00008000000079c5 */ /* 0x000fe40000010000 */
[----:B------:R-:W-:-:S06]  /*14580*/  WARPGROUP.ARRIVE ;  /* 0x00000000000079c5 */ /* 0x000fcc0000000000 */
[----:B------:R-:W-:Y:S01]  /*14590*/  HGMMA.64x96x16.F32.BF16 R88, gdesc[UR20], R88, gsb0 ;  /* 0x01600000145879f0 */ /* 0x000fe20008001858 */
[----:B------:R-:W-:Y:S01]  /*145a0*/  UMOV UR16, UR48 ;  /* 0x0000003000107c82 */ /* 0x000fe20008000000 */
[----:B------:R-:W-:Y:S01]  /*145b0*/  UMOV UR17, UR49 ;  /* 0x0000003100117c82 */ /* 0x000fe20008000000 */
[----:B------:R-:W-:Y:S02]  /*145c0*/  R2UR UR45, R198 ;  /* 0x00000000c62d72ca */ /* 0x000fe400000e0000 */
[----:B------:R-:W-:Y:S01]  /*145d0*/  R2UR UR44, R0 ;  /* 0x00000000002c72ca */ /* 0x000fe200000e0000 */
[----:B------:R-:W-:Y:S02]  /*145e0*/  WARPGROUP.DEPBAR.LE gsb0, 0x0 ;  /* 0x00008000000079c5 */ /* 0x000fe40000010000 */
[----:B------:R-:W-:-:S06]  /*145f0*/  WARPGROUP.ARRIVE ;  /* 0x00000000000079c5 */ /* 0x000fcc0000000000 */
[----:B------:R-:W-:Y:S04]  /*14600*/  HGMMA.64x96x16.F32.BF16 R88, gdesc[UR16], R88, gsb0 ;  /* 0x01600000105879f0 */ /* 0x000fe80008001858 */
[----:B------:R-:W-:Y:S01]  /*14610*/  UMOV UR12, UR44 ;  /* 0x0000002c000c7c82 */ /* 0x000fe20008000000 */
[----:B------:R-:W-:Y:S01]  /*14620*/  UMOV UR13, UR45 ;  /* 0x0000002d000d7c82 */ /* 0x000fe20008000000 */
        /* <DEDUP_REMOVED lines=10> */
[----:B------:R-:W-:Y:S01]  /*146d0*/  R2UR UR38, R193 ;  /* 0x00000000c12672ca */ /* 0x000fe200000e0000 */
[----:B------:R-:W-:Y:S02]  /*146e0*/  WARPGROUP.DEPBAR.LE gsb0, 0x0 ;  /* 0x00008000000079c5 */ /* 0x000fe40000010000 */
[----:B------:R-:W-:-:S06]  /*146f0*/  WARPGROUP.ARRIVE ;  /* 0x00000000000079c5 */ /* 0x000fcc0000000000 */
[----:B------:R-:W-:Y:S01]  /*14700*/  HGMMA.64x96x16.F32.BF16 R88, gdesc[UR8], R88, gsb0 ;  /* 0x01600000085879f0 */ /* 0x000fe20008001858 */
[----:B------:R-:W-:Y:S02]  /*14710*/  R2UR UR59, R3 ;  /* 0x00000000033b72ca */ /* 0x000fe400000e0000 */
[----:B------:R-:W-:Y:S02]  /*14720*/  R2UR UR57, R20 ;  /* 0x00000000143972ca */ /* 0x000fe400000e0000 */
[----:B------:R-:W-:Y:S01]  /*14730*/  R2UR UR56, R21 ;  /* 0x00000000153872ca */ /* 0x000fe200000e0000 */
[----:B------:R-:W-:Y:S02]  /*14740*/  WARPGROUP.DEPBAR.LE gsb0, 0x0 ;  /* 0x00008000000079c5 */ /* 0x000fe40000010000 */
[----:B0-----:R-:W-:-:S12]  /*14750*/  @!P0 BRA `(.L_x_632) ;  /* 0x0000000000048947 */ /* 0x001fd80003800000 */
[----:B------:R-:W-:Y:S01]  /*14760*/  BPT.TRAP 0x1 ;  /* 0x000000040000795c */ /* 0x000fe20000300000 */
.L_x_632:
[----:B-----5:R-:W-:Y:S01]  /*14770*/  SHF.L.U32 R0, R10, 0x1f, RZ ;  /* 0x0000001f0a007819 */ /* 0x020fe200000006ff */
[----:B------:R-:W-:-:S04]  /*14780*/  IMAD R20, R11, 0x8, R2 ;  /* 0x000000080b147824 */ /* 0x000fc800078e0202 */
[----:B------:R0:W1:Y:S01]  /*14790*/  SYNCS.PHASECHK.TRANS64.TRYWAIT P1, [R20+URZ+0x2a850], R0 ;  /* 0x02a85000140075a7 */ /* 0x000062000802017f */
[----:B------:R-:W-:Y:S05]  /*147a0*/  @!P0 BRA `(.L_x_633) ;  /* 0x0000000000048947 */ /* 0x000fea0003800000 */
[----:B------:R-:W-:Y:S01]  /*147b0*/  BPT.TRAP 0x1 ;  /* 0x000000040000795c */ /* 0x000fe20000300000 */
.L_x_633:
[----:B------:R-:W-:Y:S04]  /*147c0*/  BSSY B1, `(.L_x_634) ;  /* 0x0000004000017945 */ /* 0x000fe80003800000 */
[----:B-1----:R-:W-:Y:S05]  /*147d0*/  @P1 BRA `(.L_x_635) ;  /* 0x0000000000081947 */ /* 0x002fea0003800000 */
[----:B------:R-:W1:Y:S02]  /*147e0*/  SYNCS.PHASECHK.TRANS64.TRYWAIT P1, [R20+URZ+0x2a850], R0 ;  /* 0x02a85000140075a7 */ /* 0x000e64000802017f */
[----:B-1----:R-:W-:Y:S05]  /*147f0*/  @!P1 BRA `(.L_x_636) ;  /* 0x000000cc00549947 */ /* 0x002fea0003800000 */
.L_x_635:
[----:B------:R-:W-:Y:S05]  /*14800*/  BSYNC B1 ;  /* 0x0000000000017941 */ /* 0x000fea0003800000 */
.L_x_634:
[----:B01----:R-:W-:Y:S01]  /*14810*/  VIADD R0, R2, 0x400 ;  /* 0x0000040002007836 */ /* 0x003fe20000000000 */
[----:B------:R-:W-:Y:S01]  /*14820*/  WARPGROUP.ARRIVE ;  /* 0x00000000000079c5 */ /* 0x000fe20000000000 */
[----:B------:R-:W-:-:S03]  /*14830*/  IMAD.MOV.U32 R5, RZ, RZ, 0x40000040 ;  /* 0x40000040ff057424 */ /* 0x000fc600078e00ff */
[----:B------:R-:W-:Y:S02]  /*14840*/  SHF.R.U32.HI R0, RZ, 0x4, R0 ;  /* 0x00000004ff007819 */ /* 0x000fe40000011600 */
[----:B------:R-:W-:Y:S02]  /*14850*/  R2UR UR7, R5 ;  /* 0x00000000050772ca */ /* 0x000fe400000e0000 */
[----:B------:R-:W-:Y:S02]  /*14860*/  LOP3.LUT R0, R0, 0x3fff, RZ, 0xc0, !PT ;  /* 0x00003fff00007812 */ /* 0x000fe400078ec0ff */
[----:B------:R-:W-:Y:S02]  /*14870*/  MOV R5, 0x40000040 ;  /* 0x4000004000057802 */ /* 0x000fe40000000f00 */
[----:B------:R-:W-:-:S05]  /*14880*/  LOP3.LUT R0, R0, 0x3000000, RZ, 0xfc, !PT ;  /* 0x0300000000007812 */ /* 0x000fca00078efcff */
[----:B------:R-:W-:Y:S02]  /*14890*/  IMAD R4, R11, 0x600, R0 ;  /* 0x000006000b047824 */ /* 0x000fe400078e0200 */
[----:B------:R-:W-:Y:S02]  /*148a0*/  IMAD.MOV.U32 R11, RZ, RZ, 0x40000040 ;  /* 0x40000040ff0b7424 */ /* 0x000fe400078e00ff */
[C---:B------:R-:W-:Y:S01]  /*148b0*/  VIADD R10, R4.reuse, 0x80 ;  /* 0x00000080040a7836 */ /* 0x040fe20000000000 */
[----:B------:R-:W-:-:S13]  /*148c0*/  R2UR UR6, R4 ;  /* 0x00000000040672ca */ /* 0x000fda00000e0000 */
[----:B------:R-:W-:Y:S01]  /*148d0*/  HGMMA.64x128x16.F32.BF16 R24, R156, gdesc[UR4].tnspB, R24, gsb0 ;  /* 0x41e000049c187df0 */ /* 0x000fe20008001818 */
[----:B------:R-:W-:Y:S01]  /*148e0*/  R2UR UR6, R10 ;  /* 0x000000000a0672ca */ /* 0x000fe200000e0000 */
[----:B------:R-:W-:Y:S01]  /*148f0*/  VIADD R10, R4, 0x100 ;  /* 0x00000100040a7836 */ /* 0x000fe20000000000 */
[----:B------:R-:W-:Y:S01]  /*14900*/  R2UR UR7, R11 ;  /* 0x000000000b0772ca */ /* 0x000fe200000e0000 */
[----:B------:R-:W-:Y:S01]  /*14910*/  IMAD.MOV.U32 R11, RZ, RZ, 0x40000040 ;  /* 0x40000040ff0b7424 */ /* 0x000fe200078e00ff */
[----:B------:R-:W-:Y:S02]  /*14920*/  WARPGROUP.DEPBAR.LE gsb0, 0x0 ;  /* 0x00008000000079c5 */ /* 0x000fe40000010000 */
[----:B------:R-:W-:-:S09]  /*14930*/  WARPGROUP.ARRIVE ;  /* 0x00000000000079c5 */ /* 0x000fd20000000000 */
        /* <DEDUP_REMOVED lines=9> */
[C---:B------:R-:W-:Y:S01]  /*149d0*/  VIADD R10, R4.reuse, 0x200 ;  /* 0x00000200040a7836 */ /* 0x040fe20000000000 */
[----:B------:R-:W-:Y:S01]  /*149e0*/  R2UR UR7, R11 ;  /* 0x000000000b0772ca */ /* 0x000fe200000e0000 */
[----:B------:R-:W-:Y:S02]  /*149f0*/  IMAD.MOV.U32 R11, RZ, RZ, 0x40000040 ;  /* 0x40000040ff0b7424 */ /* 0x000fe400078e00ff */
[----:B------:R-:W-:Y:S01]  /*14a00*/  VIADD R4, R4, 0x280 ;  /* 0x0000028004047836 */ /* 0x000fe20000000000 */
[----:B------:R-:W-:Y:S02]  /*14a10*/  WARPGROUP.DEPBAR.LE gsb0, 0x0 ;  /* 0x00008000000079c5 */ /* 0x000fe40000010000 */
[----:B------:R-:W-:-:S07]  /*14a20*/  WARPGROUP.ARRIVE ;  /* 0x00000000000079c5 */ /* 0x000fce0000000000 */
[----:B------:R-:W-:Y:S01]  /*14a30*/  HGMMA.64x128x16.F32.BF16 R24, R144, gdesc[UR4].tnspB, R24, gsb0 ;  /* 0x41e0000490187df0 */ /* 0x000fe20008001818 */
[----:B------:R-:W-:Y:S02]  /*14a40*/  R2UR UR6, R10 ;  /* 0x000000000a0672ca */ /* 0x000fe400000e0000 */
[----:B------:R-:W-:Y:S01]  /*14a50*/  R2UR UR7, R11 ;  /* 0x000000000b0772ca */ /* 0x000fe200000e0000 */
[----:B------:R-:W-:Y:S02]  /*14a60*/  WARPGROUP.DEPBAR.LE gsb0, 0x0 ;  /* 0x00008000000079c5 */ /* 0x000fe40000010000 */
[----:B------:R-:W-:-:S10]  /*14a70*/  WARPGROUP.ARRIVE ;  /* 0x00000000000079c5 */ /* 0x000fd40000000000 */
[----:B------:R-:W-:Y:S01]  /*14a80*/  HGMMA.64x128x16.F32.BF16 R24, R148, gdesc[UR4].tnspB, R24, gsb0 ;  /* 0x41e0000494187df0 */ /* 0x000fe20008001818 */
[----:B------:R-:W-:Y:S02]  /*14a90*/  R2UR UR6, R4 ;  /* 0x00000000040672ca */ /* 0x000fe400000e0000 */
[----:B------:R-:W-:Y:S01]  /*14aa0*/  R2UR UR7, R5 ;  /* 0x00000000050772ca */ /* 0x000fe200000e0000 */
[----:B------:R-:W-:Y:S02]  /*14ab0*/  WARPGROUP.DEPBAR.LE gsb0, 0x0 ;  /* 0x00008000000079c5 */ /* 0x000fe40000010000 */
[----:B------:R-:W-:-:S10]  /*14ac0*/  WARPGROUP.ARRIVE ;  /* 0x00000000000079c5 */ /* 0x000fd40000000000 */
[----:B------:R-:W-:Y:S03]  /*14ad0*/  HGMMA.64x128x16.F32.BF16 R24, R152, gdesc[UR4].tnspB, R24, gsb0 ;  /* 0x41e0000498187df0 */ /* 0x000fe60008001818 */
[----:B------:R-:W-:Y:S02]  /*14ae0*/  WARPGROUP.DEPBAR.LE gsb0, 0x0 ;  /* 0x00008000000079c5 */ /* 0x000fe40000010000 */
[----:B------:R-:W-:Y:S05]  /*14af0*/  @!P0 BRA `(.L_x_637) ;  /* 0x0000000000048947 */ /* 0x000fea0003800000 */
[----:B------:R-:W-:Y:S01]  /*14b00*/  BPT.TRAP 0x1 ;  /* 0x000000040000795c */ /* 0x000fe20000300000 */
.L_x_637:
        /* <DEDUP_REMOVED lines=52> */
[----:B------:R-:W0:Y:S04]  /*14e50*/  SHFL.BFLY PT, R4, R5, 0x1, 0x1f ;  /* 0x0c201f0005047f89 */ /* 0x000e2800000e0000 */
[----:B------:R-:W1:Y:S01]  /*14e60*/  SHFL.BFLY PT, R0, R3, 0x1, 0x1f ;  /* 0x0c201f0003007f89 */ /* 0x000e6200000e0000 */
[----:B0-----:R-:W-:Y:S02]  /*14e70*/  FMNMX.FTZ R5, R5, R4, !PT ;  /* 0x0000000405057209 */ /* 0x001fe40007810000 */
[----:B-1----:R-:W-:Y:S01]  /*14e80*/  FMNMX.FTZ R3, R3, R0, !PT ;  /* 0x0000000003037209 */ /* 0x002fe20007810000 */
[----:B------:R-:W-:Y:S02]  /*14e90*/  IMAD.U32 R0, RZ, RZ, UR38 ;  /* 0x00000026ff007e24 */ /* 0x000fe4000f8e00ff */
[----:B------:R-:W-:-:S02]  /*14ea0*/  FADD.FTZ R9, -R5, R14 ;  /* 0x0000000e05097221 */ /* 0x000fc40000010100 */
[-C--:B------:R-:W-:Y:S01]  /*14eb0*/  FMUL.FTZ R11, R5, R0.reuse ;  /* 0x00000000050b7220 */ /* 0x080fe20000410000 */
[----:B------:R-:W-:Y:S01]  /*14ec0*/  FADD.FTZ R4, -R3, R13 ;  /* 0x0000000d03047221 */ /* 0x000fe20000010100 */
[-C--:B------:R-:W-:Y:S02]  /*14ed0*/  FMUL.FTZ R9, R9, R0.reuse ;  /* 0x0000000009097220 */ /* 0x080fe40000410000 */
[-CC-:B------:R-:W-:Y:S01]  /*14ee0*/  FFMA.FTZ R136, R96, R0.reuse, -R11.reuse ;  /* 0x0000000060887223 */ /* 0x180fe2000001080b */
[-CC-:B------:R-:W-:Y:S01]  /*14ef0*/  FFMA.FTZ R96, R97, R0.reuse, -R11.reuse ;  /* 0x0000000061607223 */ /* 0x180fe2000001080b */
[-C--:B------:R-:W-:Y:S01]  /*14f00*/  FMUL.FTZ R97, R3, R0.reuse ;  /* 0x0000000003617220 */ /* 0x080fe20000410000 */
[-CC-:B------:R-:W-:Y:S01]  /*14f10*/  FFMA.FTZ R156, R88, R0.reuse, -R11.reuse ;  /* 0x00000000589c7223 */ /* 0x180fe2000001080b */
[-C--:B------:R-:W-:Y:S01]  /*14f20*/  FMUL.FTZ R4, R4, R0.reuse ;  /* 0x0000000004047220 */ /* 0x080fe20000410000 */
[-C--:B------:R-:W-:Y:S01]  /*14f30*/  FFMA.FTZ R137, R93, R0.reuse, -R11 ;  /* 0x000000005d897223 */ /* 0x080fe2000001080b */
[-C--:B------:R-:W-:Y:S01]  /*14f40*/  FFMA.FTZ R157, R90, R0.reuse, -R97 ;  /* 0x000000005a9d7223 */ /* 0x080fe20000010861 */
[-CC-:B------:R-:W-:Y:S01]  /*14f50*/  FFMA.FTZ R139, R89, R0.reuse, -R11.reuse ;  /* 0x00000000598b7223 */ /* 0x180fe2000001080b */
[-C--:B------:R-:W-:Y:S01]  /*14f60*/  FFMA.FTZ R93, R101, R0.reuse, -R11 ;  /* 0x00000000655d7223 */ /* 0x080fe2000001080b */
[-C--:B------:R-:W-:Y:S01]  /*14f70*/  FFMA.FTZ R101, R91, R0.reuse, -R97 ;  /* 0x000000005b657223 */ /* 0x080fe20000010861 */
[----:B------:R-:W-:Y:S01]  /*14f80*/  MUFU.EX2 R9, R9 ;  /* 0x0000000900097308 */ /* 0x000fe20000000800 */
[-C--:B------:R-:W-:Y:S01]  /*14f90*/  FFMA.FTZ R158, R92, R0.reuse, -R11 ;  /* 0x000000005c9e7223 */ /* 0x080fe2000001080b */
[-C--:B------:R-:W-:Y:S01]  /*14fa0*/  FFMA.FTZ R159, R94, R0.reuse, -R97 ;  /* 0x000000005e9f7223 */ /* 0x080fe20000010861 */
[-C--:B------:R-:W-:Y:S01]  /*14fb0*/  FFMA.FTZ R138, R100, R0.reuse, -R11 ;  /* 0x00000000648a7223 */ /* 0x080fe2000001080b */
[-CC-:B------:R-:W-:Y:S01]  /*14fc0*/  FFMA.FTZ R100, R95, R0.reuse, -R97.reuse ;  /* 0x000000005f647223 */ /* 0x180fe20000010861 */
[-CC-:B------:R-:W-:Y:S01]  /*14fd0*/  FFMA.FTZ R91, R98, R0.reuse, -R97.reuse ;  /* 0x00000000625b7223 */ /* 0x180fe20000010861 */
[-CC-:B------:R-:W-:Y:S01]  /*14fe0*/  FFMA.FTZ R98, R99, R0.reuse, -R97.reuse ;  /* 0x0000000063627223 */ /* 0x180fe20000010861 */
[-CC-:B------:R-:W-:Y:S01]  /*14ff0*/  FFMA.FTZ R90, R102, R0.reuse, -R97.reuse ;  /* 0x00000000665a7223 */ /* 0x180fe20000010861 */
[----:B------:R-:W0:Y:S01]  /*15000*/  MUFU.EX2 R156, R156 ;  /* 0x0000009c009c7308 */ /* 0x000e220000000800 */
[-CC-:B------:R-:W-:Y:S01]  /*15010*/  FFMA.FTZ R141, R106, R0.reuse, -R97.reuse ;  /* 0x000000006a8d7223 */ /* 0x180fe20000010861 */
[-C--:B------:R-:W-:Y:S01]  /*15020*/  FFMA.FTZ R95, R103, R0.reuse, -R97 ;  /* 0x00000000675f7223 */ /* 0x080fe20000010861 */
[-CC-:B------:R-:W-:Y:S01]  /*15030*/  FFMA.FTZ R140, R104, R0.reuse, -R11.reuse ;  /* 0x00000000688c7223 */ /* 0x180fe2000001080b */
        /* <DEDUP_REMOVED lines=8> */
[----:B------:R-:W-:Y:S01]  /*150c0*/  FFMA.FTZ R145, R114, R0, -R97 ;  /* 0x0000000072917223 */ /* 0x000fe20000010861 */
[----:B------:R-:W-:-:S02]  /*150d0*/  VIADD R99, R15, 0x2a840 ;  /* 0x0002a8400f637836 */ /* 0x000fc40000000000 */
[-C--:B------:R-:W-:Y:S01]  /*150e0*/  FFMA.FTZ R88, R113, R0.reuse, -R11 ;  /* 0x0000000071587223 */ /* 0x080fe2000001080b */
[-C--:B------:R-:W-:Y:S01]  /*150f0*/  FFMA.FTZ R103, R115, R0.reuse, -R97 ;  /* 0x0000000073677223 */ /* 0x080fe20000010861 */
[----:B------:R-:W1:Y:S01]  /*15100*/  MUFU.EX2 R157, R157 ;  /* 0x0000009d009d7308 */ /* 0x000e620000000800 */
        /* <DEDUP_REMOVED lines=16> */
[----:B-1----:R-:W-:Y:S01]  /*15210*/  FFMA.FTZ R6, R4, R6, R157 ;  /* 0x0000000604067223 */ /* 0x002fe2000001009d */
[----:B------:R-:W-:Y:S01]  /*15220*/  PRMT R99, R183, 0x654, R99 ;  /* 0x00000654b7637816 */ /* 0x000fe20000000063 */
[-C--:B------:R-:W-:Y:S01]  /*15230*/  FFMA.FTZ R153, R130, R0.reuse, -R97 ;  /* 0x0000000082997223 */ /* 0x080fe20000010861 */
[-CC-:B------:R-:W-:Y:S01]  /*15240*/  FFMA.FTZ R10, R129, R0.reuse, -R11.reuse ;  /* 0x00000000810a7223 */ /* 0x180fe2000001080b */
[-C--:B------:R-:W-:Y:S01]  /*15250*/  FFMA.FTZ R154, R132, R0.reuse, -R11 ;  /* 0x00000000849a7223 */ /* 0x080fe2000001080b */
[----:B------:R1:W-:Y:S01]  /*15260*/  SYNCS.ARRIVE.TRANS64.RED.A1T0 RZ, [R99+URZ], RZ ;  /* 0x000000ff63ff79a7 */ /* 0x0003e2000810043f */
[-C--:B------:R-:W-:Y:S01]  /*15270*/  FFMA.FTZ R155, R134, R0.reuse, -R97 ;  /* 0x00000000869b7223 */ /* 0x080fe20000010861 */
[----:B------:R-:W3:Y:S01]  /*15280*/  MUFU.EX2 R158, R158 ;  /* 0x0000009e009e7308 */ /* 0x000ee20000000800 */
[----:B0-----:R-:W-:Y:S01]  /*15290*/  FADD.FTZ R7, R139, R7 ;  /* 0x000000078b077221 */ /* 0x001fe20000010000 */
[-C--:B------:R-:W-:Y:S01]  /*152a0*/  FFMA.FTZ R11, R133, R0.reuse, -R11 ;  /* 0x00000000850b7223 */ /* 0x080fe2000001080b */
[-CC-:B-1----:R-:W-:Y:S01]  /*152b0*/  FFMA.FTZ R99, R131, R0.reuse, -R97.reuse ;  /* 0x0000000083637223 */ /* 0x182fe20000010861 */
[----:B------:R-:W-:-:S04]  /*152c0*/  FFMA.FTZ R97, R135, R0, -R97 ;  /* 0x0000000087617223 */ /* 0x000fc80000010861 */
[----:B------:R-:W0:Y:S01]  /*152d0*/  MUFU.EX2 R159, R159 ;  /* 0x0000009f009f7308 */ /* 0x000e220000000800 */
[----:B--2---:R-:W-:-:S07]  /*152e0*/  FADD.FTZ R106, R101, R6 ;  /* 0x00000006656a7221 */ /* 0x004fce0000010000 */
[----:B------:R-:W1:Y:S01]  /*152f0*/  MUFU.EX2 R137, R137 ;  /* 0x0000008900897308 */ /* 0x000e620000000800 */
[----:B---3--:R-:W-:-:S07]  /*15300*/  FADD.FTZ R6, R158, R7 ;  /* 0x000000079e067221 */ /* 0x008fce0000010000 */
        /* <DEDUP_REMOVED lines=81> */
[----:B-1----:R-:W-:Y:S01]  /*15820*/  FADD.FTZ R106, R155, R7 ;  /* 0x000000079b6a7221 */ /* 0x002fe20000010000 */
[----:B--2---:R-:W-:-:S03]  /*15830*/  FADD.FTZ R7, R11, R6 ;  /* 0x000000060b077221 */ /* 0x004fc60000010000 */
[----:B0-----:R-:W-:Y:S01]  /*15840*/  FADD.FTZ R6, R97, R106 ;  /* 0x0000006a61067221 */ /* 0x001fe20000010000 */
[----:B------:R-:W-:Y:S06]  /*15850*/  @!P0 BRA `(.L_x_638) ;  /* 0x0000000000048947 */ /* 0x000fec0003800000 */
[----:B------:R-:W-:Y:S01]  /*15860*/  BPT.TRAP 0x1 ;  /* 0x000000040000795c */ /* 0x000fe20000300000 */
.L_x_638:
[----:B------:R-:W-:Y:S01]  /*15870*/  ISETP.GT.AND P1, PT, R12, R182, PT ;  /* 0x000000b60c00720c */ /* 0x000fe20003f24270 */
[----:B------:R-:W-:Y:S01]  /*15880*/  VIADD R20, R20, 0x2a860 ;  /* 0x0002a86014147836 */ /* 0x000fe20000000000 */
[----:B------:R-:W-:Y:S01]  /*15890*/  F2FP.BF16.F32.PACK_AB R156, R139, R156 ;  /* 0x0000009c8b9c723e */ /* 0x000fe200000010ff */
[----:B------:R-:W-:Y:S01]  /*158a0*/  VIADD R12, R12, 0xffffffff ;  /* 0xffffffff0c0c7836 */ /* 0x000fe20000000000 */
[----:B------:R-:W-:Y:S02]  /*158b0*/  F2FP.BF16.F32.PACK_AB R158, R137, R158 ;  /* 0x0000009e899e723e */ /* 0x000fe400000010ff */
[----:B------:R-:W-:Y:S02]  /*158c0*/  PRMT R20, R183, 0x654, R20 ;  /* 0x00000654b7147816 */ /* 0x000fe40000000014 */
[----:B------:R-:W-:Y:S01]  /*158d0*/  F2FP.BF16.F32.PACK_AB R148, R14, R148 ;  /* 0x000000940e94723e */ /* 0x000fe200000010ff */
[----:B------:R-:W-:Y:S01]  /*158e0*/  IMAD.MOV.U32 R14, RZ, RZ, R5 ;  /* 0x000000ffff0e7224 */ /* 0x000fe200078e0005 */
[----:B------:R0:W-:Y:S01]  /*158f0*/  SYNCS.ARRIVE.TRANS64.RED.A1T0 RZ, [R20+URZ], RZ ;  /* 0x000000ff14ff79a7 */ /* 0x0001e2000810043f */
[----:B------:R-:W-:Y:S01]  /*15900*/  F2FP.BF16.F32.PACK_AB R150, R13, R150 ;  /* 0x000000960d96723e */ /* 0x000fe200000010ff */
[----:B------:R-:W-:Y:S01]  /*15910*/  IMAD.MOV.U32 R13, RZ, RZ, R3 ;  /* 0x000000ffff0d7224 */ /* 0x000fe200078e0003 */
[----:B------:R-:W-:Y:S01]  /*15920*/  F2FP.BF16.F32.PACK_AB R152, R10, R152 ;  /* 0x000000980a98723e */ /* 0x000fe200000010ff */
[----:B------:R-:W-:Y:S01]  /*15930*/  IMAD.MOV.U32 R10, RZ, RZ, R181 ;  /* 0x000000ffff0a7224 */ /* 0x000fe200078e00b5 */
[----:B------:R-:W-:Y:S01]  /*15940*/  F2FP.BF16.F32.PACK_AB R154, R11, R154 ;  /* 0x0000009a0b9a723e */ /* 0x000fe200000010ff */
[----:B------:R-:W-:Y:S01]  /*15950*/  IMAD.MOV.U32 R11, RZ, RZ, R174 ;  /* 0x000000ffff0b7224 */ /* 0x000fe200078e00ae */
        /* <DEDUP_REMOVED lines=18> */
[----:B0-----:R-:W-:Y:S06]  /*15a80*/  @P1 BRA `(.L_x_639) ;  /* 0xffffffdc00cc1947 */ /* 0x001fec000383ffff */
.L_x_626:
[----:B------:R-:W-:Y:S05]  /*15a90*/  BSYNC B0 ;  /* 0x0000000000007941 */ /* 0x000fea0003800000 */
.L_x_625:
        /* <DEDUP_REMOVED lines=67> */
.L_x_640:
[----:B------:R-:W-:Y:S01]  /*15ed0*/  IMAD R4, R174, 0x8, R2 ;  /* 0x00000008ae047824 */ /* 0x000fe200078e0202 */
[----:B------:R-:W-:-:S04]  /*15ee0*/  SHF.L.U32 R9, R181, 0x1f, RZ ;  /* 0x0000001fb5097819 */ /* 0x000fc800000006ff */
[----:B------:R0:W1:Y:S01]  /*15ef0*/  SYNCS.PHASECHK.TRANS64.TRYWAIT P1, [R4+URZ+0x2a850], R9 ;  /* 0x02a85009040075a7 */ /* 0x000062000802017f */
[----:B------:R-:W-:Y:S05]  /*15f00*/  @!P0 BRA `(.L_x_641) ;  /* 0x0000000000048947 */ /* 0x000fea0003800000 */
[----:B------:R-:W-:Y:S01]  /*15f10*/  BPT.TRAP 0x1 ;  /* 0x000000040000795c */ /* 0x000fe20000300000 */
.L_x_641:
[----:B------:R-:W-:Y:S01]  /*15f20*/  VIADD R2, R2, 0x400 ;  /* 0x0000040002027836 */ /* 0x000fe20000000000 */
[----:B------:R-:W-:Y:S04]  /*15f30*/  BSSY B0, `(.L_x_642) ;  /* 0x0000008000007945 */ /* 0x000fe80003800000 */
[----:B------:R-:W-:-:S04]  /*15f40*/  SHF.R.U32.HI R2, RZ, 0x4, R2 ;  /* 0x00000004ff027819 */ /* 0x000fc80000011602 */
[----:B------:R-:W-:-:S04]  /*15f50*/  LOP3.LUT R2, R2, 0x3fff, RZ, 0xc0, !PT ;  /* 0x00003fff02027812 */ /* 0x000fc800078ec0ff */
[----:B------:R-:W-:-:S05]  /*15f60*/  LOP3.LUT R11, R2, 0x3000000, RZ, 0xfc, !PT ;  /* 0x03000000020b7812 */ /* 0x000fca00078efcff */
[----:B------:R-:W-:Y:S01]  /*15f70*/  IMAD R2, R174, 0x600, R11 ;  /* 0x00000600ae027824 */ /* 0x000fe200078e020b */
[----:B-1----:R-:W-:Y:S06]  /*15f80*/  @P1 BRA `(.L_x_643) ;  /* 0x0000000000081947 */ /* 0x002fec0003800000 */
[----:B------:R-:W1:Y:S02]  /*15f90*/  SYNCS.PHASECHK.TRANS64.TRYWAIT P1, [R4+URZ+0x2a850], R9 ;  /* 0x02a85009040075a7 */ /* 0x000e64000802017f */
[----:B-1----:R-:W-:Y:S05]  /*15fa0*/  @!P1 BRA `(.L_x_644) ;  /* 0x000000b4007c9947 */ /* 0x002fea0003800000 */
.L_x_643:
[----:B------:R-:W-:Y:S05]  /*15fb0*/  BSYNC B0 ;  /* 0x0000000000007941 */ /* 0x000fea0003800000 */
.L_x_642:
[----:B------:R-:W-:Y:S01]  /*15fc0*/  IMAD.MOV.U32 R8, RZ, RZ, R2 ;  /* 0x000000ffff087224 */ /* 0x000fe200078e0002 */
[----:B------:R-:W-:Y:S01]  /*15fd0*/  WARPGROUP.ARRIVE ;  /* 0x00000000000079c5 */ /* 0x000fe20000000000 */
[----:B01----:R-:W-:Y:S02]  /*15fe0*/  IMAD.MOV.U32 R9, RZ, RZ, 0x40000040 ;  /* 0x40000040ff097424 */ /* 0x003fe400078e00ff */
[----:B------:R-:W-:Y:S01]  /*15ff0*/  IMAD.MOV.U32 R21, RZ, RZ, -0x800000 ;  /* 0xff800000ff157424 */ /* 0x000fe200078e00ff */
[----:B------:R-:W-:Y:S01]  /*16000*/  R2UR UR6, R8 ;  /* 0x00000000080672ca */ /* 0x000fe200000e0000 */
[----:B------:R-:W-:Y:S01]  /*16010*/  VIADD R8, R2, 0x80 ;  /* 0x0000008002087836 */ /* 0x000fe20000000000 */
[----:B------:R-:W-:Y:S01]  /*16020*/  R2UR UR7, R9 ;  /* 0x00000000090772ca */ /* 0x000fe200000e0000 */
[----:B------:R-:W-:Y:S02]  /*16030*/  IMAD.MOV.U32 R9, RZ, RZ, 0x40000040 ;  /* 0x40000040ff097424 */ /* 0x000fe400078e00ff */
[----:B------:R-:W-:-:S10]  /*16040*/  IMAD.MOV.U32 R20, RZ, RZ, -0x800000 ;  /* 0xff800000ff147424 */ /* 0x000fd400078e00ff */
        /* <DEDUP_REMOVED lines=8> */
[----:B------:R-:W-:Y:S02]  /*160d0*/  R2UR UR6, R8 ;  /* 0x00000000080672ca */ /* 0x000fe400000e0000 */
[----:B------:R-:W-:Y:S01]  /*160e0*/  R2UR UR7, R9 ;  /* 0x00000000090772ca */ /* 0x000fe200000e0000 */
[----:B------:R-:W-:Y:S01]  /*160f0*/  IMAD.MOV.U32 R9, RZ, RZ, 0x40000040 ;  /* 0x40000040ff097424 */ /* 0x000fe200078e00ff */
[----:B------:R-:W-:Y:S01]  /*16100*/  IADD3 R8, R2, 0x180, RZ ;  /* 0x0000018002087810 */ /* 0x000fe20007ffe0ff */
[----:B------:R-:W-:Y:S02]  /*16110*/  WARPGROUP.DEPBAR.LE gsb0, 0x0 ;  /* 0x00008000000079c5 */ /* 0x000fe40000010000 */
[----:B------:R-:W-:-:S08]  /*16120*/  WARPGROUP.ARRIVE ;  /* 0x00000000000079c5 */ /* 0x000fd00000000000 */
        /* <DEDUP_REMOVED lines=12> */
[----:B------:R-:W0:Y:S01]  /*161f0*/  SHFL.BFLY PT, R2, R7, 0x2, 0x1f ;  /* 0x0c401f0007027f89 */ /* 0x000e2200000e0000 */
[----:B------:R-:W-:Y:S02]  /*16200*/  WARPGROUP.DEPBAR.LE gsb0, 0x0 ;  /* 0x00008000000079c5 */ /* 0x000fe40000010000 */
[----:B------:R-:W-:-:S08]  /*16210*/  WARPGROUP.ARRIVE ;  /* 0x00000000000079c5 */ /* 0x000fd00000000000 */
[----:B------:R-:W-:Y:S01]  /*16220*/  HGMMA.64x128x16.F32.BF16 R24, R148, gdesc[UR4].tnspB, R24, gsb0 ;  /* 0x41e0000494187df0 */ /* 0x000fe20008001818 */
[----:B------:R-:W-:Y:S01]  /*16230*/  R2UR UR6, R8 ;  /* 0x00000000080672ca */ /* 0x000fe200000e0000 */
[----:B0-----:R-:W-:Y:S01]  /*16240*/  FADD.FTZ R8, R2, R7 ;  /* 0x0000000702087221 */ /* 0x001fe20000010000 */
[----:B------:R-:W-:Y:S01]  /*16250*/  R2UR UR7, R9 ;  /* 0x00000000090772ca */ /* 0x000fe200000e0000 */
[----:B------:R-:W-:Y:S01]  /*16260*/  IMAD.MOV.U32 R2, RZ, RZ, RZ ;  /* 0x000000ffff027224 */ /* 0x000fe200078e00ff */
[----:B------:R-:W0:Y:S02]  /*16270*/  SHFL.BFLY PT, R9, R6, 0x2, 0x1f ;  /* 0x0c401f0006097f89 */ /* 0x000e2400000e0000 */
[----:B0-----:R-:W-:Y:S01]  /*16280*/  FADD.FTZ R10, R9, R6 ;  /* 0x00000006090a7221 */ /* 0x001fe20000010000 */
[----:B------:R-:W-:Y:S01]  /*16290*/  IMAD.MOV.U32 R6, RZ, RZ, RZ ;  /* 0x000000ffff067224 */ /* 0x000fe200078e00ff */
[----:B------:R-:W0:Y:S04]  /*162a0*/  SHFL.BFLY PT, R9, R8, 0x1, 0x1f ;  /* 0x0c201f0008097f89 */ /* 0x000e2800000e0000 */
[----:B------:R-:W1:Y:S01]  /*162b0*/  SHFL.BFLY PT, R11, R10, 0x1, 0x1f ;  /* 0x0c201f000a0b7f89 */ /* 0x000e6200000e0000 */
[----:B0-----:R-:W-:Y:S01]  /*162c0*/  FADD.FTZ R12, R8, R9 ;  /* 0x00000009080c7221 */ /* 0x001fe20000010000 */
[----:B-1----:R-:W-:-:S04]  /*162d0*/  FADD.FTZ R11, R10, R11 ;  /* 0x0000000b0a0b7221 */ /* 0x002fc80000010000 */
[----:B------:R-:W-:Y:S02]  /*162e0*/  FSETP.NE.FTZ.AND P1, PT, R12, RZ, PT ;  /* 0x000000ff0c00720b */ /* 0x000fe40003f35000 */
[----:B------:R-:W-:-:S11]  /*162f0*/  FSETP.NE.FTZ.AND P2, PT, R11, RZ, PT ;  /* 0x000000ff0b00720b */ /* 0x000fd60003f55000 */
[----:B------:R-:W0:Y:S01]  /*16300*/  @P1 MUFU.LG2 R7, R12 ;  /* 0x0000000c00071308 */ /* 0x000e220000000c00 */
[C---:B------:R-:W-:Y:S01]  /*16310*/  @P1 FMUL.FTZ R8, R0.reuse, 0.69314718246459960938 ;  /* 0x3f31721800081820 */ /* 0x040fe20000410000 */
[----:B------:R-:W-:-:S06]  /*16320*/  @P2 FMUL.FTZ R13, R0, 0.69314718246459960938 ;  /* 0x3f317218000d2820 */ /* 0x000fcc0000410000 */
        /* <DEDUP_REMOVED lines=9> */
[----:B------:R-:W-:Y:S03]  /*163c0*/  HGMMA.64x128x16.F32.BF16 R24, R152, gdesc[UR4].tnspB, R24, gsb0 ;  /* 0x41e0000498187df0 */ /* 0x000fe60008001818 */
[----:B------:R-:W-:Y:S02]  /*163d0*/  WARPGROUP.DEPBAR.LE gsb0, 0x0 ;  /* 0x00008000000079c5 */ /* 0x000fe40000010000 */
[----:B--23--:R-:W-:Y:S05]  /*163e0*/  @!P0 BRA `(.L_x_645) ;  /* 0x0000000000048947 */ /* 0x00cfea0003800000 */
[----:B------:R-:W-:Y:S01]  /*163f0*/  BPT.TRAP 0x1 ;  /* 0x000000040000795c */ /* 0x000fe20000300000 */
.L_x_645:
[----:B------:R-:W-:Y:S02]  /*16400*/  VIADD R4, R4, 0x2a860 ;  /* 0x0002a86004047836 */ /* 0x000fe40000000000 */
[-C--:B------:R-:W-:Y:S01]  /*16410*/  FMUL.FTZ R88, R24, R6.reuse ;  /* 0x0000000618587220 */ /* 0x080fe20000410000 */
[----:B------:R-:W-:Y:S02]  /*16420*/  VIADD R174, R174, 0x1 ;  /* 0x00000001aeae7836 */ /* 0x000fe40000000000 */
[-C--:B------:R-:W-:Y:S01]  /*16430*/  FMUL.FTZ R89, R25, R6.reuse ;  /* 0x0000000619597220 */ /* 0x080fe20000410000 */
[-C--:B------:R-:W-:Y:S01]  /*16440*/  FMUL.FTZ R90, R28, R6.reuse ;  /* 0x000000061c5a7220 */ /* 0x080fe20000410000 */
[----:B------:R-:W-:Y:S01]  /*16450*/  PRMT R4, R183, 0x654, R4 ;  /* 0x00000654b7047816 */ /* 0x000fe20000000004 */
[-C--:B------:R-:W-:Y:S01]  /*16460*/  FMUL.FTZ R91, R29, R6.reuse ;  /* 0x000000061d5b7220 */ /* 0x080fe20000410000 */
[----:B------:R-:W-:Y:S01]  /*16470*/  ISETP.NE.AND P1, PT, R174, 0x2, PT ;  /* 0x00000002ae00780c */ /* 0x000fe20003f25270 */
[-C--:B------:R-:W-:Y:S01]  /*16480*/  FMUL.FTZ R92, R32, R6.reuse ;  /* 0x00000006205c7220 */ /* 0x080fe20000410000 */
[----:B------:R1:W-:Y:S01]  /*16490*/  SYNCS.ARRIVE.TRANS64.RED.A1T0 RZ, [R4+URZ], RZ ;  /* 0x000000ff04ff79a7 */ /* 0x0003e2000810043f */
[-C--:B------:R-:W-:Y:S01]  /*164a0*/  FMUL.FTZ R93, R33, R6.reuse ;  /* 0x00000006215d7220 */ /* 0x080fe20000410000 */
[----:B------:R-:W-:Y:S01]  /*164b0*/  SEL R0, RZ, 0x1, P1 ;  /* 0x00000001ff007807 */ /* 0x000fe20000800000 */
        /* <DEDUP_REMOVED lines=27> */
[-C--:B0-----:R-:W-:Y:S01]  /*16670*/  FMUL.FTZ R96, R26, R2.reuse ;  /* 0x000000021a607220 */ /* 0x081fe20000410000 */
        /* <DEDUP_REMOVED lines=31> */
[----:B------:R-:W-:Y:S01]  /*16870*/  LOP3.LUT R181, R181, R0, RZ, 0x3c, !PT ;  /* 0x00000000b5b57212 */ /* 0x000fe200078e3cff */
[----:B------:R-:W-:Y:S01]  /*16880*/  VIADD R191, R191, 0x1 ;  /* 0x00000001bfbf7836 */ /* 0x000fe20000000000 */
[----:B-1----:R-:W-:-:S07]  /*16890*/  SEL R174, R174, RZ, P1 ;  /* 0x000000ffaeae7207 */ /* 0x002fce0000800000 */
.L_x_567:
[----:B------:R-:W1:Y:S08]  /*168a0*/  S2UR UR4, SR_CgaCtaId ;  /* 0x00000000000479c3 */ /* 0x000e700000008800 */
[----:B------:R-:W-:Y:S01]  /*168b0*/  BAR.SYNC.DEFER_BLOCKING 0x5, 0x180 ;  /* 0x0146000000007b1d */ /* 0x000fe20000010000 */
[----:B------:R-:W-:-:S05]  /*168c0*/  MOV R2, 0x400 ;  /* 0x0000040000027802 */ /* 0x000fca0000000f00 */
[----:B------:R-:W-:Y:S01]  /*168d0*/  BSSY B0, `(.L_x_646) ;  /* 0x00002db000007945 */ /* 0x000fe20003800000 */
[----:B-1----:R-:W-:-:S05]  /*168e0*/  IMAD.U32 R183, RZ, RZ, UR4 ;  /* 0x00000004ffb77e24 */ /* 0x002fca000f8e00ff */
[----:B------:R-:W-:-:S05]  /*168f0*/  LEA R2, R183, R2, 0x18 ;  /* 0x00000002b7027211 */ /* 0x000fca00078ec0ff */
[----:B------:R1:W2:Y:S01]  /*16900*/  LDS.128 R144, [R2+0x2a8d0] ;  /* 0x02a8d00002907984 */ /* 0x0002a20000000c00 */
[----:B------:R-:W-:Y:S06]  /*16910*/  BAR.ARV 0x4, 0x180 ;  /* 0x0106000000007b1d */ /* 0x000fec0000002000 */
[----:B------:R-:W-:Y:S05]  /*16920*/  @P0 BRA `(.L_x_647) ;  /* 0x00000020006c0947 */ /* 0x000fea0003800000 */
[----:B------:R-:W4:Y:S01]  /*16930*/  LDL R0, [R1+0x70] ;  /* 0x0000700001007983 */ /* 0x000f220000100800 */
[----:B------:R-:W0:Y:S01]  /*16940*/  S2R R3, SR_SWINHI ;  /* 0x0000000000037919 */ /* 0x000e220000002f00 */
[----:B------:R-:W-:Y:S01]  /*16950*/  F2FP.BF16.F32.PACK_AB R32, R95, R94 ;  /* 0x0000005e5f20723e */ /* 0x000fe200000010ff */
[----:B------:R-:W-:Y:S01]  /*16960*/  ULDC.64 UR6, c[0x0][0xc00] ;  /* 0x0003000000067ab9 */ /* 0x000fe20000000a00 */
[----:B------:R-:W-:Y:S01]  /*16970*/  ULDC.64 UR4, c[0x0][0xc08] ;  /* 0x0003020000047ab9 */ /* 0x000fe20000000a00 */
[----:B------:R-:W2:Y:S01]  /*16980*/  LDL R104, [R1+0x6c] ;  /* 0x00006c0001687983 */ /* 0x000ea20000100800 */
[----:B------:R-:W-:Y:S02]  /*16990*/  MOV R72, R2 ;  /* 0x0000000200487202 */ /* 0x000fe40000000f00 */
[----:B0-----:R-:W-:Y:S01]  /*169a0*/  MOV R73, R3 ;  /* 0x0000000300497202 */ /* 0x001fe20000000f00 */
[----:B------:R-:W-:Y:S02]  /*169b0*/  BAR.SYNC.DEFER_BLOCKING 0x1, 0x100 ;  /* 0x0044000000007b1d */ /* 0x000fe40000010000 */
[----:B----4-:R-:W-:-:S03]  /*169c0*/  IMAD.WIDE R8, R0, 0x2, R72 ;  /* 0x0000000200087825 */ /* 0x010fc600078e0248 */
[C---:B------:R-:W-:Y:S02]  /*169d0*/  LOP3.LUT R3, R8.reuse, 0x380, RZ, 0xc0, !PT ;  /* 0x0000038008037812 */ /* 0x040fe400078ec0ff */
[C---:B------:R-:W-:Y:S02]  /*169e0*/  IADD3 R11, P6, R8.reuse, 0x20, RZ ;  /* 0x00000020080b7810 */ /* 0x040fe40007fde0ff */
[----:B------:R-:W-:Y:S02]  /*169f0*/  SHF.R.U64 R3, R3, 0x3, RZ ;  /* 0x0000000303037819 */ /* 0x000fe400000012ff */
[C---:B------:R-:W-:Y:S02]  /*16a00*/  IADD3 R6, P5, R8.reuse, 0x40, RZ ;  /* 0x0000004008067810 */ /* 0x040fe40007fbe0ff */
[C---:B---3--:R-:W-:Y:S02]  /*16a10*/  IADD3 R31, P4, R8.reuse, 0x60, RZ ;  /* 0x00000060081f7810 */ /* 0x048fe40007f9e0ff */
[----:B------:R-:W-:-:S02]  /*16a20*/  IADD3 R33, P3, R8, 0x4000, RZ ;  /* 0x0000400008217810 */ /* 0x000fc40007f7e0ff */
[C---:B------:R-:W-:Y:S02]  /*16a30*/  IADD3 R35, P2, R8.reuse, 0x4020, RZ ;  /* 0x0000402008237810 */ /* 0x040fe40007f5e0ff */
[C---:B------:R-:W-:Y:S02]  /*16a40*/  IADD3 R26, P1, R8.reuse, 0x4040, RZ ;  /* 0x00004040081a7810 */ /* 0x040fe40007f3e0ff */
[----:B------:R-:W-:Y:S02]  /*16a50*/  IADD3 R103, P0, R8, 0x4060, RZ ;  /* 0x0000406008677810 */ /* 0x000fe40007f1e0ff */
[----:B------:R-:W-:Y:S02]  /*16a60*/  LOP3.LUT R8, R3, R8, RZ, 0x3c, !PT ;  /* 0x0000000803087212 */ /* 0x000fe400078e3cff */
[----:B------:R-:W-:Y:S02]  /*16a70*/  LOP3.LUT R0, R11, 0x380, RZ, 0xc0, !PT ;  /* 0x000003800b007812 */ /* 0x000fe400078ec0ff */
[----:B------:R-:W-:-:S02]  /*16a80*/  LOP3.LUT R3, R6, 0x380, RZ, 0xc0, !PT ;  /* 0x0000038006037812 */ /* 0x000fc400078ec0ff */
[----:B------:R-:W-:Y:S02]  /*16a90*/  LOP3.LUT R10, R31, 0x380, RZ, 0xc0, !PT ;  /* 0x000003801f0a7812 */ /* 0x000fe400078ec0ff */
[----:B------:R-:W-:Y:S02]  /*16aa0*/  SHF.R.U64 R0, R0, 0x3, RZ ;  /* 0x0000000300007819 */ /* 0x000fe400000012ff */
[----:B------:R-:W-:Y:S02]  /*16ab0*/  SHF.R.U64 R3, R3, 0x3, RZ ;  /* 0x0000000303037819 */ /* 0x000fe400000012ff */
[----:B------:R-:W-:Y:S02]  /*16ac0*/  LOP3.LUT R14, R33, 0x380, RZ, 0xc0, !PT ;  /* 0x00000380210e7812 */ /* 0x000fe400078ec0ff */
[----:B------:R-:W-:Y:S02]  /*16ad0*/  SHF.R.U64 R10, R10, 0x3, RZ ;  /* 0x000000030a0a7819 */ /* 0x000fe400000012ff */
[----:B------:R-:W-:-:S02]  /*16ae0*/  LOP3.LUT R4, R0, R11, RZ, 0x3c, !PT ;  /* 0x0000000b00047212 */ /* 0x000fc400078e3cff */
[----:B------:R-:W-:Y:S02]  /*16af0*/  LOP3.LUT R6, R3, R6, RZ, 0x3c, !PT ;  /* 0x0000000603067212 */ /* 0x000fe400078e3cff */
[----:B------:R-:W-:Y:S01]  /*16b00*/  LOP3.LUT R0, R35, 0x380, RZ, 0xc0, !PT ;  /* 0x0000038023007812 */ /* 0x000fe200078ec0ff */
[--C-:B------:R-:W-:Y:S01]  /*16b10*/  IMAD.X R5, RZ, RZ, R9.reuse, P6 ;  /* 0x000000ffff057224 */ /* 0x100fe200030e0609 */
[----:B------:R-:W-:Y:S01]  /*16b20*/  SHF.R.U64 R14, R14, 0x3, RZ ;  /* 0x000000030e0e7819 */ /* 0x000fe200000012ff */
[--C-:B------:R-:W-:Y:S01]  /*16b30*/  IMAD.X R7, RZ, RZ, R9.reuse, P5 ;  /* 0x000000ffff077224 */ /* 0x100fe200028e0609 */
[----:B------:R-:W-:Y:S01]  /*16b40*/  LOP3.LUT R3, R26, 0x380, RZ, 0xc0, !PT ;  /* 0x000003801a037812 */ /* 0x000fe200078ec0ff */
[--C-:B------:R-:W-:Y:S01]  /*16b50*/  IMAD.X R13, RZ, RZ, R9.reuse, P4 ;  /* 0x000000ffff0d7224 */ /* 0x100fe200020e0609 */
[----:B------:R-:W-:Y:S01]  /*16b60*/  IADD3.X R15, RZ, R9, RZ, P3, !PT ;  /* 0x00000009ff0f7210 */ /* 0x000fe20001ffe4ff */
[--C-:B------:R-:W-:Y:S01]  /*16b70*/  IMAD.X R25, RZ, RZ, R9.reuse, P2 ;  /* 0x000000ffff197224 */ /* 0x100fe200010e0609 */
[----:B------:R-:W-:Y:S01]  /*16b80*/  LOP3.LUT R12, R10, R31, RZ, 0x3c, !PT ;  /* 0x0000001f0a0c7212 */ /* 0x000fe200078e3cff */
[--C-:B------:R-:W-:Y:S01]  /*16b90*/  IMAD.X R27, RZ, RZ, R9.reuse, P1 ;  /* 0x000000ffff1b7224 */ /* 0x100fe200008e0609 */
[----:B------:R-:W-:Y:S01]  /*16ba0*/  MOV R30, R8 ;  /* 0x00000008001e7202 */ /* 0x000fe20000000f00 */
[----:B------:R-:W-:Y:S01]  /*16bb0*/  IMAD.X R29, RZ, RZ, R9, P0 ;  /* 0x000000ffff1d7224 */ /* 0x000fe200000e0609 */
[----:B------:R-:W-:-:S02]  /*16bc0*/  LOP3.LUT R28, R103, 0x380, RZ, 0xc0, !PT ;  /* 0x00000380671c7812 */ /* 0x000fc400078ec0ff */
[----:B------:R-:W-:Y:S02]  /*16bd0*/  F2FP.BF16.F32.PACK_AB R8, R89, R88 ;  /* 0x000000585908723e */ /* 0x000fe400000010ff */
[----:B------:R-:W-:Y:S02]  /*16be0*/  F2FP.BF16.F32.PACK_AB R9, R97, R96 ;  /* 0x000000606109723e */ /* 0x000fe400000010ff */
[----:B------:R-:W-:Y:S02]  /*16bf0*/  F2FP.BF16.F32.PACK_AB R10, R91, R90 ;  /* 0x0000005a5b0a723e */ /* 0x000fe400000010ff */
[----:B------:R-:W-:Y:S02]  /*16c00*/  F2FP.BF16.F32.PACK_AB R11, R99, R98 ;  /* 0x00000062630b723e */ /* 0x000fe400000010ff */
[----:B------:R-:W-:Y:S02]  /*16c10*/  SHF.R.U64 R0, R0, 0x3, RZ ;  /* 0x0000000300007819 */ /* 0x000fe400000012ff */
[----:B------:R-:W-:-:S02]  /*16c20*/  LOP3.LUT R14, R14, R33, RZ, 0x3c, !PT ;  /* 0x000000210e0e7212 */ /* 0x000fc400078e3cff */
[----:B------:R-:W-:Y:S02]  /*16c30*/  SHF.R.U64 R3, R3, 0x3, RZ ;  /* 0x0000000303037819 */ /* 0x000fe400000012ff */
[----:B------:R-:W-:Y:S01]  /*16c40*/  SHF.R.U64 R28, R28, 0x3, RZ ;  /* 0x000000031c1c7819 */ /* 0x000fe200000012ff */
[----:B------:R0:W-:Y:S01]  /*16c50*/  STSM.16.M88.4 [R30], R8 ;  /* 0x000000081e007844 */ /* 0x0001e20000000200 */
[----:B------:R-:W-:Y:S02]  /*16c60*/  MOV R33, R4 ;  /* 0x0000000400217202 */ /* 0x000fe40000000f00 */
[----:B------:R-:W-:Y:S02]  /*16c70*/  MOV R34, R6 ;  /* 0x0000000600227202 */ /* 0x000fe40000000f00 */
[----:B------:R-:W-:Y:S02]  /*16c80*/  LOP3.LUT R24, R0, R35, RZ, 0x3c, !PT ;  /* 0x0000002300187212 */ /* 0x000fe400078e3cff */
[----:B------:R-:W-:-:S02]  /*16c90*/  F2FP.BF16.F32.PACK_AB R4, R93, R92 ;  /* 0x0000005c5d04723e */ /* 0x000fc400000010ff */
[----:B------:R-:W-:Y:S02]  /*16ca0*/  F2FP.BF16.F32.PACK_AB R5, R101, R100 ;  /* 0x000000646505723e */ /* 0x000fe400000010ff */
[----:B------:R-:W-:Y:S02]  /*16cb0*/  F2FP.BF16.F32.PACK_AB R6, R37, R36 ;  /* 0x000000242506723e */ /* 0x000fe400000010ff */
[----:B------:R-:W-:Y:S02]  /*16cc0*/  F2FP.BF16.F32.PACK_AB R7, R39, R38 ;  /* 0x000000262707723e */ /* 0x000fe400000010ff */
[----:B------:R-:W-:Y:S02]  /*16cd0*/  LOP3.LUT R26, R3, R26, RZ, 0x3c, !PT ;  /* 0x0000001a031a7212 */ /* 0x000fe400078e3cff */
[----:B------:R-:W-:Y:S02]  /*16ce0*/  MOV R35, R12 ;  /* 0x0000000c00237202 */ /* 0x000fe40000000f00 */
[----:B------:R-:W-:-:S02]  /*16cf0*/  MOV R0, R14 ;  /* 0x0000000e00007202 */ /* 0x000fc40000000f00 */
[----:B0-----:R-:W-:Y:S02]  /*16d00*/  F2FP.BF16.F32.PACK_AB R8, R41, R40 ;  /* 0x000000282908723e */ /* 0x001fe400000010ff */
[----:B------:R-:W-:Y:S02]  /*16d10*/  F2FP.BF16.F32.PACK_AB R9, R43, R42 ;  /* 0x0000002a2b09723e */ /* 0x000fe400000010ff */
[----:B------:R-:W-:Y:S02]  /*16d20*/  F2FP.BF16.F32.PACK_AB R10, R45, R44 ;  /* 0x0000002c2d0a723e */ /* 0x000fe400000010ff */
[----:B------:R-:W-:Y:S02]  /*16d30*/  F2FP.BF16.F32.PACK_AB R11, R47, R46 ;  /* 0x0000002e2f0b723e */ /* 0x000fe400000010ff */
[----:B------:R-:W-:Y:S02]  /*16d40*/  LOP3.LUT R28, R28, R103, RZ, 0x3c, !PT ;  /* 0x000000671c1c7212 */ /* 0x000fe400078e3cff */
[----:B------:R-:W-:-:S02]  /*16d50*/  F2FP.BF16.F32.PACK_AB R12, R49, R48 ;  /* 0x00000030310c723e */ /* 0x000fc400000010ff */
[----:B------:R-:W-:Y:S02]  /*16d60*/  F2FP.BF16.F32.PACK_AB R13, R51, R50 ;  /* 0x00000032330d723e */ /* 0x000fe400000010ff */
[----:B------:R-:W-:Y:S02]  /*16d70*/  F2FP.BF16.F32.PACK_AB R14, R53, R52 ;  /* 0x00000034350e723e */ /* 0x000fe400000010ff */
[----:B------:R-:W-:Y:S01]  /*16d80*/  F2FP.BF16.F32.PACK_AB R15, R55, R54 ;  /* 0x00000036370f723e */ /* 0x000fe200000010ff */
[----:B------:R0:W-:Y:S01]  /*16d90*/  STSM.16.M88.4 [R33], R4 ;  /* 0x0000000421007844 */ /* 0x0001e20000000200 */
[----:B------:R-:W-:Y:S02]  /*16da0*/  MOV R3, R24 ;  /* 0x0000001800037202 */ /* 0x000fe40000000f00 */
[----:B------:R-:W-:Y:S01]  /*16db0*/  MOV R103, R26 ;  /* 0x0000001a00677202 */ /* 0x000fe20000000f00 */
[----:B------:R-:W-:Y:S01]  /*16dc0*/  STSM.16.M88.4 [R34], R8 ;  /* 0x0000000822007844 */ /* 0x000fe20000000200 */
[----:B------:R-:W-:-:S02]  /*16dd0*/  F2FP.BF16.F32.PACK_AB R24, R57, R56 ;  /* 0x000000383918723e */ /* 0x000fc400000010ff */
[----:B------:R-:W-:Y:S01]  /*16de0*/  F2FP.BF16.F32.PACK_AB R25, R59, R58 ;  /* 0x0000003a3b19723e */ /* 0x000fe200000010ff */
[----:B------:R3:W-:Y:S01]  /*16df0*/  STSM.16.M88.4 [R35], R12 ;  /* 0x0000000c23007844 */ /* 0x0007e20000000200 */
[----:B------:R-:W-:Y:S02]  /*16e00*/  F2FP.BF16.F32.PACK_AB R26, R61, R60 ;  /* 0x0000003c3d1a723e */ /* 0x000fe400000010ff */
[----:B------:R-:W-:Y:S02]  /*16e10*/  F2FP.BF16.F32.PACK_AB R27, R63, R62 ;  /* 0x0000003e3f1b723e */ /* 0x000fe400000010ff */
[----:B------:R-:W-:Y:S02]  /*16e20*/  MOV R102, R28 ;  /* 0x0000001c00667202 */ /* 0x000fe40000000f00 */
[----:B------:R-:W-:Y:S02]  /*16e30*/  F2FP.BF16.F32.PACK_AB R28, R65, R64 ;  /* 0x00000040411c723e */ /* 0x000fe400000010ff */
[----:B------:R-:W-:-:S02]  /*16e40*/  F2FP.BF16.F32.PACK_AB R29, R67, R66 ;  /* 0x00000042431d723e */ /* 0x000fc400000010ff */
[----:B------:R-:W-:Y:S02]  /*16e50*/  F2FP.BF16.F32.PACK_AB R30, R69, R68 ;  /* 0x00000044451e723e */ /* 0x000fe400000010ff */
[----:B------:R-:W-:Y:S02]  /*16e60*/  F2FP.BF16.F32.PACK_AB R31, R71, R70 ;  /* 0x00000046471f723e */ /* 0x000fe400000010ff */
[----:B0-----:R-:W-:Y:S01]  /*16e70*/  F2FP.BF16.F32.PACK_AB R33, R75, R74 ;  /* 0x0000004a4b21723e */ /* 0x001fe200000010ff */
[----:B---3--:R-:W0:Y:S01]  /*16e80*/  LDC.64 R14, c[0x0][0xba8] ;  /* 0x0002ea00ff0e7b82 */ /* 0x008e220000000a00 */
[----:B------:R-:W-:Y:S02]  /*16e90*/  F2FP.BF16.F32.PACK_AB R34, R77, R76 ;  /* 0x0000004c4d22723e */ /* 0x000fe400000010ff */
[----:B------:R-:W-:Y:S02]  /*16ea0*/  F2FP.BF16.F32.PACK_AB R35, R79, R78 ;  /* 0x0000004e4f23723e */ /* 0x000fe400000010ff */
[----:B------:R-:W-:-:S02]  /*16eb0*/  F2FP.BF16.F32.PACK_AB R4, R81, R80 ;  /* 0x000000505104723e */ /* 0x000fc400000010ff */
[----:B------:R-:W-:Y:S02]  /*16ec0*/  F2FP.BF16.F32.PACK_AB R5, R83, R82 ;  /* 0x000000525305723e */ /* 0x000fe400000010ff */
[----:B------:R-:W-:Y:S02]  /*16ed0*/  F2FP.BF16.F32.PACK_AB R6, R85, R84 ;  /* 0x000000545506723e */ /* 0x000fe400000010ff */
[----:B------:R-:W-:Y:S01]  /*16ee0*/  F2FP.BF16.F32.PACK_AB R7, R87, R86 ;  /* 0x000000565707723e */ /* 0x000fe200000010ff */
[----:B------:R3:W-:Y:S04]  /*16ef0*/  STSM.16.M88.4 [R0], R24 ;  /* 0x0000001800007844 */ /* 0x0007e80000000200 */
[----:B------:R-:W-:Y:S04]  /*16f00*/  STSM.16.M88.4 [R3], R28 ;  /* 0x0000001c03007844 */ /* 0x000fe80000000200 */
[----:B------:R-:W-:Y:S04]  /*16f10*/  STSM.16.M88.4 [R103], R32 ;  /* 0x0000002067007844 */ /* 0x000fe80000000200 */
[----:B------:R4:W-:Y:S01]  /*16f20*/  STSM.16.M88.4 [R102], R4 ;  /* 0x0000000466007844 */ /* 0x0009e20000000200 */
[----:B------:R-:W-:Y:S01]  /*16f30*/  BAR.SYNC.DEFER_BLOCKING 0x1, 0x100 ;  /* 0x0044000000007b1d */ /* 0x000fe20000010000 */
[----:B------:R-:W-:-:S04]  /*16f40*/  ISETP.NE.U32.AND P0, PT, RZ, UR6, PT ;  /* 0x00000006ff007c0c */ /* 0x000fc8000bf05070 */
[----:B------:R-:W-:Y:S02]  /*16f50*/  ISETP.NE.AND.EX P0, PT, RZ, UR7, PT, P0 ;  /* 0x00000007ff007c0c */ /* 0x000fe4000bf05300 */
[----:B------:R-:W-:Y:S01]  /*16f60*/  IADD3 R8, P1, R189, UR6, RZ ;  /* 0x00000006bd087c10 */ /* 0x000fe2000ff3e0ff */
[----:B---3--:R-:W-:-:S03]  /*16f70*/  IMAD.MOV.U32 R0, RZ, RZ, RZ ;  /* 0x000000ffff007224 */ /* 0x008fc600078e00ff */
[----:B------:R-:W-:Y:S01]  /*16f80*/  IADD3.X R9, R190, UR7, RZ, P1, !PT ;  /* 0x00000007be097c10 */ /* 0x000fe20008ffe4ff */
[----:B------:R-:W-:Y:S01]  /*16f90*/  IMAD.MOV.U32 R24, RZ, RZ, 0x9b8 ;  /* 0x000009b8ff187424 */ /* 0x000fe200078e00ff */
[----:B----4-:R-:W3:Y:S05]  /*16fa0*/  LDC R102, c[0x0][0xbe8] ;  /* 0x0002fa00ff667b82 */ /* 0x010eea0000000800 */
[----:B------:R-:W4:Y:S01]  /*16fb0*/  @P0 LDG.E R0, desc[UR56][R8.64] ;  /* 0x0000003808000981 */ /* 0x000f22000c1e1900 */
[----:B------:R-:W-:-:S04]  /*16fc0*/  ISETP.NE.U32.AND P1, PT, RZ, UR4, PT ;  /* 0x00000004ff007c0c */ /* 0x000fc8000bf25070 */
[----:B------:R-:W-:-:S13]  /*16fd0*/  ISETP.NE.AND.EX P1, PT, RZ, UR5, PT, P1 ;  /* 0x00000005ff007c0c */ /* 0x000fda000bf25310 */
[----:B------:R-:W-:Y:S01]  /*16fe0*/  @P1 IADD3 R4, P2, R189, UR4, RZ ;  /* 0x00000004bd041c10 */ /* 0x000fe2000ff5e0ff */
[----:B------:R-:W-:-:S03]  /*16ff0*/  ULDC UR4, c[0x0][0xa88] ;  /* 0x0002a20000047ab9 */ /* 0x000fc60000000800 */
[----:B------:R-:W-:Y:S01]  /*17000*/  @P1 IADD3.X R5, R190, UR5, RZ, P2, !PT ;  /* 0x00000005be051c10 */ /* 0x000fe200097fe4ff */
[----:B------:R-:W-:Y:S01]  /*17010*/  IMAD.U32 R3, RZ, RZ, UR4 ;  /* 0x00000004ff037e24 */ /* 0x000fe2000f8e00ff */
[----:B------:R-:W-:Y:S01]  /*17020*/  ISETP.NE.AND P2, PT, R187, RZ, PT ;  /* 0x000000ffbb00720c */ /* 0x000fe20003f45270 */
[----:B------:R-:W-:-:S03]  /*17030*/  ULDC UR4, c[0x0][0xad4] ;  /* 0x0002b50000047ab9 */ /* 0x000fc60000000800 */
[----:B------:R-:W-:Y:S01]  /*17040*/  SEL R187, R187, UR4, P2 ;  /* 0x00000004bbbb7c07 */ /* 0x000fe20009000000 */
[----:B------:R1:W5:Y:S03]  /*17050*/  @P1 LDG.E R3, desc[UR56][R4.64] ;  /* 0x0000003804031981 */ /* 0x000366000c1e1900 */
[----:B------:R-:W-:-:S04]  /*17060*/  ISETP.GT.AND P3, PT, R187, 0x1, PT ;  /* 0x00000001bb00780c */ /* 0x000fc80003f64270 */
[----:B------:R-:W-:-:S04]  /*17070*/  SEL R24, R24, 0x978, P3 ;  /* 0x0000097818187807 */ /* 0x000fc80001800000 */
[----:B------:R-:W2:Y:S08]  /*17080*/  LDC.64 R6, c[0x0][R24+0x220] ;  /* 0x0000880018067b82 */ /* 0x000eb00000000a00 */
[----:B------:R-:W0:Y:S01]  /*17090*/  LDC.64 R10, c[0x0][R24+0x218] ;  /* 0x00008600180a7b82 */ /* 0x000e220000000a00 */
[----:B---3--:R-:W-:-:S07]  /*170a0*/  ISETP.NE.AND P4, PT, R102, 0x1, PT ;  /* 0x000000016600780c */ /* 0x008fce0003f85270 */
[----:B------:R-:W3:Y:S01]  /*170b0*/  LDC.64 R12, c[0x0][R24+0x228] ;  /* 0x00008a00180c7b82 */ /* 0x000ee20000000a00 */
[----:B------:R-:W-:-:S07]  /*170c0*/  ISETP.NE.U32.AND P2, PT, RZ, UR6, PT ;  /* 0x00000006ff007c0c */ /* 0x000fce000bf45070 */
[----:B-1----:R1:W1:Y:S01]  /*170d0*/  LDC.64 R4, c[0x0][R24+0x210] ;  /* 0x0000840018047b82 */ /* 0x0022620000000a00 */
[----:B------:R-:W-:-:S07]  /*170e0*/  ISETP.NE.AND.EX P2, PT, RZ, UR7, PT, P2 ;  /* 0x00000007ff007c0c */ /* 0x000fce000bf45320 */
[----:B------:R-:W1:Y:S01]  /*170f0*/  @P4 LDC R26, c[0x0][0xbec] ;  /* 0x0002fb00ff1a4b82 */ /* 0x000e620000000800 */
[----:B------:R-:W-:-:S07]  /*17100*/  SEL R188, R188, RZ, !P2 ;  /* 0x000000ffbcbc7207 */ /* 0x000fce0005000000 */
[----:B------:R-:W1:Y:S01]  /*17110*/  @P4 LDC R33, c[0x0][0xbf0] ;  /* 0x0002fc00ff214b82 */ /* 0x000e620000000800 */
[----:B------:R-:W-:Y:S01]  /*17120*/  SEL R25, R216, RZ, !P2 ;  /* 0x000000ffd8197207 */ /* 0x000fe20005000000 */
[----:B--2---:R-:W-:-:S06]  /*17130*/  IMAD R7, R7, R188, RZ ;  /* 0x000000bc07077224 */ /* 0x004fcc00078e02ff */
[----:B0-----:R-:W0:Y:S01]  /*17140*/  @!P3 LDC R14, c[0x0][0xb50] ;  /* 0x0002d400ff0ebb82 */ /* 0x001e220000000800 */
[C---:B------:R-:W-:Y:S02]  /*17150*/  IMAD R31, R6.reuse, R25, R7 ;  /* 0x00000019061f7224 */ /* 0x040fe400078e0207 */
[----:B------:R-:W-:-:S05]  /*17160*/  IMAD.WIDE.U32 R6, R6, R188, RZ ;  /* 0x000000bc06067225 */ /* 0x000fca00078e00ff */
[----:B------:R-:W2:Y:S01]  /*17170*/  @!P3 LDC R15, c[0x0][0xb54] ;  /* 0x0002d500ff0fbb82 */ /* 0x000ea20000000800 */
[-C--:B------:R-:W-:Y:S02]  /*17180*/  IMAD R29, R11, R162.reuse, RZ ;  /* 0x000000a20b1d7224 */ /* 0x080fe400078e02ff */
[----:B------:R-:W-:-:S04]  /*17190*/  IMAD.WIDE.U32 R10, R10, R162, RZ ;  /* 0x000000a20a0a7225 */ /* 0x000fc800078e00ff */
[----:B------:R-:W-:Y:S01]  /*171a0*/  IMAD R25, R192, 0x80, R104 ;  /* 0x00000080c0197824 */ /* 0x000fe200078e0268 */
[----:B------:R-:W-:Y:S01]  /*171b0*/  SEL R27, R200, RZ, P3 ;  /* 0x000000ffc81b7207 */ /* 0x000fe20001800000 */
[----:B------:R-:W-:Y:S02]  /*171c0*/  IMAD.IADD R28, R11, 0x1, R29 ;  /* 0x000000010b1c7824 */ /* 0x000fe400078e021d */
[----:B------:R-:W-:Y:S02]  /*171d0*/  IMAD.IADD R11, R7, 0x1, R31 ;  /* 0x00000001070b7824 */ /* 0x000fe400078e021f */
[----:B------:R-:W-:Y:S02]  /*171e0*/  IMAD.MOV.U32 R7, RZ, RZ, R25 ;  /* 0x000000ffff077224 */ /* 0x000fe400078e0019 */
[-C--:B---3--:R-:W-:Y:S02]  /*171f0*/  IMAD R29, R13, R27.reuse, RZ ;  /* 0x0000001b0d1d7224 */ /* 0x088fe400078e02ff */
[----:B------:R-:W-:-:S04]  /*17200*/  IMAD.WIDE.U32 R12, R12, R27, RZ ;  /* 0x0000001b0c0c7225 */ /* 0x000fc800078e00ff */
[----:B------:R-:W-:Y:S01]  /*17210*/  IMAD.IADD R29, R13, 0x1, R29 ;  /* 0x000000010d1d7824 */ /* 0x000fe200078e021d */
[--C-:B----4-:R-:W-:Y:S01]  /*17220*/  IADD3 R10, P2, P5, R6, R10, R0.reuse ;  /* 0x0000000a060a7210 */ /* 0x110fe20007d5e000 */
[----:B-1----:R-:W-:Y:S01]  /*17230*/  @P4 IMAD.HI.U32 R6, R25, R26, RZ ;  /* 0x0000001a19064227 */ /* 0x002fe200078e00ff */
[----:B------:R-:W-:-:S04]  /*17240*/  SHF.R.S32.HI R103, RZ, 0x1f, R0 ;  /* 0x0000001fff677819 */ /* 0x000fc80000011400 */
[----:B------:R-:W-:Y:S02]  /*17250*/  @P4 SHF.R.U32.HI R7, RZ, R33, R6 ;  /* 0x00000021ff074219 */ /* 0x000fe40000011606 */
[----:B------:R-:W-:-:S03]  /*17260*/  IADD3.X R11, R11, R28, R103, P2, P5 ;  /* 0x0000001c0b0b7210 */ /* 0x000fc600017ea467 */
[--C-:B------:R-:W-:Y:S01]  /*17270*/  IMAD.MOV R24, RZ, RZ, -R7.reuse ;  /* 0x000000ffff187224 */ /* 0x100fe200078e0a07 */
[----:B------:R-:W-:Y:S02]  /*17280*/  IADD3 R12, P2, P5, R7, R10, R12 ;  /* 0x0000000a070c7210 */ /* 0x000fe40007d5e00c */
[----:B------:R-:W-:Y:S01]  /*17290*/  SHF.R.S32.HI R6, RZ, 0x1f, R7 ;  /* 0x0000001fff067819 */ /* 0x000fe20000011407 */
[----:B------:R-:W-:-:S03]  /*172a0*/  IMAD R7, R102, R24, R25 ;  /* 0x0000001866077224 */ /* 0x000fc600078e0219 */
[----:B------:R-:W-:Y:S01]  /*172b0*/  IADD3.X R13, R6, R11, R29, P2, P5 ;  /* 0x0000000b060d7210 */ /* 0x000fe200017ea41d */
[-C--:B------:R-:W-:Y:S01]  /*172c0*/  IMAD R5, R5, R7.reuse, RZ ;  /* 0x0000000705057224 */ /* 0x080fe200078e02ff */
[----:B------:R-:W-:Y:S01]  /*172d0*/  SHF.R.S32.HI R11, RZ, 0x1f, R7 ;  /* 0x0000001fff0b7819 */ /* 0x000fe20000011407 */
[----:B------:R-:W-:-:S04]  /*172e0*/  IMAD.WIDE.U32 R12, R4, R7, R12 ;  /* 0x00000007040c7225 */ /* 0x000fc800078e000c */
[----:B------:R-:W-:Y:S01]  /*172f0*/  IMAD R5, R4, R11, R5 ;  /* 0x0000000b04057224 */ /* 0x000fe200078e0205 */
[----:B0-----:R-:W-:-:S03]  /*17300*/  LEA R14, P2, R12, R14, 0x2 ;  /* 0x0000000e0c0e7211 */ /* 0x001fc600078410ff */
[----:B------:R-:W-:-:S05]  /*17310*/  IMAD.IADD R4, R13, 0x1, R5 ;  /* 0x000000010d047824 */ /* 0x000fca00078e0205 */
[----:B--2---:R-:W-:Y:S01]  /*17320*/  LEA.HI.X R15, R12, R15, R4, 0x2, P2 ;  /* 0x0000000f0c0f7211 */ /* 0x004fe200010f1404 */
[----:B------:R-:W-:Y:S06]  /*17330*/  @P1 BRA `(.L_x_648) ;  /* 0x0000000000101947 */ /* 0x000fec0003800000 */
[----:B------:R-:W-:Y:S05]  /*17340*/  @!P0 BRA `(.L_x_648) ;  /* 0x00000000000c8947 */ /* 0x000fea0003800000 */
[----:B------:R-:W2:Y:S04]  /*17350*/  LDG.E R4, desc[UR56][R8.64] ;  /* 0x0000003808047981 */ /* 0x000ea8000c1e1900 */
[----:B-----5:R-:W2:Y:S02]  /*17360*/  LDG.E R3, desc[UR56][R8.64+0x4] ;  /* 0x0000043808037981 */ /* 0x020ea4000c1e1900 */
[----:B--2---:R-:W-:-:S07]  /*17370*/  IMAD.IADD R3, R3, 0x1, -R4 ;  /* 0x0000000103037824 */ /* 0x004fce00078e0a04 */
.L_x_648:
[----:B------:R-:W2:Y:S01]  /*17380*/  LDL R8, [R1+0x68] ;  /* 0x0000680001087983 */ /* 0x000ea20000100800 */
[----:B-----5:R-:W-:Y:S01]  /*17390*/  IMAD R3, R3, R102, RZ ;  /* 0x0000006603037224 */ /* 0x020fe200078e02ff */
[----:B------:R-:W-:Y:S02]  /*173a0*/  LOP3.LUT P0, RZ, R220, 0x3, RZ, 0xc0, !PT ;  /* 0x00000003dcff7812 */ /* 0x000fe4000780c0ff */
[----:B------:R-:W-:Y:S04]  /*173b0*/  SHFL.IDX PT, R4, R14, RZ, 0x1c1f ;  /* 0x001c1fff0e047589 */ /* 0x000fe800000e0000 */
[----:B------:R-:W0:Y:S04]  /*173c0*/  SHFL.IDX PT, R5, R15, RZ, 0x1c1f ;  /* 0x001c1fff0f057589 */ /* 0x000e2800000e0000 */
[----:B------:R-:W-:Y:S04]  /*173d0*/  SHFL.IDX PT, R6, R14, 0x1, 0x1c1f ;  /* 0x003c1f000e067f89 */ /* 0x000fe800000e0000 */
[----:B------:R-:W1:Y:S01]  /*173e0*/  SHFL.IDX PT, R7, R15, 0x1, 0x1c1f ;  /* 0x003c1f000f077f89 */ /* 0x000e6200000e0000 */
[----:B--2---:R-:W-:-:S04]  /*173f0*/  IMAD R8, R192, 0x80, R8 ;  /* 0x00000080c0087824 */ /* 0x004fc800078e0208 */
[C---:B------:R-:W-:Y:S01]  /*17400*/  VIADD R12, R8.reuse, 0x8 ;  /* 0x00000008080c7836 */ /* 0x040fe20000000000 */
[----:B------:R-:W-:-:S04]  /*17410*/  ISETP.GE.OR P1, PT, R8, R3, P0 ;  /* 0x000000030800720c */ /* 0x000fc80000726670 */
[----:B------:R-:W-:-:S09]  /*17420*/  ISETP.GE.OR P0, PT, R12, R3, P0 ;  /* 0x000000030c00720c */ /* 0x000fd20000706670 */
[----:B0-----:R0:W-:Y:S04]  /*17430*/  @!P1 ST.E desc[UR56][R4.64], R21 ;  /* 0x0000001504009985 */ /* 0x0011e8000c101938 */
[----:B-1----:R0:W-:Y:S01]  /*17440*/  @!P0 ST.E desc[UR56][R6.64], R20 ;  /* 0x0000001406008985 */ /* 0x0021e2000c101938 */
[----:B------:R-:W-:Y:S05]  /*17450*/  @P3 BRA `(.L_x_649) ;  /* 0x0000000800843947 */ /* 0x000fea0003800000 */
[----:B0-----:R-:W-:Y:S01]  /*17460*/  LEA R5, R217, R184, 0x6 ;  /* 0x000000b8d9057211 */ /* 0x001fe200078e30ff */
[----:B------:R-:W0:Y:S01]  /*17470*/  @P4 LDC R49, c[0x0][0xbec] ;  /* 0x0002fb00ff314b82 */ /* 0x000e220000000800 */
[----:B------:R-:W-:-:S03]  /*17480*/  ULDC.64 UR4, c[0x0][0xaa0] ;  /* 0x0002a80000047ab9 */ /* 0x000fc60000000a00 */
[----:B------:R-:W-:-:S04]  /*17490*/  IMAD.WIDE R72, R5, 0x2, R72 ;  /* 0x0000000205487825 */ /* 0x000fc800078e0248 */
[----:B------:R-:W1:Y:S01]  /*174a0*/  @P4 LDC R51, c[0x0][0xbf0] ;  /* 0x0002fc00ff334b82 */ /* 0x000e620000000800 */
[C---:B------:R-:W-:Y:S01]  /*174b0*/  IADD3 R9, P6, R72.reuse, 0x1000, RZ ;  /* 0x0000100048097810 */ /* 0x040fe20007fde0ff */
[----:B------:R-:W-:Y:S01]  /*174c0*/  IMAD R103, R103, UR4, RZ ;  /* 0x0000000467677c24 */ /* 0x000fe2000f8e02ff */
[----:B------:R-:W-:Y:S02]  /*174d0*/  IADD3 R13, P5, R72, 0x2000, RZ ;  /* 0x00002000480d7810 */ /* 0x000fe40007fbe0ff */
[----:B------:R-:W-:Y:S01]  /*174e0*/  LOP3.LUT R8, R9, 0x380, RZ, 0xc0, !PT ;  /* 0x0000038009087812 */ /* 0x000fe200078ec0ff */
[----:B------:R-:W-:Y:S01]  /*174f0*/  IMAD R103, R0, UR5, R103 ;  /* 0x0000000500677c24 */ /* 0x000fe2000f8e0267 */
[----:B------:R-:W-:Y:S01]  /*17500*/  IADD3 R25, P3, R72, 0x3000, RZ ;  /* 0x0000300048197810 */ /* 0x000fe20007f7e0ff */
[----:B------:R-:W-:Y:S01]  /*17510*/  IMAD.WIDE.U32 R20, R0, UR4, RZ ;  /* 0x0000000400147c25 */ /* 0x000fe2000f8e00ff */
[----:B------:R-:W-:Y:S01]  /*17520*/  SHF.R.U64 R8, R8, 0x3, RZ ;  /* 0x0000000308087819 */ /* 0x000fe200000012ff */
[----:B------:R-:W-:Y:S01]  /*17530*/  ULDC.64 UR4, c[0x0][0xae8] ;  /* 0x0002ba0000047ab9 */ /* 0x000fe20000000a00 */
[----:B------:R-:W-:Y:S01]  /*17540*/  IADD3 R29, P2, R72, 0x4000, RZ ;  /* 0x00004000481d7810 */ /* 0x000fe20007f5e0ff */
[----:B------:R-:W-:Y:S01]  /*17550*/  IMAD R45, R186, 0x20, R217 ;  /* 0x00000020ba2d7824 */ /* 0x000fe200078e02d9 */
[----:B------:R-:W-:Y:S01]  /*17560*/  LOP3.LUT R8, R8, R9, RZ, 0x3c, !PT ;  /* 0x0000000908087212 */ /* 0x000fe200078e3cff */
[----:B------:R-:W-:Y:S01]  /*17570*/  IMAD.IADD R21, R21, 0x1, R103 ;  /* 0x0000000115157824 */ /* 0x000fe200078e0267 */
[----:B------:R-:W-:Y:S01]  /*17580*/  IADD3 R33, P1, R72, 0x5000, RZ ;  /* 0x0000500048217810 */ /* 0x000fe20007f3e0ff */
[----:B------:R-:W-:Y:S01]  /*17590*/  IMAD R44, R192, 0x80, R45 ;  /* 0x00000080c02c7824 */ /* 0x000fe200078e022d */
[C---:B------:R-:W-:Y:S01]  /*175a0*/  IADD3 R37, P0, R72.reuse, 0x6000, RZ ;  /* 0x0000600048257810 */ /* 0x040fe20007f1e0ff */
[----:B------:R-:W-:Y:S01]  /*175b0*/  IMAD.X R9, RZ, RZ, R73, P6 ;  /* 0x000000ffff097224 */ /* 0x000fe200030e0649 */
[----:B------:R-:W-:Y:S01]  /*175c0*/  IADD3 R5, P6, R72, 0x7000, RZ ;  /* 0x0000700048057810 */ /* 0x000fe20007fde0ff */
[----:B------:R-:W-:Y:S01]  /*175d0*/  IMAD.WIDE.U32 R20, R162, UR4, R20 ;  /* 0x00000004a2147c25 */ /* 0x000fe2000f8e0014 */
[----:B------:R-:W-:-:S02]  /*175e0*/  SHF.R.S32.HI R47, RZ, 0x1f, R188 ;  /* 0x0000001fff2f7819 */ /* 0x000fc400000114bc */
[----:B------:R-:W-:Y:S01]  /*175f0*/  LOP3.LUT R12, R13, 0x380, RZ, 0xc0, !PT ;  /* 0x000003800d0c7812 */ /* 0x000fe200078ec0ff */
[----:B0-----:R-:W-:Y:S01]  /*17600*/  @P4 IMAD.HI.U32 R0, R44, R49, RZ ;  /* 0x000000312c004227 */ /* 0x001fe200078e00ff */
[----:B------:R-:W-:Y:S01]  /*17610*/  LOP3.LUT R24, R25, 0x380, RZ, 0xc0, !PT ;  /* 0x0000038019187812 */ /* 0x000fe200078ec0ff */
[----:B------:R-:W5:Y:S01]  /*17620*/  LD.E.128 R8, desc[UR56][R8.64] ;  /* 0x0000003808087980 */ /* 0x000f62000c101d00 */
[----:B------:R-:W-:Y:S01]  /*17630*/  LOP3.LUT R28, R29, 0x380, RZ, 0xc0, !PT ;  /* 0x000003801d1c7812 */ /* 0x000fe200078ec0ff */
[----:B------:R-:W-:Y:S01]  /*17640*/  IMAD R21, R162, UR5, R21 ;  /* 0x00000005a2157c24 */ /* 0x000fe2000f8e0215 */
[----:B------:R-:W-:Y:S01]  /*17650*/  LOP3.LUT R32, R33, 0x380, RZ, 0xc0, !PT ;  /* 0x0000038021207812 */ /* 0x000fe200078ec0ff */
[----:B------:R-:W-:Y:S01]  /*17660*/  ULDC.64 UR4, c[0x0][0xaf0] ;  /* 0x0002bc0000047ab9 */ /* 0x000fe20000000a00 */
[----:B------:R-:W-:Y:S01]  /*17670*/  LOP3.LUT R36, R37, 0x380, RZ, 0xc0, !PT ;  /* 0x0000038025247812 */ /* 0x000fe200078ec0ff */
[----:B------:R-:W-:Y:S01]  /*17680*/  IMAD.MOV.U32 R45, RZ, RZ, R44 ;  /* 0x000000ffff2d7224 */ /* 0x000fe200078e002c */
[----:B------:R-:W-:-:S02]  /*17690*/  LOP3.LUT R4, R5, 0x380, RZ, 0xc0, !PT ;  /* 0x0000038005047812 */ /* 0x000fc400078ec0ff */
[----:B------:R-:W-:Y:S01]  /*176a0*/  LOP3.LUT R7, R72, 0x380, RZ, 0xc0, !PT ;  /* 0x0000038048077812 */ /* 0x000fe200078ec0ff */
[----:B------:R-:W-:Y:S01]  /*176b0*/  IMAD R47, R47, UR4, RZ ;  /* 0x000000042f2f7c24 */ /* 0x000fe2000f8e02ff */
[----:B------:R-:W-:Y:S01]  /*176c0*/  SHF.R.U64 R12, R12, 0x3, RZ ;  /* 0x000000030c0c7819 */ /* 0x000fe200000012ff */
[----:B------:R-:W-:Y:S01]  /*176d0*/  IMAD.X R41, RZ, RZ, R73, P6 ;  /* 0x000000ffff297224 */ /* 0x000fe200030e0649 */
[----:B------:R-:W-:Y:S02]  /*176e0*/  SHF.R.U64 R24, R24, 0x3, RZ ;  /* 0x0000000318187819 */ /* 0x000fe400000012ff */
[----:B------:R-:W-:Y:S02]  /*176f0*/  SHF.R.U64 R28, R28, 0x3, RZ ;  /* 0x000000031c1c7819 */ /* 0x000fe400000012ff */
[----:B------:R-:W-:Y:S02]  /*17700*/  SHF.R.U64 R32, R32, 0x3, RZ ;  /* 0x0000000320207819 */ /* 0x000fe400000012ff */
[----:B------:R-:W-:-:S02]  /*17710*/  SHF.R.U64 R36, R36, 0x3, RZ ;  /* 0x0000000324247819 */ /* 0x000fc400000012ff */
[----:B-1----:R-:W-:Y:S02]  /*17720*/  @P4 SHF.R.U32.HI R45, RZ, R51, R0 ;  /* 0x00000033ff2d4219 */ /* 0x002fe40000011600 */
[----:B------:R-:W-:Y:S02]  /*17730*/  SHF.R.U64 R4, R4, 0x3, RZ ;  /* 0x0000000304047819 */ /* 0x000fe400000012ff */
[----:B------:R-:W-:Y:S01]  /*17740*/  SHF.R.U64 R7, R7, 0x3, RZ ;  /* 0x0000000307077819 */ /* 0x000fe200000012ff */
[----:B------:R-:W-:Y:S01]  /*17750*/  IMAD R47, R188, UR5, R47 ;  /* 0x00000005bc2f7c24 */ /* 0x000fe2000f8e022f */
[----:B------:R-:W-:Y:S01]  /*17760*/  LOP3.LUT R12, R12, R13, RZ, 0x3c, !PT ;  /* 0x0000000d0c0c7212 */ /* 0x000fe200078e3cff */
[----:B------:R-:W-:Y:S01]  /*17770*/  IMAD.WIDE.U32 R20, R188, UR4, R20 ;  /* 0x00000004bc147c25 */ /* 0x000fe2000f8e0014 */
[----:B------:R-:W-:Y:S01]  /*17780*/  LOP3.LUT R24, R24, R25, RZ, 0x3c, !PT ;  /* 0x0000001918187212 */ /* 0x000fe200078e3cff */
[----:B------:R-:W-:Y:S01]  /*17790*/  ULDC.64 UR4, c[0x0][0xae0] ;  /* 0x0002b80000047ab9 */ /* 0x000fe20000000a00 */
[----:B------:R-:W-:Y:S01]  /*177a0*/  LOP3.LUT R28, R28, R29, RZ, 0x3c, !PT ;  /* 0x0000001d1c1c7212 */ /* 0x000fe200078e3cff */
[--C-:B------:R-:W-:Y:S01]  /*177b0*/  IMAD.X R13, RZ, RZ, R73.reuse, P5 ;  /* 0x000000ffff0d7224 */ /* 0x100fe200028e0649 */
[----:B------:R-:W-:Y:S01]  /*177c0*/  LOP3.LUT R32, R32, R33, RZ, 0x3c, !PT ;  /* 0x0000002120207212 */ /* 0x000fe200078e3cff */
[--C-:B------:R-:W-:Y:S01]  /*177d0*/  IMAD.X R25, RZ, RZ, R73.reuse, P3 ;  /* 0x000000ffff197224 */ /* 0x100fe200018e0649 */
[----:B------:R-:W-:Y:S01]  /*177e0*/  LOP3.LUT R36, R36, R37, RZ, 0x3c, !PT ;  /* 0x0000002524247212 */ /* 0x000fe200078e3cff */
[----:B------:R-:W-:Y:S01]  /*177f0*/  IMAD.X R29, RZ, RZ, R73, P2 ;  /* 0x000000ffff1d7224 */ /* 0x000fe200010e0649 */
[----:B------:R-:W-:Y:S01]  /*17800*/  SHF.R.S32.HI R0, RZ, 0x1f, R45 ;  /* 0x0000001fff007819 */ /* 0x000fe2000001142d */
[--C-:B------:R-:W-:Y:S01]  /*17810*/  IMAD.X R33, RZ, RZ, R73.reuse, P1 ;  /* 0x000000ffff217224 */ /* 0x100fe200008e0649 */
[----:B------:R-:W-:Y:S01]  /*17820*/  LOP3.LUT R40, R4, R5, RZ, 0x3c, !PT ;  /* 0x0000000504287212 */ /* 0x000fe200078e3cff */
[----:B------:R-:W-:Y:S01]  /*17830*/  IMAD.X R37, RZ, RZ, R73, P0 ;  /* 0x000000ffff257224 */ /* 0x000fe200000e0649 */
[----:B------:R-:W-:Y:S01]  /*17840*/  LOP3.LUT R72, R7, R72, RZ, 0x3c, !PT ;  /* 0x0000004807487212 */ /* 0x000fe200078e3cff */
[----:B------:R-:W-:Y:S01]  /*17850*/  IMAD.MOV R49, RZ, RZ, -R45 ;  /* 0x000000ffff317224 */ /* 0x000fe200078e0a2d */
[----:B------:R-:W5:Y:S01]  /*17860*/  LD.E.128 R12, desc[UR56][R12.64] ;  /* 0x000000380c0c7980 */ /* 0x000f62000c101d00 */
[----:B------:R-:W-:-:S02]  /*17870*/  IMAD.IADD R21, R21, 0x1, R47 ;  /* 0x0000000115157824 */ /* 0x000fc400078e022f */
[----:B------:R-:W-:Y:S01]  /*17880*/  IMAD R0, R0, UR4, RZ ;  /* 0x0000000400007c24 */ /* 0x000fe2000f8e02ff */
[----:B------:R0:W5:Y:S01]  /*17890*/  LD.E.128 R4, desc[UR56][R72.64] ;  /* 0x0000003848047980 */ /* 0x000162000c101d00 */
[----:B------:R-:W-:-:S03]  /*178a0*/  IMAD R47, R102, R49, R44 ;  /* 0x00000031662f7224 */ /* 0x000fc600078e022c */
[----:B------:R-:W5:Y:S01]  /*178b0*/  LD.E.128 R24, desc[UR56][R24.64] ;  /* 0x0000003818187980 */ /* 0x000f62000c101d00 */
[----:B------:R-:W-:-:S03]  /*178c0*/  IMAD R49, R45, UR5, R0 ;  /* 0x000000052d317c24 */ /* 0x000fc6000f8e0200 */
[----:B------:R-:W5:Y:S01]  /*178d0*/  LD.E.128 R28, desc[UR56][R28.64] ;  /* 0x000000381c1c7980 */ /* 0x000f62000c101d00 */
[----:B------:R-:W-:-:S03]  /*178e0*/  SHF.R.S32.HI R0, RZ, 0x1f, R47 ;  /* 0x0000001fff007819 */ /* 0x000fc6000001142f */
[----:B------:R-:W5:Y:S04]  /*178f0*/  LD.E.128 R32, desc[UR56][R32.64] ;  /* 0x0000003820207980 */ /* 0x000f68000c101d00 */
[----:B------:R-:W5:Y:S04]  /*17900*/  LD.E.128 R36, desc[UR56][R36.64] ;  /* 0x0000003824247980 */ /* 0x000f68000c101d00 */
[----:B------:R-:W5:Y:S01]  /*17910*/  LD.E.128 R40, desc[UR56][R40.64] ;  /* 0x0000003828287980 */ /* 0x000f62000c101d00 */
[----:B------:R-:W-:Y:S01]  /*17920*/  IMAD.WIDE.U32 R20, R45, UR4, R20 ;  /* 0x000000042d147c25 */ /* 0x000fe2000f8e0014 */
[----:B------:R-:W-:Y:S01]  /*17930*/  ULDC.64 UR4, c[0x0][0xad8] ;  /* 0x0002b60000047ab9 */ /* 0x000fe20000000a00 */
[----:B------:R-:W-:Y:S01]  /*17940*/  @!PT LDS RZ, [RZ] ;  /* 0x00000000fffff984 */ /* 0x000fe20000000800 */
[----:B------:R-:W-:Y:S01]  /*17950*/  @!PT LDS RZ, [RZ] ;  /* 0x00000000fffff984 */ /* 0x000fe20000000800 */
[----:B------:R-:W-:Y:S01]  /*17960*/  @!PT LDS RZ, [RZ] ;  /* 0x00000000fffff984 */ /* 0x000fe20000000800 */
[----:B------:R-:W-:Y:S01]  /*17970*/  @!PT LDS RZ, [RZ] ;  /* 0x00000000fffff984 */ /* 0x000fe20000000800 */
[----:B------:R1:W-:Y:S06]  /*17980*/  MEMBAR.ALL.CTA ;  /* 0x0000000000007992 */ /* 0x0003ec0000008000 */
[----:B-1----:R-:W1:Y:S01]  /*17990*/  FENCE.VIEW.ASYNC.S ;  /* 0x00000000000073c6 */ /* 0x002e620000000000 */
[----:B------:R-:W-:-:S02]  /*179a0*/  IMAD R48, R192, 0x80, R217 ;  /* 0x00000080c0307824 */ /* 0x000fc400078e02d9 */
[----:B------:R-:W-:Y:S02]  /*179b0*/  IMAD.IADD R21, R21, 0x1, R49 ;  /* 0x0000000115157824 */ /* 0x000fe400078e0231 */
[----:B------:R-:W-:Y:S02]  /*179c0*/  IMAD R44, R0, UR4, RZ ;  /* 0x00000004002c7c24 */ /* 0x000fe4000f8e02ff */
[C---:B------:R-:W-:Y:S02]  /*179d0*/  VIADD R0, R48.reuse, 0x20 ;  /* 0x0000002030007836 */ /* 0x040fe40000000000 */
[C---:B------:R-:W-:Y:S02]  /*179e0*/  IMAD R45, R47.reuse, UR5, R44 ;  /* 0x000000052f2d7c24 */ /* 0x040fe4000f8e022c */
[----:B------:R-:W-:Y:S01]  /*179f0*/  IMAD.WIDE.U32 R20, R47, UR4, R20 ;  /* 0x000000042f147c25 */ /* 0x000fe2000f8e0014 */
[-C--:B------:R-:W-:Y:S01]  /*17a00*/  ISETP.GE.AND P2, PT, R48, R3.reuse, PT ;  /* 0x000000033000720c */ /* 0x080fe20003f46270 */
[----:B------:R-:W-:Y:S01]  /*17a10*/  ULDC.64 UR4, c[0x0][0xa80] ;  /* 0x0002a00000047ab9 */ /* 0x000fe20000000a00 */
[----:B------:R-:W-:Y:S01]  /*17a20*/  ISETP.GE.AND P0, PT, R0, R3, PT ;  /* 0x000000030000720c */ /* 0x000fe20003f06270 */
[----:B------:R-:W-:Y:S01]  /*17a30*/  IMAD.IADD R21, R21, 0x1, R45 ;  /* 0x0000000115157824 */ /* 0x000fe200078e022d */
[----:B------:R-:W-:-:S02]  /*17a40*/  IADD3 R0, R2, 0x2a820, RZ ;  /* 0x0002a82002007810 */ /* 0x000fc40007ffe0ff */
[----:B------:R-:W-:Y:S01]  /*17a50*/  LEA R46, P3, R20, UR4, 0x1 ;  /* 0x00000004142e7c11 */ /* 0x000fe2000f8608ff */
[----:B------:R-:W-:Y:S01]  /*17a60*/  VIADD R44, R48, 0x40 ;  /* 0x00000040302c7836 */ /* 0x000fe20000000000 */
[----:B------:R-:W-:Y:S02]  /*17a70*/  PRMT R0, RZ, 0x654, R0 ;  /* 0x00000654ff007816 */ /* 0x000fe40000000000 */
[----:B------:R-:W-:Y:S01]  /*17a80*/  LEA.HI.X R47, R20, UR5, R21, 0x1, P3 ;  /* 0x00000005142f7c11 */ /* 0x000fe200098f0c15 */
[----:B------:R-:W-:Y:S01]  /*17a90*/  BSSY B1, `(.L_x_650) ;  /* 0x0000011000017945 */ /* 0x000fe20003800000 */
[----:B------:R-:W-:Y:S01]  /*17aa0*/  ISETP.GE.AND P1, PT, R44, R3, PT ;  /* 0x000000032c00720c */ /* 0x000fe20003f26270 */
[----:B-1----:R1:W-:Y:S01]  /*17ab0*/  SYNCS.ARRIVE.TRANS64.RED.A1T0 RZ, [R0+URZ], RZ ;  /* 0x000000ff00ff79a7 */ /* 0x0023e2000810043f */
[----:B------:R0:W2:Y:S01]  /*17ac0*/  SHFL.IDX PT, R44, R46, RZ, 0x181f ;  /* 0x00181fff2e2c7589 */ /* 0x0000a200000e0000 */
[----:B------:R-:W-:Y:S02]  /*17ad0*/  SHF.R.S32.HI R104, RZ, 0x1f, R185 ;  /* 0x0000001fff687819 */ /* 0x000fe400000114b9 */
[----:B------:R-:W-:Y:S01]  /*17ae0*/  SHF.R.S32.HI R105, RZ, 0x1f, R184 ;  /* 0x0000001fff697819 */ /* 0x000fe200000114b8 */
[----:B-1----:R0:W1:Y:S01]  /*17af0*/  SHFL.IDX PT, R0, R47, RZ, 0x181f ;  /* 0x00181fff2f007589 */ /* 0x00206200000e0000 */
[----:B------:R-:W-:Y:S06]  /*17b00*/  @P2 BRA `(.L_x_651) ;  /* 0x0000000000242947 */ /* 0x000fec0003800000 */
[----:B------:R-:W-:Y:S02]  /*17b10*/  ULDC UR4, c[0x0][0xac8] ;  /* 0x0002b20000047ab9 */ /* 0x000fe40000000800 */
[----:B------:R-:W-:Y:S02]  /*17b20*/  ISETP.GE.AND P2, PT, R184, UR4, PT ;  /* 0x00000004b8007c0c */ /* 0x000fe4000bf46270 */
[----:B------:R-:W-:-:S11]  /*17b30*/  ISETP.GE.AND P3, PT, R185, UR4, PT ;  /* 0x00000004b9007c0c */ /* 0x000fd6000bf66270 */
[CC--:B--2---:R-:W-:Y:S02]  /*17b40*/  @!P2 LEA R20, P4, R184.reuse, R44.reuse, 0x1 ;  /* 0x0000002cb814a211 */ /* 0x0c4fe400078808ff */
[C---:B------:R-:W-:Y:S02]  /*17b50*/  @!P3 LEA R44, P5, R185.reuse, R44, 0x1 ;  /* 0x0000002cb92cb211 */ /* 0x040fe400078a08ff */
[-C--:B-1----:R-:W-:Y:S02]  /*17b60*/  @!P2 LEA.HI.X R21, R184, R0.reuse, R105, 0x1, P4 ;  /* 0x00000000b815a211 */ /* 0x082fe400020f0c69 */
[----:B------:R-:W-:-:S03]  /*17b70*/  @!P3 LEA.HI.X R45, R185, R0, R104, 0x1, P5 ;  /* 0x00000000b92db211 */ /* 0x000fc600028f0c68 */
[----:B-----5:R3:W-:Y:S04]  /*17b80*/  @!P2 ST.E.128 desc[UR56][R20.64], R4 ;  /* 0x000000041400a985 */ /* 0x0207e8000c101d38 */
[----:B------:R3:W-:Y:S02]  /*17b90*/  @!P3 ST.E.128 desc[UR56][R44.64], R28 ;  /* 0x0000001c2c00b985 */ /* 0x0007e4000c101d38 */
.L_x_651:
[----:B------:R-:W-:Y:S05]  /*17ba0*/  BSYNC B1 ;  /* 0x0000000000017941 */ /* 0x000fea0003800000 */
.L_x_650:
[----:B-1----:R1:W4:Y:S01]  /*17bb0*/  SHFL.IDX PT, R0, R47, 0x1, 0x181f ;  /* 0x00381f002f007f89 */ /* 0x00232200000e0000 */
[----:B------:R-:W-:Y:S03]  /*17bc0*/  BSSY B1, `(.L_x_652) ;  /* 0x000000c000017945 */ /* 0x000fe60003800000 */
[----:B---3-5:R1:W3:Y:S01]  /*17bd0*/  SHFL.IDX PT, R6, R46, 0x1, 0x181f ;  /* 0x00381f002e067f89 */ /* 0x0282e200000e0000 */
[----:B------:R-:W-:Y:S05]  /*17be0*/  @P0 BRA `(.L_x_653) ;  /* 0x0000000000240947 */ /* 0x000fea0003800000 */
[----:B------:R-:W-:Y:S02]  /*17bf0*/  ULDC UR4, c[0x0][0xac8] ;  /* 0x0002b20000047ab9 */ /* 0x000fe40000000800 */
[----:B------:R-:W-:Y:S02]  /*17c00*/  ISETP.GE.AND P3, PT, R184, UR4, PT ;  /* 0x00000004b8007c0c */ /* 0x000fe4000bf66270 */
[----:B------:R-:W-:-:S11]  /*17c10*/  ISETP.GE.AND P4, PT, R185, UR4, PT ;  /* 0x00000004b9007c0c */ /* 0x000fd6000bf86270 */
[CC--:B---3--:R-:W-:Y:S02]  /*17c20*/  @!P3 LEA R4, P0, R184.reuse, R6.reuse, 0x1 ;  /* 0x00000006b804b211 */ /* 0x0c8fe400078008ff */
[C---:B------:R-:W-:Y:S02]  /*17c30*/  @!P4 LEA R6, P2, R185.reuse, R6, 0x1 ;  /* 0x00000006b906c211 */ /* 0x040fe400078408ff */
[-C--:B----4-:R-:W-:Y:S02]  /*17c40*/  @!P3 LEA.HI.X R5, R184, R0.reuse, R105, 0x1, P0 ;  /* 0x00000000b805b211 */ /* 0x090fe400000f0c69 */
[----:B------:R-:W-:-:S03]  /*17c50*/  @!P4 LEA.HI.X R7, R185, R0, R104, 0x1, P2 ;  /* 0x00000000b907c211 */ /* 0x000fc600010f0c68 */
[----:B------:R3:W-:Y:S04]  /*17c60*/  @!P3 ST.E.128 desc[UR56][R4.64], R8 ;  /* 0x000000080400b985 */ /* 0x0007e8000c101d38 */
[----:B------:R3:W-:Y:S02]  /*17c70*/  @!P4 ST.E.128 desc[UR56][R6.64], R32 ;  /* 0x000000200600c985 */ /* 0x0007e4000c101d38 */
.L_x_653:
[----:B------:R-:W-:Y:S05]  /*17c80*/  BSYNC B1 ;  /* 0x0000000000017941 */ /* 0x000fea0003800000 */
.L_x_652:
[----:B----4-:R4:W0:Y:S01]  /*17c90*/  SHFL.IDX PT, R0, R47, 0x2, 0x181f ;  /* 0x00581f002f007f89 */ /* 0x01082200000e0000 */
[----:B------:R-:W-:Y:S03]  /*17ca0*/  BSSY B1, `(.L_x_654) ;  /* 0x000000c000017945 */ /* 0x000fe60003800000 */
[----:B---3--:R4:W3:Y:S01]  /*17cb0*/  SHFL.IDX PT, R6, R46, 0x2, 0x181f ;  /* 0x00581f002e067f89 */ /* 0x0088e200000e0000 */
[----:B------:R-:W-:Y:S05]  /*17cc0*/  @P1 BRA `(.L_x_655) ;  /* 0x0000000000241947 */ /* 0x000fea0003800000 */
[----:B------:R-:W-:Y:S02]  /*17cd0*/  ULDC UR4, c[0x0][0xac8] ;  /* 0x0002b20000047ab9 */ /* 0x000fe40000000800 */
[----:B------:R-:W-:Y:S02]  /*17ce0*/  ISETP.GE.AND P2, PT, R184, UR4, PT ;  /* 0x00000004b8007c0c */ /* 0x000fe4000bf46270 */
[----:B------:R-:W-:-:S11]  /*17cf0*/  ISETP.GE.AND P3, PT, R185, UR4, PT ;  /* 0x00000004b9007c0c */ /* 0x000fd6000bf66270 */
[CC--:B---3--:R-:W-:Y:S02]  /*17d00*/  @!P2 LEA R4, P0, R184.reuse, R6.reuse, 0x1 ;  /* 0x00000006b804a211 */ /* 0x0c8fe400078008ff */
[C---:B------:R-:W-:Y:S02]  /*17d10*/  @!P3 LEA R6, P1, R185.reuse, R6, 0x1 ;  /* 0x00000006b906b211 */ /* 0x040fe400078208ff */
[-C--:B0-----:R-:W-:Y:S02]  /*17d20*/  @!P2 LEA.HI.X R5, R184, R0.reuse, R105, 0x1, P0 ;  /* 0x00000000b805a211 */ /* 0x081fe400000f0c69 */
[----:B------:R-:W-:-:S03]  /*17d30*/  @!P3 LEA.HI.X R7, R185, R0, R104, 0x1, P1 ;  /* 0x00000000b907b211 */ /* 0x000fc600008f0c68 */
[----:B------:R0:W-:Y:S04]  /*17d40*/  @!P2 ST.E.128 desc[UR56][R4.64], R12 ;  /* 0x0000000c0400a985 */ /* 0x0001e8000c101d38 */
[----:B------:R0:W-:Y:S02]  /*17d50*/  @!P3 ST.E.128 desc[UR56][R6.64], R36 ;  /* 0x000000240600b985 */ /* 0x0001e4000c101d38 */
.L_x_655:
[----:B------:R-:W-:Y:S05]  /*17d60*/  BSYNC B1 ;  /* 0x0000000000017941 */ /* 0x000fea0003800000 */
.L_x_654:
[----:B0-----:R-:W-:Y:S01]  /*17d70*/  VIADD R0, R48, 0x60 ;  /* 0x0000006030007836 */ /* 0x001fe20000000000 */
[----:B-1--4-:R-:W0:Y:S04]  /*17d80*/  SHFL.IDX PT, R47, R47, 0x3, 0x181f ;  /* 0x00781f002f2f7f89 */ /* 0x012e2800000e0000 */
[----:B------:R-:W-:Y:S01]  /*17d90*/  ISETP.GE.AND P0, PT, R0, R3, PT ;  /* 0x000000030000720c */ /* 0x000fe20003f06270 */
[----:B------:R-:W1:-:S12]  /*17da0*/  SHFL.IDX PT, R46, R46, 0x3, 0x181f ;  /* 0x00781f002e2e7f89 */ /* 0x000e5800000e0000 */
[----:B------:R-:W-:Y:S05]  /*17db0*/  @P0 BRA `(.L_x_656) ;  /* 0x0000001800300947 */ /* 0x000fea0003800000 */
[----:B------:R-:W-:Y:S02]  /*17dc0*/  ULDC UR4, c[0x0][0xac8] ;  /* 0x0002b20000047ab9 */ /* 0x000fe40000000800 */
[----:B------:R-:W-:-:S13]  /*17dd0*/  ISETP.GE.AND P1, PT, R184, UR4, PT ;  /* 0x00000004b8007c0c */ /* 0x000fda000bf26270 */
[----:B-1----:R-:W-:-:S04]  /*17de0*/  @!P1 LEA R4, P0, R184, R46, 0x1 ;  /* 0x0000002eb8049211 */ /* 0x002fc800078008ff */
[----:B0-----:R-:W-:Y:S02]  /*17df0*/  @!P1 LEA.HI.X R5, R184, R47, R105, 0x1, P0 ;  /* 0x0000002fb8059211 */ /* 0x001fe400000f0c69 */
[----:B------:R-:W-:-:S03]  /*17e00*/  ISETP.GE.AND P0, PT, R185, UR4, PT ;  /* 0x00000004b9007c0c */ /* 0x000fc6000bf06270 */
[----:B------:R0:W-:Y:S10]  /*17e10*/  @!P1 ST.E.128 desc[UR56][R4.64], R24 ;  /* 0x0000001804009985 */ /* 0x0001f4000c101d38 */
[----:B------:R-:W-:Y:S05]  /*17e20*/  @P0 BRA `(.L_x_656) ;  /* 0x0000001800140947 */ /* 0x000fea0003800000 */
[----:B0-----:R-:W-:-:S04]  /*17e30*/  LEA R4, P0, R185, R46, 0x1 ;  /* 0x0000002eb9047211 */ /* 0x001fc800078008ff */
[----:B------:R-:W-:-:S05]  /*17e40*/  LEA.HI.X R5, R185, R47, R104, 0x1, P0 ;  /* 0x0000002fb9057211 */ /* 0x000fca00000f0c68 */
[----:B------:R0:W-:Y:S01]  /*17e50*/  ST.E.128 desc[UR56][R4.64], R40 ;  /* 0x0000002804007985 */ /* 0x0001e2000c101d38 */
[----:B------:R-:W-:Y:S05]  /*17e60*/  BRA `(.L_x_656) ;  /* 0x0000001800047947 */ /* 0x000fea0003800000 */
.L_x_649:
[----:B0-----:R-:W0:Y:S01]  /*17e70*/  @P4 LDC R6, c[0x0][0xbec] ;  /* 0x0002fb00ff064b82 */ /* 0x001e220000000800 */
[----:B------:R-:W-:Y:S01]  /*17e80*/  ULDC.64 UR4, c[0x0][0xb08] ;  /* 0x0002c20000047ab9 */ /* 0x000fe20000000a00 */
[----:B------:R-:W-:Y:S01]  /*17e90*/  SHF.R.S32.HI R7, RZ, 0x1f, R188 ;  /* 0x0000001fff077819 */ /* 0x000fe200000114bc */
[----:B------:R-:W-:Y:S01]  /*17ea0*/  IMAD R103, R103, UR4, RZ ;  /* 0x0000000467677c24 */ /* 0x000fe2000f8e02ff */
[----:B------:R-:W-:Y:S01]  /*17eb0*/  ULDC.64 UR6, c[0x0][0xb30] ;  /* 0x0002cc0000067ab9 */ /* 0x000fe20000000a00 */
[----:B------:R-:W-:Y:S01]  /*17ec0*/  IMAD.WIDE.U32 R4, R0, UR4, RZ ;  /* 0x0000000400047c25 */ /* 0x000fe2000f8e00ff */
[----:B------:R-:W-:Y:S01]  /*17ed0*/  ISETP.GE.AND P0, PT, R8, R3, PT ;  /* 0x000000030800720c */ /* 0x000fe20003f06270 */
[----:B------:R-:W-:Y:S01]  /*17ee0*/  BSSY B1, `(.L_x_657) ;  /* 0x0000079000017945 */ /* 0x000fe20003800000 */
[----:B------:R-:W1:Y:S01]  /*17ef0*/  @P4 LDC R11, c[0x0][0xbf0] ;  /* 0x0002fc00ff0b4b82 */ /* 0x000e620000000800 */
[----:B------:R-:W-:Y:S01]  /*17f00*/  IMAD R103, R0, UR5, R103 ;  /* 0x0000000500677c24 */ /* 0x000fe2000f8e0267 */
[----:B------:R-:W-:Y:S01]  /*17f10*/  ULDC.64 UR4, c[0x0][0xb38] ;  /* 0x0002ce0000047ab9 */ /* 0x000fe20000000a00 */
[----:B------:R-:W-:Y:S01]  /*17f20*/  VIADD R15, R199, 0x8 ;  /* 0x00000008c70f7836 */ /* 0x000fe20000000000 */
[----:B------:R-:W-:Y:S01]  /*17f30*/  SHF.R.S32.HI R24, RZ, 0x1f, R201 ;  /* 0x0000001fff187819 */ /* 0x000fe200000114c9 */
[----:B------:R-:W-:Y:S01]  /*17f40*/  IMAD.IADD R5, R5, 0x1, R103 ;  /* 0x0000000105057824 */ /* 0x000fe200078e0267 */
[----:B------:R-:W-:Y:S01]  /*17f50*/  SHF.R.S32.HI R26, RZ, 0x1f, R202 ;  /* 0x0000001fff1a7819 */ /* 0x000fe200000114ca */
[----:B------:R-:W-:Y:S01]  /*17f60*/  VIADD R21, R199, 0x10 ;  /* 0x00000010c7157836 */ /* 0x000fe20000000000 */
[----:B------:R-:W-:Y:S01]  /*17f70*/  SHF.R.S32.HI R14, RZ, 0x1f, R15 ;  /* 0x0000001fff0e7819 */ /* 0x000fe2000001140f */
[----:B------:R-:W-:Y:S01]  /*17f80*/  IMAD.WIDE.U32 R4, R162, UR4, R4 ;  /* 0x00000004a2047c25 */ /* 0x000fe2000f8e0004 */
[----:B------:R-:W-:-:S02]  /*17f90*/  SHF.R.S32.HI R27, RZ, 0x1f, R203 ;  /* 0x0000001fff1b7819 */ /* 0x000fc400000114cb */
[----:B------:R-:W-:Y:S01]  /*17fa0*/  SHF.R.S32.HI R20, RZ, 0x1f, R21 ;  /* 0x0000001fff147819 */ /* 0x000fe20000011415 */
[----:B------:R-:W-:Y:S01]  /*17fb0*/  IMAD R5, R162, UR5, R5 ;  /* 0x00000005a2057c24 */ /* 0x000fe2000f8e0205 */
[----:B------:R-:W-:Y:S01]  /*17fc0*/  ULDC.64 UR4, c[0x0][0xb40] ;  /* 0x0002d00000047ab9 */ /* 0x000fe20000000a00 */
[----:B------:R-:W-:Y:S01]  /*17fd0*/  SHF.R.S32.HI R28, RZ, 0x1f, R204 ;  /* 0x0000001fff1c7819 */ /* 0x000fe200000114cc */
[----:B------:R-:W-:Y:S01]  /*17fe0*/  IMAD R7, R7, UR4, RZ ;  /* 0x0000000407077c24 */ /* 0x000fe2000f8e02ff */
[----:B------:R-:W-:Y:S01]  /*17ff0*/  SHF.R.S32.HI R29, RZ, 0x1f, R205 ;  /* 0x0000001fff1d7819 */ /* 0x000fe200000114cd */
[----:B0-----:R-:W-:Y:S01]  /*18000*/  @P4 IMAD.HI.U32 R6, R25, R6, RZ ;  /* 0x0000000619064227 */ /* 0x001fe200078e00ff */
[----:B------:R-:W-:Y:S02]  /*18010*/  SHF.R.S32.HI R30, RZ, 0x1f, R206 ;  /* 0x0000001fff1e7819 */ /* 0x000fe400000114ce */
[----:B------:R-:W-:Y:S01]  /*18020*/  SHF.R.S32.HI R31, RZ, 0x1f, R207 ;  /* 0x0000001fff1f7819 */ /* 0x000fe200000114cf */
[C---:B------:R-:W-:Y:S01]  /*18030*/  IMAD R9, R188.reuse, UR5, R7 ;  /* 0x00000005bc097c24 */ /* 0x040fe2000f8e0207 */
[----:B------:R-:W-:Y:S01]  /*18040*/  SHF.R.S32.HI R32, RZ, 0x1f, R208 ;  /* 0x0000001fff207819 */ /* 0x000fe200000114d0 */
[----:B------:R-:W-:Y:S01]  /*18050*/  IMAD.WIDE.U32 R4, R188, UR4, R4 ;  /* 0x00000004bc047c25 */ /* 0x000fe2000f8e0004 */
[----:B------:R-:W-:Y:S01]  /*18060*/  ULDC.64 UR4, c[0x0][0xb48] ;  /* 0x0002d20000047ab9 */ /* 0x000fe20000000a00 */
[----:B------:R-:W-:-:S02]  /*18070*/  SHF.R.S32.HI R33, RZ, 0x1f, R209 ;  /* 0x0000001fff217819 */ /* 0x000fc400000114d1 */
[----:B------:R-:W-:Y:S01]  /*18080*/  IMAD.MOV.U32 R7, RZ, RZ, R25 ;  /* 0x000000ffff077224 */ /* 0x000fe200078e0019 */
[----:B-1----:R-:W-:Y:S01]  /*18090*/  @P4 SHF.R.U32.HI R7, RZ, R11, R6 ;  /* 0x0000000bff074219 */ /* 0x002fe20000011606 */
[----:B------:R-:W-:Y:S01]  /*180a0*/  IMAD.IADD R5, R5, 0x1, R9 ;  /* 0x0000000105057824 */ /* 0x000fe200078e0209 */
[----:B------:R-:W-:Y:S01]  /*180b0*/  SHF.R.S32.HI R34, RZ, 0x1f, R210 ;  /* 0x0000001fff227819 */ /* 0x000fe200000114d2 */
[----:B------:R-:W-:Y:S01]  /*180c0*/  VIADD R6, R2, 0x2a820 ;  /* 0x0002a82002067836 */ /* 0x000fe20000000000 */
[--C-:B------:R-:W-:Y:S01]  /*180d0*/  SHF.R.S32.HI R0, RZ, 0x1f, R7.reuse ;  /* 0x0000001fff007819 */ /* 0x100fe20000011407 */
[----:B------:R-:W-:Y:S01]  /*180e0*/  IMAD.MOV R9, RZ, RZ, -R7 ;  /* 0x000000ffff097224 */ /* 0x000fe200078e0a07 */
[----:B------:R-:W-:Y:S01]  /*180f0*/  SHF.R.S32.HI R35, RZ, 0x1f, R211 ;  /* 0x0000001fff237819 */ /* 0x000fe200000114d3 */
[----:B------:R-:W-:Y:S01]  /*18100*/  IMAD.WIDE.U32 R4, R200, UR4, R4 ;  /* 0x00000004c8047c25 */ /* 0x000fe2000f8e0004 */
[----:B------:R-:W-:Y:S02]  /*18110*/  PRMT R6, RZ, 0x654, R6 ;  /* 0x00000654ff067816 */ /* 0x000fe40000000006 */
[----:B------:R-:W-:Y:S01]  /*18120*/  SHF.R.S32.HI R72, RZ, 0x1f, R212 ;  /* 0x0000001fff487819 */ /* 0x000fe200000114d4 */
[----:B------:R-:W-:Y:S01]  /*18130*/  IMAD R9, R102, R9, R25 ;  /* 0x0000000966097224 */ /* 0x000fe200078e0219 */
[----:B------:R0:W-:Y:S01]  /*18140*/  SYNCS.ARRIVE.TRANS64.RED.A1T0 RZ, [R6+URZ], RZ ;  /* 0x000000ff06ff79a7 */ /* 0x0001e2000810043f */
[----:B------:R-:W-:Y:S01]  /*18150*/  IMAD R0, R0, UR6, RZ ;  /* 0x0000000600007c24 */ /* 0x000fe2000f8e02ff */
[----:B------:R-:W-:Y:S01]  /*18160*/  SHF.R.S32.HI R73, RZ, 0x1f, R213 ;  /* 0x0000001fff497819 */ /* 0x000fe200000114d5 */
[----:B------:R-:W-:Y:S01]  /*18170*/  IMAD R5, R200, UR5, R5 ;  /* 0x00000005c8057c24 */ /* 0x000fe2000f8e0205 */
[----:B------:R-:W-:Y:S01]  /*18180*/  ULDC.64 UR4, c[0x0][0xb28] ;  /* 0x0002ca0000047ab9 */ /* 0x000fe20000000a00 */
[C---:B------:R-:W-:Y:S01]  /*18190*/  IMAD R11, R7.reuse, UR7, R0 ;  /* 0x00000007070b7c24 */ /* 0x040fe2000f8e0200 */
[----:B------:R-:W-:Y:S01]  /*181a0*/  SHF.R.S32.HI R0, RZ, 0x1f, R9 ;  /* 0x0000001fff007819 */ /* 0x000fe20000011409 */
[----:B------:R-:W-:-:S04]  /*181b0*/  IMAD.WIDE.U32 R4, R7, UR6, R4 ;  /* 0x0000000607047c25 */ /* 0x000fc8000f8e0004 */
[----:B------:R-:W-:Y:S02]  /*181c0*/  IMAD R0, R0, UR4, RZ ;  /* 0x0000000400007c24 */ /* 0x000fe4000f8e02ff */
[----:B------:R-:W-:Y:S02]  /*181d0*/  IMAD.IADD R5, R5, 0x1, R11 ;  /* 0x0000000105057824 */ /* 0x000fe400078e020b */
[C---:B------:R-:W-:Y:S02]  /*181e0*/  IMAD R7, R9.reuse, UR5, R0 ;  /* 0x0000000509077c24 */ /* 0x040fe4000f8e0200 */
[----:B------:R-:W-:Y:S01]  /*181f0*/  IMAD.WIDE.U32 R4, R9, UR4, R4 ;  /* 0x0000000409047c25 */ /* 0x000fe2000f8e0004 */
[----:B------:R-:W-:-:S03]  /*18200*/  ULDC.64 UR4, c[0x0][0xb00] ;  /* 0x0002c00000047ab9 */ /* 0x000fc60000000a00 */
[----:B------:R-:W-:Y:S01]  /*18210*/  IMAD.IADD R5, R5, 0x1, R7 ;  /* 0x0000000105057824 */ /* 0x000fe200078e0207 */
[----:B------:R-:W-:-:S04]  /*18220*/  LEA R0, P1, R4, UR4, 0x2 ;  /* 0x0000000404007c11 */ /* 0x000fc8000f8210ff */
[----:B------:R-:W-:Y:S02]  /*18230*/  LEA.HI.X R13, R4, UR5, R5, 0x2, P1 ;  /* 0x00000005040d7c11 */ /* 0x000fe400088f1405 */
[----:B------:R0:W1:Y:S04]  /*18240*/  SHFL.IDX PT, R4, R0, RZ, 0x1c1f ;  /* 0x001c1fff00047589 */ /* 0x00006800000e0000 */
[----:B------:R0:W2:Y:S01]  /*18250*/  SHFL.IDX PT, R5, R13, RZ, 0x1c1f ;  /* 0x001c1fff0d057589 */ /* 0x0000a200000e0000 */
[----:B------:R-:W-:Y:S05]  /*18260*/  @P0 BRA `(.L_x_658) ;  /* 0x0000000400000947 */ /* 0x000fea0003800000 */
[----:B------:R-:W-:Y:S02]  /*18270*/  ULDC UR4, c[0x0][0xac8] ;  /* 0x0002b20000047ab9 */ /* 0x000fe40000000800 */
[----:B------:R-:W-:Y:S02]  /*18280*/  ISETP.GE.AND P3, PT, R199, UR4, PT ;  /* 0x00000004c7007c0c */ /* 0x000fe4000bf66270 */
[----:B------:R-:W-:Y:S02]  /*18290*/  ISETP.GE.AND P2, PT, R15, UR4, PT ;  /* 0x000000040f007c0c */ /* 0x000fe4000bf46270 */
[----:B------:R-:W-:Y:S02]  /*182a0*/  ISETP.GE.AND P1, PT, R21, UR4, PT ;  /* 0x0000000415007c0c */ /* 0x000fe4000bf26270 */
[----:B------:R-:W-:Y:S02]  /*182b0*/  ISETP.GE.AND P0, PT, R213, UR4, PT ;  /* 0x00000004d5007c0c */ /* 0x000fe4000bf06270 */
[----:B------:R-:W-:-:S05]  /*182c0*/  ISETP.GE.AND P4, PT, R211, UR4, PT ;  /* 0x00000004d3007c0c */ /* 0x000fca000bf86270 */
[----:B012---:R-:W-:-:S04]  /*182d0*/  @!P3 IMAD.WIDE R6, R199, 0x4, R4 ;  /* 0x00000004c706b825 */ /* 0x007fc800078e0204 */
[CC--:B------:R-:W-:Y:S01]  /*182e0*/  @!P1 LEA R8, P5, R21.reuse, R4.reuse, 0x2 ;  /* 0x0000000415089211 */ /* 0x0c0fe200078a10ff */
[----:B------:R0:W-:Y:S01]  /*182f0*/  @!P3 ST.E.64 desc[UR56][R6.64], R88 ;  /* 0x000000580600b985 */ /* 0x0001e2000c101b38 */
[----:B------:R-:W-:Y:S02]  /*18300*/  ISETP.GE.AND P3, PT, R212, UR4, PT ;  /* 0x00000004d4007c0c */ /* 0x000fe4000bf66270 */
[----:B------:R-:W-:Y:S02]  /*18310*/  @!P1 LEA.HI.X R9, R21, R5, R20, 0x2, P5 ;  /* 0x0000000515099211 */ /* 0x000fe400028f1414 */
[----:B------:R-:W-:Y:S02]  /*18320*/  ISETP.GE.AND P5, PT, R210, UR4, PT ;  /* 0x00000004d2007c0c */ /* 0x000fe4000bfa6270 */
[----:B0-----:R-:W-:-:S04]  /*18330*/  @!P2 LEA R6, P6, R15, R4, 0x2 ;  /* 0x000000040f06a211 */ /* 0x001fc800078c10ff */
[----:B------:R-:W-:Y:S02]  /*18340*/  @!P2 LEA.HI.X R7, R15, R5, R14, 0x2, P6 ;  /* 0x000000050f07a211 */ /* 0x000fe400030f140e */
[----:B------:R-:W-:-:S03]  /*18350*/  @!P0 LEA R10, P6, R213, R4, 0x2 ;  /* 0x00000004d50a8211 */ /* 0x000fc600078c10ff */
[----:B------:R0:W-:Y:S01]  /*18360*/  @!P2 ST.E.64 desc[UR56][R6.64], R90 ;  /* 0x0000005a0600a985 */ /* 0x0001e2000c101b38 */
[----:B------:R-:W-:Y:S02]  /*18370*/  @!P0 LEA.HI.X R11, R213, R5, R73, 0x2, P6 ;  /* 0x00000005d50b8211 */ /* 0x000fe400030f1449 */
[----:B------:R-:W-:Y:S01]  /*18380*/  ISETP.GE.AND P2, PT, R209, UR4, PT ;  /* 0x00000004d1007c0c */ /* 0x000fe2000bf46270 */
[----:B------:R1:W-:Y:S01]  /*18390*/  @!P1 ST.E.64 desc[UR56][R8.64], R92 ;  /* 0x0000005c08009985 */ /* 0x0003e2000c101b38 */
[----:B------:R-:W-:-:S03]  /*183a0*/  ISETP.GE.AND P1, PT, R208, UR4, PT ;  /* 0x00000004d0007c0c */ /* 0x000fc6000bf26270 */
[----:B------:R2:W-:Y:S01]  /*183b0*/  @!P0 ST.E.64 desc[UR56][R10.64], R36 ;  /* 0x000000240a008985 */ /* 0x0005e2000c101b38 */
[CC--:B0-----:R-:W-:Y:S02]  /*183c0*/  @!P3 LEA R6, P6, R212.reuse, R4.reuse, 0x2 ;  /* 0x00000004d406b211 */ /* 0x0c1fe400078c10ff */
[CC--:B-1----:R-:W-:Y:S02]  /*183d0*/  @!P4 LEA R8, P0, R211.reuse, R4.reuse, 0x2 ;  /* 0x00000004d308c211 */ /* 0x0c2fe400078010ff */
[-C--:B------:R-:W-:Y:S02]  /*183e0*/  @!P3 LEA.HI.X R7, R212, R5.reuse, R72, 0x2, P6 ;  /* 0x00000005d407b211 */ /* 0x080fe400030f1448 */
[----:B------:R-:W-:Y:S02]  /*183f0*/  @!P4 LEA.HI.X R9, R211, R5, R35, 0x2, P0 ;  /* 0x00000005d309c211 */ /* 0x000fe400000f1423 */
[----:B------:R-:W-:Y:S01]  /*18400*/  ISETP.GE.AND P0, PT, R207, UR4, PT ;  /* 0x00000004cf007c0c */ /* 0x000fe2000bf06270 */
[----:B------:R0:W-:Y:S01]  /*18410*/  @!P3 ST.E.64 desc[UR56][R6.64], R40 ;  /* 0x000000280600b985 */ /* 0x0001e2000c101b38 */
[----:B--2---:R-:W-:-:S02]  /*18420*/  @!P5 LEA R10, P6, R210, R4, 0x2 ;  /* 0x00000004d20ad211 */ /* 0x004fc400078c10ff */
[----:B------:R-:W-:Y:S01]  /*18430*/  ISETP.GE.AND P3, PT, R206, UR4, PT ;  /* 0x00000004ce007c0c */ /* 0x000fe2000bf66270 */
[----:B------:R1:W-:Y:S01]  /*18440*/  @!P4 ST.E.64 desc[UR56][R8.64], R44 ;  /* 0x0000002c0800c985 */ /* 0x0003e2000c101b38 */
[----:B------:R-:W-:-:S05]  /*18450*/  @!P5 LEA.HI.X R11, R210, R5, R34, 0x2, P6 ;  /* 0x00000005d20bd211 */ /* 0x000fca00030f1422 */
[----:B------:R2:W-:Y:S01]  /*18460*/  @!P5 ST.E.64 desc[UR56][R10.64], R48 ;  /* 0x000000300a00d985 */ /* 0x0005e2000c101b38 */
[CC--:B0-----:R-:W-:Y:S02]  /*18470*/  @!P2 LEA R6, P4, R209.reuse, R4.reuse, 0x2 ;  /* 0x00000004d106a211 */ /* 0x0c1fe400078810ff */
[CC--:B-1----:R-:W-:Y:S02]  /*18480*/  @!P1 LEA R8, P5, R208.reuse, R4.reuse, 0x2 ;  /* 0x00000004d0089211 */ /* 0x0c2fe400078a10ff */
[-C--:B------:R-:W-:Y:S02]  /*18490*/  @!P2 LEA.HI.X R7, R209, R5.reuse, R33, 0x2, P4 ;  /* 0x00000005d107a211 */ /* 0x080fe400020f1421 */
[----:B------:R-:W-:Y:S02]  /*184a0*/  ISETP.GE.AND P4, PT, R205, UR4, PT ;  /* 0x00000004cd007c0c */ /* 0x000fe4000bf86270 */
[----:B--2---:R-:W-:Y:S01]  /*184b0*/  @!P0 LEA R10, P6, R207, R4, 0x2 ;  /* 0x00000004cf0a8211 */ /* 0x004fe200078c10ff */
[----:B------:R0:W-:Y:S01]  /*184c0*/  @!P2 ST.E.64 desc[UR56][R6.64], R52 ;  /* 0x000000340600a985 */ /* 0x0001e2000c101b38 */
[----:B------:R-:W-:-:S02]  /*184d0*/  @!P1 LEA.HI.X R9, R208, R5, R32, 0x2, P5 ;  /* 0x00000005d0099211 */ /* 0x000fc400028f1420 */
[----:B------:R-:W-:Y:S02]  /*184e0*/  @!P0 LEA.HI.X R11, R207, R5, R31, 0x2, P6 ;  /* 0x00000005cf0b8211 */ /* 0x000fe400030f141f */
[----:B------:R-:W-:Y:S01]  /*184f0*/  ISETP.GE.AND P2, PT, R204, UR4, PT ;  /* 0x00000004cc007c0c */ /* 0x000fe2000bf46270 */
[----:B------:R1:W-:Y:S01]  /*18500*/  @!P1 ST.E.64 desc[UR56][R8.64], R56 ;  /* 0x0000003808009985 */ /* 0x0003e2000c101b38 */
[----:B------:R-:W-:-:S03]  /*18510*/  ISETP.GE.AND P1, PT, R203, UR4, PT ;  /* 0x00000004cb007c0c */ /* 0x000fc6000bf26270 */
[----:B------:R2:W-:Y:S01]  /*18520*/  @!P0 ST.E.64 desc[UR56][R10.64], R60 ;  /* 0x0000003c0a008985 */ /* 0x0005e2000c101b38 */
[----:B------:R-:W-:Y:S02]  /*18530*/  ISETP.GE.AND P0, PT, R202, UR4, PT ;  /* 0x00000004ca007c0c */ /* 0x000fe4000bf06270 */
[----:B0-----:R-:W-:-:S04]  /*18540*/  @!P3 LEA R6, P5, R206, R4, 0x2 ;  /* 0x00000004ce06b211 */ /* 0x001fc800078a10ff */
[-C--:B------:R-:W-:Y:S02]  /*18550*/  @!P3 LEA.HI.X R7, R206, R5.reuse, R30, 0x2, P5 ;  /* 0x00000005ce07b211 */ /* 0x080fe400028f141e */
[----:B------:R-:W-:Y:S02]  /*18560*/  ISETP.GE.AND P5, PT, R201, UR4, PT ;  /* 0x00000004c9007c0c */ /* 0x000fe4000bfa6270 */
[CC--:B-1----:R-:W-:Y:S01]  /*18570*/  @!P4 LEA R8, P6, R205.reuse, R4.reuse, 0x2 ;  /* 0x00000004cd08c211 */ /* 0x0c2fe200078c10ff */
[----:B------:R0:W-:Y:S03]  /*18580*/  @!P3 ST.E.64 desc[UR56][R6.64], R64 ;  /* 0x000000400600b985 */ /* 0x0001e6000c101b38 */
[----:B------:R-:W-:Y:S02]  /*18590*/  @!P4 LEA.HI.X R9, R205, R5, R29, 0x2, P6 ;  /* 0x00000005cd09c211 */ /* 0x000fe400030f141d */
[----:B--2---:R-:W-:-:S03]  /*185a0*/  @!P1 LEA R10, P6, R203, R4, 0x2 ;  /* 0x00000004cb0a9211 */ /* 0x004fc600078c10ff */
[----:B------:R1:W-:Y:S01]  /*185b0*/  @!P4 ST.E.64 desc[UR56][R8.64], R68 ;  /* 0x000000440800c985 */ /* 0x0003e2000c101b38 */
[----:B------:R-:W-:Y:S02]  /*185c0*/  @!P1 LEA.HI.X R11, R203, R5, R27, 0x2, P6 ;  /* 0x00000005cb0b9211 */ /* 0x000fe400030f141b */
[----:B0-----:R-:W-:-:S04]  /*185d0*/  @!P2 LEA R6, P3, R204, R4, 0x2 ;  /* 0x00000004cc06a211 */ /* 0x001fc800078610ff */
[----:B------:R-:W-:Y:S02]  /*185e0*/  @!P2 LEA.HI.X R7, R204, R5, R28, 0x2, P3 ;  /* 0x00000005cc07a211 */ /* 0x000fe400018f141c */
[----:B-1----:R-:W-:-:S03]  /*185f0*/  @!P0 LEA R8, P4, R202, R4, 0x2 ;  /* 0x00000004ca088211 */ /* 0x002fc600078810ff */
[----:B------:R3:W-:Y:S01]  /*18600*/  @!P2 ST.E.64 desc[UR56][R6.64], R94 ;  /* 0x0000005e0600a985 */ /* 0x0007e2000c101b38 */
[C---:B------:R-:W-:Y:S02]  /*18610*/  @!P5 LEA R4, P3, R201.reuse, R4, 0x2 ;  /* 0x00000004c904d211 */ /* 0x040fe400078610ff */
[-C--:B------:R-:W-:Y:S01]  /*18620*/  @!P0 LEA.HI.X R9, R202, R5.reuse, R26, 0x2, P4 ;  /* 0x00000005ca098211 */ /* 0x080fe200020f141a */
[----:B------:R3:W-:Y:S01]  /*18630*/  @!P1 ST.E.64 desc[UR56][R10.64], R76 ;  /* 0x0000004c0a009985 */ /* 0x0007e2000c101b38 */
[----:B------:R-:W-:-:S03]  /*18640*/  @!P5 LEA.HI.X R5, R201, R5, R24, 0x2, P3 ;  /* 0x00000005c905d211 */ /* 0x000fc600018f1418 */
[----:B------:R3:W-:Y:S04]  /*18650*/  @!P0 ST.E.64 desc[UR56][R8.64], R80 ;  /* 0x0000005008008985 */ /* 0x0007e8000c101b38 */
[----:B------:R3:W-:Y:S02]  /*18660*/  @!P5 ST.E.64 desc[UR56][R4.64], R84 ;  /* 0x000000540400d985 */ /* 0x0007e4000c101b38 */
.L_x_658:
[----:B------:R-:W-:Y:S05]  /*18670*/  BSYNC B1 ;  /* 0x0000000000017941 */ /* 0x000fea0003800000 */
.L_x_657:
[----:B------:R-:W-:Y:S01]  /*18680*/  ISETP.GE.AND P0, PT, R12, R3, PT ;  /* 0x000000030c00720c */ /* 0x000fe20003f06270 */
[----:B--23--:R2:W3:Y:S04]  /*18690*/  SHFL.IDX PT, R5, R13, 0x1, 0x1c1f ;  /* 0x003c1f000d057f89 */ /* 0x00c4e800000e0000 */
[----:B-1----:R2:W1:Y:S08]  /*186a0*/  SHFL.IDX PT, R4, R0, 0x1, 0x1c1f ;  /* 0x003c1f0000047f89 */ /* 0x00247000000e0000 */
[----:B--2---:R-:W-:Y:S05]  /*186b0*/  @P0 BRA `(.L_x_656) ;  /* 0x0000000c00f00947 */ /* 0x004fea0003800000 */
[----:B------:R-:W-:Y:S02]  /*186c0*/  ULDC UR4, c[0x0][0xac8] ;  /* 0x0002b20000047ab9 */ /* 0x000fe40000000800 */
[----:B------:R-:W-:Y:S02]  /*186d0*/  ISETP.GE.AND P1, PT, R15, UR4, PT ;  /* 0x000000040f007c0c */ /* 0x000fe4000bf26270 */
[----:B------:R-:W-:Y:S02]  /*186e0*/  ISETP.GE.AND P0, PT, R21, UR4, PT ;  /* 0x0000000415007c0c */ /* 0x000fe4000bf06270 */
[----:B------:R-:W-:Y:S02]  /*186f0*/  ISETP.GE.AND P2, PT, R199, UR4, PT ;  /* 0x00000004c7007c0c */ /* 0x000fe4000bf46270 */
[----:B------:R-:W-:Y:S02]  /*18700*/  ISETP.GE.AND P4, PT, R212, UR4, PT ;  /* 0x00000004d4007c0c */ /* 0x000fe4000bf86270 */
[----:B------:R-:W-:-:S05]  /*18710*/  ISETP.GE.AND P3, PT, R213, UR4, PT ;  /* 0x00000004d5007c0c */ /* 0x000fca000bf66270 */
[-C--:B01----:R-:W-:Y:S02]  /*18720*/  @!P1 LEA R6, P5, R15, R4.reuse, 0x2 ;  /* 0x000000040f069211 */ /* 0x083fe400078a10ff */
[-C--:B------:R-:W-:Y:S02]  /*18730*/  @!P0 LEA R8, P6, R21, R4.reuse, 0x2 ;  /* 0x0000000415088211 */ /* 0x080fe400078c10ff */
[-C--:B---3--:R-:W-:Y:S01]  /*18740*/  @!P1 LEA.HI.X R7, R15, R5.reuse, R14, 0x2, P5 ;  /* 0x000000050f079211 */ /* 0x088fe200028f140e */
[----:B------:R-:W-:Y:S01]  /*18750*/  @!P2 IMAD.WIDE R10, R199, 0x4, R4 ;  /* 0x00000004c70aa825 */ /* 0x000fe200078e0204 */
[----:B------:R-:W-:Y:S02]  /*18760*/  ISETP.GE.AND P5, PT, R211, UR4, PT ;  /* 0x00000004d3007c0c */ /* 0x000fe4000bfa6270 */
[----:B------:R-:W-:Y:S02]  /*18770*/  @!P0 LEA.HI.X R9, R21, R5, R20, 0x2, P6 ;  /* 0x0000000515098211 */ /* 0x000fe400030f1414 */
[----:B------:R-:W-:Y:S01]  /*18780*/  @!P2 ST.E.64 desc[UR56][R10.64], R96 ;  /* 0x000000600a00a985 */ /* 0x000fe2000c101b38 */
[----:B------:R-:W-:-:S02]  /*18790*/  @!P4 LEA R14, P2, R212, R4, 0x2 ;  /* 0x00000004d40ec211 */ /* 0x000fc400078410ff */
[----:B------:R-:W-:Y:S01]  /*187a0*/  @!P3 LEA R12, P6, R213, R4, 0x2 ;  /* 0x00000004d50cb211 */ /* 0x000fe200078c10ff */
[----:B------:R0:W-:Y:S01]  /*187b0*/  @!P1 ST.E.64 desc[UR56][R6.64], R98 ;  /* 0x0000006206009985 */ /* 0x0001e2000c101b38 */
        /* <DEDUP_REMOVED lines=12> */
[-C--:B------:R-:W-:Y:S01]  /*18880*/  @!P2 LEA R10, P6, R208, R4.reuse, 0x2 ;  /* 0x00000004d00aa211 */ /* 0x080fe200078c10ff */
[----:B------:R-:W-:Y:S01]  /*18890*/  @!P5 ST.E.64 desc[UR56][R20.64], R46 ;  /* 0x0000002e1400d985 */ /* 0x000fe2000c101b38 */
[----:B-1----:R-:W-:Y:S02]  /*188a0*/  @!P1 LEA R8, P5, R209, R4, 0x2 ;  /* 0x00000004d1089211 */ /* 0x002fe400078a10ff */
[----:B------:R-:W-:-:S02]  /*188b0*/  @!P0 LEA.HI.X R7, R210, R5, R34, 0x2, P4 ;  /* 0x00000005d2078211 */ /* 0x000fc400020f1422 */
[-C--:B------:R-:W-:Y:S02]  /*188c0*/  @!P1 LEA.HI.X R9, R209, R5.reuse, R33, 0x2, P5 ;  /* 0x00000005d1099211 */ /* 0x080fe400028f1421 */
[----:B------:R-:W-:Y:S01]  /*188d0*/  ISETP.GE.AND P4, PT, R206, UR4, PT ;  /* 0x00000004ce007c0c */ /* 0x000fe2000bf86270 */
[----:B------:R-:W-:Y:S01]  /*188e0*/  @!P0 ST.E.64 desc[UR56][R6.64], R50 ;  /* 0x0000003206008985 */ /* 0x000fe2000c101b38 */
[----:B------:R-:W-:Y:S02]  /*188f0*/  @!P2 LEA.HI.X R11, R208, R5, R32, 0x2, P6 ;  /* 0x00000005d00ba211 */ /* 0x000fe400030f1420 */
[----:B--2---:R-:W-:Y:S01]  /*18900*/  @!P3 LEA R12, P5, R207, R4, 0x2 ;  /* 0x00000004cf0cb211 */ /* 0x004fe200078a10ff */
[----:B------:R0:W-:Y:S01]  /*18910*/  @!P1 ST.E.64 desc[UR56][R8.64], R54 ;  /* 0x0000003608009985 */ /* 0x0001e2000c101b38 */
[----:B------:R-:W-:Y:S02]  /*18920*/  ISETP.GE.AND P1, PT, R204, UR4, PT ;  /* 0x00000004cc007c0c */ /* 0x000fe4000bf26270 */
[----:B------:R-:W-:Y:S01]  /*18930*/  ISETP.GE.AND P0, PT, R203, UR4, PT ;  /* 0x00000004cb007c0c */ /* 0x000fe2000bf06270 */
[----:B------:R1:W-:Y:S01]  /*18940*/  @!P2 ST.E.64 desc[UR56][R10.64], R58 ;  /* 0x0000003a0a00a985 */ /* 0x0003e2000c101b38 */
[----:B------:R-:W-:-:S02]  /*18950*/  ISETP.GE.AND P2, PT, R205, UR4, PT ;  /* 0x00000004cd007c0c */ /* 0x000fc4000bf46270 */
[-C--:B------:R-:W-:Y:S02]  /*18960*/  @!P3 LEA.HI.X R13, R207, R5.reuse, R31, 0x2, P5 ;  /* 0x00000005cf0db211 */ /* 0x080fe400028f141f */
[----:B------:R-:W-:Y:S02]  /*18970*/  ISETP.GE.AND P5, PT, R202, UR4, PT ;  /* 0x00000004ca007c0c */ /* 0x000fe4000bfa6270 */
[CC--:B---3--:R-:W-:Y:S01]  /*18980*/  @!P4 LEA R14, P6, R206.reuse, R4.reuse, 0x2 ;  /* 0x00000004ce0ec211 */ /* 0x0c8fe200078c10ff */
[----:B------:R2:W-:Y:S03]  /*18990*/  @!P3 ST.E.64 desc[UR56][R12.64], R62 ;  /* 0x0000003e0c00b985 */ /* 0x0005e6000c101b38 */
[----:B------:R-:W-:Y:S02]  /*189a0*/  @!P4 LEA.HI.X R15, R206, R5, R30, 0x2, P6 ;  /* 0x00000005ce0fc211 */ /* 0x000fe400030f141e */
[----:B0-----:R-:W-:-:S02]  /*189b0*/  @!P1 LEA R8, P6, R204, R4, 0x2 ;  /* 0x00000004cc089211 */ /* 0x001fc400078c10ff */
[-C--:B------:R-:W-:Y:S01]  /*189c0*/  @!P2 LEA R6, P3, R205, R4.reuse, 0x2 ;  /* 0x00000004cd06a211 */ /* 0x080fe200078610ff */
[----:B------:R2:W-:Y:S01]  /*189d0*/  @!P4 ST.E.64 desc[UR56][R14.64], R66 ;  /* 0x000000420e00c985 */ /* 0x0005e2000c101b38 */
[-C--:B-1----:R-:W-:Y:S02]  /*189e0*/  @!P0 LEA R10, P4, R203, R4.reuse, 0x2 ;  /* 0x00000004cb0a8211 */ /* 0x082fe400078810ff */
        /* <DEDUP_REMOVED lines=11> */
[----:B------:R-:W-:-:S04]  /*18aa0*/  LEA R4, P0, R201, R4, 0x2 ;  /* 0x00000004c9047211 */ /* 0x000fc800078010ff */
[----:B------:R-:W-:-:S05]  /*18ab0*/  LEA.HI.X R5, R201, R5, R24, 0x2, P0 ;  /* 0x00000005c9057211 */ /* 0x000fca00000f1418 */
[----:B------:R0:W-:Y:S01]  /*18ac0*/  ST.E.64 desc[UR56][R4.64], R86 ;  /* 0x0000005604007985 */ /* 0x0001e2000c101b38 */
[----:B------:R-:W-:Y:S05]  /*18ad0*/  BRA `(.L_x_656) ;  /* 0x0000000800e87947 */ /* 0x000fea0003800000 */
.L_x_647:
[----:B------:R-:W-:Y:S01]  /*18ae0*/  ULDC.64 UR6, c[0x0][0xc08] ;  /* 0x0003020000067ab9 */ /* 0x000fe20000000a00 */
[----:B------:R-:W-:Y:S01]  /*18af0*/  ULDC.64 UR4, c[0x0][0xc00] ;  /* 0x0003000000047ab9 */ /* 0x000fe20000000a00 */
[----:B------:R-:W-:Y:S01]  /*18b00*/  ISETP.NE.U32.AND P1, PT, RZ, UR6, PT ;  /* 0x00000006ff007c0c */ /* 0x000fe2000bf25070 */
[----:B------:R-:W-:Y:S01]  /*18b10*/  IMAD.MOV.U32 R3, RZ, RZ, RZ ;  /* 0x000000ffff037224 */ /* 0x000fe200078e00ff */
[----:B------:R-:W-:Y:S02]  /*18b20*/  ISETP.NE.U32.AND P0, PT, RZ, UR4, PT ;  /* 0x00000004ff007c0c */ /* 0x000fe4000bf05070 */
[----:B------:R-:W-:Y:S02]  /*18b30*/  ISETP.NE.AND.EX P1, PT, RZ, UR7, PT, P1 ;  /* 0x00000007ff007c0c */ /* 0x000fe4000bf25310 */
[----:B------:R-:W-:Y:S02]  /*18b40*/  IADD3 R4, P2, R189, UR4, RZ ;  /* 0x00000004bd047c10 */ /* 0x000fe4000ff5e0ff */
[----:B------:R-:W-:-:S02]  /*18b50*/  ISETP.NE.AND.EX P0, PT, RZ, UR5, PT, P0 ;  /* 0x00000005ff007c0c */ /* 0x000fc4000bf05300 */
[----:B------:R-:W-:Y:S01]  /*18b60*/  IADD3.X R5, R190, UR5, RZ, P2, !PT ;  /* 0x00000005be057c10 */ /* 0x000fe200097fe4ff */
[----:B------:R-:W-:Y:S02]  /*18b70*/  ULDC UR4, c[0x0][0xa88] ;  /* 0x0002a20000047ab9 */ /* 0x000fe40000000800 */
[----:B------:R-:W-:-:S04]  /*18b80*/  IMAD.U32 R0, RZ, RZ, UR4 ;  /* 0x00000004ff007e24 */ /* 0x000fc8000f8e00ff */
[----:B0-----:R-:W-:-:S04]  /*18b90*/  @P1 IADD3 R6, P2, R189, UR6, RZ ;  /* 0x00000006bd061c10 */ /* 0x001fc8000ff5e0ff */
[----:B------:R-:W-:Y:S01]  /*18ba0*/  @P1 IADD3.X R7, R190, UR7, RZ, P2, !PT ;  /* 0x00000007be071c10 */ /* 0x000fe200097fe4ff */
[----:B------:R0:W5:Y:S04]  /*18bb0*/  @P0 LDG.E R3, desc[UR56][R4.64] ;  /* 0x0000003804030981 */ /* 0x000168000c1e1900 */
[----:B------:R0:W5:Y:S01]  /*18bc0*/  @P1 LDG.E R0, desc[UR56][R6.64] ;  /* 0x0000003806001981 */ /* 0x000162000c1e1900 */
[----:B------:R-:W-:Y:S01]  /*18bd0*/  ISETP.NE.AND P2, PT, R187, RZ, PT ;  /* 0x000000ffbb00720c */ /* 0x000fe20003f45270 */
[----:B------:R-:W4:-:S12]  /*18be0*/  S2R R9, SR_TID.X ;  /* 0x0000000000097919 */ /* 0x000f180000002100 */
[----:B------:R-:W3:Y:S01]  /*18bf0*/  @!P2 LDC R187, c[0x0][0xad4] ;  /* 0x0002b500ffbbab82 */ /* 0x000ee20000000800 */
[----:B----4-:R-:W-:Y:S01]  /*18c00*/  VIADD R8, R9, 0xffffff80 ;  /* 0xffffff8009087836 */ /* 0x010fe20000000000 */
[----:B---3--:R-:W-:-:S04]  /*18c10*/  ISETP.GT.AND P2, PT, R187, 0x1, PT ;  /* 0x00000001bb00780c */ /* 0x008fc80003f44270 */
[----:B------:R-:W-:Y:S01]  /*18c20*/  ISETP.GT.AND P3, PT, R8, 0x7f, PT ;  /* 0x0000007f0800780c */ /* 0x000fe20003f64270 */
[----:B0-----:R-:W-:-:S12]  /*18c30*/  @P1 BRA `(.L_x_659) ;  /* 0x0000000000101947 */ /* 0x001fd80003800000 */
[----:B------:R-:W-:Y:S05]  /*18c40*/  @!P0 BRA `(.L_x_659) ;  /* 0x00000000000c8947 */ /* 0x000fea0003800000 */
[----:B------:R-:W3:Y:S04]  /*18c50*/  LDG.E R7, desc[UR56][R4.64] ;  /* 0x0000003804077981 */ /* 0x000ee8000c1e1900 */
[----:B-----5:R-:W3:Y:S02]  /*18c60*/  LDG.E R0, desc[UR56][R4.64+0x4] ;  /* 0x0000043804007981 */ /* 0x020ee4000c1e1900 */
[----:B---3--:R-:W-:-:S07]  /*18c70*/  IMAD.IADD R0, R0, 0x1, -R7 ;  /* 0x0000000100007824 */ /* 0x008fce00078e0a07 */
.L_x_659:
[----:B------:R-:W-:Y:S01]  /*18c80*/  BSSY B1, `(.L_x_660) ;  /* 0x0000036000017945 */ /* 0x000fe20003800000 */
[----:B------:R-:W-:Y:S02]  /*18c90*/  SEL R29, R188, RZ, !P0 ;  /* 0x000000ffbc1d7207 */ /* 0x000fe40004000000 */
[----:B------:R-:W-:Y:S02]  /*18ca0*/  SEL R216, R216, RZ, !P0 ;  /* 0x000000ffd8d87207 */ /* 0x000fe40004000000 */
[----:B-----5:R-:W-:Y:S01]  /*18cb0*/  SHF.R.S32.HI R26, RZ, 0x1f, R3 ;  /* 0x0000001fff1a7819 */ /* 0x020fe20000011403 */
[----:B------:R-:W-:Y:S06]  /*18cc0*/  @P3 BRA `(.L_x_661) ;  /* 0x0000000000c43947 */ /* 0x000fec0003800000 */
[----:B------:R-:W0:Y:S01]  /*18cd0*/  LDC R31, c[0x0][0xbe8] ;  /* 0x0002fa00ff1f7b82 */ /* 0x000e220000000800 */
[----:B------:R-:W-:-:S05]  /*18ce0*/  LEA R4, R192, R9, 0x7 ;  /* 0x00000009c0047211 */ /* 0x000fca00078e38ff */
[----:B------:R-:W-:Y:S02]  /*18cf0*/  VIADD R28, R4, 0xffffff80 ;  /* 0xffffff80041c7836 */ /* 0x000fe40000000000 */
[----:B0-----:R-:W-:-:S05]  /*18d00*/  IMAD R5, R0, R31, RZ ;  /* 0x0000001f00057224 */ /* 0x001fca00078e02ff */
[----:B------:R-:W-:-:S13]  /*18d10*/  ISETP.GE.AND P0, PT, R28, R5, PT ;  /* 0x000000051c00720c */ /* 0x000fda0003f06270 */
[----:B------:R-:W-:Y:S05]  /*18d20*/  @P0 BRA `(.L_x_661) ;  /* 0x0000000000ac0947 */ /* 0x000fea0003800000 */
[----:B------:R-:W-:Y:S01]  /*18d30*/  IMAD.MOV.U32 R24, RZ, RZ, 0x9b8 ;  /* 0x000009b8ff187424 */ /* 0x000fe200078e00ff */
[----:B------:R-:W-:Y:S01]  /*18d40*/  ISETP.GT.AND P0, PT, R187, 0x1, PT ;  /* 0x00000001bb00780c */ /* 0x000fe20003f04270 */
[----:B------:R-:W0:Y:S01]  /*18d50*/  LDC.64 R4, c[0x0][0xba8] ;  /* 0x0002ea00ff047b82 */ /* 0x000e220000000a00 */
[----:B------:R-:W-:Y:S01]  /*18d60*/  ISETP.NE.AND P1, PT, R31, 0x1, PT ;  /* 0x000000011f00780c */ /* 0x000fe20003f25270 */
[----:B------:R-:W-:Y:S01]  /*18d70*/  IMAD.MOV.U32 R21, RZ, RZ, R28 ;  /* 0x000000ffff157224 */ /* 0x000fe200078e001c */
[----:B------:R-:W-:-:S05]  /*18d80*/  SEL R24, R24, 0x978, P0 ;  /* 0x0000097818187807 */ /* 0x000fca0000000000 */
[----:B------:R-:W3:Y:S08]  /*18d90*/  LDC.64 R12, c[0x0][R24+0x220] ;  /* 0x00008800180c7b82 */ /* 0x000ef00000000a00 */
[----:B------:R-:W4:Y:S08]  /*18da0*/  LDC.64 R14, c[0x0][R24+0x218] ;  /* 0x00008600180e7b82 */ /* 0x000f300000000a00 */
[----:B------:R-:W5:Y:S08]  /*18db0*/  LDC.64 R8, c[0x0][R24+0x228] ;  /* 0x00008a0018087b82 */ /* 0x000f700000000a00 */
[----:B------:R-:W1:Y:S08]  /*18dc0*/  LDC.64 R6, c[0x0][R24+0x210] ;  /* 0x0000840018067b82 */ /* 0x000e700000000a00 */
[----:B------:R-:W2:Y:S08]  /*18dd0*/  @P1 LDC R11, c[0x0][0xbec] ;  /* 0x0002fb00ff0b1b82 */ /* 0x000eb00000000800 */
[----:B------:R-:W5:Y:S01]  /*18de0*/  @P1 LDC R27, c[0x0][0xbf0] ;  /* 0x0002fc00ff1b1b82 */ /* 0x000f620000000800 */
[----:B---3--:R-:W-:-:S07]  /*18df0*/  IMAD R13, R13, R29, RZ ;  /* 0x0000001d0d0d7224 */ /* 0x008fce00078e02ff */
[----:B0-----:R-:W0:Y:S01]  /*18e00*/  @!P0 LDC R4, c[0x0][0xb50] ;  /* 0x0002d400ff048b82 */ /* 0x001e220000000800 */
[----:B--2---:R-:W-:-:S07]  /*18e10*/  @P1 IMAD.HI.U32 R20, R28, R11, RZ ;  /* 0x0000000b1c141227 */ /* 0x004fce00078e00ff */
[----:B------:R-:W2:Y:S01]  /*18e20*/  @!P0 LDC R5, c[0x0][0xb54] ;  /* 0x0002d500ff058b82 */ /* 0x000ea20000000800 */
[-C--:B----4-:R-:W-:Y:S02]  /*18e30*/  IMAD R25, R15, R162.reuse, RZ ;  /* 0x000000a20f197224 */ /* 0x090fe400078e02ff */
[----:B------:R-:W-:Y:S01]  /*18e40*/  IMAD.WIDE.U32 R14, R14, R162, RZ ;  /* 0x000000a20e0e7225 */ /* 0x000fe200078e00ff */
[----:B-----5:R-:W-:-:S03]  /*18e50*/  @P1 SHF.R.U32.HI R21, RZ, R27, R20 ;  /* 0x0000001bff151219 */ /* 0x020fc60000011614 */
[----:B------:R-:W-:-:S04]  /*18e60*/  IMAD.WIDE.U32 R10, R12, R29, RZ ;  /* 0x0000001d0c0a7225 */ /* 0x000fc800078e00ff */
[----:B------:R-:W-:Y:S01]  /*18e70*/  IMAD R27, R12, R216, R13 ;  /* 0x000000d80c1b7224 */ /* 0x000fe200078e020d */
[----:B------:R-:W-:Y:S01]  /*18e80*/  SEL R13, R200, RZ, P0 ;  /* 0x000000ffc80d7207 */ /* 0x000fe20000000000 */
[----:B------:R-:W-:Y:S01]  /*18e90*/  IMAD.IADD R25, R15, 0x1, R25 ;  /* 0x000000010f197824 */ /* 0x000fe200078e0219 */
[----:B------:R-:W-:Y:S01]  /*18ea0*/  IADD3 R14, P1, P3, R10, R14, R3 ;  /* 0x0000000e0a0e7210 */ /* 0x000fe20007b3e003 */
[----:B------:R-:W-:Y:S02]  /*18eb0*/  IMAD.MOV R10, RZ, RZ, -R21 ;  /* 0x000000ffff0a7224 */ /* 0x000fe400078e0a15 */
[----:B------:R-:W-:Y:S02]  /*18ec0*/  IMAD.IADD R27, R11, 0x1, R27 ;  /* 0x000000010b1b7824 */ /* 0x000fe400078e021b */
[-C--:B------:R-:W-:Y:S02]  /*18ed0*/  IMAD R15, R9, R13.reuse, RZ ;  /* 0x0000000d090f7224 */ /* 0x080fe400078e02ff */
[----:B------:R-:W-:-:S04]  /*18ee0*/  IMAD.WIDE.U32 R8, R8, R13, RZ ;  /* 0x0000000d08087225 */ /* 0x000fc800078e00ff */
[----:B------:R-:W-:Y:S01]  /*18ef0*/  IMAD R11, R31, R10, R28 ;  /* 0x0000000a1f0b7224 */ /* 0x000fe200078e021c */
[----:B------:R-:W-:Y:S01]  /*18f00*/  IADD3.X R10, R27, R25, R26, P1, P3 ;  /* 0x000000191b0a7210 */ /* 0x000fe20000fe641a */
[----:B------:R-:W-:Y:S01]  /*18f10*/  IMAD.IADD R15, R9, 0x1, R15 ;  /* 0x00000001090f7824 */ /* 0x000fe200078e020f */
[----:B------:R-:W-:Y:S01]  /*18f20*/  IADD3 R8, P0, P1, R21, R14, R8 ;  /* 0x0000000e15087210 */ /* 0x000fe2000791e008 */
[----:B-1----:R-:W-:Y:S01]  /*18f30*/  IMAD R7, R7, R11, RZ ;  /* 0x0000000b07077224 */ /* 0x002fe200078e02ff */
[----:B------:R-:W-:Y:S02]  /*18f40*/  SHF.R.S32.HI R21, RZ, 0x1f, R21 ;  /* 0x0000001fff157819 */ /* 0x000fe40000011415 */
[----:B------:R-:W-:Y:S02]  /*18f50*/  SHF.R.S32.HI R13, RZ, 0x1f, R11 ;  /* 0x0000001fff0d7819 */ /* 0x000fe4000001140b */
[----:B------:R-:W-:-:S03]  /*18f60*/  IADD3.X R9, R21, R10, R15, P0, P1 ;  /* 0x0000000a15097210 */ /* 0x000fc600007e240f */
[C---:B------:R-:W-:Y:S02]  /*18f70*/  IMAD R13, R6.reuse, R13, R7 ;  /* 0x0000000d060d7224 */ /* 0x040fe400078e0207 */
[----:B------:R-:W-:-:S04]  /*18f80*/  IMAD.WIDE.U32 R6, R6, R11, R8 ;  /* 0x0000000b06067225 */ /* 0x000fc800078e0008 */
[----:B------:R-:W-:Y:S01]  /*18f90*/  IMAD.IADD R7, R7, 0x1, R13 ;  /* 0x0000000107077824 */ /* 0x000fe200078e020d */
[----:B0-----:R-:W-:-:S04]  /*18fa0*/  LEA R4, P0, R6, R4, 0x2 ;  /* 0x0000000406047211 */ /* 0x001fc800078010ff */
[----:B--2---:R-:W-:Y:S01]  /*18fb0*/  LEA.HI.X R5, R6, R5, R7, 0x2, P0 ;  /* 0x0000000506057211 */ /* 0x004fe200000f1407 */
[----:B------:R-:W-:-:S05]  /*18fc0*/  IMAD.MOV.U32 R7, RZ, RZ, -0x800000 ;  /* 0xff800000ff077424 */ /* 0x000fca00078e00ff */
[----:B------:R0:W-:Y:S03]  /*18fd0*/  STG.E desc[UR56][R4.64], R7 ;  /* 0x0000000704007986 */ /* 0x0001e6000c101938 */
.L_x_661:
[----:B------:R-:W-:Y:S05]  /*18fe0*/  BSYNC B1 ;  /* 0x0000000000017941 */ /* 0x000fea0003800000 */
.L_x_660:
[----:B------:R-:W-:Y:S05]  /*18ff0*/  @P2 BRA `(.L_x_656) ;  /* 0x0000000400a02947 */ /* 0x000fea0003800000 */
[----:B------:R-:W3:Y:S01]  /*19000*/  LDC R11, c[0x0][0xbe8] ;  /* 0x0002fa00ff0b7b82 */ /* 0x000ee20000000800 */
[----:B------:R-:W-:Y:S01]  /*19010*/  ULDC.64 UR4, c[0x0][0xaa0] ;  /* 0x0002a80000047ab9 */ /* 0x000fe20000000a00 */
[----:B------:R-:W-:Y:S01]  /*19020*/  ULDC.64 UR6, c[0x0][0xaf0] ;  /* 0x0002bc0000067ab9 */ /* 0x000fe20000000a00 */
[----:B0-----:R-:W-:Y:S01]  /*19030*/  IMAD R4, R26, UR4, RZ ;  /* 0x000000041a047c24 */ /* 0x001fe2000f8e02ff */
[----:B------:R-:W-:Y:S01]  /*19040*/  BSSY B1, `(.L_x_662) ;  /* 0x0000039000017945 */ /* 0x000fe20003800000 */
[----:B------:R-:W-:Y:S02]  /*19050*/  SHF.R.S32.HI R10, RZ, 0x1f, R185 ;  /* 0x0000001fff0a7819 */ /* 0x000fe400000114b9 */
[C---:B------:R-:W-:Y:S01]  /*19060*/  IMAD R7, R3.reuse, UR5, R4 ;  /* 0x0000000503077c24 */ /* 0x040fe2000f8e0204 */
[----:B------:R-:W-:Y:S01]  /*19070*/  SHF.R.S32.HI R14, RZ, 0x1f, R184 ;  /* 0x0000001fff0e7819 */ /* 0x000fe200000114b8 */
[----:B------:R-:W-:Y:S01]  /*19080*/  IMAD.WIDE.U32 R4, R3, UR4, RZ ;  /* 0x0000000403047c25 */ /* 0x000fe2000f8e00ff */
[----:B------:R-:W-:-:S03]  /*19090*/  ULDC.64 UR4, c[0x0][0xae8] ;  /* 0x0002ba0000047ab9 */ /* 0x000fc60000000a00 */
[----:B------:R-:W-:Y:S02]  /*190a0*/  IMAD R3, R186, 0x20, R217 ;  /* 0x00000020ba037824 */ /* 0x000fe400078e02d9 */
[----:B------:R-:W-:Y:S02]  /*190b0*/  IMAD.IADD R5, R5, 0x1, R7 ;  /* 0x0000000105057824 */ /* 0x000fe400078e0207 */
[----:B------:R-:W-:Y:S02]  /*190c0*/  IMAD R9, R192, 0x80, R3 ;  /* 0x00000080c0097824 */ /* 0x000fe400078e0203 */
[----:B------:R-:W-:-:S04]  /*190d0*/  IMAD.WIDE.U32 R4, R162, UR4, R4 ;  /* 0x00000004a2047c25 */ /* 0x000fc8000f8e0004 */
[----:B------:R-:W-:Y:S01]  /*190e0*/  IMAD.MOV.U32 R3, RZ, RZ, R9 ;  /* 0x000000ffff037224 */ /* 0x000fe200078e0009 */
[----:B---3--:R-:W-:Y:S01]  /*190f0*/  ISETP.NE.AND P0, PT, R11, 0x1, PT ;  /* 0x000000010b00780c */ /* 0x008fe20003f05270 */
[----:B------:R-:W-:Y:S02]  /*19100*/  IMAD R7, R216, UR6, RZ ;  /* 0x00000006d8077c24 */ /* 0x000fe4000f8e02ff */
[----:B------:R-:W-:Y:S01]  /*19110*/  IMAD R5, R162, UR5, R5 ;  /* 0x00000005a2057c24 */ /* 0x000fe2000f8e0205 */
[----:B------:R-:W-:Y:S01]  /*19120*/  ULDC.64 UR4, c[0x0][0xae0] ;  /* 0x0002b80000047ab9 */ /* 0x000fe20000000a00 */
[C---:B------:R-:W-:Y:S02]  /*19130*/  IMAD R7, R29.reuse, UR7, R7 ;  /* 0x000000071d077c24 */ /* 0x040fe4000f8e0207 */
[----:B------:R-:W-:-:S04]  /*19140*/  IMAD.WIDE.U32 R4, R29, UR6, R4 ;  /* 0x000000061d047c25 */ /* 0x000fc8000f8e0004 */
[----:B------:R-:W-:Y:S02]  /*19150*/  IMAD.IADD R5, R5, 0x1, R7 ;  /* 0x0000000105057824 */ /* 0x000fe400078e0207 */
[----:B------:R-:W0:Y:S08]  /*19160*/  @P0 LDC R6, c[0x0][0xbec] ;  /* 0x0002fb00ff060b82 */ /* 0x000e300000000800 */
[----:B------:R-:W3:Y:S01]  /*19170*/  @P0 LDC R13, c[0x0][0xbf0] ;  /* 0x0002fc00ff0d0b82 */ /* 0x000ee20000000800 */
[----:B0-----:R-:W-:-:S05]  /*19180*/  @P0 IMAD.HI.U32 R6, R9, R6, RZ ;  /* 0x0000000609060227 */ /* 0x001fca00078e00ff */
[----:B---3--:R-:W-:-:S04]  /*19190*/  @P0 SHF.R.U32.HI R3, RZ, R13, R6 ;  /* 0x0000000dff030219 */ /* 0x008fc80000011606 */
[--C-:B------:R-:W-:Y:S01]  /*191a0*/  SHF.R.S32.HI R6, RZ, 0x1f, R3.reuse ;  /* 0x0000001fff067819 */ /* 0x100fe20000011403 */
[----:B------:R-:W-:Y:S02]  /*191b0*/  IMAD.MOV R8, RZ, RZ, -R3 ;  /* 0x000000ffff087224 */ /* 0x000fe400078e0a03 */
[----:B------:R-:W-:-:S04]  /*191c0*/  IMAD.WIDE.U32 R4, R3, UR4, R4 ;  /* 0x0000000403047c25 */ /* 0x000fc8000f8e0004 */
[----:B------:R-:W-:Y:S02]  /*191d0*/  IMAD R6, R6, UR4, RZ ;  /* 0x0000000406067c24 */ /* 0x000fe4000f8e02ff */
[----:B------:R-:W-:Y:S01]  /*191e0*/  IMAD R7, R11, R8, R9 ;  /* 0x000000080b077224 */ /* 0x000fe200078e0209 */
[----:B------:R-:W-:Y:S01]  /*191f0*/  LEA R8, R192, R217, 0x7 ;  /* 0x000000d9c0087211 */ /* 0x000fe200078e38ff */
[----:B------:R-:W-:Y:S01]  /*19200*/  IMAD R9, R3, UR5, R6 ;  /* 0x0000000503097c24 */ /* 0x000fe2000f8e0206 */
[----:B------:R-:W-:Y:S01]  /*19210*/  ULDC.64 UR4, c[0x0][0xad8] ;  /* 0x0002b60000047ab9 */ /* 0x000fe20000000a00 */
[----:B------:R-:W-:Y:S01]  /*19220*/  IMAD R11, R0, R11, RZ ;  /* 0x0000000b000b7224 */ /* 0x000fe200078e02ff */
[----:B------:R-:W-:Y:S01]  /*19230*/  SHF.R.S32.HI R3, RZ, 0x1f, R7 ;  /* 0x0000001fff037819 */ /* 0x000fe20000011407 */
[----:B------:R-:W-:Y:S02]  /*19240*/  IMAD.IADD R5, R5, 0x1, R9 ;  /* 0x0000000105057824 */ /* 0x000fe400078e0209 */
[C---:B------:R-:W-:Y:S01]  /*19250*/  VIADD R0, R8.reuse, 0x20 ;  /* 0x0000002008007836 */ /* 0x040fe20000000000 */
[----:B------:R-:W-:Y:S01]  /*19260*/  ISETP.GE.AND P2, PT, R8, R11, PT ;  /* 0x0000000b0800720c */ /* 0x000fe20003f46270 */
[----:B------:R-:W-:-:S02]  /*19270*/  IMAD R6, R3, UR4, RZ ;  /* 0x0000000403067c24 */ /* 0x000fc4000f8e02ff */
[----:B------:R-:W-:Y:S01]  /*19280*/  IMAD.WIDE.U32 R4, R7, UR4, R4 ;  /* 0x0000000407047c25 */ /* 0x000fe2000f8e0004 */
[----:B------:R-:W-:-:S03]  /*19290*/  ISETP.GE.AND P1, PT, R0, R11, PT ;  /* 0x0000000b0000720c */ /* 0x000fc60003f26270 */
[----:B------:R-:W-:Y:S01]  /*192a0*/  IMAD R3, R7, UR5, R6 ;  /* 0x0000000507037c24 */ /* 0x000fe2000f8e0206 */
[----:B------:R-:W-:Y:S01]  /*192b0*/  ULDC.64 UR4, c[0x0][0xa80] ;  /* 0x0002a00000047ab9 */ /* 0x000fe20000000a00 */
[----:B------:R-:W-:Y:S01]  /*192c0*/  VIADD R0, R8, 0x40 ;  /* 0x0000004008007836 */ /* 0x000fe20000000000 */
[----:B------:R-:W-:Y:S01]  /*192d0*/  LEA R6, P3, R4, UR4, 0x1 ;  /* 0x0000000404067c11 */ /* 0x000fe2000f8608ff */
[----:B------:R-:W-:-:S03]  /*192e0*/  IMAD.IADD R3, R5, 0x1, R3 ;  /* 0x0000000105037824 */ /* 0x000fc600078e0203 */
[----:B------:R-:W-:Y:S02]  /*192f0*/  ISETP.GE.AND P0, PT, R0, R11, PT ;  /* 0x0000000b0000720c */ /* 0x000fe40003f06270 */
[----:B------:R-:W-:Y:S02]  /*19300*/  LEA.HI.X R3, R4, UR5, R3, 0x1, P3 ;  /* 0x0000000504037c11 */ /* 0x000fe400098f0c03 */
[----:B------:R0:W3:Y:S04]  /*19310*/  SHFL.IDX PT, R4, R6, RZ, 0x181f ;  /* 0x00181fff06047589 */ /* 0x0000e800000e0000 */
[----:B------:R0:W4:Y:S01]  /*19320*/  SHFL.IDX PT, R0, R3, RZ, 0x181f ;  /* 0x00181fff03007589 */ /* 0x00012200000e0000 */
        /* <DEDUP_REMOVED lines=8> */
[----:B------:R3:W-:Y:S04]  /*193b0*/  @!P4 ST.E.128 desc[UR56][R12.64], RZ ;  /* 0x000000ff0c00c985 */ /* 0x0007e8000c101d38 */
[----:B------:R3:W-:Y:S02]  /*193c0*/  @!P5 ST.E.128 desc[UR56][R4.64], RZ ;  /* 0x000000ff0400d985 */ /* 0x0007e4000c101d38 */
.L_x_663:
[----:B------:R-:W-:Y:S05]  /*193d0*/  BSYNC B1 ;  /* 0x0000000000017941 */ /* 0x000fea0003800000 */
.L_x_662:
        /* <DEDUP_REMOVED lines=11> */
[----:B------:R0:W-:Y:S04]  /*19490*/  @!P3 ST.E.128 desc[UR56][R12.64], RZ ;  /* 0x000000ff0c00b985 */ /* 0x0001e8000c101d38 */
[----:B------:R0:W-:Y:S02]  /*194a0*/  @!P4 ST.E.128 desc[UR56][R4.64], RZ ;  /* 0x000000ff0400c985 */ /* 0x0001e4000c101d38 */
.L_x_665:
[----:B------:R-:W-:Y:S05]  /*194b0*/  BSYNC B1 ;  /* 0x0000000000017941 */ /* 0x000fea0003800000 */
.L_x_664:
[----:B0-----:R0:W0:Y:S01]  /*194c0*/  SHFL.IDX PT, R0, R3, 0x2, 0x181f ;  /* 0x00581f0003007f89 */ /* 0x00102200000e0000 */
[----:B------:R-:W-:Y:S03]  /*194d0*/  BSSY B1, `(.L_x_666) ;  /* 0x000000c000017945 */ /* 0x000fe60003800000 */
[----:B---3--:R3:W0:Y:S01]  /*194e0*/  SHFL.IDX PT, R4, R6, 0x2, 0x181f ;  /* 0x00581f0006047f89 */ /* 0x00862200000e0000 */
[----:B------:R-:W-:Y:S05]  /*194f0*/  @P0 BRA `(.L_x_667) ;  /* 0x0000000000240947 */ /* 0x000fea0003800000 */
[----:B------:R-:W-:Y:S02]  /*19500*/  ULDC UR4, c[0x0][0xac8] ;  /* 0x0002b20000047ab9 */ /* 0x000fe40000000800 */
[----:B------:R-:W-:Y:S02]  /*19510*/  ISETP.GE.AND P2, PT, R184, UR4, PT ;  /* 0x00000004b8007c0c */ /* 0x000fe4000bf46270 */
[----:B------:R-:W-:-:S11]  /*19520*/  ISETP.GE.AND P3, PT, R185, UR4, PT ;  /* 0x00000004b9007c0c */ /* 0x000fd6000bf66270 */
[CC--:B0-----:R-:W-:Y:S02]  /*19530*/  @!P2 LEA R12, P0, R184.reuse, R4.reuse, 0x1 ;  /* 0x00000004b80ca211 */ /* 0x0c1fe400078008ff */
[C---:B------:R-:W-:Y:S02]  /*19540*/  @!P3 LEA R4, P1, R185.reuse, R4, 0x1 ;  /* 0x00000004b904b211 */ /* 0x040fe400078208ff */
[-C--:B------:R-:W-:Y:S02]  /*19550*/  @!P2 LEA.HI.X R13, R184, R0.reuse, R14, 0x1, P0 ;  /* 0x00000000b80da211 */ /* 0x080fe400000f0c0e */
[----:B------:R-:W-:-:S03]  /*19560*/  @!P3 LEA.HI.X R5, R185, R0, R10, 0x1, P1 ;  /* 0x00000000b905b211 */ /* 0x000fc600008f0c0a */
[----:B------:R0:W-:Y:S04]  /*19570*/  @!P2 ST.E.128 desc[UR56][R12.64], RZ ;  /* 0x000000ff0c00a985 */ /* 0x0001e8000c101d38 */
[----:B------:R0:W-:Y:S02]  /*19580*/  @!P3 ST.E.128 desc[UR56][R4.64], RZ ;  /* 0x000000ff0400b985 */ /* 0x0001e4000c101d38 */
.L_x_667:
[----:B------:R-:W-:Y:S05]  /*19590*/  BSYNC B1 ;  /* 0x0000000000017941 */ /* 0x000fea0003800000 */
.L_x_666:
[----:B0-----:R-:W-:Y:S01]  /*195a0*/  VIADD R0, R8, 0x60 ;  /* 0x0000006008007836 */ /* 0x001fe20000000000 */
[----:B----4-:R-:W4:Y:S04]  /*195b0*/  SHFL.IDX PT, R3, R3, 0x3, 0x181f ;  /* 0x00781f0003037f89 */ /* 0x010f2800000e0000 */
[----:B------:R-:W-:Y:S01]  /*195c0*/  ISETP.GE.AND P0, PT, R0, R11, PT ;  /* 0x0000000b0000720c */ /* 0x000fe20003f06270 */
[----:B------:R0:W0:-:S12]  /*195d0*/  SHFL.IDX PT, R4, R6, 0x3, 0x181f ;  /* 0x00781f0006047f89 */ /* 0x00001800000e0000 */
[----:B------:R-:W-:Y:S05]  /*195e0*/  @P0 BRA `(.L_x_656) ;  /* 0x0000000000240947 */ /* 0x000fea0003800000 */
[----:B------:R-:W-:Y:S02]  /*195f0*/  ULDC UR4, c[0x0][0xac8] ;  /* 0x0002b20000047ab9 */ /* 0x000fe40000000800 */
[----:B------:R-:W-:Y:S02]  /*19600*/  ISETP.GE.AND P2, PT, R184, UR4, PT ;  /* 0x00000004b8007c0c */ /* 0x000fe4000bf46270 */
[----:B------:R-:W-:-:S11]  /*19610*/  ISETP.GE.AND P3, PT, R185, UR4, PT ;  /* 0x00000004b9007c0c */ /* 0x000fd6000bf66270 */
[CC--:B0--3--:R-:W-:Y:S02]  /*19620*/  @!P2 LEA R6, P0, R184.reuse, R4.reuse, 0x1 ;  /* 0x00000004b806a211 */ /* 0x0c9fe400078008ff */
[C---:B------:R-:W-:Y:S02]  /*19630*/  @!P3 LEA R4, P1, R185.reuse, R4, 0x1 ;  /* 0x00000004b904b211 */ /* 0x040fe400078208ff */
[-C--:B----4-:R-:W-:Y:S02]  /*19640*/  @!P2 LEA.HI.X R7, R184, R3.reuse, R14, 0x1, P0 ;  /* 0x00000003b807a211 */ /* 0x090fe400000f0c0e */
[----:B------:R-:W-:-:S03]  /*19650*/  @!P3 LEA.HI.X R5, R185, R3, R10, 0x1, P1 ;  /* 0x00000003b905b211 */ /* 0x000fc600008f0c0a */
[----:B------:R0:W-:Y:S04]  /*19660*/  @!P2 ST.E.128 desc[UR56][R6.64], RZ ;  /* 0x000000ff0600a985 */ /* 0x0001e8000c101d38 */
[----:B------:R0:W-:Y:S02]  /*19670*/  @!P3 ST.E.128 desc[UR56][R4.64], RZ ;  /* 0x000000ff0400b985 */ /* 0x0001e4000c101d38 */
.L_x_656:
[----:B------:R-:W-:Y:S05]  /*19680*/  BSYNC B0 ;  /* 0x0000000000007941 */ /* 0x000fea0003800000 */
.L_x_646:
[----:B------:R-:W-:Y:S02]  /*19690*/  ULDC UR4, c[0x0][0xc3c] ;  /* 0x00030f0000047ab9 */ /* 0x000fe40000000800 */
[----:B--2---:R-:W-:-:S13]  /*196a0*/  ISETP.GE.AND P0, PT, R147, UR4, PT ;  /* 0x0000000493007c0c */ /* 0x004fda000bf06270 */
[----:B------:R-:W-:Y:S05]  /*196b0*/  @!P0 BRA `(.L_x_668) ;  /* 0xfffffe7c00a08947 */ /* 0x000fea000383ffff */
[----:B------:R-:W-:Y:S05]  /*196c0*/  BRA `(.L_x_446) ;  /* 0x0000007000487947 */ /* 0x000fea0003800000 */
.L_x_444:
[----:B------:R-:W-:-:S08]  /*196d0*/  NOP ;  /* 0x0000000000007918 */ /* 0x000fd00000000000 */
[----:B------:R-:W0:-:S00]  /*196e0*/  USETMAXREG.DEALLOC.CTAPOOL 0x28 ;  /* 0x00000028000079c8 */ /* 0x000e0000080e0500 */
[----:B0-----:R-:W2:Y:S01]  /*196f0*/  LDL.LU R3, [R1+0x38] ;  /* 0x0000380001037983 */ /* 0x001ea20000300800 */
[----:B------:R-:W-:Y:S01]  /*19700*/  LOP3.LUT R2, R2, 0x3, RZ, 0xc0, !PT ;  /* 0x0000000302027812 */ /* 0x000fe200078ec0ff */
[----:B------:R-:W-:-:S05]  /*19710*/  IMAD.MOV.U32 R6, RZ, RZ, RZ ;  /* 0x000000ffff067224 */ /* 0x000fca00078e00ff */
[----:B------:R-:W0:Y:S02]  /*19720*/  SHFL.IDX PT, R2, R2, RZ, 0x1f ;  /* 0x00001fff02027589 */ /* 0x000e2400000e0000 */
[----:B0-----:R-:W-:Y:S02]  /*19730*/  ISETP.NE.AND P0, PT, R2, RZ, PT ;  /* 0x000000ff0200720c */ /* 0x001fe40003f05270 */
[----:B--2---:R-:W-:-:S11]  /*19740*/  LOP3.LUT R3, R3, 0xffffffdf, RZ, 0xc0, !PT ;  /* 0xffffffdf03037812 */ /* 0x004fd600078ec0ff */
[----:B------:R-:W-:-:S05]  /*19750*/  @P0 LOP3.LUT R3, R3, 0x20, RZ, 0xfc, !PT ;  /* 0x0000002003030812 */ /* 0x000fca00078efcff */
[----:B------:R0:W-:Y:S01]  /*19760*/  STL [R1+0x38], R3 ;  /* 0x0000380301007387 */ /* 0x0001e20000100800 */
[----:B------:R-:W-:Y:S05]  /*19770*/  @!P0 BRA `(.L_x_669) ;  /* 0x00000000001c8947 */ /* 0x000fea0003800000 */
[----:B------:R-:W1:Y:S08]  /*19780*/  S2UR UR5, SR_CgaCtaId ;  /* 0x00000000000579c3 */ /* 0x000e700000008800 */
[----:B------:R-:W-:Y:S06]  /*19790*/  BAR.SYNC.DEFER_BLOCKING 0x5, 0x180 ;  /* 0x0146000000007b1d */ /* 0x000fec0000010000 */
[----:B------:R-:W-:-:S02]  /*197a0*/  UMOV UR4, 0x400 ;  /* 0x0000040000047882 */ /* 0x000fc40000000000 */
[----:B-1----:R-:W-:-:S09]  /*197b0*/  ULEA UR4, UR5, UR4, 0x18 ;  /* 0x0000000405047291 */ /* 0x002fd2000f8ec03f */
[----:B------:R-:W1:Y:S01]  /*197c0*/  LDS.128 R16, [UR4+0x2a8d0] ;  /* 0x02a8d004ff107984 */ /* 0x000e620008000c00 */
[----:B------:R-:W-:Y:S06]  /*197d0*/  BAR.ARV 0x4, 0x180 ;  /* 0x0106000000007b1d */ /* 0x000fec0000002000 */
[----:B------:R-:W-:Y:S05]  /*197e0*/  BRA `(.L_x_670) ;  /* 0x0000000800947947 */ /* 0x000fea0003800000 */
.L_x_669:
[----:B------:R-:W-:Y:S01]  /*197f0*/  LOP3.LUT R7, R0, 0x1f, RZ, 0xc0, !PT ;  /* 0x0000001f00077812 */ /* 0x000fe200078ec0ff */
[----:B------:R-:W-:Y:S01]  /*19800*/  ULDC UR4, c[0x0][0xc3c] ;  /* 0x00030f0000047ab9 */ /* 0x000fe20000000800 */
[----:B------:R-:W-:Y:S01]  /*19810*/  IMAD.MOV.U32 R9, RZ, RZ, RZ ;  /* 0x000000ffff097224 */ /* 0x000fe200078e00ff */
[----:B------:R-:W1:Y:S01]  /*19820*/  S2UR UR6, SR_CTAID.X ;  /* 0x00000000000679c3 */ /* 0x000e620000002500 */
[----:B------:R-:W-:Y:S01]  /*19830*/  ISETP.NE.AND P0, PT, R7, 0x1f, PT ;  /* 0x0000001f0700780c */ /* 0x000fe20003f05270 */
[----:B------:R-:W-:-:S03]  /*19840*/  ULDC UR5, c[0x0][0xc38] ;  /* 0x00030e0000057ab9 */ /* 0x000fc60000000800 */
[----:B------:R-:W-:-:S13]  /*19850*/  ISETP.GE.OR P1, PT, R7, UR4, !P0 ;  /* 0x0000000407007c0c */ /* 0x000fda000c726670 */
[----:B------:R-:W2:Y:S08]  /*19860*/  @!P1 LDC.64 R4, c[0x0][0xc80] ;  /* 0x00032000ff049b82 */ /* 0x000eb00000000a00 */
[----:B0-----:R-:W0:Y:S01]  /*19870*/  @!P1 LDC.64 R2, c[0x0][0xc78] ;  /* 0x00031e00ff029b82 */ /* 0x001e220000000a00 */
[----:B--2---:R-:W-:-:S05]  /*19880*/  @!P1 IMAD.WIDE.U32 R4, R7, 0x4, R4 ;  /* 0x0000000407049825 */ /* 0x004fca00078e0004 */
[----:B------:R-:W2:Y:S01]  /*19890*/  @!P1 LDG.E R6, desc[UR56][R4.64] ;  /* 0x0000003804069981 */ /* 0x000ea2000c1e1900 */
[----:B0-----:R-:W-:-:S05]  /*198a0*/  @!P1 IMAD.WIDE.U32 R2, R7, 0x4, R2 ;  /* 0x0000000407029825 */ /* 0x001fca00078e0002 */
[----:B------:R-:W2:Y:S01]  /*198b0*/  @!P1 LDG.E R9, desc[UR56][R2.64] ;  /* 0x0000003802099981 */ /* 0x000ea2000c1e1900 */
[C---:B------:R-:W-:Y:S02]  /*198c0*/  ISETP.NE.AND P1, PT, R7.reuse, RZ, PT ;  /* 0x000000ff0700720c */ /* 0x040fe40003f25270 */
[C---:B------:R-:W-:Y:S02]  /*198d0*/  ISETP.GE.U32.AND P2, PT, R7.reuse, 0x2, PT ;  /* 0x000000020700780c */ /* 0x040fe40003f46070 */
[C---:B------:R-:W-:Y:S02]  /*198e0*/  ISETP.GE.U32.AND P3, PT, R7.reuse, 0x4, PT ;  /* 0x000000040700780c */ /* 0x040fe40003f66070 */
[C---:B------:R-:W-:Y:S02]  /*198f0*/  ISETP.GE.U32.AND P4, PT, R7.reuse, 0x8, PT ;  /* 0x000000080700780c */ /* 0x040fe40003f86070 */
[----:B------:R-:W-:Y:S01]  /*19900*/  ISETP.GE.U32.AND P5, PT, R7, 0x10, PT ;  /* 0x000000100700780c */ /* 0x000fe20003fa6070 */
[----:B------:R-:W-:Y:S01]  /*19910*/  UMOV UR4, URZ ;  /* 0x0000003f00047c82 */ /* 0x000fe20008000000 */
        /* <DEDUP_REMOVED lines=24> */
.L_x_673:
[----:B------:R-:W0:Y:S01]  /*19aa0*/  LDC R2, c[0x0][0xc3c] ;  /* 0x00030f00ff027b82 */ /* 0x000e220000000800 */
[----:B------:R-:W-:Y:S01]  /*19ab0*/  UIADD3 UR4, UR4, 0x1f, URZ ;  /* 0x0000001f04047890 */ /* 0x000fe2000fffe03f */
[----:B------:R-:W-:Y:S02]  /*19ac0*/  ULDC UR7, c[0x0][0xc3c] ;  /* 0x00030f0000077ab9 */ /* 0x000fe40000000800 */
[----:B------:R-:W-:-:S03]  /*19ad0*/  IMAD.U32 R19, RZ, RZ, UR7 ;  /* 0x00000007ff137e24 */ /* 0x000fc6000f8e00ff */
[----:B0-----:R-:W-:-:S13]  /*19ae0*/  ISETP.LE.AND P6, PT, R2, UR4, PT ;  /* 0x0000000402007c0c */ /* 0x001fda000bfc3270 */
[----:B------:R-:W-:Y:S05]  /*19af0*/  @P6 BRA `(.L_x_672) ;  /* 0x0000000400ac6947 */ /* 0x000fea0003800000 */
[----:B------:R-:W-:Y:S02]  /*19b00*/  VIADD R9, R7, UR4 ;  /* 0x0000000407097c36 */ /* 0x000fe40008000000 */
[----:B------:R-:W-:-:S03]  /*19b10*/  IMAD.MOV.U32 R6, RZ, RZ, RZ ;  /* 0x000000ffff067224 */ /* 0x000fc600078e00ff */
[----:B------:R-:W-:-:S13]  /*19b20*/  ISETP.GE.OR P6, PT, R9, R2, !P0 ;  /* 0x000000020900720c */ /* 0x000fda00047c6670 */
[----:B------:R-:W0:Y:S08]  /*19b30*/  @!P6 LDC.64 R4, c[0x0][0xc80] ;  /* 0x00032000ff04eb82 */ /* 0x000e300000000a00 */
[----:B------:R-:W1:Y:S01]  /*19b40*/  @!P6 LDC.64 R2, c[0x0][0xc78] ;  /* 0x00031e00ff02eb82 */ /* 0x000e620000000a00 */
[----:B0-----:R-:W-:-:S05]  /*19b50*/  @!P6 IMAD.WIDE R4, R9, 0x4, R4 ;  /* 0x000000040904e825 */ /* 0x001fca00078e0204 */
[----:B------:R-:W2:Y:S01]  /*19b60*/  @!P6 LDG.E R6, desc[UR56][R4.64] ;  /* 0x000000380406e981 */ /* 0x000ea2000c1e1900 */
[----:B-1----:R-:W-:Y:S01]  /*19b70*/  @!P6 IMAD.WIDE R2, R9, 0x4, R2 ;  /* 0x000000040902e825 */ /* 0x002fe200078e0202 */
[----:B------:R-:W-:-:S06]  /*19b80*/  MOV R9, RZ ;  /* 0x000000ff00097202 */ /* 0x000fcc0000000f00 */
        /* <DEDUP_REMOVED lines=22> */
.L_x_671:
        /* <DEDUP_REMOVED lines=14> */
[----:B0-----:R-:W-:Y:S01]  /*19dd0*/  IMAD.MOV R12, RZ, RZ, -R3 ;  /* 0x000000ffff0c7224 */ /* 0x001fe200078e0a03 */
[----:B-12---:R-:W-:Y:S06]  /*19de0*/  @!P0 BRA `(.L_x_674) ;  /* 0x0000000000088947 */ /* 0x006fec0003800000 */
[----:B------:R-:W-:-:S06]  /*19df0*/  VIADD R16, R19, 0xffffffff ;  /* 0xffffffff13107836 */ /* 0x000fcc0000000000 */
[----:B------:R0:W1:Y:S02]  /*19e00*/  SHFL.IDX PT, R16, R5, R16, 0x1f ;  /* 0x00001f1005107589 */ /* 0x00006400000e0000 */
.L_x_674:
[----:B-1----:R-:W-:Y:S01]  /*19e10*/  IMAD R16, R16, UR5, R11 ;  /* 0x0000000510107c24 */ /* 0x002fe2000f8e020b */
[----:B0-----:R-:W-:Y:S01]  /*19e20*/  IABS R5, R9 ;  /* 0x0000000900057213 */ /* 0x001fe20000000000 */
[----:B------:R-:W-:Y:S01]  /*19e30*/  IMAD.MOV.U32 R11, RZ, RZ, R12 ;  /* 0x000000ffff0b7224 */ /* 0x000fe200078e000c */
[----:B------:R-:W-:Y:S01]  /*19e40*/  IABS R12, R6 ;  /* 0x00000006000c7213 */ /* 0x000fe20000000000 */
[----:B------:R-:W-:Y:S01]  /*19e50*/  IMAD.MOV.U32 R2, RZ, RZ, RZ ;  /* 0x000000ffff027224 */ /* 0x000fe200078e00ff */
[----:B------:R-:W-:Y:S01]  /*19e60*/  IADD3 R17, -R16, UR6, RZ ;  /* 0x0000000610117c10 */ /* 0x000fe2000fffe1ff */
[----:B------:R-:W-:Y:S01]  /*19e70*/  IMAD R11, R11, R4, RZ ;  /* 0x000000040b0b7224 */ /* 0x000fe200078e02ff */
[----:B------:R-:W0:Y:S01]  /*19e80*/  I2F.RP R8, R5 ;  /* 0x0000000500087306 */ /* 0x000e220000209400 */
[----:B------:R-:W-:Y:S01]  /*19e90*/  IMAD.MOV R12, RZ, RZ, -R12 ;  /* 0x000000ffff0c7224 */ /* 0x000fe200078e0a0c */
[----:B------:R-:W-:Y:S01]  /*19ea0*/  IABS R10, R17 ;  /* 0x00000011000a7213 */ /* 0x000fe20000000000 */
[----:B------:R-:W-:-:S04]  /*19eb0*/  IMAD.HI.U32 R2, R3, R11, R2 ;  /* 0x0000000b03027227 */ /* 0x000fc800078e0002 */
[----:B------:R-:W-:Y:S02]  /*19ec0*/  IMAD.MOV.U32 R3, RZ, RZ, R10 ;  /* 0x000000ffff037224 */ /* 0x000fe400078e000a */
[----:B------:R-:W-:Y:S02]  /*19ed0*/  IMAD.MOV.U32 R10, RZ, RZ, R12 ;  /* 0x000000ffff0a7224 */ /* 0x000fe400078e000c */
[----:B------:R-:W-:-:S04]  /*19ee0*/  IMAD.HI.U32 R2, R2, R3, RZ ;  /* 0x0000000302027227 */ /* 0x000fc800078e00ff */
[----:B------:R-:W-:Y:S01]  /*19ef0*/  IMAD R3, R2, R10, R3 ;  /* 0x0000000a02037224 */ /* 0x000fe200078e0203 */
[----:B0-----:R-:W0:Y:S01]  /*19f00*/  MUFU.RCP R8, R8 ;  /* 0x0000000800087308 */ /* 0x001e220000001000 */
[----:B------:R-:W-:-:S03]  /*19f10*/  VIADD R19, R19, UR4 ;  /* 0x0000000413137c36 */ /* 0x000fc60008000000 */
[----:B------:R-:W-:-:S13]  /*19f20*/  ISETP.GT.U32.AND P1, PT, R4, R3, PT ;  /* 0x000000030400720c */ /* 0x000fda0003f24070 */
[-C--:B------:R-:W-:Y:S01]  /*19f30*/  @!P1 IADD3 R3, R3, -R4.reuse, RZ ;  /* 0x8000000403039210 */ /* 0x080fe20007ffe0ff */
        /* <DEDUP_REMOVED lines=8> */
[----:B------:R-:W-:-:S04]  /*19fc0*/  @P0 VIADD R2, R2, 0x1 ;  /* 0x0000000102020836 */ /* 0x000fc80000000000 */
[----:B------:R-:W-:Y:S02]  /*19fd0*/  IMAD.MOV.U32 R8, RZ, RZ, R2 ;  /* 0x000000ffff087224 */ /* 0x000fe400078e0002 */
[----:B-1----:R-:W-:Y:S02]  /*19fe0*/  IMAD.MOV R2, RZ, RZ, -R3 ;  /* 0x000000ffff027224 */ /* 0x002fe400078e0a03 */
[----:B------:R-:W-:Y:S01]  /*19ff0*/  @!P2 IMAD.MOV R8, RZ, RZ, -R8 ;  /* 0x000000ffff08a224 */ /* 0x000fe200078e0a08 */
[----:B------:R-:W-:Y:S01]  /*1a000*/  @!P1 LOP3.LUT R8, RZ, R6, RZ, 0x33, !PT ;  /* 0x00000006ff089212 */ /* 0x000fe200078e33ff */
[----:B------:R-:W-:Y:S02]  /*1a010*/  IMAD R11, R2, R5, RZ ;  /* 0x00000005020b7224 */ /* 0x000fe400078e02ff */
[----:B------:R-:W-:Y:S01]  /*1a020*/  IMAD.MOV.U32 R2, RZ, RZ, RZ ;  /* 0x000000ffff027224 */ /* 0x000fe200078e00ff */
[----:B------:R-:W-:Y:S01]  /*1a030*/  IABS R4, R8 ;  /* 0x0000000800047213 */ /* 0x000fe20000000000 */
[----:B------:R-:W-:-:S02]  /*1a040*/  IMAD.MOV R10, RZ, RZ, -R10 ;  /* 0x000000ffff0a7224 */ /* 0x000fc400078e0a0a */
[----:B------:R-:W-:-:S04]  /*1a050*/  IMAD.HI.U32 R2, R3, R11, R2 ;  /* 0x0000000b03027227 */ /* 0x000fc800078e0002 */
[----:B------:R-:W-:Y:S02]  /*1a060*/  IMAD.MOV.U32 R3, RZ, RZ, R4 ;  /* 0x000000ffff037224 */ /* 0x000fe400078e0004 */
[----:B------:R-:W-:Y:S02]  /*1a070*/  IMAD.MOV.U32 R4, RZ, RZ, R10 ;  /* 0x000000ffff047224 */ /* 0x000fe400078e000a */
[----:B------:R-:W-:-:S04]  /*1a080*/  IMAD.HI.U32 R2, R2, R3, RZ ;  /* 0x0000000302027227 */ /* 0x000fc800078e00ff */
[----:B------:R-:W-:Y:S01]  /*1a090*/  IMAD R4, R2, R4, R3 ;  /* 0x0000000402047224 */ /* 0x000fe200078e0203 */
[----:B------:R-:W-:Y:S01]  /*1a0a0*/  LOP3.LUT R3, R8, R9, RZ, 0x3c, !PT ;  /* 0x0000000908037212 */ /* 0x000fe200078e3cff */
[----:B------:R-:W-:-:S03]  /*1a0b0*/  IMAD R6, R6, R8, RZ ;  /* 0x0000000806067224 */ /* 0x000fc600078e02ff */
[----:B------:R-:W-:Y:S02]  /*1a0c0*/  ISETP.GT.U32.AND P1, PT, R5, R4, PT ;  /* 0x000000040500720c */ /* 0x000fe40003f24070 */
[----:B------:R-:W-:Y:S02]  /*1a0d0*/  ISETP.GE.AND P2, PT, R3, RZ, PT ;  /* 0x000000ff0300720c */ /* 0x000fe40003f46270 */
[----:B------:R-:W-:-:S09]  /*1a0e0*/  IADD3 R17, R17, -R6, RZ ;  /* 0x8000000611117210 */ /* 0x000fd20007ffe0ff */
[----:B------:R-:W-:Y:S02]  /*1a0f0*/  @!P1 IMAD.IADD R4, R4, 0x1, -R5 ;  /* 0x0000000104049824 */ /* 0x000fe400078e0a05 */
[----:B------:R-:W-:Y:S01]  /*1a100*/  @!P1 VIADD R2, R2, 0x1 ;  /* 0x0000000102029836 */ /* 0x000fe20000000000 */
[----:B------:R-:W-:Y:S02]  /*1a110*/  ISETP.NE.AND P1, PT, R9, RZ, PT ;  /* 0x000000ff0900720c */ /* 0x000fe40003f25270 */
[----:B------:R-:W-:-:S13]  /*1a120*/  ISETP.GE.U32.AND P0, PT, R4, R5, PT ;  /* 0x000000050400720c */ /* 0x000fda0003f06070 */
[----:B------:R-:W-:-:S04]  /*1a130*/  @P0 VIADD R2, R2, 0x1 ;  /* 0x0000000102020836 */ /* 0x000fc80000000000 */
[----:B------:R-:W-:Y:S01]  /*1a140*/  @!P2 IMAD.MOV R2, RZ, RZ, -R2 ;  /* 0x000000ffff02a224 */ /* 0x000fe200078e0a02 */
[----:B------:R-:W-:-:S05]  /*1a150*/  @!P1 LOP3.LUT R2, RZ, R9, RZ, 0x33, !PT ;  /* 0x00000009ff029212 */ /* 0x000fca00078e33ff */
[----:B------:R-:W-:-:S04]  /*1a160*/  IMAD.MOV R18, RZ, RZ, -R2 ;  /* 0x000000ffff127224 */ /* 0x000fc800078e0a02 */
[C---:B------:R-:W-:Y:S02]  /*1a170*/  IMAD R18, R9.reuse, R18, R8 ;  /* 0x0000001209127224 */ /* 0x040fe400078e0208 */
[----:B------:R-:W-:-:S04]  /*1a180*/  IMAD R9, R9, 0x1000000, R2 ;  /* 0x0100000009097824 */ /* 0x000fc800078e0202 */
[----:B------:R-:W-:Y:S01]  /*1a190*/  IMAD R18, R18, 0x10000, R9 ;  /* 0x0001000012127824 */ /* 0x000fe200078e0209 */
[----:B------:R-:W-:Y:S06]  /*1a1a0*/  BRA `(.L_x_675) ;  /* 0x00000000000c7947 */ /* 0x000fec0003800000 */
.L_x_672:
[----:B------:R-:W-:Y:S02]  /*1a1b0*/  IMAD.MOV.U32 R17, RZ, RZ, RZ ;  /* 0x000000ffff117224 */ /* 0x000fe400078e00ff */
[----:B------:R-:W-:Y:S02]  /*1a1c0*/  IMAD.U32 R16, RZ, RZ, UR6 ;  /* 0x00000006ff107e24 */ /* 0x000fe4000f8e00ff */
[----:B------:R-:W-:-:S07]  /*1a1d0*/  IMAD.MOV.U32 R18, RZ, RZ, RZ ;  /* 0x000000ffff127224 */ /* 0x000fce00078e00ff */
.L_x_675:
[----:B------:R-:W-:-:S13]  /*1a1e0*/  ISETP.NE.AND P0, PT, R7, RZ, PT ;  /* 0x000000ff0700720c */ /* 0x000fda0003f05270 */
[----:B------:R-:W0:Y:S01]  /*1a1f0*/  @!P0 S2R R3, SR_CgaCtaId ;  /* 0x0000000000038919 */ /* 0x000e220000008800 */
[----:B------:R-:W-:-:S04]  /*1a200*/  @!P0 MOV R2, 0x400 ;  /* 0x0000040000028802 */ /* 0x000fc80000000f00 */
[----:B0-----:R-:W-:-:S05]  /*1a210*/  @!P0 LEA R2, R3, R2, 0x18 ;  /* 0x0000000203028211 */ /* 0x001fca00078ec0ff */
[----:B------:R0:W-:Y:S01]  /*1a220*/  @!P0 STS.128 [R2+0x2a8d0], R16 ;  /* 0x02a8d01002008388 */ /* 0x0001e20000000c00 */
[----:B------:R-:W-:Y:S06]  /*1a230*/  BAR.ARV 0x5, 0x180 ;  /* 0x0146000000007b1d */ /* 0x000fec0000002000 */
.L_x_670:
[----:B------:R2:W-:Y:S01]  /*1a240*/  STL [R1+0x20], RZ ;  /* 0x000020ff01007387 */ /* 0x0005e20000100800 */
[----:B------:R-:W-:Y:S01]  /*1a250*/  ULDC UR4, c[0x0][0xc3c] ;  /* 0x00030f0000047ab9 */ /* 0x000fe20000000800 */
[----:B------:R-:W-:Y:S01]  /*1a260*/  IMAD.MOV.U32 R28, RZ, RZ, 0x1 ;  /* 0x00000001ff1c7424 */ /* 0x000fe200078e00ff */
[----:B-1----:R-:W-:Y:S01]  /*1a270*/  ISETP.GE.AND P0, PT, R19, UR4, PT ;  /* 0x0000000413007c0c */ /* 0x002fe2000bf06270 */
[----:B------:R-:W-:-:S12]  /*1a280*/  IMAD.MOV.U32 R27, RZ, RZ, RZ ;  /* 0x000000ffff1b7224 */ /* 0x000fd800078e00ff */
[----:B--2---:R-:W-:Y:S05]  /*1a290*/  @P0 BRA `(.L_x_676) ;  /* 0x0000006000780947 */ /* 0x004fea0003800000 */
[----:B------:R-:W1:Y:S01]  /*1a2a0*/  S2UR UR5, SR_CgaCtaId ;  /* 0x00000000000579c3 */ /* 0x000e620000008800 */
[----:B------:R2:W-:Y:S01]  /*1a2b0*/  STL [R1+0x20], RZ ;  /* 0x000020ff01007387 */ /* 0x0005e20000100800 */
[C---:B0-----:R-:W-:Y:S01]  /*1a2c0*/  IMAD.SHL.U32 R2, R0.reuse, 0x8, RZ ;  /* 0x0000000800027824 */ /* 0x041fe200078e00ff */
[----:B------:R-:W-:Y:S01]  /*1a2d0*/  LOP3.LUT R5, R0, 0x7f, RZ, 0xc0, !PT ;  /* 0x0000007f00057812 */ /* 0x000fe200078ec0ff */
[----:B------:R-:W-:Y:S01]  /*1a2e0*/  UMOV UR4, 0x400 ;  /* 0x0000040000047882 */ /* 0x000fe20000000000 */
[----:B------:R-:W-:Y:S01]  /*1a2f0*/  BSSY B8, `(.L_x_676) ;  /* 0x0000618000087945 */ /* 0x000fe20003800000 */
[----:B------:R-:W-:Y:S01]  /*1a300*/  IMAD.MOV.U32 R30, RZ, RZ, 0x1 ;  /* 0x00000001ff1e7424 */ /* 0x000fe200078e00ff */
[C---:B------:R-:W-:Y:S01]  /*1a310*/  LOP3.LUT R3, R2.reuse, 0x1f8, RZ, 0xc0, !PT ;  /* 0x000001f802037812 */ /* 0x040fe200078ec0ff */
[----:B------:R-:W-:Y:S01]  /*1a320*/  IMAD.SHL.U32 R33, R5, 0x8, RZ ;  /* 0x0000000805217824 */ /* 0x000fe200078e00ff */
[----:B------:R-:W-:Y:S01]  /*1a330*/  LOP3.LUT R2, R2, 0x38, RZ, 0xc0, !PT ;  /* 0x0000003802027812 */ /* 0x000fe200078ec0ff */
[----:B------:R-:W-:Y:S01]  /*1a340*/  IMAD.MOV.U32 R25, RZ, RZ, RZ ;  /* 0x000000ffff197224 */ /* 0x000fe200078e00ff */
[----:B------:R-:W-:Y:S01]  /*1a350*/  LOP3.LUT R4, R3, 0x38, R0, 0x78, !PT ;  /* 0x0000003803047812 */ /* 0x000fe200078e7800 */
[----:B------:R-:W-:Y:S01]  /*1a360*/  IMAD.SHL.U32 R0, R0, 0x10, RZ ;  /* 0x0000001000007824 */ /* 0x000fe200078e00ff */
[----:B------:R-:W-:Y:S01]  /*1a370*/  SHF.R.U32.HI R3, RZ, 0x3, R5 ;  /* 0x00000003ff037819 */ /* 0x000fe20000011605 */
[----:B------:R-:W-:Y:S01]  /*1a380*/  IMAD.MOV.U32 R27, RZ, RZ, RZ ;  /* 0x000000ffff1b7224 */ /* 0x000fe200078e00ff */
[----:B------:R-:W-:Y:S01]  /*1a390*/  LOP3.LUT R33, R4, 0x200, R33, 0xf8, !PT ;  /* 0x0000020004217812 */ /* 0x000fe200078ef821 */
[----:B------:R-:W-:Y:S01]  /*1a3a0*/  IMAD.MOV.U32 R28, RZ, RZ, 0x1 ;  /* 0x00000001ff1c7424 */ /* 0x000fe200078e00ff */
[----:B------:R-:W-:Y:S01]  /*1a3b0*/  LOP3.LUT R4, R3, 0x70, R0, 0xf8, !PT ;  /* 0x0000007003047812 */ /* 0x000fe200078ef800 */
[----:B------:R-:W-:Y:S01]  /*1a3c0*/  ULOP3.LUT UR39, UR60, 0x2, URZ, 0xfc, !UPT ;  /* 0x000000023c277892 */ /* 0x000fe2000f8efc3f */
[C---:B------:R-:W-:Y:S01]  /*1a3d0*/  LOP3.LUT R3, R2.reuse, 0x40, RZ, 0xfc, !PT ;  /* 0x0000004002037812 */ /* 0x040fe200078efcff */
[----:B------:R-:W-:Y:S01]  /*1a3e0*/  ULDC.64 UR36, c[0x0][0x198] ;  /* 0x0000660000247ab9 */ /* 0x000fe20000000a00 */
[----:B------:R-:W-:Y:S01]  /*1a3f0*/  LOP3.LUT R0, R2, 0x80, RZ, 0xfc, !PT ;  /* 0x0000008002007812 */ /* 0x000fe200078efcff */
[----:B------:R-:W-:Y:S01]  /*1a400*/  ULDC UR38, c[0x0][0xc] ;  /* 0x0000030000267ab9 */ /* 0x000fe20000000800 */
[----:B-1----:R-:W-:-:S06]  /*1a410*/  ULEA UR4, UR5, UR4, 0x18 ;  /* 0x0000000405047291 */ /* 0x002fcc000f8ec03f */
[----:B------:R-:W-:-:S04]  /*1a420*/  IMAD.U32 R22, RZ, RZ, UR4 ;  /* 0x00000004ff167e24 */ /* 0x000fc8000f8e00ff */
[----:B--2---:R-:W-:-:S07]  /*1a430*/  IMAD R35, R33, 0x2, R22 ;  /* 0x0000000221237824 */ /* 0x004fce00078e0216 */
.L_x_779:
[----:B0-----:R-:W0:Y:S02]  /*1a440*/  LDC.64 R2, c[0x0][0xc88] ;  /* 0x00032200ff027b82 */ /* 0x001e240000000a00 */
[----:B0-----:R-:W-:-:S05]  /*1a450*/  IMAD.WIDE R2, R19, 0x4, R2 ;  /* 0x0000000413027825 */ /* 0x001fca00078e0202 */
[----:B--2---:R-:W2:Y:S01]  /*1a460*/  LDG.E R31, desc[UR56][R2.64] ;  /* 0x00000038021f7981 */ /* 0x004ea2000c1e1900 */
[----:B------:R-:W-:Y:S05]  /*1a470*/  YIELD ;  /* 0x0000000000007946 */ /* 0x000fea0003800000 */
[----:B------:R-:W-:Y:S01]  /*1a480*/  ULDC.64 UR4, c[0x0][0xa28] ;  /* 0x00028a0000047ab9 */ /* 0x000fe20000000a00 */
[----:B------:R-:W-:Y:S01]  /*1a490*/  ULDC.64 UR8, c[0x0][0xa18] ;  /* 0x0002860000087ab9 */ /* 0x000fe20000000a00 */
[----:B------:R-:W-:Y:S01]  /*1a4a0*/  ISETP.NE.U32.AND P0, PT, RZ, UR4, PT ;  /* 0x00000004ff007c0c */ /* 0x000fe2000bf05070 */
[----:B------:R-:W-:Y:S01]  /*1a4b0*/  ULDC.64 UR6, c[0x0][0xa10] ;  /* 0x0002840000067ab9 */ /* 0x000fe20000000a00 */
[----:B------:R-:W-:-:S02]  /*1a4c0*/  MOV R11, RZ ;  /* 0x000000ff000b7202 */ /* 0x000fc40000000f00 */
[----:B------:R-:W-:Y:S02]  /*1a4d0*/  ISETP.NE.AND.EX P0, PT, RZ, UR5, PT, P0 ;  /* 0x00000005ff007c0c */ /* 0x000fe4000bf05300 */
[----:B------:R-:W-:-:S04]  /*1a4e0*/  ISETP.NE.U32.AND P2, PT, RZ, UR6, PT ;  /* 0x00000006ff007c0c */ /* 0x000fc8000bf45070 */
[----:B------:R-:W-:Y:S01]  /*1a4f0*/  ISETP.NE.AND.EX P2, PT, RZ, UR7, PT, P2 ;  /* 0x00000007ff007c0c */ /* 0x000fe2000bf45320 */
[----:B------:R-:W-:Y:S01]  /*1a500*/  IMAD.MOV.U32 R34, RZ, RZ, RZ ;  /* 0x000000ffff227224 */ /* 0x000fe200078e00ff */
[----:B--2---:R-:W-:-:S05]  /*1a510*/  SHF.R.S32.HI R0, RZ, 0x1f, R31 ;  /* 0x0000001fff007819 */ /* 0x004fca000001141f */
[C---:B------:R-:W-:Y:S01]  /*1a520*/  @P0 LEA R2, P1, R31.reuse, UR4, 0x2 ;  /* 0x000000041f020c11 */ /* 0x040fe2000f8210ff */
[C---:B------:R-:W-:Y:S01]  /*1a530*/  IMAD.SHL.U32 R23, R31.reuse, 0x4, RZ ;  /* 0x000000041f177824 */ /* 0x040fe200078e00ff */
[C-C-:B------:R-:W-:Y:S01]  /*1a540*/  SHF.L.U64.HI R24, R31.reuse, 0x2, R0.reuse ;  /* 0x000000021f187819 */ /* 0x140fe20000010200 */
[----:B------:R0:W-:Y:S01]  /*1a550*/  STL [R1+0x10], R0 ;  /* 0x0000100001007387 */ /* 0x0001e20000100800 */
[----:B------:R-:W-:Y:S01]  /*1a560*/  @P0 LEA.HI.X R3, R31, UR5, R0, 0x2, P1 ;  /* 0x000000051f030c11 */ /* 0x000fe200088f1400 */
[----:B------:R-:W-:Y:S01]  /*1a570*/  ULDC.64 UR4, c[0x0][0xa00] ;  /* 0x0002800000047ab9 */ /* 0x000fe20000000a00 */
[----:B------:R-:W-:-:S03]  /*1a580*/  ISETP.NE.U32.AND P1, PT, RZ, UR8, PT ;  /* 0x00000008ff007c0c */ /* 0x000fc6000bf25070 */
[----:B-1----:R1:W2:Y:S01]  /*1a590*/  @P0 LDG.E R11, desc[UR56][R2.64] ;  /* 0x00000038020b0981 */ /* 0x0022a2000c1e1900 */
[----:B------:R-:W-:Y:S02]  /*1a5a0*/  ISETP.NE.AND.EX P1, PT, RZ, UR9, PT, P1 ;  /* 0x00000009ff007c0c */ /* 0x000fe4000bf25310 */
[----:B------:R-:W-:Y:S01]  /*1a5b0*/  ISETP.NE.U32.AND P0, PT, RZ, UR4, PT ;  /* 0x00000004ff007c0c */ /* 0x000fe2000bf05070 */
[----:B0-----:R-:W-:Y:S01]  /*1a5c0*/  IMAD.MOV.U32 R0, RZ, RZ, RZ ;  /* 0x000000ffff007224 */ /* 0x001fe200078e00ff */
[C---:B------:R-:W-:Y:S02]  /*1a5d0*/  IADD3 R4, P4, R23.reuse, UR6, RZ ;  /* 0x0000000617047c10 */ /* 0x040fe4000ff9e0ff */
[----:B------:R-:W-:Y:S02]  /*1a5e0*/  ISETP.NE.AND.EX P0, PT, RZ, UR5, PT, P0 ;  /* 0x00000005ff007c0c */ /* 0x000fe4000bf05300 */
[----:B------:R-:W-:Y:S02]  /*1a5f0*/  IADD3.X R5, R24, UR7, RZ, P4, !PT ;  /* 0x0000000718057c10 */ /* 0x000fe4000a7fe4ff */
[----:B-1----:R-:W-:Y:S01]  /*1a600*/  IADD3 R2, P3, R23, UR4, RZ ;  /* 0x0000000417027c10 */ /* 0x002fe2000ff7e0ff */
[----:B------:R-:W-:-:S02]  /*1a610*/  ULDC UR4, c[0x0][0x288] ;  /* 0x0000a20000047ab9 */ /* 0x000fc40000000800 */
[----:B------:R-:W5:Y:S01]  /*1a620*/  @P2 LDG.E R0, desc[UR56][R4.64] ;  /* 0x0000003804002981 */ /* 0x000f62000c1e1900 */
[C---:B------:R-:W-:Y:S02]  /*1a630*/  IADD3.X R3, R24.reuse, UR5, RZ, P3, !PT ;  /* 0x0000000518037c10 */ /* 0x040fe40009ffe4ff */
[----:B------:R-:W-:Y:S01]  /*1a640*/  @P1 IADD3 R6, P3, R23, UR8, RZ ;  /* 0x0000000817061c10 */ /* 0x000fe2000ff7e0ff */
[----:B------:R-:W-:Y:S01]  /*1a650*/  IMAD.U32 R8, RZ, RZ, UR4 ;  /* 0x00000004ff087e24 */ /* 0x000fe2000f8e00ff */
[----:B------:R-:W-:Y:S01]  /*1a660*/  ULDC.64 UR4, c[0x0][0x418] ;  /* 0x0001060000047ab9 */ /* 0x000fe20000000a00 */
[----:B------:R-:W5:Y:S01]  /*1a670*/  @P0 LDG.E R34, desc[UR56][R2.64] ;  /* 0x0000003802220981 */ /* 0x000f62000c1e1900 */
[----:B------:R-:W-:-:S05]  /*1a680*/  @P1 IADD3.X R7, R24, UR9, RZ, P3, !PT ;  /* 0x0000000918071c10 */ /* 0x000fca0009ffe4ff */
[----:B------:R0:W3:Y:S01]  /*1a690*/  @P1 LDG.E R8, desc[UR56][R6.64] ;  /* 0x0000003806081981 */ /* 0x0000e2000c1e1900 */
[----:B------:R-:W-:-:S03]  /*1a6a0*/  UISETP.NE.U32.AND UP0, UPT, UR4, URZ, UPT ;  /* 0x0000003f0400728c */ /* 0x000fc6000bf05070 */
[----:B------:R-:W-:Y:S01]  /*1a6b0*/  ULDC UR4, c[0x0][0x424] ;  /* 0x0001090000047ab9 */ /* 0x000fe20000000800 */
[----:B------:R-:W-:-:S03]  /*1a6c0*/  UISETP.NE.AND.EX UP0, UPT, UR5, URZ, UPT, UP0 ;  /* 0x0000003f0500728c */ /* 0x000fc6000bf05300 */
[----:B------:R-:W-:Y:S01]  /*1a6d0*/  ULDC UR5, c[0x0][0x2f0] ;  /* 0x0000bc0000057ab9 */ /* 0x000fe20000000800 */
[----:B------:R-:W-:-:S04]  /*1a6e0*/  USEL UR4, UR4, 0x1, UP0 ;  /* 0x0000000104047887 */ /* 0x000fc80008000000 */
[----:B------:R-:W-:-:S03]  /*1a6f0*/  UIMAD UR4, UR4, UR5, URZ ;  /* 0x00000005040472a4 */ /* 0x000fc6000f8e023f */
[----:B------:R-:W-:Y:S02]  /*1a700*/  ULDC UR5, c[0x0][0x348] ;  /* 0x0000d20000057ab9 */ /* 0x000fe40000000800 */
[----:B0-----:R-:W-:Y:S01]  /*1a710*/  IMAD.U32 R6, RZ, RZ, UR5 ;  /* 0x00000005ff067e24 */ /* 0x001fe2000f8e00ff */
[----:B--2---:R-:W-:Y:S04]  /*1a720*/  STL [R1], R11 ;  /* 0x0000000b01007387 */ /* 0x004fe80000100800 */
[----:B---3--:R0:W-:Y:S02]  /*1a730*/  STL [R1+0x1c], R8 ;  /* 0x00001c0801007387 */ /* 0x0081e40000100800 */
[----:B0-----:R-:W-:Y:S01]  /*1a740*/  IMAD.U32 R8, RZ, RZ, UR4 ;  /* 0x00000004ff087e24 */ /* 0x001fe2000f8e00ff */
[----:B------:R-:W-:Y:S06]  /*1a750*/  @P1 BRA `(.L_x_677) ;  /* 0x0000000000141947 */ /* 0x000fec0003800000 */
[----:B------:R-:W-:Y:S05]  /*1a760*/  @!P0 BRA `(.L_x_677) ;  /* 0x0000000000108947 */ /* 0x000fea0003800000 */
[----:B------:R-:W2:Y:S04]  /*1a770*/  LDG.E R10, desc[UR56][R2.64] ;  /* 0x00000038020a7981 */ /* 0x000ea8000c1e1900 */
[----:B------:R-:W2:Y:S02]  /*1a780*/  LDG.E R7, desc[UR56][R2.64+0x4] ;  /* 0x0000043802077981 */ /* 0x000ea4000c1e1900 */
[----:B--2---:R-:W-:-:S05]  /*1a790*/  IMAD.IADD R2, R7, 0x1, -R10 ;  /* 0x0000000107027824 */ /* 0x004fca00078e0a0a */
[----:B------:R0:W-:Y:S02]  /*1a7a0*/  STL [R1+0x1c], R2 ;  /* 0x00001c0201007387 */ /* 0x0001e40000100800 */
.L_x_677:
[----:B------:R-:W-:Y:S01]  /*1a7b0*/  ULDC.64 UR4, c[0x0][0xa20] ;  /* 0x0002880000047ab9 */ /* 0x000fe20000000a00 */
[C---:B0-----:R-:W-:Y:S01]  /*1a7c0*/  LOP3.LUT R2, R18.reuse, 0xff000000, RZ, 0xc0, !PT ;  /* 0xff00000012027812 */ /* 0x041fe200078ec0ff */
[----:B------:R-:W-:Y:S01]  /*1a7d0*/  IMAD.MOV.U32 R32, RZ, RZ, R31 ;  /* 0x000000ffff207224 */ /* 0x000fe200078e001f */
[----:B------:R-:W-:Y:S02]  /*1a7e0*/  ISETP.NE.U32.AND P0, PT, RZ, UR4, PT ;  /* 0x00000004ff007c0c */ /* 0x000fe4000bf05070 */
[----:B------:R-:W-:Y:S02]  /*1a7f0*/  SHF.R.U32.HI R2, RZ, 0x8, R2 ;  /* 0x00000008ff027819 */ /* 0x000fe40000011602 */
[----:B------:R-:W-:Y:S02]  /*1a800*/  ISETP.NE.AND.EX P0, PT, RZ, UR5, PT, P0 ;  /* 0x00000005ff007c0c */ /* 0x000fe4000bf05300 */
[C---:B------:R-:W-:Y:S02]  /*1a810*/  LOP3.LUT R7, R18.reuse, 0xff0000, RZ, 0xc0, !PT ;  /* 0x00ff000012077812 */ /* 0x040fe400078ec0ff */
[----:B------:R-:W-:-:S02]  /*1a820*/  LOP3.LUT R18, R18, 0xffff, RZ, 0xc0, !PT ;  /* 0x0000ffff12127812 */ /* 0x000fc400078ec0ff */
[----:B------:R-:W-:-:S07]  /*1a830*/  LEA.HI R7, R7, R2, RZ, 0x10 ;  /* 0x0000000207077211 */ /* 0x000fce00078f80ff */
[----:B------:R-:W-:Y:S05]  /*1a840*/  @!P0 BRA `(.L_x_678) ;  /* 0x0000000000108947 */ /* 0x000fea0003800000 */
[----:B------:R-:W-:-:S04]  /*1a850*/  IADD3 R2, P0, R23, UR4, RZ ;  /* 0x0000000417027c10 */ /* 0x000fc8000ff1e0ff */
[----:B------:R-:W-:-:S05]  /*1a860*/  IADD3.X R3, R24, UR5, RZ, P0, !PT ;  /* 0x0000000518037c10 */ /* 0x000fca00087fe4ff */
[----:B------:R0:W5:Y:S01]  /*1a870*/  LDG.E R8, desc[UR56][R2.64] ;  /* 0x0000003802087981 */ /* 0x000162000c1e1900 */
[----:B------:R-:W-:Y:S05]  /*1a880*/  BRA `(.L_x_679) ;  /* 0x0000000000247947 */ /* 0x000fea0003800000 */
.L_x_678:
[----:B------:R-:W-:Y:S02]  /*1a890*/  ULDC.64 UR4, c[0x0][0xa08] ;  /* 0x0002820000047ab9 */ /* 0x000fe40000000a00 */
[----:B------:R-:W-:-:S04]  /*1a8a0*/  ISETP.NE.U32.AND P0, PT, RZ, UR4, PT ;  /* 0x00000004ff007c0c */ /* 0x000fc8000bf05070 */
[----:B------:R-:W-:-:S13]  /*1a8b0*/  ISETP.NE.AND.EX P0, PT, RZ, UR5, PT, P0 ;  /* 0x00000005ff007c0c */ /* 0x000fda000bf05300 */
[----:B------:R-:W-:Y:S05]  /*1a8c0*/  @!P0 BRA `(.L_x_679) ;  /* 0x0000000000148947 */ /* 0x000fea0003800000 */
[----:B------:R-:W0:Y:S02]  /*1a8d0*/  LDC.64 R2, c[0x0][0xa08] ;  /* 0x00028200ff027b82 */ /* 0x000e240000000a00 */
[----:B0-----:R-:W-:-:S05]  /*1a8e0*/  IMAD.WIDE R2, R32, 0x4, R2 ;  /* 0x0000000420027825 */ /* 0x001fca00078e0202 */
[----:B------:R-:W2:Y:S04]  /*1a8f0*/  LDG.E R8, desc[UR56][R2.64] ;  /* 0x0000003802087981 */ /* 0x000ea8000c1e1900 */
[----:B------:R-:W2:Y:S02]  /*1a900*/  LDG.E R9, desc[UR56][R2.64+0x4] ;  /* 0x0000043802097981 */ /* 0x000ea4000c1e1900 */
[----:B--2---:R-:W-:-:S07]  /*1a910*/  IMAD.IADD R8, R9, 0x1, -R8 ;  /* 0x0000000109087824 */ /* 0x004fce00078e0a08 */
.L_x_679:
[----:B0-----:R-:W2:Y:S04]  /*1a920*/  @P2 LDG.E R3, desc[UR56][R4.64] ;  /* 0x0000003804032981 */ /* 0x001ea8000c1e1900 */
[----:B------:R0:W2:Y:S01]  /*1a930*/  @P2 LDG.E R2, desc[UR56][R4.64+0x4] ;  /* 0x0000043804022981 */ /* 0x0000a2000c1e1900 */
[----:B-----5:R-:W-:Y:S01]  /*1a940*/  IMAD.IADD R8, R8, 0x1, -R11 ;  /* 0x0000000108087824 */ /* 0x020fe200078e0a0b */
[----:B------:R-:W-:Y:S01]  /*1a950*/  BSSY B0, `(.L_x_680) ;  /* 0x0000029000007945 */ /* 0x000fe20003800000 */
[----:B------:R-:W-:Y:S02]  /*1a960*/  LOP3.LUT R37, R7, 0xff, RZ, 0xc0, !PT ;  /* 0x000000ff07257812 */ /* 0x000fe400078ec0ff */
[----:B0-----:R-:W-:Y:S01]  /*1a970*/  SHF.R.U32.HI R5, RZ, 0x10, R7 ;  /* 0x00000010ff057819 */ /* 0x001fe20000011607 */
[----:B--2---:R-:W-:-:S04]  /*1a980*/  @P2 IMAD.IADD R6, R2, 0x1, -R3 ;  /* 0x0000000102062824 */ /* 0x004fc800078e0a03 */
[----:B------:R-:W-:-:S04]  /*1a990*/  IMAD.IADD R36, R8, 0x1, R6 ;  /* 0x0000000108247824 */ /* 0x000fc800078e0206 */
[C---:B------:R-:W-:Y:S01]  /*1a9a0*/  VIADD R2, R36.reuse, 0x5f ;  /* 0x0000005f24027836 */ /* 0x040fe20000000000 */
[----:B------:R-:W-:-:S03]  /*1a9b0*/  ISETP.GE.AND P1, PT, R36, 0x1, PT ;  /* 0x000000012400780c */ /* 0x000fc60003f26270 */
[----:B------:R-:W-:-:S05]  /*1a9c0*/  IMAD.HI R2, R2, 0x2aaaaaab, RZ ;  /* 0x2aaaaaab02027827 */ /* 0x000fca00078e02ff */
[----:B------:R-:W-:-:S04]  /*1a9d0*/  SHF.R.U32.HI R3, RZ, 0x1f, R2 ;  /* 0x0000001fff037819 */ /* 0x000fc80000011602 */
[----:B------:R-:W-:Y:S01]  /*1a9e0*/  LEA.HI.SX32 R4, R2, R3, 0x1c ;  /* 0x0000000302047211 */ /* 0x000fe200078fe2ff */
[----:B------:R-:W-:Y:S01]  /*1a9f0*/  IMAD.MOV.U32 R3, RZ, RZ, RZ ;  /* 0x000000ffff037224 */ /* 0x000fe200078e00ff */
[----:B------:R-:W-:Y:S06]  /*1aa00*/  @!P1 BRA `(.L_x_681) ;  /* 0x0000000000749947 */ /* 0x000fec0003800000 */
[----:B------:R-:W-:Y:S01]  /*1aa10*/  ISETP.NE.AND P0, PT, R5, RZ, PT ;  /* 0x000000ff0500720c */ /* 0x000fe20003f05270 */
[----:B------:R-:W-:-:S03]  /*1aa20*/  ULDC UR4, c[0x0][0x9f0] ;  /* 0x00027c0000047ab9 */ /* 0x000fc60000000800 */
[----:B------:R-:W-:-:S04]  /*1aa30*/  SEL R7, R5, UR4, P0 ;  /* 0x0000000405077c07 */ /* 0x000fc80008000000 */
[----:B------:R-:W-:Y:S02]  /*1aa40*/  IABS R10, R7 ;  /* 0x00000007000a7213 */ /* 0x000fe40000000000 */
[----:B------:R-:W-:Y:S02]  /*1aa50*/  IADD3 R9, R7, -0x1, R4 ;  /* 0xffffffff07097810 */ /* 0x000fe40007ffe004 */
[----:B------:R-:W0:Y:S08]  /*1aa60*/  I2F.RP R2, R10 ;  /* 0x0000000a00027306 */ /* 0x000e300000209400 */
[----:B0-----:R-:W0:Y:S02]  /*1aa70*/  MUFU.RCP R2, R2 ;  /* 0x0000000200027308 */ /* 0x001e240000001000 */
[----:B0-----:R-:W-:-:S06]  /*1aa80*/  VIADD R2, R2, 0xffffffe ;  /* 0x0ffffffe02027836 */ /* 0x001fcc0000000000 */
[----:B------:R0:W1:Y:S02]  /*1aa90*/  F2I.FTZ.U32.TRUNC.NTZ R3, R2 ;  /* 0x0000000200037305 */ /* 0x000064000021f000 */
[----:B0-----:R-:W-:-:S04]  /*1aaa0*/  LOP3.LUT R2, R9, R7, RZ, 0x3c, !PT ;  /* 0x0000000709027212 */ /* 0x001fc800078e3cff */
[----:B------:R-:W-:Y:S01]  /*1aab0*/  ISETP.GE.AND P4, PT, R2, RZ, PT ;  /* 0x000000ff0200720c */ /* 0x000fe20003f86270 */
[----:B-1----:R-:W-:-:S04]  /*1aac0*/  IMAD.MOV R2, RZ, RZ, -R3 ;  /* 0x000000ffff027224 */ /* 0x002fc800078e0a03 */
[----:B------:R-:W-:Y:S01]  /*1aad0*/  IMAD R11, R2, R10, RZ ;  /* 0x0000000a020b7224 */ /* 0x000fe200078e02ff */
[----:B------:R-:W-:-:S05]  /*1aae0*/  MOV R2, RZ ;  /* 0x000000ff00027202 */ /* 0x000fca0000000f00 */
[----:B------:R-:W-:Y:S01]  /*1aaf0*/  IMAD.HI.U32 R11, R3, R11, R2 ;  /* 0x0000000b030b7227 */ /* 0x000fe200078e0002 */
[----:B------:R-:W-:Y:S02]  /*1ab00*/  IABS R2, R9 ;  /* 0x0000000900027213 */ /* 0x000fe40000000000 */
[----:B------:R-:W-:-:S03]  /*1ab10*/  IABS R3, R7 ;  /* 0x0000000700037213 */ /* 0x000fc60000000000 */
[----:B------:R-:W-:-:S04]  /*1ab20*/  IMAD.HI.U32 R11, R11, R2, RZ ;  /* 0x000000020b0b7227 */ /* 0x000fc800078e00ff */
[----:B------:R-:W-:-:S04]  /*1ab30*/  IMAD.MOV R3, RZ, RZ, -R3 ;  /* 0x000000ffff037224 */ /* 0x000fc800078e0a03 */
        /* <DEDUP_REMOVED lines=10> */
.L_x_681:
[----:B------:R-:W-:Y:S05]  /*1abe0*/  BSYNC B0 ;  /* 0x0000000000007941 */ /* 0x000fea0003800000 */
.L_x_680:
[-C--:B------:R-:W-:Y:S01]  /*1abf0*/  IMAD R2, R37, R3.reuse, RZ ;  /* 0x0000000325027224 */ /* 0x080fe200078e02ff */
[----:B------:R-:W-:Y:S04]  /*1ac00*/  BSSY B0, `(.L_x_682) ;  /* 0x0000133000007945 */ /* 0x000fe80003800000 */
[C---:B------:R-:W-:Y:S01]  /*1ac10*/  VIADDMNMX R3, R2.reuse, R3, R4, PT ;  /* 0x0000000302037246 */ /* 0x040fe20003800104 */
[----:B------:R-:W-:-:S04]  /*1ac20*/  IMAD R2, R2, 0x60, -R8 ;  /* 0x0000006002027824 */ /* 0x000fc800078e0a08 */
[----:B------:R-:W-:Y:S01]  /*1ac30*/  IMAD R3, R3, 0x60, -R8 ;  /* 0x0000006003037824 */ /* 0x000fe200078e0a08 */
[----:B------:R-:W-:-:S04]  /*1ac40*/  VIMNMX R2, RZ, R2, !PT ;  /* 0x00000002ff027248 */ /* 0x000fc80007fe0100 */
[----:B------:R-:W-:-:S04]  /*1ac50*/  VIMNMX R3, R3, R6, PT ;  /* 0x0000000603037248 */ /* 0x000fc80003fe0100 */
[----:B------:R-:W-:-:S13]  /*1ac60*/  ISETP.GT.AND P0, PT, R3, R2, PT ;  /* 0x000000020300720c */ /* 0x000fda0003f04270 */
[----:B------:R-:W-:Y:S02]  /*1ac70*/  @P0 VIADD R7, R3, 0x5f ;  /* 0x0000005f03070836 */ /* 0x000fe40000000000 */
[----:B------:R-:W-:-:S04]  /*1ac80*/  IMAD.WIDE.U32 R2, R2, -0x55555555, RZ ;  /* 0xaaaaaaab02027825 */ /* 0x000fc800078e00ff */
[----:B------:R-:W-:Y:S01]  /*1ac90*/  @P0 IMAD.HI R7, R7, 0x2aaaaaab, RZ ;  /* 0x2aaaaaab07070827 */ /* 0x000fe200078e02ff */
[----:B------:R-:W-:-:S04]  /*1aca0*/  SHF.R.U32.HI R6, RZ, 0x6, R3 ;  /* 0x00000006ff067819 */ /* 0x000fc80000011603 */
[----:B------:R-:W-:Y:S01]  /*1acb0*/  @P0 SHF.R.U32.HI R2, RZ, 0x1f, R7 ;  /* 0x0000001fff020819 */ /* 0x000fe20000011607 */
[----:B------:R-:W-:-:S03]  /*1acc0*/  IMAD.MOV.U32 R3, RZ, RZ, R6 ;  /* 0x000000ffff037224 */ /* 0x000fc600078e0006 */
[----:B------:R-:W-:Y:S02]  /*1acd0*/  @P0 LEA.HI.SX32 R3, R7, R2, 0x1c ;  /* 0x0000000207030211 */ /* 0x000fe400078fe2ff */
[----:B------:R-:W-:Y:S02]  /*1ace0*/  PLOP3.LUT P0, PT, PT, PT, PT, 0x80, 0x0 ;  /* 0x000000000000781c */ /* 0x000fe40003f0f070 */
[----:B------:R-:W-:-:S13]  /*1acf0*/  ISETP.GT.AND P3, PT, R3, R6, PT ;  /* 0x000000060300720c */ /* 0x000fda0003f64270 */
[----:B------:R-:W-:Y:S05]  /*1ad00*/  @!P3 BRA `(.L_x_683) ;  /* 0x000000100088b947 */ /* 0x000fea0003800000 */
[----:B------:R-:W-:Y:S01]  /*1ad10*/  UMOV UR4, 0xffffffff ;  /* 0xffffffff00047882 */ /* 0x000fe20000000000 */
[----:B------:R-:W-:Y:S02]  /*1ad20*/  SEL R2, R32, RZ, !P2 ;  /* 0x000000ff20027207 */ /* 0x000fe40005000000 */
[----:B------:R-:W-:Y:S05]  /*1ad30*/  BRA.DIV UR4, `(.L_x_684) ;  /* 0x0000006a042c7947 */ /* 0x000fea000b800000 */
[----:B------:R-:W0:Y:S02]  /*1ad40*/  S2R R7, SR_TID.X ;  /* 0x0000000000077919 */ /* 0x000e240000002100 */
[----:B0-----:R-:W-:-:S04]  /*1ad50*/  SHF.R.U32.HI R7, RZ, 0x5, R7 ;  /* 0x00000005ff077819 */ /* 0x001fc80000011607 */
[----:B------:R-:W-:-:S05]  /*1ad60*/  LOP3.LUT R7, R7, 0x3, RZ, 0xc0, !PT ;  /* 0x0000000307077812 */ /* 0x000fca00078ec0ff */
[----:B------:R0:W1:Y:S02]  /*1ad70*/  SHFL.IDX PT, R14, R7, RZ, 0x1f ;  /* 0x00001fff070e7589 */ /* 0x00006400000e0000 */
.L_x_835:
[----:B-1----:R-:W-:Y:S02]  /*1ad80*/  ISETP.NE.AND P0, PT, R14, RZ, PT ;  /* 0x000000ff0e00720c */ /* 0x002fe40003f05270 */
[----:B------:R-:W-:-:S11]  /*1ad90*/  PLOP3.LUT P6, PT, PT, PT, PT, 0x8, 0x0 ;  /* 0x000000000000781c */ /* 0x000fd60003fce170 */
[----:B------:R-:W-:Y:S05]  /*1ada0*/  @P0 BRA `(.L_x_685) ;  /* 0x00000000000c0947 */ /* 0x000fea0003800000 */
[----:B------:R-:W-:-:S03]  /*1adb0*/  UMOV UR4, 0xffffffff ;  /* 0xffffffff00047882 */ /* 0x000fc60000000000 */
[----:B------:R-:W-:Y:S05]  /*1adc0*/  BRA.DIV UR4, `(.L_x_686) ;  /* 0x0000006a043c7947 */ /* 0x000fea000b800000 */
[----:B------:R-:W-:-:S13]  /*1add0*/  ELECT P6, URZ, PT ;  /* 0x00000000003f782f */ /* 0x000fda00038c0000 */
.L_x_685:
[----:B0-----:R-:W2:Y:S01]  /*1ade0*/  LDL R7, [R1+0x20] ;  /* 0x0000200001077983 */ /* 0x001ea20000100800 */
[----:B------:R-:W-:Y:S01]  /*1adf0*/  BSSY B1, `(.L_x_687) ;  /* 0x0000008000017945 */ /* 0x000fe20003800000 */
[----:B--2---:R-:W-:-:S05]  /*1ae00*/  VIADD R7, R7, 0x1 ;  /* 0x0000000107077836 */ /* 0x004fca0000000000 */
[----:B------:R-:W-:-:S04]  /*1ae10*/  LEA.HI R8, R7, R7, RZ, 0x1 ;  /* 0x0000000707087211 */ /* 0x000fc800078f08ff */
[----:B------:R-:W-:-:S05]  /*1ae20*/  LOP3.LUT R8, R8, 0xfffffffe, RZ, 0xc0, !PT ;  /* 0xfffffffe08087812 */ /* 0x000fca00078ec0ff */
[----:B------:R-:W-:-:S05]  /*1ae30*/  IMAD.IADD R7, R7, 0x1, -R8 ;  /* 0x0000000107077824 */ /* 0x000fca00078e0a08 */
[----:B------:R-:W-:-:S04]  /*1ae40*/  SHF.L.U32 R7, R7, 0x1f, RZ ;  /* 0x0000001f07077819 */ /* 0x000fc800000006ff */
[----:B------:R-:W0:Y:S02]  /*1ae50*/  SYNCS.PHASECHK.TRANS64.TRYWAIT P0, [R22+URZ+0x2a820], R7 ;  /* 0x02a82007160075a7 */ /* 0x000e24000800017f */
[----:B0-----:R-:W-:Y:S05]  /*1ae60*/  @!P0 BRA `(.L_x_688) ;  /* 0x0000006800348947 */ /* 0x001fea0003800000 */
.L_x_838:
[----:B------:R-:W-:Y:S05]  /*1ae70*/  BSYNC B1 ;  /* 0x0000000000017941 */ /* 0x000fea0003800000 */
.L_x_687:
[----:B------:R-:W-:Y:S04]  /*1ae80*/  BSSY B1, `(.L_x_689) ;  /* 0x000007c000017945 */ /* 0x000fe80003800000 */
[----:B------:R-:W-:Y:S05]  /*1ae90*/  @!P6 BRA `(.L_x_690) ;  /* 0x0000000400e8e947 */ /* 0x000fea0003800000 */
[----:B------:R-:W-:Y:S01]  /*1aea0*/  IMAD R11, R25, 0x8, R22 ;  /* 0x00000008190b7824 */ /* 0x000fe200078e0216 */
[----:B------:R-:W-:Y:S01]  /*1aeb0*/  SHF.L.U32 R10, R30, 0x1f, RZ ;  /* 0x0000001f1e0a7819 */ /* 0x000fe200000006ff */
[----:B------:R-:W1:Y:S01]  /*1aec0*/  S2R R8, SR_TID.X ;  /* 0x0000000000087919 */ /* 0x000e620000002100 */
[----:B------:R-:W-:Y:S02]  /*1aed0*/  BSSY B2, `(.L_x_691) ;  /* 0x0000005000027945 */ /* 0x000fe40003800000 */
[----:B------:R-:W2:Y:S01]  /*1aee0*/  SYNCS.PHASECHK.TRANS64.TRYWAIT P0, [R11+URZ+0x2a8a0], R10 ;  /* 0x02a8a00a0b0075a7 */ /* 0x000ea2000800017f */
[----:B-1----:R-:W-:-:S04]  /*1aef0*/  LOP3.LUT R8, R8, 0x7f, RZ, 0xc0, !PT ;  /* 0x0000007f08087812 */ /* 0x002fc800078ec0ff */
[----:B------:R-:W-:Y:S01]  /*1af00*/  ISETP.NE.AND P2, PT, R8, RZ, PT ;  /* 0x000000ff0800720c */ /* 0x000fe20003f45270 */
[----:B--2---:R-:W-:-:S12]  /*1af10*/  @!P0 BRA `(.L_x_692) ;  /* 0x00000068001c8947 */ /* 0x004fd80003800000 */
.L_x_839:
[----:B------:R-:W-:Y:S05]  /*1af20*/  BSYNC B2 ;  /* 0x0000000000027941 */ /* 0x000fea0003800000 */
.L_x_691:
[----:B------:R-:W-:Y:S04]  /*1af30*/  BSSY B2, `(.L_x_693) ;  /* 0x0000009000027945 */ /* 0x000fe80003800000 */
[----:B------:R-:W-:Y:S05]  /*1af40*/  @P2 BRA `(.L_x_694) ;  /* 0x00000000001c2947 */ /* 0x000fea0003800000 */
[----:B------:R-:W2:Y:S01]  /*1af50*/  S2R R8, SR_TID.X ;  /* 0x0000000000087919 */ /* 0x000ea20000002100 */
[----:B0-----:R-:W-:-:S04]  /*1af60*/  IMAD.MOV.U32 R7, RZ, RZ, 0x9000 ;  /* 0x00009000ff077424 */ /* 0x001fc800078e00ff */
[----:B------:R3:W-:Y:S01]  /*1af70*/  SYNCS.ARRIVE.TRANS64 RZ, [R11+URZ+0x2a890], R7 ;  /* 0x02a890070bff79a7 */ /* 0x0007e2000800003f */
[----:B--2---:R-:W-:-:S04]  /*1af80*/  LOP3.LUT R8, R8, 0x1f, RZ, 0xc0, !PT ;  /* 0x0000001f08087812 */ /* 0x004fc800078ec0ff */
[----:B------:R-:W-:-:S13]  /*1af90*/  ISETP.NE.AND P0, PT, R8, RZ, PT ;  /* 0x000000ff0800720c */ /* 0x000fda0003f05270 */
[----:B---3--:R-:W-:Y:S05]  /*1afa0*/  @!P0 BRA `(.L_x_694) ;  /* 0x0000000000048947 */ /* 0x008fea0003800000 */
[----:B------:R-:W-:Y:S01]  /*1afb0*/  BPT.TRAP 0x1 ;  /* 0x000000040000795c */ /* 0x000fe20000300000 */
.L_x_694:
[----:B------:R-:W-:Y:S05]  /*1afc0*/  BSYNC B2 ;  /* 0x0000000000027941 */ /* 0x000fea0003800000 */
.L_x_693:
[----:B------:R-:W-:Y:S01]  /*1afd0*/  IMAD.MOV.U32 R14, RZ, RZ, RZ ;  /* 0x000000ffff0e7224 */ /* 0x000fe200078e00ff */
[----:B------:R-:W-:Y:S01]  /*1afe0*/  UIADD3 UR4, UP0, UR36, 0x570, URZ ;  /* 0x0000057024047890 */ /* 0x000fe2000ff1e03f */
[----:B------:R-:W-:Y:S01]  /*1aff0*/  IMAD R8, R3, 0x60, R0 ;  /* 0x0000006003087824 */ /* 0x000fe200078e0200 */
[----:B------:R-:W-:Y:S01]  /*1b000*/  PLOP3.LUT P0, PT, PT, PT, PT, 0x80, 0x0 ;  /* 0x000000000000781c */ /* 0x000fe20003f0f070 */
[----:B------:R-:W-:Y:S01]  /*1b010*/  IMAD R9, R25, 0x9000, R22 ;  /* 0x0000900019097824 */ /* 0x000fe200078e0216 */
[----:B------:R-:W-:Y:S01]  /*1b020*/  R2UR UR10, R14 ;  /* 0x000000000e0a72ca */ /* 0x000fe200000e0000 */
[----:B------:R-:W-:Y:S01]  /*1b030*/  VIADD R8, R8, 0xffffffa0 ;  /* 0xffffffa008087836 */ /* 0x000fe20000000000 */
[----:B------:R-:W-:Y:S01]  /*1b040*/  UIADD3.X UR5, URZ, UR37, URZ, UP0, !UPT ;  /* 0x000000253f057290 */ /* 0x000fe200087fe43f */
[----:B0-----:R-:W-:Y:S01]  /*1b050*/  VIADD R7, R11, 0x2a890 ;  /* 0x0002a8900b077836 */ /* 0x001fe20000000000 */
[----:B------:R-:W-:Y:S01]  /*1b060*/  UMOV UR6, 0x0 ;  /* 0x0000000000067882 */ /* 0x000fe20000000000 */
[----:B------:R-:W-:Y:S01]  /*1b070*/  VIADD R12, R9, 0x18400 ;  /* 0x00018400090c7836 */ /* 0x000fe20000000000 */
[----:B------:R-:W-:-:S09]  /*1b080*/  UMOV UR7, 0x12f00000 ;  /* 0x12f0000000077882 */ /* 0x000fd20000000000 */
.L_x_695:
[----:B------:R-:W-:-:S13]  /*1b090*/  @P0 ELECT P3, URZ, PT ;  /* 0x00000000003f082f */ /* 0x000fda0003860000 */
[----:B------:R-:W-:Y:S02]  /*1b0a0*/  @P3 R2UR UR13, R2 ;  /* 0x00000000020d32ca */ /* 0x000fe400000e0000 */
[----:B------:R-:W-:Y:S02]  /*1b0b0*/  @P3 R2UR UR12, R18 ;  /* 0x00000000120c32ca */ /* 0x000fe400000e0000 */
[----:B------:R-:W-:Y:S02]  /*1b0c0*/  @P3 R2UR UR11, R8 ;  /* 0x00000000080b32ca */ /* 0x000fe400000e0000 */
[----:B------:R-:W-:Y:S02]  /*1b0d0*/  @P3 R2UR UR9, R7 ;  /* 0x00000000070932ca */ /* 0x000fe400000e0000 */
[----:B------:R-:W-:Y:S02]  /*1b0e0*/  @P3 R2UR UR8, R12 ;  /* 0x000000000c0832ca */ /* 0x000fe400000e0000 */
[----:B------:R-:W-:-:S02]  /*1b0f0*/  @P3 PLOP3.LUT P0, PT, P3, PT, PT, 0x8, 0x0 ;  /* 0x000000000000381c */ /* 0x000fc40001f0e170 */
[----:B------:R-:W-:-:S09]  /*1b100*/  PLOP3.LUT P3, PT, PT, PT, PT, 0x8, 0x0 ;  /* 0x000000000000781c */ /* 0x000fd20003f6e170 */
[----:B------:R0:W-:Y:S02]  /*1b110*/  UTMALDG.4D [UR8], [UR4], desc[UR6] ;  /* 0x00000608040075b4 */ /* 0x0001e40008019000 */
[----:B0-----:R-:W-:Y:S05]  /*1b120*/  @P0 BRA.U.ANY `(.L_x_695) ;  /* 0xfffffffd00d80947 */ /* 0x001fea000393ffff */
[----:B------:R-:W-:Y:S01]  /*1b130*/  MOV R15, 0x40 ;  /* 0x00000040000f7802 */ /* 0x000fe20000000f00 */
[----:B------:R-:W-:Y:S01]  /*1b140*/  VIADD R12, R9, 0x1b400 ;  /* 0x0001b400090c7836 */ /* 0x000fe20000000000 */
[----:B------:R-:W-:Y:S01]  /*1b150*/  PLOP3.LUT P0, PT, PT, PT, PT, 0x80, 0x0 ;  /* 0x000000000000781c */ /* 0x000fe20003f0f070 */
[----:B------:R-:W-:Y:S01]  /*1b160*/  UMOV UR6, 0x0 ;  /* 0x0000000000067882 */ /* 0x000fe20000000000 */
[----:B------:R-:W-:Y:S01]  /*1b170*/  R2UR UR10, R15 ;  /* 0x000000000f0a72ca */ /* 0x000fe200000e0000 */
[----:B------:R-:W-:-:S14]  /*1b180*/  UMOV UR7, 0x12f00000 ;  /* 0x12f0000000077882 */ /* 0x000fdc0000000000 */
.L_x_696:
        /* <DEDUP_REMOVED lines=10> */
[----:B------:R-:W-:Y:S01]  /*1b230*/  PLOP3.LUT P0, PT, PT, PT, PT, 0x80, 0x0 ;  /* 0x000000000000781c */ /* 0x000fe20003f0f070 */
[----:B------:R-:W-:Y:S01]  /*1b240*/  VIADD R9, R9, 0x1e400 ;  /* 0x0001e40009097836 */ /* 0x000fe20000000000 */
[----:B------:R-:W-:Y:S01]  /*1b250*/  UMOV UR6, 0x0 ;  /* 0x0000000000067882 */ /* 0x000fe20000000000 */
[----:B------:R-:W-:Y:S01]  /*1b260*/  UMOV UR7, 0x12f00000 ;  /* 0x12f0000000077882 */ /* 0x000fe20000000000 */
[----:B------:R-:W-:-:S09]  /*1b270*/  UMOV UR10, 0x80 ;  /* 0x00000080000a7882 */ /* 0x000fd20000000000 */
.L_x_697:
        /* <DEDUP_REMOVED lines=10> */
[----:B------:R-:W0:Y:S01]  /*1b320*/  SYNCS.PHASECHK.TRANS64.TRYWAIT P0, [R11+URZ+0x2a8c0], R10 ;  /* 0x02a8c00a0b0075a7 */ /* 0x000e22000800017f */
[----:B------:R-:W-:Y:S04]  /*1b330*/  BSSY B2, `(.L_x_698) ;  /* 0x0000002000027945 */ /* 0x000fe80003800000 */
[----:B0-----:R-:W-:Y:S05]  /*1b340*/  @!P0 BRA `(.L_x_699) ;  /* 0x0000006400248947 */ /* 0x001fea0003800000 */
.L_x_840:
[----:B------:R-:W-:Y:S05]  /*1b350*/  BSYNC B2 ;  /* 0x0000000000027941 */ /* 0x000fea0003800000 */
.L_x_698:
[----:B------:R-:W-:Y:S01]  /*1b360*/  BSSY B2, `(.L_x_700) ;  /* 0x000000b000027945 */ /* 0x000fe20003800000 */
[----:B------:R-:W-:Y:S02]  /*1b370*/  IMAD.MOV.U32 R12, RZ, RZ, 0x0 ;  /* 0x00000000ff0c7424 */ /* 0x000fe400078e00ff */
[----:B------:R-:W-:Y:S01]  /*1b380*/  IMAD.MOV.U32 R13, RZ, RZ, 0x12f00000 ;  /* 0x12f00000ff0d7424 */ /* 0x000fe200078e00ff */
[----:B------:R-:W-:Y:S06]  /*1b390*/  @P2 BRA `(.L_x_701) ;  /* 0x00000000001c2947 */ /* 0x000fec0003800000 */
[----:B------:R-:W2:Y:S01]  /*1b3a0*/  S2R R9, SR_TID.X ;  /* 0x0000000000097919 */ /* 0x000ea20000002100 */
[----:B------:R-:W-:-:S04]  /*1b3b0*/  IMAD.MOV.U32 R7, RZ, RZ, 0x6000 ;  /* 0x00006000ff077424 */ /* 0x000fc800078e00ff */
[----:B------:R3:W-:Y:S01]  /*1b3c0*/  SYNCS.ARRIVE.TRANS64 RZ, [R11+URZ+0x2a8b0], R7 ;  /* 0x02a8b0070bff79a7 */ /* 0x0007e2000800003f */
[----:B--2---:R-:W-:-:S04]  /*1b3d0*/  LOP3.LUT R9, R9, 0x1f, RZ, 0xc0, !PT ;  /* 0x0000001f09097812 */ /* 0x004fc800078ec0ff */
[----:B------:R-:W-:-:S13]  /*1b3e0*/  ISETP.NE.AND P0, PT, R9, RZ, PT ;  /* 0x000000ff0900720c */ /* 0x000fda0003f05270 */
[----:B---3--:R-:W-:Y:S05]  /*1b3f0*/  @!P0 BRA `(.L_x_701) ;  /* 0x0000000000048947 */ /* 0x008fea0003800000 */
[----:B------:R-:W-:Y:S01]  /*1b400*/  BPT.TRAP 0x1 ;  /* 0x000000040000795c */ /* 0x000fe20000300000 */
.L_x_701:
[----:B------:R-:W-:Y:S05]  /*1b410*/  BSYNC B2 ;  /* 0x0000000000027941 */ /* 0x000fea0003800000 */
.L_x_700:
[----:B------:R-:W-:Y:S01]  /*1b420*/  R2UR UR10, R14 ;  /* 0x000000000e0a72ca */ /* 0x000fe200000e0000 */
[----:B------:R-:W-:Y:S01]  /*1b430*/  IMAD R7, R25, 0x6000, R22 ;  /* 0x0000600019077824 */ /* 0x000fe200078e0216 */
[----:B------:R-:W-:Y:S01]  /*1b440*/  R2UR UR6, R12 ;  /* 0x000000000c0672ca */ /* 0x000fe200000e0000 */
[----:B------:R-:W-:Y:S01]  /*1b450*/  UIADD3 UR4, UP0, UR36, 0x670, URZ ;  /* 0x0000067024047890 */ /* 0x000fe2000ff1e03f */
[----:B------:R-:W-:Y:S01]  /*1b460*/  R2UR UR7, R13 ;  /* 0x000000000d0772ca */ /* 0x000fe200000e0000 */
[----:B01----:R-:W-:Y:S01]  /*1b470*/  VIADD R11, R11, 0x2a8b0 ;  /* 0x0002a8b00b0b7836 */ /* 0x003fe20000000000 */
[----:B------:R-:W-:Y:S01]  /*1b480*/  PLOP3.LUT P0, PT, PT, PT, PT, 0x80, 0x0 ;  /* 0x000000000000781c */ /* 0x000fe20003f0f070 */
[----:B------:R-:W-:Y:S01]  /*1b490*/  VIADD R9, R7, 0x400 ;  /* 0x0000040007097836 */ /* 0x000fe20000000000 */
[----:B------:R-:W-:-:S12]  /*1b4a0*/  UIADD3.X UR5, URZ, UR37, URZ, UP0, !UPT ;  /* 0x000000253f057290 */ /* 0x000fd800087fe43f */
.L_x_702:
        /* <DEDUP_REMOVED lines=10> */
[----:B------:R-:W-:Y:S01]  /*1b550*/  R2UR UR10, R15 ;  /* 0x000000000f0a72ca */ /* 0x000fe200000e0000 */
[----:B------:R-:W-:Y:S01]  /*1b560*/  VIADD R7, R7, 0x3400 ;  /* 0x0000340007077836 */ /* 0x000fe20000000000 */
[----:B------:R-:W-:Y:S02]  /*1b570*/  R2UR UR6, R12 ;  /* 0x000000000c0672ca */ /* 0x000fe400000e0000 */
[----:B------:R-:W-:Y:S02]  /*1b580*/  R2UR UR7, R13 ;  /* 0x000000000d0772ca */ /* 0x000fe400000e0000 */
[----:B------:R-:W-:-:S13]  /*1b590*/  PLOP3.LUT P0, PT, PT, PT, PT, 0x80, 0x0 ;  /* 0x000000000000781c */ /* 0x000fda0003f0f070 */
.L_x_703:
        /* <DEDUP_REMOVED lines=9> */
[----:B-1----:R-:W-:Y:S05]  /*1b630*/  @P0 BRA.U.ANY `(.L_x_703) ;  /* 0xfffffffd00d80947 */ /* 0x002fea000393ffff */
.L_x_690:
[----:B------:R-:W-:Y:S05]  /*1b640*/  BSYNC B1 ;  /* 0x0000000000017941 */ /* 0x000fea0003800000 */
.L_x_689:
[----:B------:R-:W-:Y:S01]  /*1b650*/  VIADD R11, R3, 0xfffffffe ;  /* 0xfffffffe030b7836 */ /* 0x000fe20000000000 */
[----:B------:R-:W-:Y:S01]  /*1b660*/  PLOP3.LUT P0, PT, PT, PT, PT, 0x8, 0x0 ;  /* 0x000000000000781c */ /* 0x000fe20003f0e170 */
[----:B------:R-:W-:-:S03]  /*1b670*/  VIADD R25, R25, 0x1 ;  /* 0x0000000119197836 */ /* 0x000fc60000000000 */
[----:B------:R-:W-:Y:S02]  /*1b680*/  ISETP.GE.AND P3, PT, R11, R6, PT ;  /* 0x000000060b00720c */ /* 0x000fe40003f66270 */
[----:B------:R-:W-:-:S04]  /*1b690*/  ISETP.NE.AND P2, PT, R25, 0x2, PT ;  /* 0x000000021900780c */ /* 0x000fc80003f45270 */
[----:B------:R-:W-:Y:S02]  /*1b6a0*/  SEL R3, RZ, 0x1, P2 ;  /* 0x00000001ff037807 */ /* 0x000fe40001000000 */
[----:B------:R-:W-:Y:S02]  /*1b6b0*/  SEL R25, R25, RZ, P2 ;  /* 0x000000ff19197207 */ /* 0x000fe40001000000 */
[----:B------:R-:W-:-:S03]  /*1b6c0*/  LOP3.LUT R30, R30, R3, RZ, 0x3c, !PT ;  /* 0x000000031e1e7212 */ /* 0x000fc600078e3cff */
[----:B------:R-:W-:Y:S05]  /*1b6d0*/  @!P3 BRA `(.L_x_683) ;  /* 0x000000080014b947 */ /* 0x000fea0003800000 */
.L_x_719:
[----:B------:R-:W-:Y:S05]  /*1b6e0*/  YIELD ;  /* 0x0000000000007946 */ /* 0x000fea0003800000 */
        /* <DEDUP_REMOVED lines=10> */
.L_x_841:
[----:B------:R-:W-:Y:S05]  /*1b790*/  BSYNC B2 ;  /* 0x0000000000027941 */ /* 0x000fea0003800000 */
.L_x_706:
[----:B------:R-:W-:Y:S04]  /*1b7a0*/  BSSY B2, `(.L_x_708) ;  /* 0x0000009000027945 */ /* 0x000fe80003800000 */
[----:B------:R-:W-:Y:S05]  /*1b7b0*/  @P3 BRA `(.L_x_709) ;  /* 0x00000000001c3947 */ /* 0x000fea0003800000 */
[----:B0-----:R-:W0:Y:S01]  /*1b7c0*/  S2R R7, SR_TID.X ;  /* 0x0000000000077919 */ /* 0x001e220000002100 */
[----:B------:R-:W-:-:S04]  /*1b7d0*/  IMAD.MOV.U32 R3, RZ, RZ, 0x9000 ;  /* 0x00009000ff037424 */ /* 0x000fc800078e00ff */
[----:B------:R2:W-:Y:S01]  /*1b7e0*/  SYNCS.ARRIVE.TRANS64 RZ, [R10+URZ+0x2a890], R3 ;  /* 0x02a890030aff79a7 */ /* 0x0005e2000800003f */
[----:B0-----:R-:W-:-:S04]  /*1b7f0*/  LOP3.LUT R7, R7, 0x1f, RZ, 0xc0, !PT ;  /* 0x0000001f07077812 */ /* 0x001fc800078ec0ff */
[----:B------:R-:W-:-:S13]  /*1b800*/  ISETP.NE.AND P2, PT, R7, RZ, PT ;  /* 0x000000ff0700720c */ /* 0x000fda0003f45270 */
[----:B--2---:R-:W-:Y:S05]  /*1b810*/  @!P2 BRA `(.L_x_709) ;  /* 0x000000000004a947 */ /* 0x004fea0003800000 */
[----:B------:R-:W-:Y:S01]  /*1b820*/  BPT.TRAP 0x1 ;  /* 0x000000040000795c */ /* 0x000fe20000300000 */
.L_x_709:
[----:B------:R-:W-:Y:S05]  /*1b830*/  BSYNC B2 ;  /* 0x0000000000027941 */ /* 0x000fea0003800000 */
.L_x_708:
[----:B------:R-:W-:Y:S01]  /*1b840*/  IMAD.MOV.U32 R14, RZ, RZ, RZ ;  /* 0x000000ffff0e7224 */ /* 0x000fe200078e00ff */
[----:B------:R-:W-:Y:S01]  /*1b850*/  UIADD3 UR4, UP0, UR36, 0x570, URZ ;  /* 0x0000057024047890 */ /* 0x000fe2000ff1e03f */
[----:B------:R-:W-:Y:S01]  /*1b860*/  IMAD R8, R25, 0x9000, R22 ;  /* 0x0000900019087824 */ /* 0x000fe200078e0216 */
[----:B------:R-:W-:Y:S01]  /*1b870*/  PLOP3.LUT P2, PT, PT, PT, PT, 0x80, 0x0 ;  /* 0x000000000000781c */ /* 0x000fe20003f4f070 */
[----:B0-----:R-:W-:Y:S01]  /*1b880*/  IMAD R7, R11, 0x60, R0 ;  /* 0x000000600b077824 */ /* 0x001fe200078e0200 */
[----:B------:R-:W-:Y:S01]  /*1b890*/  R2UR UR10, R14 ;  /* 0x000000000e0a72ca */ /* 0x000fe200000e0000 */
[----:B------:R-:W-:Y:S01]  /*1b8a0*/  VIADD R3, R10, 0x2a890 ;  /* 0x0002a8900a037836 */ /* 0x000fe20000000000 */
[----:B------:R-:W-:Y:S01]  /*1b8b0*/  UIADD3.X UR5, URZ, UR37, URZ, UP0, !UPT ;  /* 0x000000253f057290 */ /* 0x000fe200087fe43f */
[----:B------:R-:W-:Y:S01]  /*1b8c0*/  VIADD R12, R8, 0x18400 ;  /* 0x00018400080c7836 */ /* 0x000fe20000000000 */
[----:B------:R-:W-:Y:S01]  /*1b8d0*/  UMOV UR6, 0x0 ;  /* 0x0000000000067882 */ /* 0x000fe20000000000 */
[----:B------:R-:W-:-:S10]  /*1b8e0*/  UMOV UR7, 0x12f00000 ;  /* 0x12f0000000077882 */ /* 0x000fd40000000000 */
.L_x_710:
        /* <DEDUP_REMOVED lines=10> */
[----:B------:R-:W-:Y:S01]  /*1b990*/  IMAD.MOV.U32 R15, RZ, RZ, 0x40 ;  /* 0x00000040ff0f7424 */ /* 0x000fe200078e00ff */
[----:B------:R-:W-:Y:S01]  /*1b9a0*/  PLOP3.LUT P2, PT, PT, PT, PT, 0x80, 0x0 ;  /* 0x000000000000781c */ /* 0x000fe20003f4f070 */
[----:B------:R-:W-:Y:S01]  /*1b9b0*/  UMOV UR6, 0x0 ;  /* 0x0000000000067882 */ /* 0x000fe20000000000 */
[----:B------:R-:W-:Y:S01]  /*1b9c0*/  IADD3 R12, R8, 0x1b400, RZ ;  /* 0x0001b400080c7810 */ /* 0x000fe20007ffe0ff */
[----:B------:R-:W-:Y:S01]  /*1b9d0*/  UMOV UR7, 0x12f00000 ;  /* 0x12f0000000077882 */ /* 0x000fe20000000000 */
[----:B------:R-:W-:-:S15]  /*1b9e0*/  R2UR UR10, R15 ;  /* 0x000000000f0a72ca */ /* 0x000fde00000e0000 */
.L_x_711:
        /* <DEDUP_REMOVED lines=15> */
.L_x_712:
        /* <DEDUP_REMOVED lines=13> */
.L_x_842:
[----:B------:R-:W-:Y:S05]  /*1bbb0*/  BSYNC B2 ;  /* 0x0000000000027941 */ /* 0x000fea0003800000 */
.L_x_713:
        /* <DEDUP_REMOVED lines=11> */
.L_x_716:
[----:B------:R-:W-:Y:S05]  /*1bc70*/  BSYNC B2 ;  /* 0x0000000000027941 */ /* 0x000fea0003800000 */
.L_x_715:
        /* <DEDUP_REMOVED lines=9> */
.L_x_717:
        /* <DEDUP_REMOVED lines=15> */
.L_x_718:
        /* <DEDUP_REMOVED lines=10> */
.L_x_705:
[----:B------:R-:W-:Y:S05]  /*1bea0*/  BSYNC B1 ;  /* 0x0000000000017941 */ /* 0x000fea0003800000 */
.L_x_704:
[----:B------:R-:W-:Y:S01]  /*1beb0*/  ISETP.GT.AND P3, PT, R11, R6, PT ;  /* 0x000000060b00720c */ /* 0x000fe20003f64270 */
[----:B------:R-:W-:Y:S02]  /*1bec0*/  VIADD R25, R25, 0x1 ;  /* 0x0000000119197836 */ /* 0x000fe40000000000 */
[----:B------:R-:W-:-:S03]  /*1bed0*/  VIADD R11, R11, 0xffffffff ;  /* 0xffffffff0b0b7836 */ /* 0x000fc60000000000 */
[----:B------:R-:W-:-:S04]  /*1bee0*/  ISETP.NE.AND P2, PT, R25, 0x2, PT ;  /* 0x000000021900780c */ /* 0x000fc80003f45270 */
[----:B------:R-:W-:Y:S02]  /*1bef0*/  SEL R3, RZ, 0x1, P2 ;  /* 0x00000001ff037807 */ /* 0x000fe40001000000 */
[----:B------:R-:W-:Y:S02]  /*1bf00*/  SEL R25, R25, RZ, P2 ;  /* 0x000000ff19197207 */ /* 0x000fe40001000000 */
[----:B------:R-:W-:Y:S01]  /*1bf10*/  LOP3.LUT R30, R30, R3, RZ, 0x3c, !PT ;  /* 0x000000031e1e7212 */ /* 0x000fe200078e3cff */
[----:B------:R-:W-:Y:S06]  /*1bf20*/  @P3 BRA `(.L_x_719) ;  /* 0xfffffff400ec3947 */ /* 0x000fec000383ffff */
.L_x_683:
[----:B------:R-:W-:Y:S05]  /*1bf30*/  BSYNC B0 ;  /* 0x0000000000007941 */ /* 0x000fea0003800000 */
.L_x_682:
[----:B------:R-:W-:Y:S05]  /*1bf40*/  @!P0 WARPSYNC.ALL ;  /* 0x0000000000008948 */ /* 0x000fea0003800000 */
[----:B------:R-:W-:Y:S01]  /*1bf50*/  @!P0 BAR.SYNC.DEFER_BLOCKING 0xc, 0x180 ;  /* 0x0306000000008b1d */ /* 0x000fe20000010000 */
[----:B------:R-:W-:-:S05]  /*1bf60*/  IMAD.MOV.U32 R0, RZ, RZ, RZ ;  /* 0x000000ffff007224 */ /* 0x000fca00078e00ff */
[----:B------:R-:W-:Y:S04]  /*1bf70*/  BSSY B0, `(.L_x_720) ;  /* 0x000001e000007945 */ /* 0x000fe80003800000 */
[----:B------:R-:W-:Y:S05]  /*1bf80*/  @!P1 BRA `(.L_x_721) ;  /* 0x0000000000709947 */ /* 0x000fea0003800000 */
[----:B------:R-:W-:Y:S01]  /*1bf90*/  ISETP.NE.AND P0, PT, R5, RZ, PT ;  /* 0x000000ff0500720c */ /* 0x000fe20003f05270 */
[----:B------:R-:W-:-:S12]  /*1bfa0*/  IMAD.MOV.U32 R2, RZ, RZ, RZ ;  /* 0x000000ffff027224 */ /* 0x000fd800078e00ff */
[----:B------:R-:W1:Y:S02]  /*1bfb0*/  @!P0 LDC R5, c[0x0][0x9f0] ;  /* 0x00027c00ff058b82 */ /* 0x000e640000000800 */
[----:B-1----:R-:W-:-:S04]  /*1bfc0*/  IABS R0, R5 ;  /* 0x0000000500007213 */ /* 0x002fc80000000000 */
[----:B------:R-:W1:Y:S08]  /*1bfd0*/  I2F.RP R8, R0 ;  /* 0x0000000000087306 */ /* 0x000e700000209400 */
[----:B-1----:R-:W1:Y:S02]  /*1bfe0*/  MUFU.RCP R8, R8 ;  /* 0x0000000800087308 */ /* 0x002e640000001000 */
[----:B-1----:R-:W-:-:S06]  /*1bff0*/  VIADD R9, R8, 0xffffffe ;  /* 0x0ffffffe08097836 */ /* 0x002fcc0000000000 */
[----:B------:R-:W0:Y:S02]  /*1c000*/  F2I.FTZ.U32.TRUNC.NTZ R3, R9 ;  /* 0x0000000900037305 */ /* 0x000e24000021f000 */
[----:B0-----:R-:W-:-:S04]  /*1c010*/  IMAD.MOV R7, RZ, RZ, -R3 ;  /* 0x000000ffff077224 */ /* 0x001fc800078e0a03 */
[----:B------:R-:W-:-:S04]  /*1c020*/  IMAD R7, R7, R0, RZ ;  /* 0x0000000007077224 */ /* 0x000fc800078e02ff */
[----:B------:R-:W-:Y:S01]  /*1c030*/  IMAD.HI.U32 R6, R3, R7, R2 ;  /* 0x0000000703067227 */ /* 0x000fe200078e0002 */
[----:B------:R-:W-:Y:S02]  /*1c040*/  IADD3 R3, R4, -0x1, R5 ;  /* 0xffffffff04037810 */ /* 0x000fe40007ffe005 */
[----:B------:R-:W-:Y:S02]  /*1c050*/  IABS R7, R5 ;  /* 0x0000000500077213 */ /* 0x000fe40000000000 */
[----:B------:R-:W-:Y:S02]  /*1c060*/  IABS R2, R3 ;  /* 0x0000000300027213 */ /* 0x000fe40000000000 */
[----:B------:R-:W-:Y:S01]  /*1c070*/  LOP3.LUT R3, R3, R5, RZ, 0x3c, !PT ;  /* 0x0000000503037212 */ /* 0x000fe200078e3cff */
[----:B------:R-:W-:Y:S02]  /*1c080*/  IMAD.MOV R7, RZ, RZ, -R7 ;  /* 0x000000ffff077224 */ /* 0x000fe400078e0a07 */
[----:B------:R-:W-:Y:S01]  /*1c090*/  IMAD.HI.U32 R6, R6, R2, RZ ;  /* 0x0000000206067227 */ /* 0x000fe200078e00ff */
[----:B------:R-:W-:-:S03]  /*1c0a0*/  ISETP.GE.AND P2, PT, R3, RZ, PT ;  /* 0x000000ff0300720c */ /* 0x000fc60003f46270 */
[----:B------:R-:W-:-:S05]  /*1c0b0*/  IMAD R7, R6, R7, R2 ;  /* 0x0000000706077224 */ /* 0x000fca00078e0202 */
[----:B------:R-:W-:-:S13]  /*1c0c0*/  ISETP.GT.U32.AND P1, PT, R0, R7, PT ;  /* 0x000000070000720c */ /* 0x000fda0003f24070 */
[----:B------:R-:W-:Y:S02]  /*1c0d0*/  @!P1 IMAD.IADD R7, R7, 0x1, -R0 ;  /* 0x0000000107079824 */ /* 0x000fe400078e0a00 */
[----:B------:R-:W-:Y:S01]  /*1c0e0*/  @!P1 VIADD R6, R6, 0x1 ;  /* 0x0000000106069836 */ /* 0x000fe20000000000 */
[----:B------:R-:W-:Y:S02]  /*1c0f0*/  ISETP.NE.AND P1, PT, R5, RZ, PT ;  /* 0x000000ff0500720c */ /* 0x000fe40003f25270 */
[----:B------:R-:W-:-:S13]  /*1c100*/  ISETP.GE.U32.AND P0, PT, R7, R0, PT ;  /* 0x000000000700720c */ /* 0x000fda0003f06070 */
[----:B------:R-:W-:-:S05]  /*1c110*/  @P0 IADD3 R6, R6, 0x1, RZ ;  /* 0x0000000106060810 */ /* 0x000fca0007ffe0ff */
[----:B------:R-:W-:-:S04]  /*1c120*/  IMAD.MOV.U32 R0, RZ, RZ, R6 ;  /* 0x000000ffff007224 */ /* 0x000fc800078e0006 */
[----:B------:R-:W-:Y:S01]  /*1c130*/  @!P2 IMAD.MOV R0, RZ, RZ, -R0 ;  /* 0x000000ffff00a224 */ /* 0x000fe200078e0a00 */
[----:B------:R-:W-:-:S07]  /*1c140*/  @!P1 LOP3.LUT R0, RZ, R5, RZ, 0x33, !PT ;  /* 0x00000005ff009212 */ /* 0x000fce00078e33ff */
.L_x_721:
[----:B------:R-:W-:Y:S05]  /*1c150*/  BSYNC B0 ;  /* 0x0000000000007941 */ /* 0x000fea0003800000 */
.L_x_720:
[-C--:B------:R-:W-:Y:S01]  /*1c160*/  IMAD R37, R37, R0.reuse, RZ ;  /* 0x0000000025257224 */ /* 0x080fe200078e02ff */
[----:B------:R-:W-:Y:S04]  /*1c170*/  BSSY B7, `(.L_x_722) ;  /* 0x000036c000077945 */ /* 0x000fe80003800000 */
[----:B------:R-:W-:-:S04]  /*1c180*/  VIADDMNMX R29, R37, R0, R4, PT ;  /* 0x00000000251d7246 */ /* 0x000fc80003800104 */
[----:B------:R-:W-:Y:S01]  /*1c190*/  ISETP.GT.AND P0, PT, R29, R37, PT ;  /* 0x000000251d00720c */ /* 0x000fe20003f04270 */
[----:B------:R1:W-:-:S12]  /*1c1a0*/  STL [R1+0x18], R29 ;  /* 0x0000181d01007387 */ /* 0x0003d80000100800 */
[----:B-1----:R-:W-:Y:S05]  /*1c1b0*/  @P0 BRA `(.L_x_723) ;  /* 0x0000000000440947 */ /* 0x002fea0003800000 */
[----:B------:R-:W1:Y:S02]  /*1c1c0*/  S2R R2, SR_TID.X ;  /* 0x0000000000027919 */ /* 0x000e640000002100 */
[----:B-1----:R-:W-:-:S04]  /*1c1d0*/  LOP3.LUT R2, R2, 0x7f, RZ, 0xc0, !PT ;  /* 0x0000007f02027812 */ /* 0x002fc800078ec0ff */
[----:B------:R-:W-:-:S13]  /*1c1e0*/  ISETP.NE.AND P0, PT, R2, RZ, PT ;  /* 0x000000ff0200720c */ /* 0x000fda0003f05270 */
[----:B------:R-:W-:Y:S05]  /*1c1f0*/  @P0 BRA `(.L_x_724) ;  /* 0x00000034008c0947 */ /* 0x000fea0003800000 */
[----:B------:R-:W1:Y:S01]  /*1c200*/  S2R R5, SR_LANEID ;  /* 0x0000000000057919 */ /* 0x000e620000000000 */
[----:B------:R-:W-:Y:S01]  /*1c210*/  VOTEU.ANY UR4, UPT, PT ;  /* 0x0000000000047886 */ /* 0x000fe200038e0100 */
[----:B------:R-:W2:Y:S01]  /*1c220*/  LDC.64 R2, c[0x0][0xc60] ;  /* 0x00031800ff027b82 */ /* 0x000ea20000000a00 */
[----:B------:R-:W1:Y:S02]  /*1c230*/  FLO.U32 R0, UR4 ;  /* 0x0000000400007d00 */ /* 0x000e6400080e0000 */
[----:B-1----:R-:W-:-:S06]  /*1c240*/  ISETP.EQ.U32.AND P0, PT, R0, R5, PT ;  /* 0x000000050000720c */ /* 0x002fcc0003f02070 */
[----:B------:R-:W2:Y:S07]  /*1c250*/  POPC R5, UR4 ;  /* 0x0000000400057d09 */ /* 0x000eae0008000000 */
[----:B--2---:R-:W2:Y:S01]  /*1c260*/  @P0 ATOMG.E.ADD.STRONG.GPU PT, R3, desc[UR56][R2.64], R5 ;  /* 0x00000005020309a8 */ /* 0x004ea200081ee1f8 */
[----:B------:R-:W1:Y:S02]  /*1c270*/  S2R R4, SR_LTMASK ;  /* 0x0000000000047919 */ /* 0x000e640000003900 */
[----:B-1----:R-:W-:-:S04]  /*1c280*/  LOP3.LUT R4, R4, UR4, RZ, 0xc0, !PT ;  /* 0x0000000404047c12 */ /* 0x002fc8000f8ec0ff */
[----:B0-----:R-:W0:Y:S01]  /*1c290*/  POPC R7, R4 ;  /* 0x0000000400077309 */ /* 0x001e220000000000 */
[----:B--2---:R-:W0:Y:S02]  /*1c2a0*/  SHFL.IDX PT, R0, R3, R0, 0x1f ;  /* 0x00001f0003007589 */ /* 0x004e2400000e0000 */
[----:B0-----:R-:W-:Y:S01]  /*1c2b0*/  IADD3 R16, R0, UR38, R7 ;  /* 0x0000002600107c10 */ /* 0x001fe2000fffe007 */
[----:B------:R-:W-:Y:S06]  /*1c2c0*/  BRA `(.L_x_724) ;  /* 0x0000003400587947 */ /* 0x000fec0003800000 */
.L_x_723:
        /* <DEDUP_REMOVED lines=8> */
[----:B------:R-:W-:Y:S02]  /*1c350*/  IMAD.U32 R4, RZ, RZ, UR6 ;  /* 0x00000006ff047e24 */ /* 0x000fe4000f8e00ff */
[----:B------:R-:W1:Y:S01]  /*1c360*/  LDC.64 R2, c[0x4][R2] ;  /* 0x0100000002027b82 */ /* 0x000e620000000a00 */
[----:B------:R-:W-:Y:S02]  /*1c370*/  IMAD.U32 R5, RZ, RZ, UR7 ;  /* 0x00000007ff057e24 */ /* 0x000fe4000f8e00ff */
        /* <DEDUP_REMOVED lines=8> */
[----:B-1----:R-:W-:Y:S05]  /*1c400*/  CALL.ABS.NOINC R2 ;  /* 0x0000000002007343 */ /* 0x002fea0003c00000 */
.L_x_726:
[----:B------:R-:W-:Y:S05]  /*1c410*/  BSYNC B6 ;  /* 0x0000000000067941 */ /* 0x000fea0003800000 */
.L_x_725:
        /* <DEDUP_REMOVED lines=8> */
[----:B------:R1:W2:Y:S01]  /*1c4a0*/  LDC.64 R2, c[0x4][R26] ;  /* 0x010000001a027b82 */ /* 0x0002a20000000a00 */
[----:B------:R-:W-:Y:S01]  /*1c4b0*/  IMAD.U32 R4, RZ, RZ, UR6 ;  /* 0x00000006ff047e24 */ /* 0x000fe2000f8e00ff */
[----:B0-----:R-:W-:Y:S01]  /*1c4c0*/  MOV R7, UR9 ;  /* 0x0000000900077c02 */ /* 0x001fe20008000f00 */
[----:B------:R-:W-:Y:S02]  /*1c4d0*/  IMAD.U32 R5, RZ, RZ, UR7 ;  /* 0x00000007ff057e24 */ /* 0x000fe4000f8e00ff */
[----:B------:R-:W-:Y:S02]  /*1c4e0*/  IMAD.U32 R6, RZ, RZ, UR8 ;  /* 0x00000008ff067e24 */ /* 0x000fe4000f8e00ff */
[----:B------:R-:W-:-:S02]  /*1c4f0*/  IMAD.U32 R10, RZ, RZ, UR4 ;  /* 0x00000004ff0a7e24 */ /* 0x000fc4000f8e00ff */
[----:B------:R-:W-:Y:S02]  /*1c500*/  IMAD.U32 R11, RZ, RZ, UR5 ;  /* 0x00000005ff0b7e24 */ /* 0x000fe4000f8e00ff */
[----:B------:R-:W-:Y:S02]  /*1c510*/  IMAD.MOV.U32 R8, RZ, RZ, 0x70 ;  /* 0x00000070ff087424 */ /* 0x000fe400078e00ff */
[----:B------:R-:W-:Y:S02]  /*1c520*/  IMAD.MOV.U32 R12, RZ, RZ, 0x1 ;  /* 0x00000001ff0c7424 */ /* 0x000fe400078e00ff */
[----:B-1----:R-:W-:-:S07]  /*1c530*/  IMAD.MOV.U32 R13, RZ, RZ, RZ ;  /* 0x000000ffff0d7224 */ /* 0x002fce00078e00ff */
[----:B------:R-:W-:-:S07]  /*1c540*/  LEPC R20, `(.L_x_729) ;  /* 0x000000001014794e */ /* 0x000fce0000000000 */
[----:B--2---:R-:W-:Y:S05]  /*1c550*/  CALL.ABS.NOINC R2 ;  /* 0x0000000002007343 */ /* 0x004fea0003c00000 */
.L_x_729:
        /* <DEDUP_REMOVED lines=15> */
.L_x_728:
[----:B------:R-:W-:Y:S05]  /*1c650*/  BSYNC B6 ;  /* 0x0000000000067941 */ /* 0x000fea0003800000 */
.L_x_727:
[----:B------:R-:W2:Y:S01]  /*1c660*/  LDL R20, [R1] ;  /* 0x0000000001147983 */ /* 0x000ea20000100800 */
[----:B------:R-:W-:Y:S01]  /*1c670*/  ULDC.64 UR4, c[0x0][0x9f8] ;  /* 0x00027e0000047ab9 */ /* 0x000fe20000000a00 */
[----:B------:R-:W1:Y:S01]  /*1c680*/  LDC R0, c[0x0][0x430] ;  /* 0x00010c00ff007b82 */ /* 0x000e620000000800 */
[----:B------:R-:W-:Y:S01]  /*1c690*/  ISETP.NE.U32.AND P0, PT, RZ, UR4, PT ;  /* 0x00000004ff007c0c */ /* 0x000fe2000bf05070 */
[----:B------:R-:W3:Y:S03]  /*1c6a0*/  LDL.LU R8, [R1+0x38] ;  /* 0x0000380001087983 */ /* 0x000ee60000300800 */
[----:B------:R-:W-:Y:S01]  /*1c6b0*/  ISETP.NE.AND.EX P0, PT, RZ, UR5, PT, P0 ;  /* 0x00000005ff007c0c */ /* 0x000fe2000bf05300 */
[----:B------:R-:W4:-:S12]  /*1c6c0*/  S2R R21, SR_TID.X ;  /* 0x0000000000157919 */ /* 0x000f180000002100 */
[----:B------:R-:W-:Y:S01]  /*1c6d0*/  @P0 IADD3 R2, P1, R23, UR4, RZ ;  /* 0x0000000417020c10 */ /* 0x000fe2000ff3e0ff */
[----:B------:R-:W0:Y:S01]  /*1c6e0*/  S2R R9, SR_TID.X ;  /* 0x0000000000097919 */ /* 0x000e220000002100 */
[----:B------:R-:W-:Y:S01]  /*1c6f0*/  VIADD R26, R29, 0xffffffff ;  /* 0xffffffff1d1a7836 */ /* 0x000fe20000000000 */
[----:B------:R-:W-:Y:S01]  /*1c700*/  ULDC UR4, c[0x0][0x320] ;  /* 0x0000c80000047ab9 */ /* 0x000fe20000000800 */
[----:B------:R-:W-:-:S05]  /*1c710*/  @P0 IADD3.X R3, R24, UR5, RZ, P1, !PT ;  /* 0x0000000518030c10 */ /* 0x000fca0008ffe4ff */
[----:B------:R2:W3:Y:S01]  /*1c720*/  @P0 LDG.E R32, desc[UR56][R2.64] ;  /* 0x0000003802200981 */ /* 0x0004e2000c1e1900 */
[----:B-1----:R-:W-:Y:S02]  /*1c730*/  ISETP.NE.AND P1, PT, R0, 0x1, PT ;  /* 0x000000010000780c */ /* 0x002fe40003f25270 */
[----:B----4-:R-:W-:-:S11]  /*1c740*/  LOP3.LUT R21, R21, 0x7f, RZ, 0xc0, !PT ;  /* 0x0000007f15157812 */ /* 0x010fd600078ec0ff */
[----:B------:R-:W1:Y:S01]  /*1c750*/  @P1 LDC R4, c[0x0][0x434] ;  /* 0x00010d00ff041b82 */ /* 0x000e620000000800 */
[----:B------:R-:W-:-:S07]  /*1c760*/  SHF.R.U32.HI R21, RZ, 0x3, R21 ;  /* 0x00000003ff157819 */ /* 0x000fce0000011615 */
[----:B------:R-:W4:Y:S01]  /*1c770*/  @P1 LDC R6, c[0x0][0x438] ;  /* 0x00010e00ff061b82 */ /* 0x000f220000000800 */
[----:B0-----:R-:W-:-:S05]  /*1c780*/  IMAD.SHL.U32 R9, R9, 0x10, RZ ;  /* 0x0000001009097824 */ /* 0x001fca00078e00ff */
[----:B------:R-:W-:Y:S02]  /*1c790*/  LOP3.LUT R9, R21, 0x70, R9, 0xf8, !PT ;  /* 0x0000007015097812 */ /* 0x000fe400078ef809 */
[----:B------:R-:W0:Y:S03]  /*1c7a0*/  S2R R21, SR_TID.X ;  /* 0x0000000000157919 */ /* 0x000e260000002100 */
[----:B------:R-:W-:-:S05]  /*1c7b0*/  IMAD R7, R26, 0x60, R9 ;  /* 0x000000601a077824 */ /* 0x000fca00078e0209 */
[----:B------:R-:W-:-:S04]  /*1c7c0*/  ISETP.GE.AND P0, PT, R7, R36, PT ;  /* 0x000000240700720c */ /* 0x000fc80003f06270 */
[----:B------:R-:W-:Y:S01]  /*1c7d0*/  ISETP.GT.U32.OR P0, PT, R9, 0x5f, P0 ;  /* 0x0000005f0900780c */ /* 0x000fe20000704470 */
[----:B0-----:R-:W-:-:S05]  /*1c7e0*/  IMAD.SHL.U32 R21, R21, 0x8, RZ ;  /* 0x0000000815157824 */ /* 0x001fca00078e00ff */
[----:B------:R-:W-:Y:S01]  /*1c7f0*/  LOP3.LUT R21, R21, 0x38, RZ, 0xc0, !PT ;  /* 0x0000003815157812 */ /* 0x000fe200078ec0ff */
[----:B------:R-:W-:Y:S01]  /*1c800*/  UMOV UR5, 0xffffffff ;  /* 0xffffffff00057882 */ /* 0x000fe20000000000 */
[----:B--2---:R-:W-:-:S05]  /*1c810*/  IADD3 R5, R7, R20, RZ ;  /* 0x0000001407057210 */ /* 0x004fca0007ffe0ff */
[----:B-1----:R-:W-:-:S04]  /*1c820*/  @P1 IMAD.HI.U32 R7, R5, R4, RZ ;  /* 0x0000000405071227 */ /* 0x002fc800078e00ff */
[----:B------:R-:W-:Y:S01]  /*1c830*/  IMAD.MOV.U32 R4, RZ, RZ, R5 ;  /* 0x000000ffff047224 */ /* 0x000fe200078e0005 */
[----:B----4-:R-:W-:-:S05]  /*1c840*/  @P1 SHF.R.U32.HI R4, RZ, R6, R7 ;  /* 0x00000006ff041219 */ /* 0x010fca0000011607 */
[----:B------:R-:W-:-:S04]  /*1c850*/  IMAD.MOV R2, RZ, RZ, -R4 ;  /* 0x000000ffff027224 */ /* 0x000fc800078e0a04 */
[----:B------:R-:W-:Y:S02]  /*1c860*/  IMAD R0, R0, R2, R5 ;  /* 0x0000000200007224 */ /* 0x000fe400078e0205 */
[----:B------:R-:W0:Y:S01]  /*1c870*/  @!P0 LDC.64 R2, c[0x0][0x428] ;  /* 0x00010a00ff028b82 */ /* 0x000e220000000a00 */
[----:B------:R-:W-:-:S04]  /*1c880*/  LOP3.LUT R20, R21, 0x40, RZ, 0xfc, !PT ;  /* 0x0000004015147812 */ /* 0x000fc800078efcff */
[----:B------:R-:W-:Y:S02]  /*1c890*/  ISETP.GE.AND P2, PT, R20, UR4, PT ;  /* 0x0000000414007c0c */ /* 0x000fe4000bf46270 */
[----:B------:R-:W-:Y:S02]  /*1c8a0*/  ISETP.GE.AND P1, PT, R21, UR4, PT ;  /* 0x0000000415007c0c */ /* 0x000fe4000bf26270 */
[----:B---3--:R-:W-:Y:S01]  /*1c8b0*/  SHF.R.S32.HI R10, RZ, 0x1f, R32 ;  /* 0x0000001fff0a7819 */ /* 0x008fe20000011420 */
[----:B------:R-:W-:Y:S01]  /*1c8c0*/  IMAD.U32 R7, RZ, RZ, UR39 ;  /* 0x00000027ff077e24 */ /* 0x000fe2000f8e00ff */
[----:B------:R-:W-:Y:S01]  /*1c8d0*/  SEL R5, RZ, 0xffffffff, P2 ;  /* 0xffffffffff057807 */ /* 0x000fe20001000000 */
[----:B------:R-:W-:Y:S01]  /*1c8e0*/  ULDC UR4, c[0x0][0x2f4] ;  /* 0x0000bd0000047ab9 */ /* 0x000fe20000000800 */
[----:B------:R-:W-:-:S03]  /*1c8f0*/  SEL R29, RZ, 0x1, P1 ;  /* 0x00000001ff1d7807 */ /* 0x000fc60000800000 */
[----:B------:R-:W-:Y:S01]  /*1c900*/  IMAD.SHL.U32 R6, R5, 0x2, RZ ;  /* 0x0000000205067824 */ /* 0x000fe200078e00ff */
[----:B------:R-:W-:-:S04]  /*1c910*/  @!P0 SHF.R.S32.HI R5, RZ, 0x1f, R4 ;  /* 0x0000001fff058819 */ /* 0x000fc80000011404 */
[----:B------:R-:W-:Y:S01]  /*1c920*/  LOP3.LUT R29, R6, 0x2, R29, 0xe2, !PT ;  /* 0x00000002061d7812 */ /* 0x000fe200078ee21d */
[-C--:B0-----:R-:W-:Y:S02]  /*1c930*/  @!P0 IMAD R6, R10, R2.reuse, RZ ;  /* 0x000000020a068224 */ /* 0x081fe400078e02ff */
[----:B------:R-:W-:-:S04]  /*1c940*/  @!P0 IMAD.WIDE.U32 R4, R32, R2, R4 ;  /* 0x0000000220048225 */ /* 0x000fc800078e0004 */
[----:B------:R-:W-:Y:S02]  /*1c950*/  @!P0 IMAD R6, R32, R3, R6 ;  /* 0x0000000320068224 */ /* 0x000fe400078e0206 */
[----:B------:R-:W0:Y:S02]  /*1c960*/  @!P0 LDC.64 R2, c[0x0][0x418] ;  /* 0x00010600ff028b82 */ /* 0x000e240000000a00 */
[----:B------:R-:W-:Y:S01]  /*1c970*/  @!P0 IMAD.IADD R6, R5, 0x1, R6 ;  /* 0x0000000105068824 */ /* 0x000fe200078e0206 */
[----:B------:R-:W-:Y:S02]  /*1c980*/  ISETP.NE.AND P3, PT, R7, 0x3, PT ;  /* 0x000000030700780c */ /* 0x000fe40003f65270 */
[----:B0-----:R-:W-:-:S04]  /*1c990*/  @!P0 LEA R2, P1, R4, R2, 0x2 ;  /* 0x0000000204028211 */ /* 0x001fc800078210ff */
[----:B------:R-:W-:Y:S01]  /*1c9a0*/  @!P0 LEA.HI.X R3, R4, R3, R6, 0x2, P1 ;  /* 0x0000000304038211 */ /* 0x000fe200008f1406 */
[----:B------:R-:W-:-:S06]  /*1c9b0*/  IMAD.MOV.U32 R4, RZ, RZ, RZ ;  /* 0x000000ffff047224 */ /* 0x000fcc00078e00ff */
[----:B------:R0:W5:Y:S01]  /*1c9c0*/  @!P0 LDG.E R4, desc[UR56][R2.64] ;  /* 0x0000003802048981 */ /* 0x000162000c1e1900 */
[----:B------:R-:W-:Y:S02]  /*1c9d0*/  ISETP.GT.U32.AND P0, PT, R9, 0x5f, PT ;  /* 0x0000005f0900780c */ /* 0x000fe40003f04070 */
[----:B------:R-:W-:Y:S02]  /*1c9e0*/  LOP3.LUT R8, R8, 0xfffffff7, RZ, 0xc0, !PT ;  /* 0xfffffff708087812 */ /* 0x000fe400078ec0ff */
[----:B------:R-:W-:-:S09]  /*1c9f0*/  ISETP.GE.AND P2, PT, R21, UR4, PT ;  /* 0x0000000415007c0c */ /* 0x000fd2000bf46270 */
[----:B------:R-:W-:-:S04]  /*1ca00*/  @P0 LOP3.LUT R8, R8, 0x8, RZ, 0xfc, !PT ;  /* 0x0000000808080812 */ /* 0x000fc800078efcff */
[----:B------:R-:W-:-:S04]  /*1ca10*/  LOP3.LUT R8, R8, 0xffffffef, RZ, 0xc0, !PT ;  /* 0xffffffef08087812 */ /* 0x000fc800078ec0ff */
[----:B------:R-:W-:-:S04]  /*1ca20*/  @P3 LOP3.LUT R8, R8, 0x10, RZ, 0xfc, !PT ;  /* 0x0000001008083812 */ /* 0x000fc800078efcff */
[----:B------:R-:W-:Y:S02]  /*1ca30*/  LOP3.LUT R8, R8, 0xfffffffb, RZ, 0xc0, !PT ;  /* 0xfffffffb08087812 */ /* 0x000fe400078ec0ff */
[----:B------:R-:W-:Y:S02]  /*1ca40*/  LOP3.LUT R9, R21, 0x80, RZ, 0xfc, !PT ;  /* 0x0000008015097812 */ /* 0x000fe400078efcff */
[----:B------:R-:W-:Y:S02]  /*1ca50*/  ISETP.GE.AND P1, PT, R20, UR4, PT ;  /* 0x0000000414007c0c */ /* 0x000fe4000bf26270 */
[----:B------:R-:W-:Y:S02]  /*1ca60*/  @P2 LOP3.LUT R8, R8, 0x4, RZ, 0xfc, !PT ;  /* 0x0000000408082812 */ /* 0x000fe400078efcff */
[----:B------:R-:W-:Y:S02]  /*1ca70*/  ISETP.GE.AND P0, PT, R9, UR4, PT ;  /* 0x0000000409007c0c */ /* 0x000fe4000bf06270 */
[----:B------:R-:W-:-:S04]  /*1ca80*/  LOP3.LUT R8, R8, 0xfffffffe, RZ, 0xc0, !PT ;  /* 0xfffffffe08087812 */ /* 0x000fc800078ec0ff */
[----:B------:R-:W-:-:S04]  /*1ca90*/  LOP3.LUT R8, R8, 0xfffffffd, RZ, 0xc0, !PT ;  /* 0xfffffffd08087812 */ /* 0x000fc800078ec0ff */
[----:B------:R-:W-:Y:S01]  /*1caa0*/  @P1 LOP3.LUT R8, R8, 0x2, RZ, 0xfc, !PT ;  /* 0x0000000208081812 */ /* 0x000fe200078efcff */
[----:B------:R0:W-:Y:S03]  /*1cab0*/  STL [R1+0x4], R10 ;  /* 0x0000040a01007387 */ /* 0x0001e60000100800 */
[----:B------:R-:W-:Y:S01]  /*1cac0*/  @P0 LOP3.LUT R8, R8, 0x1, RZ, 0xfc, !PT ;  /* 0x0000000108080812 */ /* 0x000fe200078efcff */
[----:B------:R0:W-:Y:S04]  /*1cad0*/  STL [R1+0x30], R7 ;  /* 0x0000300701007387 */ /* 0x0001e80000100800 */
[----:B------:R0:W-:Y:S01]  /*1cae0*/  STL [R1+0x38], R8 ;  /* 0x0000380801007387 */ /* 0x0001e20000100800 */
[----:B------:R-:W-:Y:S05]  /*1caf0*/  BRA.DIV UR5, `(.L_x_730) ;  /* 0x0000004e05747947 */ /* 0x000fea000b800000 */
.L_x_845:
[----:B------:R-:W-:Y:S05]  /*1cb00*/  @!P3 BRA `(.L_x_731) ;  /* 0x000000000004b947 */ /* 0x000fea0003800000 */
[----:B------:R-:W-:Y:S01]  /*1cb10*/  BPT.TRAP 0x1 ;  /* 0x000000040000795c */ /* 0x000fe20000300000 */
.L_x_731:
[----:B------:R-:W-:Y:S01]  /*1cb20*/  SHF.R.S32.HI R5, RZ, 0x1f, R0 ;  /* 0x0000001fff057819 */ /* 0x000fe20000011400 */
[----:B------:R-:W-:Y:S01]  /*1cb30*/  ULDC.64 UR4, c[0x0][0x328] ;  /* 0x0000ca0000047ab9 */ /* 0x000fe20000000a00 */
[----:B------:R-:W-:Y:S01]  /*1cb40*/  ULDC.64 UR6, c[0x0][0x318] ;  /* 0x0000c60000067ab9 */ /* 0x000fe20000000a00 */
[----:B0-----:R-:W-:Y:S01]  /*1cb50*/  IMAD.WIDE.U32 R2, R0, UR4, RZ ;  /* 0x0000000400027c25 */ /* 0x001fe2000f8e00ff */
[----:B------:R-:W-:Y:S03]  /*1cb60*/  BSSY B0, `(.L_x_732) ;  /* 0x0000013000007945 */ /* 0x000fe60003800000 */
[----:B------:R-:W-:-:S04]  /*1cb70*/  IMAD R6, R5, UR4, RZ ;  /* 0x0000000405067c24 */ /* 0x000fc8000f8e02ff */
[----:B------:R-:W-:Y:S01]  /*1cb80*/  IMAD R6, R0, UR5, R6 ;  /* 0x0000000500067c24 */ /* 0x000fe2000f8e0206 */
[----:B------:R-:W-:-:S03]  /*1cb90*/  ULDC.64 UR4, c[0x0][0x338] ;  /* 0x0000ce0000047ab9 */ /* 0x000fc60000000a00 */
[----:B------:R-:W-:Y:S01]  /*1cba0*/  IMAD.IADD R3, R3, 0x1, R6 ;  /* 0x0000000103037824 */ /* 0x000fe200078e0206 */
[----:B-----5:R-:W-:Y:S01]  /*1cbb0*/  SHF.R.S32.HI R6, RZ, 0x1f, R4 ;  /* 0x0000001fff067819 */ /* 0x020fe20000011404 */
[----:B------:R-:W-:-:S04]  /*1cbc0*/  IMAD.WIDE.U32 R2, R4, UR4, R2 ;  /* 0x0000000404027c25 */ /* 0x000fc8000f8e0002 */
[----:B------:R-:W-:-:S04]  /*1cbd0*/  IMAD R7, R6, UR4, RZ ;  /* 0x0000000406077c24 */ /* 0x000fc8000f8e02ff */
[----:B------:R-:W-:Y:S01]  /*1cbe0*/  IMAD R7, R4, UR5, R7 ;  /* 0x0000000504077c24 */ /* 0x000fe2000f8e0207 */
[----:B------:R-:W-:-:S03]  /*1cbf0*/  ULDC.64 UR4, c[0x0][0x330] ;  /* 0x0000cc0000047ab9 */ /* 0x000fc60000000a00 */
[----:B------:R-:W-:Y:S02]  /*1cc00*/  IMAD.IADD R3, R3, 0x1, R7 ;  /* 0x0000000103037824 */ /* 0x000fe400078e0207 */
        /* <DEDUP_REMOVED lines=8> */
.L_x_846:
[----:B------:R-:W-:Y:S05]  /*1cc90*/  BSYNC B0 ;  /* 0x0000000000007941 */ /* 0x000fea0003800000 */
.L_x_732:
[----:B------:R-:W2:Y:S01]  /*1cca0*/  LDL R3, [R1+0x38] ;  /* 0x0000380001037983 */ /* 0x000ea20000100800 */
[----:B------:R-:W-:Y:S01]  /*1ccb0*/  ULDC.64 UR4, c[0x0][0x300] ;  /* 0x0000c00000047ab9 */ /* 0x000fe20000000a00 */
[----:B------:R-:W-:Y:S01]  /*1ccc0*/  ULDC.64 UR6, c[0x0][0x2e8] ;  /* 0x0000ba0000067ab9 */ /* 0x000fe20000000a00 */
[----:B------:R-:W-:Y:S01]  /*1ccd0*/  IMAD R5, R5, UR4, RZ ;  /* 0x0000000405057c24 */ /* 0x000fe2000f8e02ff */
[----:B------:R-:W1:Y:S03]  /*1cce0*/  S2R R8, SR_TID.X ;  /* 0x0000000000087919 */ /* 0x000e660000002100 */
[----:B------:R-:W-:Y:S01]  /*1ccf0*/  IMAD R5, R0, UR5, R5 ;  /* 0x0000000500057c24 */ /* 0x000fe2000f8e0205 */
[----:B------:R-:W3:Y:S01]  /*1cd00*/  S2R R9, SR_TID.X ;  /* 0x0000000000097919 */ /* 0x000ee20000002100 */
[----:B-1----:R-:W-:-:S04]  /*1cd10*/  LOP3.LUT R8, R8, 0x7f, RZ, 0xc0, !PT ;  /* 0x0000007f08087812 */ /* 0x002fc800078ec0ff */
[----:B------:R-:W-:Y:S01]  /*1cd20*/  SHF.R.U32.HI R8, RZ, 0x3, R8 ;  /* 0x00000003ff087819 */ /* 0x000fe20000011608 */
[----:B---3--:R-:W-:-:S05]  /*1cd30*/  IMAD.SHL.U32 R9, R9, 0x8, RZ ;  /* 0x0000000809097824 */ /* 0x008fca00078e00ff */
[----:B------:R-:W-:Y:S02]  /*1cd40*/  LOP3.LUT R9, R9, 0x38, RZ, 0xc0, !PT ;  /* 0x0000003809097812 */ /* 0x000fe400078ec0ff */
[C---:B--2---:R-:W-:Y:S02]  /*1cd50*/  LOP3.LUT P4, RZ, R3.reuse, 0x4, RZ, 0xc0, !PT ;  /* 0x0000000403ff7812 */ /* 0x044fe4000788c0ff */
[C---:B------:R-:W-:Y:S02]  /*1cd60*/  LOP3.LUT P3, RZ, R3.reuse, 0x2, RZ, 0xc0, !PT ;  /* 0x0000000203ff7812 */ /* 0x040fe4000786c0ff */
[----:B------:R-:W-:Y:S01]  /*1cd70*/  LOP3.LUT P2, RZ, R3, 0x1, RZ, 0xc0, !PT ;  /* 0x0000000103ff7812 */ /* 0x000fe2000784c0ff */
[----:B0-----:R-:W-:Y:S01]  /*1cd80*/  IMAD.WIDE.U32 R2, R0, UR4, RZ ;  /* 0x0000000400027c25 */ /* 0x001fe2000f8e00ff */
[----:B------:R-:W-:-:S03]  /*1cd90*/  ULDC.64 UR4, c[0x0][0x310] ;  /* 0x0000c40000047ab9 */ /* 0x000fc60000000a00 */
[----:B------:R-:W-:Y:S02]  /*1cda0*/  IMAD.IADD R3, R3, 0x1, R5 ;  /* 0x0000000103037824 */ /* 0x000fe400078e0205 */
[----:B------:R-:W-:Y:S02]  /*1cdb0*/  IMAD R6, R6, UR4, RZ ;  /* 0x0000000406067c24 */ /* 0x000fe4000f8e02ff */
[----:B------:R-:W-:-:S04]  /*1cdc0*/  IMAD.WIDE.U32 R2, R4, UR4, R2 ;  /* 0x0000000404027c25 */ /* 0x000fc8000f8e0002 */
[----:B------:R-:W-:Y:S01]  /*1cdd0*/  IMAD R6, R4, UR5, R6 ;  /* 0x0000000504067c24 */ /* 0x000fe2000f8e0206 */
[----:B------:R-:W-:Y:S01]  /*1cde0*/  ULDC.64 UR4, c[0x0][0x308] ;  /* 0x0000c20000047ab9 */ /* 0x000fe20000000a00 */
[----:B------:R-:W-:Y:S02]  /*1cdf0*/  IMAD R5, R27, 0x4800, R33 ;  /* 0x000048001b057824 */ /* 0x000fe400078e0221 */
[----:B------:R-:W-:Y:S02]  /*1ce00*/  IMAD.IADD R3, R3, 0x1, R6 ;  /* 0x0000000103037824 */ /* 0x000fe400078e0206 */
[----:B------:R-:W-:Y:S02]  /*1ce10*/  IMAD R6, R26, -0x60, R36 ;  /* 0xffffffa01a067824 */ /* 0x000fe400078e0224 */
[----:B------:R-:W-:Y:S01]  /*1ce20*/  IMAD.WIDE.U32 R2, R18, UR4, R2 ;  /* 0x0000000412027c25 */ /* 0x000fe2000f8e0002 */
[----:B------:R-:W-:-:S03]  /*1ce30*/  UMOV UR4, 0xffffffff ;  /* 0xffffffff00047882 */ /* 0x000fc60000000000 */
[----:B------:R-:W-:Y:S01]  /*1ce40*/  IMAD R0, R18, UR5, R3 ;  /* 0x0000000512007c24 */ /* 0x000fe2000f8e0203 */
[----:B------:R-:W-:Y:S01]  /*1ce50*/  LEA R4, P0, R2, UR6, 0x1 ;  /* 0x0000000602047c11 */ /* 0x000fe2000f8008ff */
[----:B------:R-:W-:-:S03]  /*1ce60*/  IMAD.IADD R6, R6, 0x1, -R8 ;  /* 0x0000000106067824 */ /* 0x000fc600078e0a08 */
[----:B------:R-:W-:Y:S02]  /*1ce70*/  LEA.HI.X R0, R2, UR7, R0, 0x1, P0 ;  /* 0x0000000702007c11 */ /* 0x000fe400080f0c00 */
[----:B------:R-:W-:Y:S01]  /*1ce80*/  ISETP.GE.AND P0, PT, R6, 0x1, PT ;  /* 0x000000010600780c */ /* 0x000fe20003f06270 */
[----:B------:R-:W-:-:S12]  /*1ce90*/  BRA.DIV UR4, `(.L_x_734) ;  /* 0x0000004a04d47947 */ /* 0x000fd8000b800000 */
        /* <DEDUP_REMOVED lines=16> */
[----:B0-----:R-:W-:-:S04]  /*1cfa0*/  @P1 LEA R3, P0, R9, R3, 0x1 ;  /* 0x0000000309031211 */ /* 0x001fc800078008ff */
[----:B-1----:R-:W-:-:S04]  /*1cfb0*/  @P1 IADD3.X R2, RZ, R2, RZ, P0, !PT ;  /* 0x00000002ff021210 */ /* 0x002fc800007fe4ff */
        /* <DEDUP_REMOVED lines=44> */
.L_x_860:
        /* <DEDUP_REMOVED lines=12> */
.L_x_735:
[----:B------:R-:W-:Y:S02]  /*1d340*/  PLOP3.LUT P1, PT, P1, P0, PT, 0xa2, 0x0 ;  /* 0x000000000000781c */ /* 0x000fe40000f21472 */
[----:B------:R-:W-:-:S08]  /*1d350*/  @P0 R2UR P1, UR4, R7 ;  /* 0x00000000070402ca */ /* 0x000fd00000020000 */
[----:B------:R-:W-:-:S05]  /*1d360*/  @P0 PLOP3.LUT P0, PT, P1, PT, PT, 0x80, 0x0 ;  /* 0x000000000000081c */ /* 0x000fca0000f0f070 */
[----:B------:R-:W-:Y:S01]  /*1d370*/  @!P1 SYNCS.ARRIVE.TRANS64.RED.A0T1 RZ, [UR4+0x2a830], RZ ;  /* 0x02a830ffffff99a7 */ /* 0x000fe20008200404 */
[----:B------:R-:W-:Y:S07]  /*1d380*/  @!P1 ARRIVES.LDGSTSBAR.64.TRANSCNT [UR4+0x2a830] ;  /* 0x02a83000ff0099b0 */ /* 0x000fee0008000a84 */
[----:B------:R-:W-:Y:S05]  /*1d390*/  @P0 BRA.U.ANY `(.L_x_735) ;  /* 0xfffffffd00e80947 */ /* 0x000fea000393ffff */
[----:B------:R-:W-:Y:S01]  /*1d3a0*/  NOP ;  /* 0x0000000000007918 */ /* 0x000fe20000000000 */
[----:B------:R-:W2:Y:S02]  /*1d3b0*/  LDL R0, [R1+0x30] ;  /* 0x0000300001007983 */ /* 0x000ea40000100800 */
[----:B--2---:R-:W-:-:S13]  /*1d3c0*/  ISETP.NE.AND P2, PT, R0, 0x3, PT ;  /* 0x000000030000780c */ /* 0x004fda0003f45270 */
[----:B------:R-:W-:Y:S05]  /*1d3d0*/  @!P2 BRA `(.L_x_736) ;  /* 0x000000000004a947 */ /* 0x000fea0003800000 */
[----:B------:R-:W-:Y:S01]  /*1d3e0*/  BPT.TRAP 0x1 ;  /* 0x000000040000795c */ /* 0x000fe20000300000 */
.L_x_736:
[----:B-1----:R1:W5:Y:S01]  /*1d3f0*/  LDL.LU R3, [R1+0x10] ;  /* 0x0000100001037983 */ /* 0x0023620000300800 */
[----:B------:R1:W-:Y:S02]  /*1d400*/  SYNCS.ARRIVE.TRANS64.A1T0 RZ, [R7+URZ+0x2a830], RZ ;  /* 0x02a830ff07ff79a7 */ /* 0x0003e4000810003f */
[----:B------:R-:W-:Y:S05]  /*1d410*/  WARPSYNC.ALL ;  /* 0x0000000000007948 */ /* 0x000fea0003800000 */
[----:B------:R-:W-:Y:S01]  /*1d420*/  ULDC.64 UR6, c[0x0][0xa00] ;  /* 0x0002800000067ab9 */ /* 0x000fe20000000a00 */
[----:B------:R-:W-:Y:S01]  /*1d430*/  ULDC.64 UR4, c[0x0][0x298] ;  /* 0x0000a60000047ab9 */ /* 0x000fe20000000a00 */
[----:B------:R-:W-:Y:S01]  /*1d440*/  BAR.SYNC.DEFER_BLOCKING 0x8, 0x180 ;  /* 0x0206000000007b1d */ /* 0x000fe20000010000 */
[----:B------:R-:W-:Y:S01]  /*1d450*/  ISETP.NE.U32.AND P0, PT, RZ, UR6, PT ;  /* 0x00000006ff007c0c */ /* 0x000fe2000bf05070 */
[----:B0-----:R-:W-:Y:S01]  /*1d460*/  IMAD.WIDE.U32 R4, R34, UR4, RZ ;  /* 0x0000000422047c25 */ /* 0x001fe2000f8e00ff */
[----:B------:R-:W-:-:S02]  /*1d470*/  SHF.R.S32.HI R0, RZ, 0x1f, R34 ;  /* 0x0000001fff007819 */ /* 0x000fc40000011422 */
[----:B------:R-:W-:Y:S01]  /*1d480*/  ISETP.NE.AND.EX P0, PT, RZ, UR7, PT, P0 ;  /* 0x00000007ff007c0c */ /* 0x000fe2000bf05300 */
[----:B------:R-:W-:Y:S01]  /*1d490*/  VIADD R2, R22, 0xc400 ;  /* 0x0000c40016027836 */ /* 0x000fe20000000000 */
[----:B------:R-:W-:Y:S01]  /*1d4a0*/  BSSY B6, `(.L_x_737) ;  /* 0x000001a000067945 */ /* 0x000fe20003800000 */
[----:B------:R-:W-:Y:S01]  /*1d4b0*/  IMAD R0, R0, UR4, RZ ;  /* 0x0000000400007c24 */ /* 0x000fe2000f8e02ff */
[----:B------:R-:W-:-:S03]  /*1d4c0*/  SEL R31, R31, RZ, !P0 ;  /* 0x000000ff1f1f7207 */ /* 0x000fc60004000000 */
[----:B------:R-:W-:-:S04]  /*1d4d0*/  IMAD R0, R34, UR5, R0 ;  /* 0x0000000522007c24 */ /* 0x000fc8000f8e0200 */
[----:B------:R-:W-:Y:S01]  /*1d4e0*/  IMAD.IADD R34, R5, 0x1, R0 ;  /* 0x0000000105227824 */ /* 0x000fe200078e0200 */
[----:B-----5:R-:W-:Y:S02]  /*1d4f0*/  SEL R3, R3, RZ, !P0 ;  /* 0x000000ff03037207 */ /* 0x020fe40004000000 */
[----:B------:R-:W-:-:S03]  /*1d500*/  LOP3.LUT P0, RZ, R2, 0x3ff, RZ, 0xc0, !PT ;  /* 0x000003ff02ff7812 */ /* 0x000fc6000780c0ff */
[----:B------:R0:W-:Y:S04]  /*1d510*/  STL [R1+0x24], R3 ;  /* 0x0000240301007387 */ /* 0x0001e80000100800 */
[----:B------:R0:W-:Y:S06]  /*1d520*/  STL.64 [R1+0x10], R4 ;  /* 0x0000100401007387 */ /* 0x0001ec0000100a00 */
[----:B------:R-:W-:Y:S05]  /*1d530*/  @!P0 BRA `(.L_x_738) ;  /* 0x0000000000408947 */ /* 0x000fea0003800000 */
[----:B------:R-:W-:Y:S01]  /*1d540*/  MOV R2, 0x0 ;  /* 0x0000000000027802 */ /* 0x000fe20000000f00 */
[----:B------:R-:W-:Y:S01]  /*1d550*/  ULDC.64 UR4, c[0x4][0x90] ;  /* 0x0100240000047ab9 */ /* 0x000fe20000000a00 */
[----:B------:R-:W-:Y:S01]  /*1d560*/  ULDC.64 UR6, c[0x4][0x98] ;  /* 0x0100260000067ab9 */ /* 0x000fe20000000a00 */
[----:B------:R-:W-:Y:S01]  /*1d570*/  ULDC.64 UR8, c[0x4][0x20] ;  /* 0x0100080000087ab9 */ /* 0x000fe20000000a00 */
[----:B0-----:R-:W-:Y:S01]  /*1d580*/  IMAD.U32 R4, RZ, RZ, UR4 ;  /* 0x00000004ff047e24 */ /* 0x001fe2000f8e00ff */
[----:B------:R-:W-:Y:S01]  /*1d590*/  MOV R11, UR9 ;  /* 0x00000009000b7c02 */ /* 0x000fe20008000f00 */
[----:B------:R-:W0:Y:S01]  /*1d5a0*/  LDC.64 R2, c[0x4][R2] ;  /* 0x0100000002027b82 */ /* 0x000e220000000a00 */
[----:B------:R-:W-:Y:S02]  /*1d5b0*/  IMAD.U32 R5, RZ, RZ, UR5 ;  /* 0x00000005ff057e24 */ /* 0x000fe4000f8e00ff */
[----:B------:R-:W-:Y:S02]  /*1d5c0*/  IMAD.U32 R6, RZ, RZ, UR6 ;  /* 0x00000006ff067e24 */ /* 0x000fe4000f8e00ff */
[----:B-1----:R-:W-:-:S02]  /*1d5d0*/  IMAD.U32 R7, RZ, RZ, UR7 ;  /* 0x00000007ff077e24 */ /* 0x002fc4000f8e00ff */
[----:B------:R-:W-:Y:S02]  /*1d5e0*/  IMAD.U32 R10, RZ, RZ, UR8 ;  /* 0x00000008ff0a7e24 */ /* 0x000fe4000f8e00ff */
[----:B------:R-:W-:Y:S02]  /*1d5f0*/  IMAD.MOV.U32 R8, RZ, RZ, 0x70 ;  /* 0x00000070ff087424 */ /* 0x000fe400078e00ff */
[----:B------:R-:W-:Y:S02]  /*1d600*/  IMAD.MOV.U32 R12, RZ, RZ, 0x1 ;  /* 0x00000001ff0c7424 */ /* 0x000fe400078e00ff */
[----:B------:R-:W-:-:S07]  /*1d610*/  IMAD.MOV.U32 R13, RZ, RZ, RZ ;  /* 0x000000ffff0d7224 */ /* 0x000fce00078e00ff */
[----:B------:R-:W-:-:S07]  /*1d620*/  LEPC R20, `(.L_x_738) ;  /* 0x000000001014794e */ /* 0x000fce0000000000 */
[----:B0-----:R-:W-:Y:S05]  /*1d630*/  CALL.ABS.NOINC R2 ;  /* 0x0000000002007343 */ /* 0x001fea0003c00000 */
.L_x_738:
[----:B------:R-:W-:Y:S05]  /*1d640*/  BSYNC B6 ;  /* 0x0000000000067941 */ /* 0x000fea0003800000 */
.L_x_737:
[----:B------:R-:W2:Y:S01]  /*1d650*/  LDL.LU R20, [R1+0x24] ;  /* 0x0000240001147983 */ /* 0x000ea20000300800 */
[----:B------:R-:W-:Y:S01]  /*1d660*/  ULDC.64 UR4, c[0x0][0x2d8] ;  /* 0x0000b60000047ab9 */ /* 0x000fe20000000a00 */
[----:B------:R-:W3:Y:S02]  /*1d670*/  LDC R8, c[0x0][0x448] ;  /* 0x00011200ff087b82 */ /* 0x000ee40000000800 */
[----:B0-----:R-:W4:Y:S01]  /*1d680*/  LDL.LU.64 R2, [R1+0x10] ;  /* 0x0000100001027983 */ /* 0x001f220000300a00 */
[----:B------:R-:W-:-:S03]  /*1d690*/  IMAD.SHL.U32 R4, R17, 0x80, RZ ;  /* 0x0000008011047824 */ /* 0x000fc600078e00ff */
[----:B------:R0:W5:Y:S01]  /*1d6a0*/  LDL R17, [R1+0x1c] ;  /* 0x00001c0001117983 */ /* 0x0001620000100800 */
[----:B---3--:R-:W-:-:S13]  /*1d6b0*/  ISETP.NE.AND P0, PT, R8, 0x1, PT ;  /* 0x000000010800780c */ /* 0x008fda0003f05270 */
[----:B------:R-:W1:Y:S01]  /*1d6c0*/  @P0 LDC R5, c[0x0][0x44c] ;  /* 0x00011300ff050b82 */ /* 0x000e620000000800 */
[----:B------:R-:W3:Y:S02]  /*1d6d0*/  S2R R9, SR_TID.X ;  /* 0x0000000000097919 */ /* 0x000ee40000002100 */
[----:B---3--:R-:W-:-:S05]  /*1d6e0*/  IMAD.SHL.U32 R9, R9, 0x8, RZ ;  /* 0x0000000809097824 */ /* 0x008fca00078e00ff */
[----:B------:R-:W-:Y:S01]  /*1d6f0*/  LOP3.LUT R9, R9, 0x38, RZ, 0xc0, !PT ;  /* 0x0000003809097812 */ /* 0x000fe200078ec0ff */
[----:B----4-:R-:W-:Y:S02]  /*1d700*/  IMAD.MOV.U32 R3, RZ, RZ, R34 ;  /* 0x000000ffff037224 */ /* 0x010fe400078e0022 */
[----:B------:R-:W-:-:S04]  /*1d710*/  IMAD.WIDE.U32 R2, R18, UR4, R2 ;  /* 0x0000000412027c25 */ /* 0x000fc8000f8e0002 */
[----:B------:R-:W-:Y:S01]  /*1d720*/  IMAD R3, R18, UR5, R3 ;  /* 0x0000000512037c24 */ /* 0x000fe2000f8e0203 */
[----:B------:R-:W-:Y:S02]  /*1d730*/  ULDC.64 UR4, c[0x0][0x2e0] ;  /* 0x0000b80000047ab9 */ /* 0x000fe40000000a00 */
[----:B--2---:R-:W-:Y:S02]  /*1d740*/  IMAD R0, R20, UR4, RZ ;  /* 0x0000000414007c24 */ /* 0x004fe4000f8e02ff */
[----:B------:R-:W2:Y:S01]  /*1d750*/  S2R R20, SR_TID.X ;  /* 0x0000000000147919 */ /* 0x000ea20000002100 */
[----:B------:R-:W-:-:S04]  /*1d760*/  IMAD.WIDE.U32 R2, R31, UR4, R2 ;  /* 0x000000041f027c25 */ /* 0x000fc8000f8e0002 */
[----:B------:R-:W-:Y:S01]  /*1d770*/  IMAD R0, R31, UR5, R0 ;  /* 0x000000051f007c24 */ /* 0x000fe2000f8e0200 */
[----:B------:R-:W-:-:S03]  /*1d780*/  ULDC.64 UR4, c[0x0][0x2d0] ;  /* 0x0000b40000047ab9 */ /* 0x000fc60000000a00 */
[----:B------:R-:W-:Y:S02]  /*1d790*/  IMAD.IADD R3, R3, 0x1, R0 ;  /* 0x0000000103037824 */ /* 0x000fe400078e0200 */
[----:B------:R-:W3:Y:S01]  /*1d7a0*/  @P0 LDC R0, c[0x0][0x450] ;  /* 0x00011400ff000b82 */ /* 0x000ee20000000800 */
[----:B--2---:R-:W-:-:S04]  /*1d7b0*/  LOP3.LUT R20, R20, 0x7f, RZ, 0xc0, !PT ;  /* 0x0000007f14147812 */ /* 0x004fc800078ec0ff */
[----:B------:R-:W-:Y:S02]  /*1d7c0*/  SHF.R.U32.HI R21, RZ, 0x3, R20 ;  /* 0x00000003ff157819 */ /* 0x000fe40000011614 */
[----:B------:R-:W2:Y:S02]  /*1d7d0*/  S2R R20, SR_TID.X ;  /* 0x0000000000147919 */ /* 0x000ea40000002100 */
[----:B--2---:R-:W-:-:S05]  /*1d7e0*/  IMAD.SHL.U32 R20, R20, 0x10, RZ ;  /* 0x0000001014147824 */ /* 0x004fca00078e00ff */
[----:B------:R-:W-:-:S04]  /*1d7f0*/  LOP3.LUT R20, R21, 0x70, R20, 0xf8, !PT ;  /* 0x0000007015147812 */ /* 0x000fc800078ef814 */
[----:B------:R-:W-:Y:S01]  /*1d800*/  LOP3.LUT R6, R20, R4, RZ, 0xfc, !PT ;  /* 0x0000000414067212 */ /* 0x000fe200078efcff */
[----:B------:R-:W2:Y:S04]  /*1d810*/  S2R R21, SR_TID.X ;  /* 0x0000000000157919 */ /* 0x000ea80000002100 */
[----:B-1----:R-:W-:-:S04]  /*1d820*/  @P0 IMAD.HI.U32 R7, R6, R5, RZ ;  /* 0x0000000506070227 */ /* 0x002fc800078e00ff */
[----:B------:R-:W-:Y:S01]  /*1d830*/  IMAD.MOV.U32 R5, RZ, RZ, R6 ;  /* 0x000000ffff057224 */ /* 0x000fe200078e0006 */
[----:B---3--:R-:W-:Y:S01]  /*1d840*/  @P0 SHF.R.U32.HI R5, RZ, R0, R7 ;  /* 0x00000000ff050219 */ /* 0x008fe20000011607 */
[----:B------:R-:W1:Y:S04]  /*1d850*/  S2R R20, SR_TID.X ;  /* 0x0000000000147919 */ /* 0x000e680000002100 */
        /* <DEDUP_REMOVED lines=10> */
[----:B--2---:R-:W-:Y:S02]  /*1d900*/  IMAD.SHL.U32 R21, R21, 0x8, RZ ;  /* 0x0000000815157824 */ /* 0x004fe400078e00ff */
[----:B------:R-:W-:-:S04]  /*1d910*/  IMAD.WIDE.U32 R2, R0, UR4, R2 ;  /* 0x0000000400027c25 */ /* 0x000fc8000f8e0002 */
[----:B------:R-:W-:Y:S01]  /*1d920*/  IMAD R5, R0, UR5, R5 ;  /* 0x0000000500057c24 */ /* 0x000fe2000f8e0205 */
[----:B------:R-:W-:Y:S01]  /*1d930*/  ULDC.64 UR4, c[0x0][0x280] ;  /* 0x0000a00000047ab9 */ /* 0x000fe20000000a00 */
[----:B------:R-:W-:Y:S02]  /*1d940*/  LOP3.LUT R21, R21, 0x38, RZ, 0xc0, !PT ;  /* 0x0000003815157812 */ /* 0x000fe400078ec0ff */
[----:B------:R-:W-:Y:S01]  /*1d950*/  IMAD.IADD R5, R3, 0x1, R5 ;  /* 0x0000000103057824 */ /* 0x000fe200078e0205 */
[C---:B------:R-:W-:Y:S01]  /*1d960*/  LEA R0, P0, R2.reuse, UR4, 0x1 ;  /* 0x0000000402007c11 */ /* 0x040fe2000f8008ff */
[----:B------:R-:W-:Y:S01]  /*1d970*/  ULDC UR4, c[0x0][0x2b8] ;  /* 0x0000ae0000047ab9 */ /* 0x000fe20000000800 */
[C---:B------:R-:W-:Y:S02]  /*1d980*/  LOP3.LUT R10, R21.reuse, 0x40, RZ, 0xfc, !PT ;  /* 0x00000040150a7812 */ /* 0x040fe400078efcff */
[----:B------:R-:W-:Y:S02]  /*1d990*/  LOP3.LUT R11, R21, 0x80, RZ, 0xfc, !PT ;  /* 0x00000080150b7812 */ /* 0x000fe400078efcff */
[----:B------:R-:W-:Y:S01]  /*1d9a0*/  LEA.HI.X R5, R2, UR5, R5, 0x1, P0 ;  /* 0x0000000502057c11 */ /* 0x000fe200080f0c05 */
[----:B------:R-:W-:Y:S01]  /*1d9b0*/  UMOV UR5, 0xffffffff ;  /* 0xffffffff00057882 */ /* 0x000fe20000000000 */
[----:B-1----:R-:W-:-:S02]  /*1d9c0*/  LOP3.LUT R20, R20, 0x7f, RZ, 0xc0, !PT ;  /* 0x0000007f14147812 */ /* 0x002fc400078ec0ff */
[----:B------:R-:W-:Y:S02]  /*1d9d0*/  ISETP.GE.AND P3, PT, R9, UR4, PT ;  /* 0x0000000409007c0c */ /* 0x000fe4000bf66270 */
[----:B------:R-:W-:Y:S02]  /*1d9e0*/  ISETP.GE.AND P2, PT, R10, UR4, PT ;  /* 0x000000040a007c0c */ /* 0x000fe4000bf46270 */
[----:B------:R-:W-:Y:S02]  /*1d9f0*/  ISETP.GE.AND P0, PT, R11, UR4, PT ;  /* 0x000000040b007c0c */ /* 0x000fe4000bf06270 */
[----:B------:R-:W-:Y:S01]  /*1da00*/  SHF.R.U32.HI R10, RZ, 0x3, R20 ;  /* 0x00000003ff0a7819 */ /* 0x000fe20000011614 */
[----:B0-----:R-:W-:Y:S10]  /*1da10*/  BRA.DIV UR5, `(.L_x_739) ;  /* 0x0000004a051c7947 */ /* 0x001ff4000b800000 */
[----:B------:R-:W0:Y:S01]  /*1da20*/  SHFL.IDX PT, R3, R0, RZ, 0x181f ;  /* 0x00181fff00037589 */ /* 0x000e2200000e0000 */
[----:B-----5:R-:W-:Y:S02]  /*1da30*/  IMAD R6, R17, R8, RZ ;  /* 0x0000000811067224 */ /* 0x020fe400078e02ff */
[----:B------:R-:W-:Y:S01]  /*1da40*/  IMAD.IADD R4, R10, 0x1, R4 ;  /* 0x000000010a047824 */ /* 0x000fe200078e0204 */
[----:B------:R-:W1:Y:S04]  /*1da50*/  SHFL.IDX PT, R2, R5, RZ, 0x181f ;  /* 0x00181fff05027589 */ /* 0x000e6800000e0000 */
[----:B------:R-:W-:Y:S01]  /*1da60*/  ISETP.GE.AND P1, PT, R4, R6, PT ;  /* 0x000000060400720c */ /* 0x000fe20003f26270 */
[----:B------:R-:W-:-:S12]  /*1da70*/  SHFL.IDX PT, R14, R0, 0x7, 0x181f ;  /* 0x00f81f00000e7f89 */ /* 0x000fd800000e0000 */
[----:B0-----:R-:W-:-:S05]  /*1da80*/  @!P1 LEA R7, P4, R9, R3, 0x1 ;  /* 0x0000000309079211 */ /* 0x001fca00078808ff */
[----:B-1----:R-:W-:Y:S02]  /*1da90*/  @!P1 IMAD.X R3, RZ, RZ, R2, P4 ;  /* 0x000000ffff039224 */ /* 0x002fe400020e0602 */
[----:B------:R-:W-:Y:S01]  /*1daa0*/  @!P1 IMAD.MOV.U32 R2, RZ, RZ, R7 ;  /* 0x000000ffff029224 */ /* 0x000fe200078e0007 */
[----:B------:R-:W-:-:S04]  /*1dab0*/  IADD3 R7, R4, 0x10, RZ ;  /* 0x0000001004077810 */ /* 0x000fc80007ffe0ff */
[----:B------:R-:W-:Y:S04]  /*1dac0*/  @!P1 LDGSTS.E.BYPASS.LTC128B.128 [R35+0xc400], desc[UR56][R2.64], !P3 ;  /* 0x0c40000002239fae */ /* 0x000fe8000d901d78 */
[----:B------:R-:W-:Y:S04]  /*1dad0*/  @!P1 LDGSTS.E.BYPASS.LTC128B.128 [R35+0x10400], desc[UR56][R2.64+0x80], !P2 ;  /* 0x1040008002239fae */ /* 0x000fe8000d101d78 */
[----:B------:R0:W-:Y:S01]  /*1dae0*/  @!P1 LDGSTS.E.BYPASS.LTC128B.128 [R35+0x14400], desc[UR56][R2.64+0x100], !P0 ;  /* 0x1440010002239fae */ /* 0x0001e2000c101d78 */
[----:B------:R-:W-:-:S03]  /*1daf0*/  ISETP.GE.AND P1, PT, R7, R6, PT ;  /* 0x000000060700720c */ /* 0x000fc60003f26270 */
[----:B0-----:R-:W0:Y:S04]  /*1db00*/  SHFL.IDX PT, R3, R0, 0x1, 0x181f ;  /* 0x00381f0000037f89 */ /* 0x001e2800000e0000 */
[----:B------:R-:W1:Y:S06]  /*1db10*/  SHFL.IDX PT, R2, R5, 0x1, 0x181f ;  /* 0x00381f0005027f89 */ /* 0x000e6c00000e0000 */
[----:B0-----:R-:W-:-:S05]  /*1db20*/  @!P1 LEA R7, P4, R9, R3, 0x1 ;  /* 0x0000000309079211 */ /* 0x001fca00078808ff */
[----:B-1----:R-:W-:Y:S02]  /*1db30*/  @!P1 IMAD.X R8, RZ, RZ, R2, P4 ;  /* 0x000000ffff089224 */ /* 0x002fe400020e0602 */
[----:B------:R-:W-:Y:S02]  /*1db40*/  @!P1 IMAD.MOV.U32 R2, RZ, RZ, R7 ;  /* 0x000000ffff029224 */ /* 0x000fe400078e0007 */
[----:B------:R-:W-:Y:S02]  /*1db50*/  @!P1 IMAD.MOV.U32 R3, RZ, RZ, R8 ;  /* 0x000000ffff039224 */ /* 0x000fe400078e0008 */
[----:B------:R-:W-:-:S03]  /*1db60*/  VIADD R7, R4, 0x20 ;  /* 0x0000002004077836 */ /* 0x000fc60000000000 */
        /* <DEDUP_REMOVED lines=39> */
[----:B0-----:R-:W-:-:S04]  /*1dde0*/  @!P1 LEA R7, P4, R9, R3, 0x1 ;  /* 0x0000000309079211 */ /* 0x001fc800078808ff */
[----:B-1----:R-:W-:Y:S01]  /*1ddf0*/  @!P1 IADD3.X R8, RZ, R2, RZ, P4, !PT ;  /* 0x00000002ff089210 */ /* 0x002fe200027fe4ff */
[----:B------:R-:W-:Y:S02]  /*1de00*/  @!P1 IMAD.MOV.U32 R2, RZ, RZ, R7 ;  /* 0x000000ffff029224 */ /* 0x000fe400078e0007 */
[----:B------:R-:W-:Y:S02]  /*1de10*/  VIADD R7, R4, 0x60 ;  /* 0x0000006004077836 */ /* 0x000fe40000000000 */
[----:B------:R-:W-:-:S05]  /*1de20*/  @!P1 IMAD.MOV.U32 R3, RZ, RZ, R8 ;  /* 0x000000ffff039224 */ /* 0x000fca00078e0008 */
[----:B------:R-:W-:Y:S04]  /*1de30*/  @!P1 LDGSTS.E.BYPASS.LTC128B.128 [R35+0xec00], desc[UR56][R2.64], !P3 ;  /* 0x0ec0000002239fae */ /* 0x000fe8000d901d78 */
[----:B------:R-:W-:Y:S04]  /*1de40*/  @!P1 LDGSTS.E.BYPASS.LTC128B.128 [R35+0x12c00], desc[UR56][R2.64+0x80], !P2 ;  /* 0x12c0008002239fae */ /* 0x000fe8000d101d78 */
[----:B------:R0:W-:Y:S01]  /*1de50*/  @!P1 LDGSTS.E.BYPASS.LTC128B.128 [R35+0x16c00], desc[UR56][R2.64+0x100], !P0 ;  /* 0x16c0010002239fae */ /* 0x0001e2000c101d78 */
[----:B------:R-:W-:-:S03]  /*1de60*/  ISETP.GE.AND P1, PT, R7, R6, PT ;  /* 0x000000060700720c */ /* 0x000fc60003f26270 */
[----:B0-----:R-:W0:Y:S04]  /*1de70*/  SHFL.IDX PT, R3, R0, 0x6, 0x181f ;  /* 0x00d81f0000037f89 */ /* 0x001e2800000e0000 */
[----:B------:R-:W1:Y:S04]  /*1de80*/  SHFL.IDX PT, R2, R5, 0x6, 0x181f ;  /* 0x00d81f0005027f89 */ /* 0x000e6800000e0000 */
[----:B------:R-:W2:Y:S02]  /*1de90*/  SHFL.IDX PT, R5, R5, 0x7, 0x181f ;  /* 0x00f81f0005057f89 */ /* 0x000ea400000e0000 */
[----:B0-----:R-:W-:-:S05]  /*1dea0*/  @!P1 LEA R7, P4, R9, R3, 0x1 ;  /* 0x0000000309079211 */ /* 0x001fca00078808ff */
[----:B-1----:R-:W-:Y:S02]  /*1deb0*/  @!P1 IMAD.X R8, RZ, RZ, R2, P4 ;  /* 0x000000ffff089224 */ /* 0x002fe400020e0602 */
[----:B------:R-:W-:Y:S02]  /*1dec0*/  @!P1 IMAD.MOV.U32 R2, RZ, RZ, R7 ;  /* 0x000000ffff029224 */ /* 0x000fe400078e0007 */
[----:B------:R-:W-:-:S05]  /*1ded0*/  @!P1 IMAD.MOV.U32 R3, RZ, RZ, R8 ;  /* 0x000000ffff039224 */ /* 0x000fca00078e0008 */
[----:B------:R0:W-:Y:S04]  /*1dee0*/  @!P1 LDGSTS.E.BYPASS.LTC128B.128 [R35+0xf400], desc[UR56][R2.64], !P3 ;  /* 0x0f40000002239fae */ /* 0x0001e8000d901d78 */
[----:B------:R0:W-:Y:S04]  /*1def0*/  @!P1 LDGSTS.E.BYPASS.LTC128B.128 [R35+0x13400], desc[UR56][R2.64+0x80], !P2 ;  /* 0x1340008002239fae */ /* 0x0001e8000d101d78 */
[----:B--2---:R0:W-:Y:S02]  /*1df00*/  @!P1 LDGSTS.E.BYPASS.LTC128B.128 [R35+0x17400], desc[UR56][R2.64+0x100], !P0 ;  /* 0x1740010002239fae */ /* 0x0041e4000c101d78 */
.L_x_877:
[----:B0-----:R-:W-:Y:S01]  /*1df10*/  VIADD R3, R4, 0x70 ;  /* 0x0000007004037836 */ /* 0x001fe20000000000 */
[----:B------:R-:W-:Y:S04]  /*1df20*/  BSSY B0, `(.L_x_740) ;  /* 0x000000b000007945 */ /* 0x000fe80003800000 */
[----:B------:R-:W-:-:S13]  /*1df30*/  ISETP.GE.AND P1, PT, R3, R6, PT ;  /* 0x000000060300720c */ /* 0x000fda0003f26270 */
[----:B------:R-:W-:Y:S05]  /*1df40*/  @P1 BRA `(.L_x_741) ;  /* 0x0000000000201947 */ /* 0x000fea0003800000 */
[----:B------:R-:W-:-:S05]  /*1df50*/  LEA R2, P1, R9, R14, 0x1 ;  /* 0x0000000e09027211 */ /* 0x000fca00078208ff */
[----:B------:R-:W-:-:S05]  /*1df60*/  IMAD.X R3, RZ, RZ, R5, P1 ;  /* 0x000000ffff037224 */ /* 0x000fca00008e0605 */
[----:B------:R-:W-:Y:S01]  /*1df70*/  @!PT LDS RZ, [RZ] ;  /* 0x00000000fffff984 */ /* 0x000fe20000000800 */
[----:B------:R-:W-:Y:S01]  /*1df80*/  @!PT LDS RZ, [RZ] ;  /* 0x00000000fffff984 */ /* 0x000fe20000000800 */
[----:B------:R-:W-:Y:S01]  /*1df90*/  @!PT LDS RZ, [RZ] ;  /* 0x00000000fffff984 */ /* 0x000fe20000000800 */
[----:B------:R0:W-:Y:S04]  /*1dfa0*/  LDGSTS.E.BYPASS.LTC128B.128 [R35+0xfc00], desc[UR56][R2.64], !P3 ;  /* 0x0fc0000002237fae */ /* 0x0001e8000d901d78 */
[----:B------:R0:W-:Y:S04]  /*1dfb0*/  LDGSTS.E.BYPASS.LTC128B.128 [R35+0x13c00], desc[UR56][R2.64+0x80], !P2 ;  /* 0x13c0008002237fae */ /* 0x0001e8000d101d78 */
[----:B------:R0:W-:Y:S02]  /*1dfc0*/  LDGSTS.E.BYPASS.LTC128B.128 [R35+0x17c00], desc[UR56][R2.64+0x100], !P0 ;  /* 0x17c0010002237fae */ /* 0x0001e4000c101d78 */
.L_x_741:
[----:B------:R-:W-:Y:S05]  /*1dfd0*/  BSYNC B0 ;  /* 0x0000000000007941 */ /* 0x000fea0003800000 */
.L_x_740:
[----:B------:R-:W-:Y:S01]  /*1dfe0*/  NOP ;  /* 0x0000000000007918 */ /* 0x000fe20000000000 */
[----:B------:R-:W-:-:S13]  /*1dff0*/  PLOP3.LUT P0, PT, PT, PT, PT, 0x80, 0x0 ;  /* 0x000000000000781c */ /* 0x000fda0003f0f070 */
.L_x_742:
[----:B------:R-:W-:Y:S02]  /*1e000*/  PLOP3.LUT P1, PT, P1, P0, PT, 0xa2, 0x0 ;  /* 0x000000000000781c */ /* 0x000fe40000f21472 */
[----:B------:R-:W-:-:S08]  /*1e010*/  @P0 R2UR P1, UR4, R22 ;  /* 0x00000000160402ca */ /* 0x000fd00000020000 */
[----:B------:R-:W-:-:S05]  /*1e020*/  @P0 PLOP3.LUT P0, PT, P1, PT, PT, 0x80, 0x0 ;  /* 0x000000000000081c */ /* 0x000fca0000f0f070 */
[----:B------:R-:W-:Y:S01]  /*1e030*/  @!P1 SYNCS.ARRIVE.TRANS64.RED.A0T1 RZ, [UR4+0x2a800], RZ ;  /* 0x02a800ffffff99a7 */ /* 0x000fe20008200404 */
[----:B------:R-:W-:Y:S07]  /*1e040*/  @!P1 ARRIVES.LDGSTSBAR.64.TRANSCNT [UR4+0x2a800] ;  /* 0x02a80000ff0099b0 */ /* 0x000fee0008000a84 */
[----:B------:R-:W-:Y:S05]  /*1e050*/  @P0 BRA.U.ANY `(.L_x_742) ;  /* 0xfffffffd00e80947 */ /* 0x000fea000393ffff */
[----:B0-----:R-:W2:Y:S02]  /*1e060*/  LDL.LU R2, [R1+0x20] ;  /* 0x0000200001027983 */ /* 0x001ea40000300800 */
[----:B--2---:R-:W-:-:S05]  /*1e070*/  VIADD R2, R2, 0x1 ;  /* 0x0000000102027836 */ /* 0x004fca0000000000 */
[----:B------:R0:W-:Y:S01]  /*1e080*/  STL [R1+0x20], R2 ;  /* 0x0000200201007387 */ /* 0x0001e20000100800 */
[----:B------:R-:W-:-:S04]  /*1e090*/  LEA.HI R0, R2, R2, RZ, 0x1 ;  /* 0x0000000202007211 */ /* 0x000fc800078f08ff */
[----:B------:R-:W-:-:S05]  /*1e0a0*/  LOP3.LUT R0, R0, 0xfffffffe, RZ, 0xc0, !PT ;  /* 0xfffffffe00007812 */ /* 0x000fca00078ec0ff */
[----:B------:R-:W-:-:S05]  /*1e0b0*/  IMAD.IADD R0, R2, 0x1, -R0 ;  /* 0x0000000102007824 */ /* 0x000fca00078e0a00 */
[----:B------:R-:W-:Y:S01]  /*1e0c0*/  SHF.L.U32 R3, R0, 0x1f, RZ ;  /* 0x0000001f00037819 */ /* 0x000fe200000006ff */
[----:B------:R-:W-:Y:S01]  /*1e0d0*/  NOP ;  /* 0x0000000000007918 */ /* 0x000fe20000000000 */
[----:B0-----:R-:W2:Y:S01]  /*1e0e0*/  LDL.LU R2, [R1+0x18] ;  /* 0x0000180001027983 */ /* 0x001ea20000300800 */
[----:B------:R0:W-:Y:S01]  /*1e0f0*/  SYNCS.ARRIVE.TRANS64.A1T0 RZ, [R22+URZ+0x2a800], RZ ;  /* 0x02a800ff16ff79a7 */ /* 0x0001e2000810003f */
[----:B------:R-:W-:Y:S01]  /*1e100*/  BSSY B0, `(.L_x_743) ;  /* 0x0000004000007945 */ /* 0x000fe20003800000 */
[----:B------:R-:W1:Y:S01]  /*1e110*/  SYNCS.PHASECHK.TRANS64.TRYWAIT P0, [R22+URZ+0x2a820], R3 ;  /* 0x02a82003160075a7 */ /* 0x000e62000800017f */
[----:B--2---:R-:W-:Y:S02]  /*1e120*/  VIADD R0, R2, 0xfffffffe ;  /* 0xfffffffe02007836 */ /* 0x004fe40000000000 */
[----:B01----:R-:W-:Y:S05]  /*1e130*/  @!P0 BRA `(.L_x_744) ;  /* 0x0000004c000c8947 */ /* 0x003fea0003800000 */
.L_x_878:
[----:B------:R-:W-:Y:S05]  /*1e140*/  BSYNC B0 ;  /* 0x0000000000007941 */ /* 0x000fea0003800000 */
.L_x_743:
[----:B------:R-:W-:Y:S01]  /*1e150*/  ISETP.GE.AND P0, PT, R0, R37, PT ;  /* 0x000000250000720c */ /* 0x000fe20003f06270 */
[----:B------:R-:W-:-:S12]  /*1e160*/  BSSY B0, `(.L_x_745) ;  /* 0x00000fa000007945 */ /* 0x000fd80003800000 */
[----:B------:R-:W-:Y:S05]  /*1e170*/  @!P0 BRA `(.L_x_746) ;  /* 0x0000000c00e08947 */ /* 0x000fea0003800000 */
[----:B------:R-:W-:Y:S02]  /*1e180*/  IMAD.MOV.U32 R10, RZ, RZ, R27 ;  /* 0x000000ffff0a7224 */ /* 0x000fe400078e001b */
[----:B------:R-:W-:Y:S02]  /*1e190*/  IMAD.MOV.U32 R17, RZ, RZ, R28 ;  /* 0x000000ffff117224 */ /* 0x000fe400078e001c */
[----:B------:R-:W-:-:S07]  /*1e1a0*/  IMAD.MOV.U32 R31, RZ, RZ, R26 ;  /* 0x000000ffff1f7224 */ /* 0x000fce00078e001a */
.L_x_759:
[----:B------:R-:W2:Y:S01]  /*1e1b0*/  LDL R2, [R1] ;  /* 0x0000000001027983 */ /* 0x000ea20000100800 */
[----:B------:R-:W1:Y:S03]  /*1e1c0*/  LDC R8, c[0x0][0x430] ;  /* 0x00010c00ff087b82 */ /* 0x000e660000000800 */
[----:B------:R-:W3:Y:S04]  /*1e1d0*/  LDL R7, [R1+0x4] ;  /* 0x0000040001077983 */ /* 0x000ee80000100800 */
[----:B------:R-:W4:Y:S01]  /*1e1e0*/  LDL R6, [R1+0x30] ;  /* 0x0000300001067983 */ /* 0x000f220000100800 */
[----:B0-----:R-:W0:Y:S01]  /*1e1f0*/  S2R R3, SR_TID.X ;  /* 0x0000000000037919 */ /* 0x001e220000002100 */
[----:B------:R-:W0:Y:S01]  /*1e200*/  S2R R9, SR_TID.X ;  /* 0x0000000000097919 */ /* 0x000e220000002100 */
[----:B-1----:R-:W-:-:S13]  /*1e210*/  ISETP.NE.AND P0, PT, R8, 0x1, PT ;  /* 0x000000010800780c */ /* 0x002fda0003f05270 */
[----:B------:R-:W1:Y:S01]  /*1e220*/  @P0 LDC R4, c[0x0][0x434] ;  /* 0x00010d00ff040b82 */ /* 0x000e620000000800 */
[----:B0-----:R-:W-:-:S04]  /*1e230*/  LOP3.LUT R3, R3, 0x7f, RZ, 0xc0, !PT ;  /* 0x0000007f03037812 */ /* 0x001fc800078ec0ff */
[----:B------:R-:W-:Y:S01]  /*1e240*/  SHF.R.U32.HI R3, RZ, 0x3, R3 ;  /* 0x00000003ff037819 */ /* 0x000fe20000011603 */
[----:B------:R-:W-:-:S05]  /*1e250*/  IMAD.SHL.U32 R9, R9, 0x10, RZ ;  /* 0x0000001009097824 */ /* 0x000fca00078e00ff */
[----:B------:R-:W-:Y:S02]  /*1e260*/  LOP3.LUT R9, R3, 0x70, R9, 0xf8, !PT ;  /* 0x0000007003097812 */ /* 0x000fe400078ef809 */
[----:B------:R-:W0:Y:S02]  /*1e270*/  @P0 LDC R3, c[0x0][0x438] ;  /* 0x00010e00ff030b82 */ /* 0x000e240000000800 */
[----:B------:R-:W-:Y:S01]  /*1e280*/  ISETP.GT.U32.AND P1, PT, R9, 0x5f, PT ;  /* 0x0000005f0900780c */ /* 0x000fe20003f24070 */
[----:B------:R-:W-:Y:S01]  /*1e290*/  VIADD R27, R10, 0x1 ;  /* 0x000000010a1b7836 */ /* 0x000fe20000000000 */
[----:B------:R-:W-:Y:S05]  /*1e2a0*/  YIELD ;  /* 0x0000000000007946 */ /* 0x000fea0003800000 */
[----:B------:R-:W-:-:S02]  /*1e2b0*/  IMAD.MOV.U32 R26, RZ, RZ, R0 ;  /* 0x000000ffff1a7224 */ /* 0x000fc400078e0000 */
[----:B--2---:R-:W-:-:S04]  /*1e2c0*/  IMAD R5, R0, 0x60, R2 ;  /* 0x0000006000057824 */ /* 0x004fc800078e0202 */
[----:B------:R-:W-:-:S04]  /*1e2d0*/  IMAD.IADD R5, R9, 0x1, R5 ;  /* 0x0000000109057824 */ /* 0x000fc800078e0205 */
[----:B-1----:R-:W-:Y:S01]  /*1e2e0*/  @P0 IMAD.HI.U32 R4, R5, R4, RZ ;  /* 0x0000000405040227 */ /* 0x002fe200078e00ff */
[----:B------:R-:W-:-:S04]  /*1e2f0*/  MOV R2, R5 ;  /* 0x0000000500027202 */ /* 0x000fc80000000f00 */
[----:B0-----:R-:W-:-:S05]  /*1e300*/  @P0 SHF.R.U32.HI R2, RZ, R3, R4 ;  /* 0x00000003ff020219 */ /* 0x001fca0000011604 */
[----:B------:R-:W-:-:S04]  /*1e310*/  IMAD.MOV R3, RZ, RZ, -R2 ;  /* 0x000000ffff037224 */ /* 0x000fc800078e0a02 */
[----:B------:R-:W-:Y:S02]  /*1e320*/  IMAD R8, R8, R3, R5 ;  /* 0x0000000308087224 */ /* 0x000fe400078e0205 */
[----:B------:R-:W0:Y:S01]  /*1e330*/  @!P1 LDC.64 R4, c[0x0][0x428] ;  /* 0x00010a00ff049b82 */ /* 0x000e220000000a00 */
[----:B------:R-:W-:-:S03]  /*1e340*/  @!P1 SHF.R.S32.HI R3, RZ, 0x1f, R2 ;  /* 0x0000001fff039819 */ /* 0x000fc60000011402 */
[----:B0-----:R-:W-:-:S04]  /*1e350*/  @!P1 IMAD.WIDE.U32 R2, R32, R4, R2 ;  /* 0x0000000420029225 */ /* 0x001fc800078e0002 */
[----:B---3--:R-:W-:-:S04]  /*1e360*/  @!P1 IMAD R4, R7, R4, RZ ;  /* 0x0000000407049224 */ /* 0x008fc800078e02ff */
[----:B------:R-:W-:Y:S02]  /*1e370*/  @!P1 IMAD R7, R32, R5, R4 ;  /* 0x0000000520079224 */ /* 0x000fe400078e0204 */
[----:B------:R-:W0:Y:S02]  /*1e380*/  @!P1 LDC.64 R4, c[0x0][0x418] ;  /* 0x00010600ff049b82 */ /* 0x000e240000000a00 */
[----:B------:R-:W-:Y:S02]  /*1e390*/  @!P1 IMAD.IADD R3, R7, 0x1, R3 ;  /* 0x0000000107039824 */ /* 0x000fe400078e0203 */
[----:B------:R-:W-:Y:S01]  /*1e3a0*/  IMAD.MOV.U32 R7, RZ, RZ, RZ ;  /* 0x000000ffff077224 */ /* 0x000fe200078e00ff */
[----:B0-----:R-:W-:-:S04]  /*1e3b0*/  @!P1 LEA R4, P0, R2, R4, 0x2 ;  /* 0x0000000402049211 */ /* 0x001fc800078010ff */
[----:B------:R-:W-:-:S05]  /*1e3c0*/  @!P1 LEA.HI.X R5, R2, R5, R3, 0x2, P0 ;  /* 0x0000000502059211 */ /* 0x000fca00000f1403 */
[----:B------:R0:W5:Y:S01]  /*1e3d0*/  @!P1 LDG.E R7, desc[UR56][R4.64] ;  /* 0x0000003804079981 */ /* 0x000162000c1e1900 */
[----:B----4-:R-:W-:Y:S02]  /*1e3e0*/  ISETP.NE.AND P1, PT, R6, 0x3, PT ;  /* 0x000000030600780c */ /* 0x010fe40003f25270 */
[----:B------:R-:W-:-:S04]  /*1e3f0*/  ISETP.NE.AND P0, PT, R27, 0x2, PT ;  /* 0x000000021b00780c */ /* 0x000fc80003f05270 */
[----:B------:R-:W-:Y:S02]  /*1e400*/  SEL R28, RZ, 0x1, P0 ;  /* 0x00000001ff1c7807 */ /* 0x000fe40000000000 */
[----:B------:R-:W-:Y:S02]  /*1e410*/  SEL R27, R27, RZ, P0 ;  /* 0x000000ff1b1b7207 */ /* 0x000fe40000000000 */
[----:B------:R-:W-:-:S03]  /*1e420*/  LOP3.LUT R28, R17, R28, RZ, 0x3c, !PT ;  /* 0x0000001c111c7212 */ /* 0x000fc600078e3cff */
[----:B0-----:R-:W-:Y:S05]  /*1e430*/  @!P1 BRA `(.L_x_747) ;  /* 0x0000000000049947 */ /* 0x001fea0003800000 */
[----:B------:R-:W-:Y:S01]  /*1e440*/  BPT.TRAP 0x1 ;  /* 0x000000040000795c */ /* 0x000fe20000300000 */
.L_x_747:
[----:B------:R-:W-:Y:S01]  /*1e450*/  IMAD R6, R27, 0x8, R22 ;  /* 0x000000081b067824 */ /* 0x000fe200078e0216 */
[----:B------:R-:W-:Y:S01]  /*1e460*/  SHF.L.U32 R3, R28, 0x1f, RZ ;  /* 0x0000001f1c037819 */ /* 0x000fe200000006ff */
[----:B------:R-:W-:Y:S03]  /*1e470*/  BSSY B1, `(.L_x_748) ;  /* 0x0000003000017945 */ /* 0x000fe60003800000 */
[----:B------:R-:W0:Y:S02]  /*1e480*/  SYNCS.PHASECHK.TRANS64.TRYWAIT P0, [R6+URZ+0x2a840], R3 ;  /* 0x02a84003060075a7 */ /* 0x000e24000800017f */
[----:B0-----:R-:W-:Y:S05]  /*1e490*/  @!P0 BRA `(.L_x_749) ;  /* 0x0000004800488947 */ /* 0x001fea0003800000 */
.L_x_879:
[----:B------:R-:W-:Y:S05]  /*1e4a0*/  BSYNC B1 ;  /* 0x0000000000017941 */ /* 0x000fea0003800000 */
.L_x_748:
[----:B------:R-:W2:Y:S01]  /*1e4b0*/  LDL R0, [R1+0x38] ;  /* 0x0000380001007983 */ /* 0x000ea20000100800 */
[----:B------:R-:W-:Y:S01]  /*1e4c0*/  SHF.R.S32.HI R20, RZ, 0x1f, R8 ;  /* 0x0000001fff147819 */ /* 0x000fe20000011408 */
[----:B------:R-:W-:Y:S01]  /*1e4d0*/  ULDC.64 UR4, c[0x0][0x300] ;  /* 0x0000c00000047ab9 */ /* 0x000fe20000000a00 */
[----:B-----5:R-:W-:Y:S01]  /*1e4e0*/  SHF.R.S32.HI R21, RZ, 0x1f, R7 ;  /* 0x0000001fff157819 */ /* 0x020fe20000011407 */
[----:B0-----:R-:W-:Y:S01]  /*1e4f0*/  IMAD.WIDE.U32 R2, R8, UR4, RZ ;  /* 0x0000000408027c25 */ /* 0x001fe2000f8e00ff */
[----:B------:R-:W-:-:S03]  /*1e500*/  ULDC.64 UR6, c[0x0][0x2e8] ;  /* 0x0000ba0000067ab9 */ /* 0x000fc60000000a00 */
[----:B------:R-:W-:Y:S01]  /*1e510*/  IMAD R4, R27, 0x4800, R33 ;  /* 0x000048001b047824 */ /* 0x000fe200078e0221 */
[C---:B--2---:R-:W-:Y:S02]  /*1e520*/  LOP3.LUT P3, RZ, R0.reuse, 0x4, RZ, 0xc0, !PT ;  /* 0x0000000400ff7812 */ /* 0x044fe4000786c0ff */
[C---:B------:R-:W-:Y:S02]  /*1e530*/  LOP3.LUT P2, RZ, R0.reuse, 0x2, RZ, 0xc0, !PT ;  /* 0x0000000200ff7812 */ /* 0x040fe4000784c0ff */
[----:B------:R-:W-:Y:S01]  /*1e540*/  LOP3.LUT P1, RZ, R0, 0x1, RZ, 0xc0, !PT ;  /* 0x0000000100ff7812 */ /* 0x000fe2000782c0ff */
[----:B------:R-:W-:-:S04]  /*1e550*/  IMAD R0, R20, UR4, RZ ;  /* 0x0000000414007c24 */ /* 0x000fc8000f8e02ff */
        /* <DEDUP_REMOVED lines=17> */
[----:B------:R-:W2:Y:S04]  /*1e670*/  SHFL.IDX PT, R3, R5, RZ, 0x181f ;  /* 0x00181fff05037589 */ /* 0x000ea800000e0000 */
[----:B------:R-:W-:Y:S01]  /*1e680*/  SHFL.IDX PT, R34, R5, 0x2, 0x181f ;  /* 0x00581f0005227f89 */ /* 0x000fe200000e0000 */
[----:B0-----:R-:W-:-:S05]  /*1e690*/  IMAD.SHL.U32 R11, R11, 0x8, RZ ;  /* 0x000000080b0b7824 */ /* 0x001fca00078e00ff */
[----:B------:R-:W-:-:S05]  /*1e6a0*/  LOP3.LUT R11, R11, 0x38, RZ, 0xc0, !PT ;  /* 0x000000380b0b7812 */ /* 0x000fca00078ec0ff */
[----:B------:R-:W-:-:S05]  /*1e6b0*/  IMAD.SHL.U32 R0, R11, 0x2, RZ ;  /* 0x000000020b007824 */ /* 0x000fca00078e00ff */
[----:B-1----:R-:W-:-:S05]  /*1e6c0*/  IADD3 R2, P0, R2, R0, RZ ;  /* 0x0000000002027210 */ /* 0x002fca0007f1e0ff */
[----:B--2---:R-:W-:-:S05]  /*1e6d0*/  IMAD.X R3, RZ, RZ, R3, P0 ;  /* 0x000000ffff037224 */ /* 0x004fca00000e0603 */
        /* <DEDUP_REMOVED lines=31> */
[----:B-12---:R0:W2:Y:S02]  /*1e8d0*/  SHFL.IDX PT, R2, R9, 0x5, 0x181f ;  /* 0x00b81f0009027f89 */ /* 0x0060a400000e0000 */
.L_x_893:
[----:B--2---:R-:W-:-:S04]  /*1e8e0*/  IADD3 R2, P0, R2, R0, RZ ;  /* 0x0000000002027210 */ /* 0x004fc80007f1e0ff */
[----:B------:R-:W-:Y:S02]  /*1e8f0*/  IADD3.X R3, RZ, R34, RZ, P0, !PT ;  /* 0x00000022ff037210 */ /* 0x000fe400007fe4ff */
[----:B------:R-:W-:-:S03]  /*1e900*/  PLOP3.LUT P0, PT, PT, PT, PT, 0x80, 0x0 ;  /* 0x000000000000781c */ /* 0x000fc60003f0f070 */
[----:B------:R-:W-:Y:S01]  /*1e910*/  @!PT LDS RZ, [RZ] ;  /* 0x00000000fffff984 */ /* 0x000fe20000000800 */
[----:B------:R-:W-:Y:S01]  /*1e920*/  @!PT LDS RZ, [RZ] ;  /* 0x00000000fffff984 */ /* 0x000fe20000000800 */
[----:B------:R-:W-:Y:S01]  /*1e930*/  @!PT LDS RZ, [RZ] ;  /* 0x00000000fffff984 */ /* 0x000fe20000000800 */
[----:B------:R1:W-:Y:S04]  /*1e940*/  LDGSTS.E.BYPASS.LTC128B.128 [R4+0x1ac00], desc[UR56][R2.64], !P3 ;  /* 0x1ac0000002047fae */ /* 0x0003e8000d901d78 */
[----:B------:R1:W-:Y:S04]  /*1e950*/  LDGSTS.E.BYPASS.LTC128B.128 [R4+0x1dc00], desc[UR56][R2.64+0x80], !P2 ;  /* 0x1dc0008002047fae */ /* 0x0003e8000d101d78 */
[----:B------:R1:W-:Y:S01]  /*1e960*/  LDGSTS.E.BYPASS.LTC128B.128 [R4+0x20c00], desc[UR56][R2.64+0x100], !P1 ;  /* 0x20c0010002047fae */ /* 0x0003e2000c901d78 */
[----:B------:R-:W-:Y:S01]  /*1e970*/  NOP ;  /* 0x0000000000007918 */ /* 0x000fe20000000000 */
.L_x_751:
[----:B------:R-:W-:Y:S02]  /*1e980*/  PLOP3.LUT P1, PT, P1, P0, PT, 0xa2, 0x0 ;  /* 0x000000000000781c */ /* 0x000fe40000f21472 */
[----:B------:R-:W-:-:S08]  /*1e990*/  @P0 R2UR P1, UR4, R6 ;  /* 0x00000000060402ca */ /* 0x000fd00000020000 */
[----:B------:R-:W-:-:S05]  /*1e9a0*/  @P0 PLOP3.LUT P0, PT, P1, PT, PT, 0x80, 0x0 ;  /* 0x000000000000081c */ /* 0x000fca0000f0f070 */
[----:B------:R-:W-:Y:S01]  /*1e9b0*/  @!P1 SYNCS.ARRIVE.TRANS64.RED.A0T1 RZ, [UR4+0x2a830], RZ ;  /* 0x02a830ffffff99a7 */ /* 0x000fe20008200404 */
[----:B------:R-:W-:Y:S07]  /*1e9c0*/  @!P1 ARRIVES.LDGSTSBAR.64.TRANSCNT [UR4+0x2a830] ;  /* 0x02a83000ff0099b0 */ /* 0x000fee0008000a84 */
[----:B------:R-:W-:Y:S05]  /*1e9d0*/  @P0 BRA.U.ANY `(.L_x_751) ;  /* 0xfffffffd00e80947 */ /* 0x000fea000393ffff */
[----:B------:R-:W-:Y:S01]  /*1e9e0*/  NOP ;  /* 0x0000000000007918 */ /* 0x000fe20000000000 */
[----:B-1----:R-:W2:Y:S02]  /*1e9f0*/  LDL R2, [R1+0x30] ;  /* 0x0000300001027983 */ /* 0x002ea40000100800 */
[----:B--2---:R-:W-:-:S13]  /*1ea00*/  ISETP.NE.AND P2, PT, R2, 0x3, PT ;  /* 0x000000030200780c */ /* 0x004fda0003f45270 */
[----:B------:R-:W-:Y:S05]  /*1ea10*/  @!P2 BRA `(.L_x_752) ;  /* 0x000000000004a947 */ /* 0x000fea0003800000 */
[----:B------:R-:W-:Y:S01]  /*1ea20*/  BPT.TRAP 0x1 ;  /* 0x000000040000795c */ /* 0x000fe20000300000 */
.L_x_752:
[----:B------:R1:W-:Y:S01]  /*1ea30*/  SYNCS.ARRIVE.TRANS64.A1T0 RZ, [R6+URZ+0x2a830], RZ ;  /* 0x02a830ff06ff79a7 */ /* 0x0003e2000810003f */
[----:B------:R-:W-:Y:S05]  /*1ea40*/  @!P2 BRA `(.L_x_753) ;  /* 0x000000000004a947 */ /* 0x000fea0003800000 */
[----:B------:R-:W-:Y:S01]  /*1ea50*/  BPT.TRAP 0x1 ;  /* 0x000000040000795c */ /* 0x000fe20000300000 */
.L_x_753:
[----:B------:R-:W-:Y:S01]  /*1ea60*/  SHF.L.U32 R2, R17, 0x1f, RZ ;  /* 0x0000001f11027819 */ /* 0x000fe200000006ff */
[----:B0-----:R-:W-:Y:S01]  /*1ea70*/  IMAD R5, R10, 0x8, R22 ;  /* 0x000000080a057824 */ /* 0x001fe200078e0216 */
[----:B------:R-:W-:Y:S03]  /*1ea80*/  BSSY B1, `(.L_x_754) ;  /* 0x0000003000017945 */ /* 0x000fe60003800000 */
[----:B------:R-:W0:Y:S02]  /*1ea90*/  SYNCS.PHASECHK.TRANS64.TRYWAIT P0, [R5+URZ+0x2a860], R2 ;  /* 0x02a86002050075a7 */ /* 0x000e24000800017f */
[----:B0-----:R-:W-:Y:S05]  /*1eaa0*/  @!P0 BRA `(.L_x_755) ;  /* 0x0000004800b48947 */ /* 0x001fea0003800000 */
.L_x_894:
[----:B------:R-:W-:Y:S05]  /*1eab0*/  BSYNC B1 ;  /* 0x0000000000017941 */ /* 0x000fea0003800000 */
.L_x_754:
[----:B------:R-:W2:Y:S01]  /*1eac0*/  S2R R3, SR_TID.X ;  /* 0x0000000000037919 */ /* 0x000ea20000002100 */
[----:B------:R-:W-:Y:S01]  /*1ead0*/  UMOV UR4, 0xffffffff ;  /* 0xffffffff00047882 */ /* 0x000fe20000000000 */
[----:B-1----:R-:W-:Y:S01]  /*1eae0*/  IMAD R6, R31, -0x60, R36 ;  /* 0xffffffa01f067824 */ /* 0x002fe200078e0224 */
[----:B------:R-:W-:Y:S01]  /*1eaf0*/  LOP3.LUT P0, RZ, R29, 0x2, RZ, 0xc0, !PT ;  /* 0x000000021dff7812 */ /* 0x000fe2000780c0ff */
[----:B------:R-:W-:Y:S01]  /*1eb00*/  IMAD R4, R10, 0x3000, R33 ;  /* 0x000030000a047824 */ /* 0x000fe200078e0221 */
[----:B--2---:R-:W-:-:S04]  /*1eb10*/  LOP3.LUT R3, R3, 0x7f, RZ, 0xc0, !PT ;  /* 0x0000007f03037812 */ /* 0x004fc800078ec0ff */
[----:B------:R-:W-:-:S05]  /*1eb20*/  SHF.R.U32.HI R3, RZ, 0x3, R3 ;  /* 0x00000003ff037819 */ /* 0x000fca0000011603 */
[----:B------:R-:W-:Y:S01]  /*1eb30*/  IMAD.IADD R6, R6, 0x1, -R3 ;  /* 0x0000000106067824 */ /* 0x000fe200078e0a03 */
[----:B------:R-:W-:Y:S06]  /*1eb40*/  BRA.DIV UR4, `(.L_x_756) ;  /* 0x0000004a04a07947 */ /* 0x000fec000b800000 */
[----:B0-----:R-:W0:Y:S01]  /*1eb50*/  SHFL.IDX PT, R2, R23, RZ, 0x181f ;  /* 0x00181fff17027589 */ /* 0x001e2200000e0000 */
[----:B------:R-:W-:-:S03]  /*1eb60*/  IMAD R4, R4, 0x2, R22 ;  /* 0x0000000204047824 */ /* 0x000fc600078e0216 */
[----:B------:R-:W1:Y:S01]  /*1eb70*/  SHFL.IDX PT, R3, R24, RZ, 0x181f ;  /* 0x00181fff18037589 */ /* 0x000e6200000e0000 */
[----:B0-----:R-:W-:-:S05]  /*1eb80*/  IADD3 R2, P1, R2, R0, RZ ;  /* 0x0000000002027210 */ /* 0x001fca0007f3e0ff */
[----:B-1----:R-:W-:Y:S01]  /*1eb90*/  IMAD.X R3, RZ, RZ, R3, P1 ;  /* 0x000000ffff037224 */ /* 0x002fe200008e0603 */
[----:B------:R-:W-:-:S04]  /*1eba0*/  LOP3.LUT P1, RZ, R29, 0x1, RZ, 0xc0, !PT ;  /* 0x000000011dff7812 */ /* 0x000fc8000782c0ff */
[----:B------:R-:W-:-:S13]  /*1ebb0*/  ISETP.LT.OR P2, PT, R6, 0x1, !P1 ;  /* 0x000000010600780c */ /* 0x000fda0004f41670 */
[----:B------:R-:W-:Y:S01]  /*1ebc0*/  @!PT LDS RZ, [RZ] ;  /* 0x00000000fffff984 */ /* 0x000fe20000000800 */
        /* <DEDUP_REMOVED lines=33> */
[----:B------:R-:W-:Y:S01]  /*1ede0*/  LDGSTS.E.BYPASS.LTC128B.128 [R4+0x2400], desc[UR56][R2.64], !P2 ;  /* 0x0240000002047fae */ /* 0x000fe2000d101d78 */
[----:B------:R-:W-:-:S13]  /*1edf0*/  ISETP.LT.OR P2, PT, R6, 0x41, !P0 ;  /* 0x000000410600780c */ /* 0x000fda0004741670 */
[----:B------:R0:W-:Y:S04]  /*1ee00*/  LDGSTS.E.BYPASS.LTC128B.128 [R4+0x5400], desc[UR56][R2.64+0x80], !P2 ;  /* 0x0540008002047fae */ /* 0x0001e8000d101d78 */
[----:B0-2---:R0:W1:Y:S02]  /*1ee10*/  SHFL.IDX PT, R2, R23, 0x5, 0x181f ;  /* 0x00b81f0017027f89 */ /* 0x00506400000e0000 */
.L_x_908:
[C---:B------:R-:W-:Y:S01]  /*1ee20*/  ISETP.LT.OR P1, PT, R6.reuse, 0x51, !P1 ;  /* 0x000000510600780c */ /* 0x040fe20004f21670 */
[----:B------:R-:W-:Y:S01]  /*1ee30*/  ULDC.64 UR4, c[0x0][0x328] ;  /* 0x0000ca0000047ab9 */ /* 0x000fe20000000a00 */
[----:B------:R-:W-:Y:S01]  /*1ee40*/  ISETP.LT.OR P0, PT, R6, 0x51, !P0 ;  /* 0x000000510600780c */ /* 0x000fe20004701670 */
[----:B------:R-:W-:Y:S01]  /*1ee50*/  IMAD R9, R20, UR4, RZ ;  /* 0x0000000414097c24 */ /* 0x000fe2000f8e02ff */
[----:B-1----:R-:W-:-:S03]  /*1ee60*/  IADD3 R2, P2, R2, R0, RZ ;  /* 0x0000000002027210 */ /* 0x002fc60007f5e0ff */
        /* <DEDUP_REMOVED lines=9> */
[----:B-1----:R-:W-:Y:S01]  /*1ef00*/  IMAD.WIDE.U32 R2, R8, UR4, RZ ;  /* 0x0000000408027c25 */ /* 0x002fe2000f8e00ff */
[----:B------:R-:W-:-:S03]  /*1ef10*/  ULDC.64 UR4, c[0x0][0x338] ;  /* 0x0000ce0000047ab9 */ /* 0x000fc60000000a00 */
[----:B------:R-:W-:Y:S02]  /*1ef20*/  IMAD.IADD R3, R3, 0x1, R9 ;  /* 0x0000000103037824 */ /* 0x000fe400078e0209 */
[----:B------:R-:W-:Y:S02]  /*1ef30*/  IMAD R0, R21, UR4, RZ ;  /* 0x0000000415007c24 */ /* 0x000fe4000f8e02ff */
[----:B------:R-:W-:-:S04]  /*1ef40*/  IMAD.WIDE.U32 R2, R7, UR4, R2 ;  /* 0x0000000407027c25 */ /* 0x000fc8000f8e0002 */
[----:B------:R-:W-:-:S04]  /*1ef50*/  IMAD R9, R7, UR5, R0 ;  /* 0x0000000507097c24 */ /* 0x000fc8000f8e0200 */
[----:B------:R-:W-:-:S07]  /*1ef60*/  IMAD.IADD R9, R3, 0x1, R9 ;  /* 0x0000000103097824 */ /* 0x000fce00078e0209 */
.L_x_757:
        /* <DEDUP_REMOVED lines=11> */
.L_x_758:
[----:B------:R-:W-:Y:S01]  /*1f020*/  IMAD.MOV.U32 R3, RZ, RZ, R9 ;  /* 0x000000ffff037224 */ /* 0x000fe200078e0009 */
[----:B------:R-:W-:Y:S01]  /*1f030*/  ULDC.64 UR4, c[0x0][0x330] ;  /* 0x0000cc0000047ab9 */ /* 0x000fe20000000a00 */
[----:B------:R-:W-:Y:S01]  /*1f040*/  ULDC.64 UR6, c[0x0][0x318] ;  /* 0x0000c60000067ab9 */ /* 0x000fe20000000a00 */
[----:B------:R1:W-:Y:S01]  /*1f050*/  SYNCS.ARRIVE.TRANS64.A1T0 RZ, [R5+URZ+0x2a850], RZ ;  /* 0x02a850ff05ff79a7 */ /* 0x0003e2000810003f */
[----:B------:R-:W-:-:S04]  /*1f060*/  IMAD.WIDE.U32 R2, R18, UR4, R2 ;  /* 0x0000000412027c25 */ /* 0x000fc8000f8e0002 */
[----:B------:R-:W-:Y:S01]  /*1f070*/  IMAD R3, R18, UR5, R3 ;  /* 0x0000000512037c24 */ /* 0x000fe2000f8e0203 */
[----:B0-----:R-:W-:Y:S01]  /*1f080*/  LEA R23, P0, R2, UR6, 0x1 ;  /* 0x0000000602177c11 */ /* 0x001fe2000f8008ff */
[----:B------:R-:W-:Y:S02]  /*1f090*/  VIADD R0, R26, 0xffffffff ;  /* 0xffffffff1a007836 */ /* 0x000fe40000000000 */
[----:B------:R-:W-:Y:S01]  /*1f0a0*/  IMAD.MOV.U32 R10, RZ, RZ, R27 ;  /* 0x000000ffff0a7224 */ /* 0x000fe200078e001b */
[----:B------:R-:W-:Y:S01]  /*1f0b0*/  LEA.HI.X R24, R2, UR7, R3, 0x1, P0 ;  /* 0x0000000702187c11 */ /* 0x000fe200080f0c03 */
[----:B------:R-:W-:Y:S01]  /*1f0c0*/  IMAD.MOV.U32 R17, RZ, RZ, R28 ;  /* 0x000000ffff117224 */ /* 0x000fe200078e001c */
[----:B------:R-:W-:Y:S01]  /*1f0d0*/  ISETP.GT.AND P0, PT, R26, R37, PT ;  /* 0x000000251a00720c */ /* 0x000fe20003f04270 */
[----:B------:R-:W-:-:S12]  /*1f0e0*/  IMAD.MOV.U32 R31, RZ, RZ, R26 ;  /* 0x000000ffff1f7224 */ /* 0x000fd800078e001a */
[----:B-1----:R-:W-:Y:S05]  /*1f0f0*/  @P0 BRA `(.L_x_759) ;  /* 0xfffffff0002c0947 */ /* 0x002fea000383ffff */
.L_x_746:
[----:B------:R-:W-:Y:S05]  /*1f100*/  BSYNC B0 ;  /* 0x0000000000007941 */ /* 0x000fea0003800000 */
.L_x_745:
        /* <DEDUP_REMOVED lines=11> */
[----:B0-----:R-:W2:Y:S01]  /*1f1c0*/  @P0 ATOMG.E.ADD.STRONG.GPU PT, R3, desc[UR56][R2.64], R5 ;  /* 0x00000005020309a8 */ /* 0x001ea200081ee1f8 */
[----:B------:R-:W0:Y:S02]  /*1f1d0*/  S2R R4, SR_LTMASK ;  /* 0x0000000000047919 */ /* 0x000e240000003900 */
[----:B0-----:R-:W-:-:S04]  /*1f1e0*/  LOP3.LUT R4, R4, UR4, RZ, 0xc0, !PT ;  /* 0x0000000404047c12 */ /* 0x001fc8000f8ec0ff */
[----:B------:R-:W0:Y:S01]  /*1f1f0*/  POPC R7, R4 ;  /* 0x0000000400077309 */ /* 0x000e220000000000 */
[----:B--2---:R-:W0:Y:S02]  /*1f200*/  SHFL.IDX PT, R0, R3, R0, 0x1f ;  /* 0x00001f0003007589 */ /* 0x004e2400000e0000 */
[----:B0-----:R-:W-:-:S07]  /*1f210*/  IADD3 R16, R0, UR38, R7 ;  /* 0x0000002600107c10 */ /* 0x001fce000fffe007 */
.L_x_761:
[----:B------:R-:W-:Y:S05]  /*1f220*/  BSYNC B0 ;  /* 0x0000000000007941 */ /* 0x000fea0003800000 */
.L_x_760:
[----:B------:R-:W2:Y:S02]  /*1f230*/  LDL R0, [R1+0x30] ;  /* 0x0000300001007983 */ /* 0x000ea40000100800 */
[----:B--2---:R-:W-:-:S13]  /*1f240*/  ISETP.NE.AND P0, PT, R0, 0x3, PT ;  /* 0x000000030000780c */ /* 0x004fda0003f05270 */
[----:B------:R-:W-:Y:S05]  /*1f250*/  @!P0 BRA `(.L_x_762) ;  /* 0x0000000000048947 */ /* 0x000fea0003800000 */
[----:B------:R-:W-:Y:S01]  /*1f260*/  BPT.TRAP 0x1 ;  /* 0x000000040000795c */ /* 0x000fe20000300000 */
.L_x_762:
[----:B------:R-:W-:Y:S01]  /*1f270*/  LEA R0, R27, R22, 0x3 ;  /* 0x000000161b007211 */ /* 0x000fe200078e18ff */
[----:B------:R-:W-:Y:S01]  /*1f280*/  BSSY B0, `(.L_x_763) ;  /* 0x0000005000007945 */ /* 0x000fe20003800000 */
[----:B0-----:R-:W-:Y:S01]  /*1f290*/  SHF.L.U32 R3, R28, 0x1f, RZ ;  /* 0x0000001f1c037819 */ /* 0x001fe200000006ff */
[----:B------:R-:W-:-:S03]  /*1f2a0*/  IMAD R6, R26, -0x60, R36 ;  /* 0xffffffa01a067824 */ /* 0x000fc600078e0224 */
[----:B------:R-:W0:Y:S02]  /*1f2b0*/  SYNCS.PHASECHK.TRANS64.TRYWAIT P0, [R0+URZ+0x2a860], R3 ;  /* 0x02a86003000075a7 */ /* 0x000e24000800017f */
[----:B0-----:R-:W-:Y:S05]  /*1f2c0*/  @!P0 BRA `(.L_x_764) ;  /* 0x0000004800b08947 */ /* 0x001fea0003800000 */
.L_x_909:
[----:B------:R-:W-:Y:S05]  /*1f2d0*/  BSYNC B0 ;  /* 0x0000000000007941 */ /* 0x000fea0003800000 */
.L_x_763:
        /* <DEDUP_REMOVED lines=8> */
[C---:B------:R-:W-:Y:S01]  /*1f360*/  LOP3.LUT R2, R29.reuse, 0x1, RZ, 0xc0, !PT ;  /* 0x000000011d027812 */ /* 0x040fe200078ec0ff */
[----:B------:R-:W-:Y:S01]  /*1f370*/  IMAD R4, R4, 0x2, R22 ;  /* 0x0000000204047824 */ /* 0x000fe200078e0216 */
[----:B------:R-:W-:Y:S01]  /*1f380*/  LOP3.LUT P0, RZ, R29, 0x2, RZ, 0xc0, !PT ;  /* 0x000000021dff7812 */ /* 0x000fe2000780c0ff */
[----:B------:R-:W2:Y:S01]  /*1f390*/  SHFL.IDX PT, R14, R23, RZ, 0x181f ;  /* 0x00181fff170e7589 */ /* 0x000ea200000e0000 */
[----:B------:R-:W-:Y:S02]  /*1f3a0*/  ISETP.NE.U32.AND P1, PT, R2, 0x1, PT ;  /* 0x000000010200780c */ /* 0x000fe40003f25070 */
[C---:B------:R-:W-:Y:S01]  /*1f3b0*/  ISETP.LT.OR P3, PT, R6.reuse, 0x1, !P0 ;  /* 0x000000010600780c */ /* 0x040fe20004761670 */
[----:B0-----:R-:W0:Y:S01]  /*1f3c0*/  SHFL.IDX PT, R3, R24, RZ, 0x181f ;  /* 0x00181fff18037589 */ /* 0x001e2200000e0000 */
[----:B------:R-:W-:-:S03]  /*1f3d0*/  ISETP.LT.OR P2, PT, R6, 0x1, P1 ;  /* 0x000000010600780c */ /* 0x000fc60000f41670 */
[----:B------:R-:W-:Y:S04]  /*1f3e0*/  SHFL.IDX PT, R8, R24, 0x1, 0x181f ;  /* 0x00381f0018087f89 */ /* 0x000fe800000e0000 */
[----:B------:R-:W-:Y:S01]  /*1f3f0*/  SHFL.IDX PT, R10, R23, 0x2, 0x181f ;  /* 0x00581f00170a7f89 */ /* 0x000fe200000e0000 */
[----:B-1----:R-:W-:-:S05]  /*1f400*/  IMAD.SHL.U32 R7, R7, 0x8, RZ ;  /* 0x0000000807077824 */ /* 0x002fca00078e00ff */
[----:B------:R-:W-:-:S05]  /*1f410*/  LOP3.LUT R7, R7, 0x38, RZ, 0xc0, !PT ;  /* 0x0000003807077812 */ /* 0x000fca00078ec0ff */
[----:B------:R-:W-:Y:S02]  /*1f420*/  IMAD.SHL.U32 R5, R7, 0x2, RZ ;  /* 0x0000000207057824 */ /* 0x000fe400078e00ff */
        /* <DEDUP_REMOVED lines=32> */
[----:B--2---:R-:W-:-:S05]  /*1f630*/  IADD3 R2, P4, R10, R5, RZ ;  /* 0x000000050a027210 */ /* 0x004fca0007f9e0ff */
[----:B---3--:R-:W-:-:S05]  /*1f640*/  IMAD.X R3, RZ, RZ, R7, P4 ;  /* 0x000000ffff037224 */ /* 0x008fca00020e0607 */
[----:B------:R1:W-:Y:S04]  /*1f650*/  LDGSTS.E.BYPASS.LTC128B.128 [R4+0x2400], desc[UR56][R2.64], !P2 ;  /* 0x0240000002047fae */ /* 0x0003e8000d101d78 */
[----:B0---4-:R1:W-:Y:S02]  /*1f660*/  LDGSTS.E.BYPASS.LTC128B.128 [R4+0x5400], desc[UR56][R2.64+0x80], !P3 ;  /* 0x0540008002047fae */ /* 0x0113e4000d901d78 */
.L_x_923:
        /* <DEDUP_REMOVED lines=11> */
.L_x_766:
[----:B------:R-:W-:Y:S02]  /*1f720*/  PLOP3.LUT P1, PT, P1, P0, PT, 0xa2, 0x0 ;  /* 0x000000000000781c */ /* 0x000fe40000f21472 */
[----:B------:R-:W-:-:S08]  /*1f730*/  @P0 R2UR P1, UR4, R0 ;  /* 0x00000000000402ca */ /* 0x000fd00000020000 */
[----:B------:R-:W-:-:S05]  /*1f740*/  @P0 PLOP3.LUT P0, PT, P1, PT, PT, 0x80, 0x0 ;  /* 0x000000000000081c */ /* 0x000fca0000f0f070 */
[----:B------:R-:W-:Y:S01]  /*1f750*/  @!P1 SYNCS.ARRIVE.TRANS64.RED.A0T1 RZ, [UR4+0x2a850], RZ ;  /* 0x02a850ffffff99a7 */ /* 0x000fe20008200404 */
[----:B------:R-:W-:Y:S07]  /*1f760*/  @!P1 ARRIVES.LDGSTSBAR.64.TRANSCNT [UR4+0x2a850] ;  /* 0x02a85000ff0099b0 */ /* 0x000fee0008000a84 */
[----:B------:R-:W-:Y:S05]  /*1f770*/  @P0 BRA.U.ANY `(.L_x_766) ;  /* 0xfffffffd00e80947 */ /* 0x000fea000393ffff */
[----:B------:R-:W-:Y:S01]  /*1f780*/  NOP ;  /* 0x0000000000007918 */ /* 0x000fe20000000000 */
[----:B0-----:R-:W2:Y:S02]  /*1f790*/  LDL.LU R2, [R1+0x30] ;  /* 0x0000300001027983 */ /* 0x001ea40000300800 */
[----:B--2---:R-:W-:-:S13]  /*1f7a0*/  ISETP.NE.AND P2, PT, R2, 0x3, PT ;  /* 0x000000030200780c */ /* 0x004fda0003f45270 */
[----:B------:R-:W-:Y:S05]  /*1f7b0*/  @!P2 BRA `(.L_x_767) ;  /* 0x000000000004a947 */ /* 0x000fea0003800000 */
[----:B------:R-:W-:Y:S01]  /*1f7c0*/  BPT.TRAP 0x1 ;  /* 0x000000040000795c */ /* 0x000fe20000300000 */
.L_x_767:
[----:B------:R0:W-:Y:S01]  /*1f7d0*/  SYNCS.ARRIVE.TRANS64.A1T0 RZ, [R0+URZ+0x2a850], RZ ;  /* 0x02a850ff00ff79a7 */ /* 0x0001e2000810003f */
[----:B------:R-:W-:-:S05]  /*1f7e0*/  VIADD R27, R27, 0x1 ;  /* 0x000000011b1b7836 */ /* 0x000fca0000000000 */
[----:B------:R-:W-:-:S04]  /*1f7f0*/  ISETP.NE.AND P0, PT, R27, 0x2, PT ;  /* 0x000000021b00780c */ /* 0x000fc80003f05270 */
[----:B------:R-:W-:Y:S02]  /*1f800*/  SEL R3, RZ, 0x1, P0 ;  /* 0x00000001ff037807 */ /* 0x000fe40000000000 */
[----:B------:R-:W-:Y:S02]  /*1f810*/  SEL R27, R27, RZ, P0 ;  /* 0x000000ff1b1b7207 */ /* 0x000fe40000000000 */
[----:B0-----:R-:W-:-:S07]  /*1f820*/  LOP3.LUT R28, R28, R3, RZ, 0x3c, !PT ;  /* 0x000000031c1c7212 */ /* 0x001fce00078e3cff */
.L_x_724:
[----:B------:R-:W-:Y:S05]  /*1f830*/  BSYNC B7 ;  /* 0x0000000000077941 */ /* 0x000fea0003800000 */
.L_x_722:
[----:B------:R-:W2:Y:S02]  /*1f840*/  LDL R0, [R1+0x38] ;  /* 0x0000380001007983 */ /* 0x000ea40000100800 */
[----:B--2---:R-:W-:-:S13]  /*1f850*/  LOP3.LUT P0, RZ, R0, 0x20, RZ, 0xc0, !PT ;  /* 0x0000002000ff7812 */ /* 0x004fda000780c0ff */
[----:B------:R-:W-:Y:S05]  /*1f860*/  @!P0 BRA `(.L_x_768) ;  /* 0x0000000000248947 */ /* 0x000fea0003800000 */
[----:B------:R-:W-:Y:S05]  /*1f870*/  WARPSYNC.ALL ;  /* 0x0000000000007948 */ /* 0x000fea0003800000 */
[----:B------:R-:W1:Y:S08]  /*1f880*/  S2UR UR5, SR_CgaCtaId ;  /* 0x00000000000579c3 */ /* 0x000e700000008800 */
[----:B------:R-:W-:Y:S06]  /*1f890*/  BAR.SYNC.DEFER_BLOCKING 0x5, 0x180 ;  /* 0x0146000000007b1d */ /* 0x000fec0000010000 */
[----:B------:R-:W-:-:S02]  /*1f8a0*/  UMOV UR4, 0x400 ;  /* 0x0000040000047882 */ /* 0x000fc40000000000 */
[----:B-1----:R-:W-:-:S06]  /*1f8b0*/  ULEA UR4, UR5, UR4, 0x18 ;  /* 0x0000000405047291 */ /* 0x002fcc000f8ec03f */
[----:B0-----:R-:W-:-:S05]  /*1f8c0*/  IMAD.U32 R22, RZ, RZ, UR4 ;  /* 0x00000004ff167e24 */ /* 0x001fca000f8e00ff */
[----:B------:R2:W3:Y:S01]  /*1f8d0*/  LDS.128 R16, [R22+0x2a8d0] ;  /* 0x02a8d00016107984 */ /* 0x0004e20000000c00 */
[----:B------:R-:W-:Y:S06]  /*1f8e0*/  BAR.ARV 0x4, 0x180 ;  /* 0x0106000000007b1d */ /* 0x000fec0000002000 */
[----:B------:R-:W-:Y:S05]  /*1f8f0*/  BRA `(.L_x_769) ;  /* 0x0000000800d07947 */ /* 0x000fea0003800000 */
.L_x_768:
[----:B------:R-:W1:Y:S01]  /*1f900*/  S2R R9, SR_TID.X ;  /* 0x0000000000097919 */ /* 0x000e620000002100 */
[----:B------:R-:W-:Y:S01]  /*1f910*/  UMOV UR4, 0xffffffff ;  /* 0xffffffff00047882 */ /* 0x000fe20000000000 */
[----:B-1----:R-:W-:-:S04]  /*1f920*/  LOP3.LUT R9, R9, 0x1f, RZ, 0xc0, !PT ;  /* 0x0000001f09097812 */ /* 0x002fc800078ec0ff */
[----:B------:R-:W-:Y:S01]  /*1f930*/  ISETP.NE.AND P0, PT, R9, 0x1f, PT ;  /* 0x0000001f0900780c */ /* 0x000fe20003f05270 */
[----:B------:R-:W-:-:S12]  /*1f940*/  BRA.DIV UR4, `(.L_x_770) ;  /* 0x0000004e04107947 */ /* 0x000fd8000b800000 */
[----:B0-----:R-:W-:Y:S01]  /*1f950*/  IMAD.IADD R7, R19, 0x1, R9 ;  /* 0x0000000113077824 */ /* 0x001fe200078e0209 */
[----:B------:R-:W-:-:S04]  /*1f960*/  ULDC UR4, c[0x0][0xc3c] ;  /* 0x00030f0000047ab9 */ /* 0x000fc80000000800 */
[----:B------:R-:W-:-:S13]  /*1f970*/  ISETP.GE.OR P1, PT, R7, UR4, !P0 ;  /* 0x0000000407007c0c */ /* 0x000fda000c726670 */
[----:B------:R-:W0:Y:S08]  /*1f980*/  @!P1 LDC.64 R2, c[0x0][0xc80] ;  /* 0x00032000ff029b82 */ /* 0x000e300000000a00 */
[----:B------:R-:W1:Y:S01]  /*1f990*/  @!P1 LDC.64 R4, c[0x0][0xc78] ;  /* 0x00031e00ff049b82 */ /* 0x000e620000000a00 */
[----:B0-----:R-:W-:-:S05]  /*1f9a0*/  @!P1 IMAD.WIDE R2, R7, 0x4, R2 ;  /* 0x0000000407029825 */ /* 0x001fca00078e0202 */
[----:B------:R1:W2:Y:S02]  /*1f9b0*/  @!P1 LDG.E R6, desc[UR56][R2.64] ;  /* 0x0000003802069981 */ /* 0x0002a4000c1e1900 */
[----:B-1----:R-:W-:-:S05]  /*1f9c0*/  @!P1 IMAD.WIDE R2, R7, 0x4, R4 ;  /* 0x0000000407029825 */ /* 0x002fca00078e0204 */
[----:B------:R-:W3:Y:S01]  /*1f9d0*/  @!P1 LDG.E R5, desc[UR56][R2.64] ;  /* 0x0000003802059981 */ /* 0x000ee2000c1e1900 */
[----:B------:R-:W-:Y:S01]  /*1f9e0*/  IMAD.MOV.U32 R4, RZ, RZ, RZ ;  /* 0x000000ffff047224 */ /* 0x000fe200078e00ff */
[C---:B------:R-:W-:Y:S01]  /*1f9f0*/  ISETP.GE.U32.AND P2, PT, R9.reuse, 0x2, PT ;  /* 0x000000020900780c */ /* 0x040fe20003f46070 */
[----:B------:R-:W-:Y:S01]  /*1fa00*/  IMAD.MOV.U32 R7, RZ, RZ, RZ ;  /* 0x000000ffff077224 */ /* 0x000fe200078e00ff */
[C---:B------:R-:W-:Y:S01]  /*1fa10*/  ISETP.GE.U32.AND P3, PT, R9.reuse, 0x4, PT ;  /* 0x000000040900780c */ /* 0x040fe20003f66070 */
[----:B------:R-:W-:Y:S01]  /*1fa20*/  SHFL.IDX PT, R0, R16, RZ, 0x1f ;  /* 0x00001fff10007589 */ /* 0x000fe200000e0000 */
[C---:B------:R-:W-:Y:S02]  /*1fa30*/  ISETP.GE.U32.AND P4, PT, R9.reuse, 0x8, PT ;  /* 0x000000080900780c */ /* 0x040fe40003f86070 */
[----:B------:R-:W-:Y:S01]  /*1fa40*/  ISETP.GE.U32.AND P5, PT, R9, 0x10, PT ;  /* 0x000000100900780c */ /* 0x000fe20003fa6070 */
[----:B------:R-:W-:Y:S01]  /*1fa50*/  SHFL.IDX PT, R8, R16, 0x1, 0x1f ;  /* 0x00201f0010087f89 */ /* 0x000fe200000e0000 */
[----:B--2---:R-:W-:-:S02]  /*1fa60*/  @!P1 IMAD.MOV.U32 R7, RZ, RZ, R6 ;  /* 0x000000ffff079224 */ /* 0x004fc400078e0006 */
[----:B------:R-:W-:Y:S01]  /*1fa70*/  IMAD.MOV.U32 R6, RZ, RZ, RZ ;  /* 0x000000ffff067224 */ /* 0x000fe200078e00ff */
[----:B---3--:R-:W-:Y:S02]  /*1fa80*/  @!P1 MOV R4, R5 ;  /* 0x0000000500049202 */ /* 0x008fe40000000f00 */
[----:B------:R-:W-:-:S03]  /*1fa90*/  ISETP.NE.AND P1, PT, R9, RZ, PT ;  /* 0x000000ff0900720c */ /* 0x000fc60003f25270 */
[----:B------:R-:W-:-:S05]  /*1faa0*/  IMAD R13, R4, R7, RZ ;  /* 0x00000007040d7224 */ /* 0x000fca00078e02ff */
        /* <DEDUP_REMOVED lines=16> */
.L_x_933:
[----:B------:R-:W-:Y:S02]  /*1fbb0*/  ULDC UR4, c[0x0][0xc38] ;  /* 0x00030e0000047ab9 */ /* 0x000fe40000000800 */
[----:B------:R-:W-:-:S04]  /*1fbc0*/  IMAD.U32 R5, RZ, RZ, UR4 ;  /* 0x00000004ff057e24 */ /* 0x000fc8000f8e00ff */
[----:B-1----:R-:W-:-:S04]  /*1fbd0*/  IMAD R14, R14, R5, RZ ;  /* 0x000000050e0e7224 */ /* 0x002fc800078e02ff */
[----:B------:R-:W-:-:S05]  /*1fbe0*/  IMAD.IADD R9, R8, 0x1, R14 ;  /* 0x0000000108097824 */ /* 0x000fca00078e020e */
[----:B------:R-:W-:-:S13]  /*1fbf0*/  ISETP.GT.AND P6, PT, R9, R0, PT ;  /* 0x000000000900720c */ /* 0x000fda0003fc4270 */
[----:B------:R-:W-:Y:S05]  /*1fc00*/  @P6 BRA `(.L_x_771) ;  /* 0x0000000000a46947 */ /* 0x000fea0003800000 */
.L_x_774:
        /* <DEDUP_REMOVED lines=11> */
[----:B0-----:R-:W-:-:S05]  /*1fcc0*/  @!P6 IMAD.WIDE R2, R11, 0x4, R2 ;  /* 0x000000040b02e825 */ /* 0x001fca00078e0202 */
[----:B------:R1:W2:Y:S02]  /*1fcd0*/  @!P6 LDG.E R7, desc[UR56][R2.64] ;  /* 0x000000380207e981 */ /* 0x0002a4000c1e1900 */
[----:B-1----:R-:W-:-:S04]  /*1fce0*/  @!P6 IMAD.WIDE R2, R11, 0x4, R4 ;  /* 0x000000040b02e825 */ /* 0x002fc800078e0204 */
[----:B------:R-:W-:-:S06]  /*1fcf0*/  IMAD.MOV.U32 R4, RZ, RZ, RZ ;  /* 0x000000ffff047224 */ /* 0x000fcc00078e00ff */
        /* <DEDUP_REMOVED lines=19> */
[----:B------:R0:W1:Y:S02]  /*1fe30*/  SHFL.IDX PT, R14, R2, 0x1f, 0x1f ;  /* 0x03e01f00020e7f89 */ /* 0x00006400000e0000 */
.L_x_941:
[----:B------:R-:W-:Y:S02]  /*1fe40*/  ULDC UR4, c[0x0][0xc38] ;  /* 0x00030e0000047ab9 */ /* 0x000fe40000000800 */
[----:B------:R-:W-:-:S04]  /*1fe50*/  IMAD.U32 R5, RZ, RZ, UR4 ;  /* 0x00000004ff057e24 */ /* 0x000fc8000f8e00ff */
[----:B-1----:R-:W-:-:S04]  /*1fe60*/  IMAD R14, R14, R5, RZ ;  /* 0x000000050e0e7224 */ /* 0x002fc800078e02ff */
[----:B------:R-:W-:-:S05]  /*1fe70*/  IMAD.IADD R9, R14, 0x1, R9 ;  /* 0x000000010e097824 */ /* 0x000fca00078e0209 */
[----:B------:R-:W-:-:S13]  /*1fe80*/  ISETP.GT.AND P6, PT, R9, R0, PT ;  /* 0x000000000900720c */ /* 0x000fda0003fc4270 */
[----:B------:R-:W-:Y:S05]  /*1fe90*/  @!P6 BRA `(.L_x_774) ;  /* 0xfffffffc005ce947 */ /* 0x000fea000383ffff */
.L_x_771:
        /* <DEDUP_REMOVED lines=9> */
.L_x_946:
[----:B------:R-:W-:-:S13]  /*1ff30*/  ISETP.NE.AND P0, PT, R3, RZ, PT ;  /* 0x000000ff0300720c */ /* 0x000fda0003f05270 */
[----:B------:R-:W-:Y:S05]  /*1ff40*/  @!P0 BRA `(.L_x_776) ;  /* 0x0000000000108947 */ /* 0x000fea0003800000 */
[----:B------:R-:W-:Y:S01]  /*1ff50*/  UMOV UR4, 0xffffffff ;  /* 0xffffffff00047882 */ /* 0x000fe20000000000 */
[----:B------:R-:W-:Y:S02]  /*1ff60*/  VIADD R12, R8, 0xffffffff ;  /* 0xffffffff080c7836 */ /* 0x000fe40000000000 */
[----:B------:R-:W-:Y:S05]  /*1ff70*/  BRA.DIV UR4, `(.L_x_777) ;  /* 0x0000004e04d47947 */ /* 0x000fea000b800000 */
[----:B------:R4:W0:Y:S02]  /*1ff80*/  SHFL.IDX PT, R6, R2, R12, 0x1f ;  /* 0x00001f0c02067589 */ /* 0x00082400000e0000 */
.L_x_776:
[----:B--2---:R-:W-:Y:S01]  /*1ff90*/  IABS R10, R7 ;  /* 0x00000007000a7213 */ /* 0x004fe20000000000 */
[----:B0-----:R-:W-:Y:S01]  /*1ffa0*/  IMAD R16, R6, R5, R9 ;  /* 0x0000000506107224 */ /* 0x001fe200078e0209 */
[----:B---3--:R-:W-:Y:S01]  /*1ffb0*/  IABS R5, R4 ;  /* 0x0000000400057213 */ /* 0x008fe20000000000 */
[----:B------:R-:W-:Y:S01]  /*1ffc0*/  IMAD.IADD R19, R8, 0x1, R19 ;  /* 0x0000000108137824 */ /* 0x000fe200078e0213 */
[----:B------:R-:W0:Y:S01]  /*1ffd0*/  I2F.RP R11, R10 ;  /* 0x0000000a000b7306 */ /* 0x000e220000209400 */
[----:B------:R-:W-:-:S07]  /*1ffe0*/  IMAD.IADD R0, R0, 0x1, -R16 ;  /* 0x0000000100007824 */ /* 0x000fce00078e0a10 */
        /* <DEDUP_REMOVED lines=25> */
[----:B------:R-:W-:Y:S02]  /*20180*/  LOP3.LUT R2, R0, R7, RZ, 0x3c, !PT ;  /* 0x0000000700027212 */ /* 0x000fe400078e3cff */
[----:B------:R-:W-:Y:S02]  /*20190*/  IABS R3, R4 ;  /* 0x0000000400037213 */ /* 0x000fe40000000000 */
[----:B------:R-:W-:Y:S01]  /*201a0*/  ISETP.GE.AND P2, PT, R2, RZ, PT ;  /* 0x000000ff0200720c */ /* 0x000fe20003f46270 */
[----:B------:R-:W-:Y:S01]  /*201b0*/  @P0 VIADD R6, R6, 0x1 ;  /* 0x0000000106060836 */ /* 0x000fe20000000000 */
[----:B------:R-:W-:-:S11]  /*201c0*/  IADD3 R3, RZ, -R3, RZ ;  /* 0x80000003ff037210 */ /* 0x000fd60007ffe0ff */
        /* <DEDUP_REMOVED lines=8> */
[----:B------:R-:W-:Y:S02]  /*20250*/  @!P1 IMAD.IADD R2, R2, 0x1, -R5 ;  /* 0x0000000102029824 */ /* 0x000fe400078e0a05 */
[----:B------:R-:W-:Y:S01]  /*20260*/  @!P1 VIADD R9, R9, 0x1 ;  /* 0x0000000109099836 */ /* 0x000fe20000000000 */
[----:B------:R-:W-:Y:S02]  /*20270*/  ISETP.NE.AND P1, PT, R4, RZ, PT ;  /* 0x000000ff0400720c */ /* 0x000fe40003f25270 */
[----:B------:R-:W-:Y:S02]  /*20280*/  ISETP.GE.U32.AND P0, PT, R2, R5, PT ;  /* 0x000000050200720c */ /* 0x000fe40003f06070 */
[----:B------:R-:W-:-:S04]  /*20290*/  LOP3.LUT R2, R6, R4, RZ, 0x3c, !PT ;  /* 0x0000000406027212 */ /* 0x000fc800078e3cff */
[----:B------:R-:W-:-:S07]  /*202a0*/  ISETP.GE.AND P2, PT, R2, RZ, PT ;  /* 0x000000ff0200720c */ /* 0x000fce0003f46270 */
[----:B------:R-:W-:-:S06]  /*202b0*/  @P0 VIADD R9, R9, 0x1 ;  /* 0x0000000109090836 */ /* 0x000fcc0000000000 */
[----:B------:R-:W-:Y:S01]  /*202c0*/  @!P2 IMAD.MOV R9, RZ, RZ, -R9 ;  /* 0x000000ffff09a224 */ /* 0x000fe200078e0a09 */
[----:B------:R-:W-:-:S05]  /*202d0*/  @!P1 LOP3.LUT R9, RZ, R4, RZ, 0x33, !PT ;  /* 0x00000004ff099212 */ /* 0x000fca00078e33ff */
[--C-:B------:R-:W-:Y:S02]  /*202e0*/  IMAD.MOV R3, RZ, RZ, -R9.reuse ;  /* 0x000000ffff037224 */ /* 0x100fe400078e0a09 */
[C---:B------:R-:W-:Y:S02]  /*202f0*/  IMAD R9, R4.reuse, 0x1000000, R9 ;  /* 0x0100000004097824 */ /* 0x040fe400078e0209 */
[----:B------:R-:W-:-:S04]  /*20300*/  IMAD R18, R4, R3, R6 ;  /* 0x0000000304127224 */ /* 0x000fc800078e0206 */
[----:B------:R-:W-:Y:S01]  /*20310*/  IMAD R18, R18, 0x10000, R9 ;  /* 0x0001000012127824 */ /* 0x000fe200078e0209 */
[----:B------:R-:W-:Y:S06]  /*20320*/  BRA `(.L_x_778) ;  /* 0x00000000001c7947 */ /* 0x000fec0003800000 */
.L_x_772:
[----:B------:R-:W-:Y:S01]  /*20330*/  UMOV UR4, URZ ;  /* 0x0000003f00047c82 */ /* 0x000fe20008000000 */
[----:B------:R-:W-:Y:S01]  /*20340*/  UMOV UR5, URZ ;  /* 0x0000003f00057c82 */ /* 0x000fe20008000000 */
[----:B------:R-:W-:Y:S01]  /*20350*/  ULDC UR6, c[0x0][0xc3c] ;  /* 0x00030f0000067ab9 */ /* 0x000fe20000000800 */
[----:B------:R-:W-:Y:S02]  /*20360*/  IMAD.MOV.U32 R16, RZ, RZ, R0 ;  /* 0x000000ffff107224 */ /* 0x000fe400078e0000 */
[----:B------:R-:W-:Y:S02]  /*20370*/  IMAD.U32 R17, RZ, RZ, UR4 ;  /* 0x00000004ff117e24 */ /* 0x000fe4000f8e00ff */
[----:B------:R-:W-:Y:S02]  /*20380*/  IMAD.U32 R18, RZ, RZ, UR5 ;  /* 0x00000005ff127e24 */ /* 0x000fe4000f8e00ff */
[----:B------:R-:W-:-:S07]  /*20390*/  IMAD.U32 R19, RZ, RZ, UR6 ;  /* 0x00000006ff137e24 */ /* 0x000fce000f8e00ff */
.L_x_778:
        /* <DEDUP_REMOVED lines=10> */
.L_x_769:
[----:B------:R-:W-:Y:S02]  /*20440*/  ULDC UR4, c[0x0][0xc3c] ;  /* 0x00030f0000047ab9 */ /* 0x000fe40000000800 */
[----:B---3--:R-:W-:-:S13]  /*20450*/  ISETP.GE.AND P0, PT, R19, UR4, PT ;  /* 0x0000000413007c0c */ /* 0x008fda000bf06270 */
[----:B------:R-:W-:Y:S05]  /*20460*/  @!P0 BRA `(.L_x_779) ;  /* 0xffffff9c00f48947 */ /* 0x000fea000383ffff */
[----:B------:R-:W-:Y:S05]  /*20470*/  BSYNC B8 ;  /* 0x0000000000087941 */ /* 0x000fea0003800000 */
.L_x_676:
[----:B------:R-:W3:Y:S01]  /*20480*/  LDL.LU R0, [R1+0x20] ;  /* 0x0000200001007983 */ /* 0x000ee20000300800 */
[----:B------:R-:W-:Y:S01]  /*20490*/  BSSY B0, `(.L_x_780) ;  /* 0x000000b000007945 */ /* 0x000fe20003800000 */
[----:B------:R-:W4:Y:S01]  /*204a0*/  S2R R5, SR_CgaCtaId ;  /* 0x0000000000057919 */ /* 0x000f220000008800 */
[----:B---3--:R-:W-:-:S05]  /*204b0*/  VIADD R0, R0, 0x1 ;  /* 0x0000000100007836 */ /* 0x008fca0000000000 */
[----:B0-----:R-:W-:-:S04]  /*204c0*/  LEA.HI R2, R0, R0, RZ, 0x1 ;  /* 0x0000000000027211 */ /* 0x001fc800078f08ff */
[----:B------:R-:W-:Y:S02]  /*204d0*/  LOP3.LUT R3, R2, 0xfffffffe, RZ, 0xc0, !PT ;  /* 0xfffffffe02037812 */ /* 0x000fe400078ec0ff */
[----:B------:R-:W-:-:S03]  /*204e0*/  MOV R2, 0x400 ;  /* 0x0000040000027802 */ /* 0x000fc60000000f00 */
[----:B------:R-:W-:Y:S01]  /*204f0*/  IMAD.IADD R0, R0, 0x1, -R3 ;  /* 0x0000000100007824 */ /* 0x000fe200078e0a03 */
[----:B----4-:R-:W-:-:S04]  /*20500*/  LEA R4, R5, R2, 0x18 ;  /* 0x0000000205047211 */ /* 0x010fc800078ec0ff */
[----:B------:R-:W-:-:S04]  /*20510*/  SHF.L.U32 R0, R0, 0x1f, RZ ;  /* 0x0000001f00007819 */ /* 0x000fc800000006ff */
[----:B------:R-:W0:Y:S02]  /*20520*/  SYNCS.PHASECHK.TRANS64.TRYWAIT P0, [R4+URZ+0x2a820], R0 ;  /* 0x02a82000040075a7 */ /* 0x000e24000800017f */
[----:B0-----:R-:W-:Y:S05]  /*20530*/  @!P0 BRA `(.L_x_781) ;  /* 0x00000048008c8947 */ /* 0x001fea0003800000 */
.L_x_949:
[----:B------:R-:W-:Y:S05]  /*20540*/  BSYNC B0 ;  /* 0x0000000000007941 */ /* 0x000fea0003800000 */
.L_x_780:
[----:B------:R-:W-:-:S03]  /*20550*/  UMOV UR4, 0xffffffff ;  /* 0xffffffff00047882 */ /* 0x000fc60000000000 */
[----:B------:R-:W-:Y:S05]  /*20560*/  BRA.DIV UR4, `(.L_x_782) ;  /* 0x0000004a04947947 */ /* 0x000fea000b800000 */
[----:B0-----:R-:W0:Y:S02]  /*20570*/  S2R R0, SR_TID.X ;  /* 0x0000000000007919 */ /* 0x001e240000002100 */
[----:B0-----:R-:W-:-:S04]  /*20580*/  SHF.R.U32.HI R0, RZ, 0x5, R0 ;  /* 0x00000005ff007819 */ /* 0x001fc80000011600 */
[----:B------:R-:W-:-:S05]  /*20590*/  LOP3.LUT R0, R0, 0x3, RZ, 0xc0, !PT ;  /* 0x0000000300007812 */ /* 0x000fca00078ec0ff */
[----:B------:R0:W3:Y:S02]  /*205a0*/  SHFL.IDX PT, R14, R0, RZ, 0x1f ;  /* 0x00001fff000e7589 */ /* 0x0000e400000e0000 */
.L_x_952:
[----:B---3--:R-:W-:-:S13]  /*205b0*/  ISETP.NE.AND P0, PT, R14, RZ, PT ;  /* 0x000000ff0e00720c */ /* 0x008fda0003f05270 */
[----:B------:R-:W-:Y:S05]  /*205c0*/  @P0 BRA `(.L_x_446) ;  /* 0x0000000000880947 */ /* 0x000fea0003800000 */
[----:B------:R-:W-:-:S03]  /*205d0*/  UMOV UR4, 0xffffffff ;  /* 0xffffffff00047882 */ /* 0x000fc60000000000 */
[----:B------:R-:W-:Y:S05]  /*205e0*/  BRA.DIV UR4, `(.L_x_783) ;  /* 0x0000004a04a87947 */ /* 0x000fea000b800000 */
[----:B------:R-:W-:-:S13]  /*205f0*/  ELECT P6, URZ, PT ;  /* 0x00000000003f782f */ /* 0x000fda00038c0000 */
.L_x_955:
[----:B------:R-:W-:Y:S05]  /*20600*/  @!P6 BRA `(.L_x_446) ;  /* 0x000000000078e947 */ /* 0x000fea0003800000 */
[----:B------:R-:W-:-:S06]  /*20610*/  ULOP3.LUT UR4, UR60, 0x2, URZ, 0xfc, !UPT ;  /* 0x000000023c047892 */ /* 0x000fcc000f8efc3f */
[----:B0-----:R-:W-:-:S05]  /*20620*/  IMAD.U32 R0, RZ, RZ, UR4 ;  /* 0x00000004ff007e24 */ /* 0x001fca000f8e00ff */
[----:B------:R-:W-:-:S13]  /*20630*/  ISETP.NE.AND P0, PT, R0, 0x3, PT ;  /* 0x000000030000780c */ /* 0x000fda0003f05270 */
[----:B------:R-:W-:Y:S05]  /*20640*/  @!P0 BRA `(.L_x_784) ;  /* 0x0000000000048947 */ /* 0x000fea0003800000 */
[----:B------:R-:W-:Y:S01]  /*20650*/  BPT.TRAP 0x1 ;  /* 0x000000040000795c */ /* 0x000fe20000300000 */
.L_x_784:
[C---:B------:R-:W-:Y:S01]  /*20660*/  LEA R5, R27.reuse, R4, 0x3 ;  /* 0x000000041b057211 */ /* 0x040fe200078e18ff */
[----:B------:R-:W-:Y:S01]  /*20670*/  VIADD R27, R27, 0x1 ;  /* 0x000000011b1b7836 */ /* 0x000fe20000000000 */
[----:B------:R-:W-:-:S04]  /*20680*/  SHF.L.U32 R0, R28, 0x1f, RZ ;  /* 0x0000001f1c007819 */ /* 0x000fc800000006ff */
[----:B------:R-:W0:Y:S01]  /*20690*/  SYNCS.PHASECHK.TRANS64.TRYWAIT P1, [R5+URZ+0x2a840], R0 ;  /* 0x02a84000050075a7 */ /* 0x000e22000802017f */
[----:B------:R-:W-:-:S04]  /*206a0*/  ISETP.NE.AND P2, PT, R27, 0x2, PT ;  /* 0x000000021b00780c */ /* 0x000fc80003f45270 */
[----:B------:R-:W-:Y:S01]  /*206b0*/  SEL R3, RZ, 0x1, P2 ;  /* 0x00000001ff037807 */ /* 0x000fe20001000000 */
[----:B0-----:R-:W-:Y:S08]  /*206c0*/  @!P1 BRA `(.L_x_785) ;  /* 0x0000004800909947 */ /* 0x001ff00003800000 */
.L_x_956:
[----:B------:R-:W-:Y:S02]  /*206d0*/  SEL R27, R27, RZ, P2 ;  /* 0x000000ff1b1b7207 */ /* 0x000fe40001000000 */
[----:B------:R-:W-:Y:S01]  /*206e0*/  LOP3.LUT R2, R28, R3, RZ, 0x3c, !PT ;  /* 0x000000031c027212 */ /* 0x000fe200078e3cff */
[----:B------:R-:W-:Y:S06]  /*206f0*/  @!P0 BRA `(.L_x_786) ;  /* 0x0000000000048947 */ /* 0x000fec0003800000 */
[----:B------:R-:W-:Y:S01]  /*20700*/  BPT.TRAP 0x1 ;  /* 0x000000040000795c */ /* 0x000fe20000300000 */
.L_x_786:
[----:B------:R-:W-:Y:S01]  /*20710*/  IMAD R27, R27, 0x8, R4 ;  /* 0x000000081b1b7824 */ /* 0x000fe200078e0204 */
[----:B------:R-:W-:-:S04]  /*20720*/  SHF.L.U32 R2, R2, 0x1f, RZ ;  /* 0x0000001f02027819 */ /* 0x000fc800000006ff */
[----:B------:R-:W3:Y:S02]  /*20730*/  SYNCS.PHASECHK.TRANS64.TRYWAIT P1, [R27+URZ+0x2a840], R2 ;  /* 0x02a840021b0075a7 */ /* 0x000ee4000802017f */
[----:B---3--:R-:W-:Y:S05]  /*20740*/  @!P1 BRA `(.L_x_787) ;  /* 0x0000004800849947 */ /* 0x008fea0003800000 */
.L_x_957:
[----:B------:R-:W-:Y:S05]  /*20750*/  @!P0 BRA `(.L_x_788) ;  /* 0x0000000000048947 */ /* 0x000fea0003800000 */
[----:B------:R-:W-:Y:S01]  /*20760*/  BPT.TRAP 0x1 ;  /* 0x000000040000795c */ /* 0x000fe20000300000 */
.L_x_788:
[----:B------:R-:W4:Y:S02]  /*20770*/  SYNCS.PHASECHK.TRANS64.TRYWAIT P1, [R5+URZ+0x2a860], R0 ;  /* 0x02a86000050075a7 */ /* 0x000f24000802017f */
[----:B----4-:R-:W-:Y:S05]  /*20780*/  @!P1 BRA `(.L_x_789) ;  /* 0x0000004800889947 */ /* 0x010fea0003800000 */
.L_x_958:
[----:B------:R-:W-:Y:S05]  /*20790*/  @!P0 BRA `(.L_x_790) ;  /* 0x0000000000048947 */ /* 0x000fea0003800000 */
[----:B------:R-:W-:Y:S01]  /*207a0*/  BPT.TRAP 0x1 ;  /* 0x000000040000795c */ /* 0x000fe20000300000 */
.L_x_790:
[----:B------:R0:W0:Y:S02]  /*207b0*/  SYNCS.PHASECHK.TRANS64.TRYWAIT P0, [R27+URZ+0x2a860], R2 ;  /* 0x02a860021b0075a7 */ /* 0x000024000800017f */
[----:B0-----:R-:W-:Y:S05]  /*207c0*/  @!P0 NANOSLEEP.SYNCS 0x989680 ;  /* 0x009896800000895d */ /* 0x001fea0003900000 */
[----:B------:R-:W0:Y:S02]  /*207d0*/  @!P0 SYNCS.PHASECHK.TRANS64 P0, [R27+URZ+0x2a860], R2 ;  /* 0x02a860021b0085a7 */ /* 0x000e24000800007f */
[----:B0-----:R-:W-:Y:S05]  /*207e0*/  @!P0 BRA `(.L_x_790) ;  /* 0xfffffffc00f08947 */ /* 0x001fea000383ffff */
.L_x_446:
[----:B------:R-:W-:Y:S05]  /*207f0*/  BSYNC B9 ;  /* 0x0000000000097941 */ /* 0x000fea0003800000 */
.L_x_443:
[----:B------:R-:W-:Y:S05]  /*20800*/  EXIT ;  /* 0x000000000000794d */ /* 0x000fea0003800000 */
.L_x_466:
[----:B0-----:R0:W1:Y:S02]  /*20810*/  SYNCS.PHASECHK.TRANS64.TRYWAIT P5, [R85+URZ+0x2a890], R86 ;  /* 0x02a89056550075a7 */ /* 0x00106400080a017f */
[----:B-1----:R-:W-:Y:S05]  /*20820*/  @!P5 NANOSLEEP.SYNCS 0x989680 ;  /* 0x009896800000d95d */ /* 0x002fea0003900000 */
[----:B------:R-:W1:Y:S02]  /*20830*/  @!P5 SYNCS.PHASECHK.TRANS64 P5, [R85+URZ+0x2a890], R86 ;  /* 0x02a890565500d5a7 */ /* 0x000e6400080a007f */
[----:B-1----:R-:W-:Y:S05]  /*20840*/  @!P5 BRA `(.L_x_466) ;  /* 0xfffffffc00f0d947 */ /* 0x002fea000383ffff */
[----:B------:R-:W-:Y:S05]  /*20850*/  BRA `(.L_x_791) ;  /* 0xfffffe3000f87947 */ /* 0x000fea000383ffff */
.L_x_467:
[----:B------:R-:W-:Y:S01]  /*20860*/  BSSY B1, `(.L_x_792) ;  /* 0x0000008000017945 */ /* 0x000fe20003800000 */
[----:B------:R-:W-:Y:S02]  /*20870*/  IMAD.MOV.U32 R13, RZ, RZ, R115 ;  /* 0x000000ffff0d7224 */ /* 0x000fe400078e0073 */
[----:B------:R-:W-:Y:S02]  /*20880*/  IMAD.MOV.U32 R12, RZ, RZ, RZ ;  /* 0x000000ffff0c7224 */ /* 0x000fe400078e00ff */
[----:B------:R-:W-:Y:S02]  /*20890*/  IMAD.MOV.U32 R11, RZ, RZ, 0x1c1f ;  /* 0x00001c1fff0b7424 */ /* 0x000fe400078e00ff */
[----:B------:R-:W-:-:S07]  /*208a0*/  IMAD.MOV.U32 R15, RZ, RZ, -0x1 ;  /* 0xffffffffff0f7424 */ /* 0x000fce00078e00ff */
[----:B0-----:R-:W-:Y:S05]  /*208b0*/  WARPSYNC.COLLECTIVE R15, `(.L_x_793) ;  /* 0x000000000f087348 */ /* 0x001fea0003c00000 */
[----:B------:R1:W2:Y:S02]  /*208c0*/  SHFL.IDX P6, R14, R13, R12, R11 ;  /* 0x0000000c0d0e7389 */ /* 0x0002a400000c000b */
[----:B012---:R-:W-:Y:S01]  /*208d0*/  ENDCOLLECTIVE ;  /* 0x000000000000791b */ /* 0x007fe20003800000 */
.L_x_793:
[----:B------:R-:W-:Y:S05]  /*208e0*/  BSYNC B1 ;  /* 0x0000000000017941 */ /* 0x000fea0003800000 */
.L_x_792:
[----:B------:R-:W-:Y:S02]  /*208f0*/  IMAD.MOV.U32 R13, RZ, RZ, R118 ;  /* 0x000000ffff0d7224 */ /* 0x000fe400078e0076 */
[----:B------:R-:W-:Y:S02]  /*20900*/  IMAD.MOV.U32 R12, RZ, RZ, RZ ;  /* 0x000000ffff0c7224 */ /* 0x000fe400078e00ff */
[----:B------:R-:W-:Y:S02]  /*20910*/  IMAD.MOV.U32 R11, RZ, RZ, 0x1c1f ;  /* 0x00001c1fff0b7424 */ /* 0x000fe400078e00ff */
[----:B------:R-:W-:Y:S02]  /*20920*/  IMAD.MOV.U32 R15, RZ, RZ, -0x1 ;  /* 0xffffffffff0f7424 */ /* 0x000fe400078e00ff */
[----:B------:R-:W-:-:S07]  /*20930*/  IMAD.MOV.U32 R78, RZ, RZ, R14 ;  /* 0x000000ffff4e7224 */ /* 0x000fce00078e000e */
[----:B------:R-:W-:Y:S05]  /*20940*/  WARPSYNC.COLLECTIVE R15, `(.L_x_794) ;  /* 0x000000000f087348 */ /* 0x000fea0003c00000 */
[----:B------:R0:W1:Y:S02]  /*20950*/  SHFL.IDX P6, R14, R13, R12, R11 ;  /* 0x0000000c0d0e7389 */ /* 0x00006400000c000b */
[----:B01----:R-:W-:Y:S01]  /*20960*/  ENDCOLLECTIVE ;  /* 0x000000000000791b */ /* 0x003fe20003800000 */
.L_x_794:
[----:B------:R-:W-:Y:S01]  /*20970*/  IMAD.MOV.U32 R11, RZ, RZ, R14 ;  /* 0x000000ffff0b7224 */ /* 0x000fe200078e000e */
[----:B------:R-:W-:Y:S06]  /*20980*/  BRA `(.L_x_795) ;  /* 0xfffffe3000c07947 */ /* 0x000fec000383ffff */
.L_x_492:
[----:B------:R-:W-:Y:S01]  /*20990*/  BSSY B1, `(.L_x_796) ;  /* 0x0000008000017945 */ /* 0x000fe20003800000 */
[----:B0---4-:R-:W-:Y:S02]  /*209a0*/  IMAD.MOV.U32 R13, RZ, RZ, R115 ;  /* 0x000000ffff0d7224 */ /* 0x011fe400078e0073 */
[----:B------:R-:W-:Y:S02]  /*209b0*/  IMAD.MOV.U32 R12, RZ, RZ, 0x1 ;  /* 0x00000001ff0c7424 */ /* 0x000fe400078e00ff */
[----:B---3--:R-:W-:Y:S02]  /*209c0*/  IMAD.MOV.U32 R11, RZ, RZ, 0x1c1f ;  /* 0x00001c1fff0b7424 */ /* 0x008fe400078e00ff */
[----:B------:R-:W-:-:S07]  /*209d0*/  IMAD.MOV.U32 R15, RZ, RZ, -0x1 ;  /* 0xffffffffff0f7424 */ /* 0x000fce00078e00ff */
[----:B-12---:R-:W-:Y:S05]  /*209e0*/  WARPSYNC.COLLECTIVE R15, `(.L_x_797) ;  /* 0x000000000f087348 */ /* 0x006fea0003c00000 */
[----:B------:R0:W3:Y:S02]  /*209f0*/  SHFL.IDX P6, R14, R13, R12, R11 ;  /* 0x0000000c0d0e7389 */ /* 0x0000e400000c000b */
[----:B0123--:R-:W-:Y:S01]  /*20a00*/  ENDCOLLECTIVE ;  /* 0x000000000000791b */ /* 0x00ffe20003800000 */
.L_x_797:
[----:B------:R-:W-:Y:S05]  /*20a10*/  BSYNC B1 ;  /* 0x0000000000017941 */ /* 0x000fea0003800000 */
.L_x_796:
[----:B------:R-:W-:Y:S01]  /*20a20*/  IMAD.MOV.U32 R13, RZ, RZ, R118 ;  /* 0x000000ffff0d7224 */ /* 0x000fe200078e0076 */
[----:B------:R-:W-:Y:S01]  /*20a30*/  MOV R115, R14 ;  /* 0x0000000e00737202 */ /* 0x000fe20000000f00 */
[----:B------:R-:W-:Y:S02]  /*20a40*/  IMAD.MOV.U32 R12, RZ, RZ, 0x1 ;  /* 0x00000001ff0c7424 */ /* 0x000fe400078e00ff */
[----:B------:R-:W-:Y:S02]  /*20a50*/  IMAD.MOV.U32 R11, RZ, RZ, 0x1c1f ;  /* 0x00001c1fff0b7424 */ /* 0x000fe400078e00ff */
[----:B------:R-:W-:-:S07]  /*20a60*/  IMAD.MOV.U32 R15, RZ, RZ, -0x1 ;  /* 0xffffffffff0f7424 */ /* 0x000fce00078e00ff */
[----:B------:R-:W-:Y:S05]  /*20a70*/  WARPSYNC.COLLECTIVE R15, `(.L_x_798) ;  /* 0x000000000f087348 */ /* 0x000fea0003c00000 */
[----:B------:R0:W1:Y:S02]  /*20a80*/  SHFL.IDX P6, R14, R13, R12, R11 ;  /* 0x0000000c0d0e7389 */ /* 0x00006400000c000b */
[----:B01----:R-:W-:Y:S01]  /*20a90*/  ENDCOLLECTIVE ;  /* 0x000000000000791b */ /* 0x003fe20003800000 */
.L_x_798:
[----:B------:R-:W-:Y:S01]  /*20aa0*/  IMAD.MOV.U32 R118, RZ, RZ, R14 ;  /* 0x000000ffff767224 */ /* 0x000fe200078e000e */
[----:B------:R-:W-:Y:S06]  /*20ab0*/  BRA `(.L_x_799) ;  /* 0xfffffe4800207947 */ /* 0x000fec000383ffff */
.L_x_522:
[----:B0-----:R0:W1:Y:S02]  /*20ac0*/  SYNCS.PHASECHK.TRANS64.TRYWAIT P5, [R85+URZ+0x2a890], R86 ;  /* 0x02a89056550075a7 */ /* 0x00106400080a017f */
[----:B-1----:R-:W-:Y:S05]  /*20ad0*/  @!P5 NANOSLEEP.SYNCS 0x989680 ;  /* 0x009896800000d95d */ /* 0x002fea0003900000 */
[----:B------:R-:W1:Y:S02]  /*20ae0*/  @!P5 SYNCS.PHASECHK.TRANS64 P5, [R85+URZ+0x2a890], R86 ;  /* 0x02a890565500d5a7 */ /* 0x000e6400080a007f */
[----:B-1----:R-:W-:Y:S05]  /*20af0*/  @!P5 BRA `(.L_x_522) ;  /* 0xfffffffc00f0d947 */ /* 0x002fea000383ffff */
[----:B------:R-:W-:Y:S05]  /*20b00*/  BRA `(.L_x_800) ;  /* 0xfffffe6800807947 */ /* 0x000fea000383ffff */
.L_x_523:
        /* <DEDUP_REMOVED lines=8> */
.L_x_802:
[----:B------:R-:W-:Y:S05]  /*20b90*/  BSYNC B1 ;  /* 0x0000000000017941 */ /* 0x000fea0003800000 */
.L_x_801:
        /* <DEDUP_REMOVED lines=8> */
.L_x_803:
[----:B------:R-:W-:Y:S01]  /*20c20*/  IMAD.MOV.U32 R11, RZ, RZ, R14 ;  /* 0x000000ffff0b7224 */ /* 0x000fe200078e000e */
[----:B------:R-:W-:Y:S06]  /*20c30*/  BRA `(.L_x_804) ;  /* 0xfffffe6800507947 */ /* 0x000fec000383ffff */
.L_x_536:
[----:B------:R-:W-:Y:S01]  /*20c40*/  BSSY B1, `(.L_x_805) ;  /* 0x0000008000017945 */ /* 0x000fe20003800000 */
[----:B--234-:R-:W-:Y:S01]  /*20c50*/  IMAD.MOV.U32 R13, RZ, RZ, R115 ;  /* 0x000000ffff0d7224 */ /* 0x01cfe200078e0073 */
[----:B------:R-:W-:Y:S01]  /*20c60*/  MOV R12, 0x1 ;  /* 0x00000001000c7802 */ /* 0x000fe20000000f00 */
[----:B------:R-:W-:Y:S02]  /*20c70*/  IMAD.MOV.U32 R11, RZ, RZ, 0x1c1f ;  /* 0x00001c1fff0b7424 */ /* 0x000fe400078e00ff */
[----:B------:R-:W-:-:S07]  /*20c80*/  IMAD.MOV.U32 R15, RZ, RZ, -0x1 ;  /* 0xffffffffff0f7424 */ /* 0x000fce00078e00ff */
[----:B01----:R-:W-:Y:S05]  /*20c90*/  WARPSYNC.COLLECTIVE R15, `(.L_x_806) ;  /* 0x000000000f087348 */ /* 0x003fea0003c00000 */
[----:B------:R2:W3:Y:S02]  /*20ca0*/  SHFL.IDX P6, R14, R13, R12, R11 ;  /* 0x0000000c0d0e7389 */ /* 0x0004e400000c000b */
[----:B0123--:R-:W-:Y:S01]  /*20cb0*/  ENDCOLLECTIVE ;  /* 0x000000000000791b */ /* 0x00ffe20003800000 */
.L_x_806:
[----:B------:R-:W-:Y:S05]  /*20cc0*/  BSYNC B1 ;  /* 0x0000000000017941 */ /* 0x000fea0003800000 */
.L_x_805:
[----:B------:R-:W-:Y:S02]  /*20cd0*/  IMAD.MOV.U32 R13, RZ, RZ, R118 ;  /* 0x000000ffff0d7224 */ /* 0x000fe400078e0076 */
[----:B------:R-:W-:Y:S02]  /*20ce0*/  IMAD.MOV.U32 R12, RZ, RZ, 0x1 ;  /* 0x00000001ff0c7424 */ /* 0x000fe400078e00ff */
[----:B------:R-:W-:Y:S02]  /*20cf0*/  IMAD.MOV.U32 R11, RZ, RZ, 0x1c1f ;  /* 0x00001c1fff0b7424 */ /* 0x000fe400078e00ff */
[----:B------:R-:W-:Y:S02]  /*20d00*/  IMAD.MOV.U32 R15, RZ, RZ, -0x1 ;  /* 0xffffffffff0f7424 */ /* 0x000fe400078e00ff */
[----:B------:R-:W-:-:S07]  /*20d10*/  IMAD.MOV.U32 R115, RZ, RZ, R14 ;  /* 0x000000ffff737224 */ /* 0x000fce00078e000e */
[----:B------:R-:W-:Y:S05]  /*20d20*/  WARPSYNC.COLLECTIVE R15, `(.L_x_807) ;  /* 0x000000000f087348 */ /* 0x000fea0003c00000 */
[----:B------:R0:W1:Y:S02]  /*20d30*/  SHFL.IDX P6, R14, R13, R12, R11 ;  /* 0x0000000c0d0e7389 */ /* 0x00006400000c000b */
[----:B01----:R-:W-:Y:S01]  /*20d40*/  ENDCOLLECTIVE ;  /* 0x000000000000791b */ /* 0x003fe20003800000 */
.L_x_807:
[----:B------:R-:W-:Y:S01]  /*20d50*/  IMAD.MOV.U32 R118, RZ, RZ, R14 ;  /* 0x000000ffff767224 */ /* 0x000fe200078e000e */
[----:B------:R-:W-:Y:S06]  /*20d60*/  BRA `(.L_x_808) ;  /* 0xfffffe80002c7947 */ /* 0x000fec000383ffff */
.L_x_549:
[----:B-1----:R1:W2:Y:S02]  /*20d70*/  SYNCS.PHASECHK.TRANS64.TRYWAIT P3, [R85+URZ+0x2a890], R86 ;  /* 0x02a89056550075a7 */ /* 0x0022a4000806017f */
[----:B--2---:R-:W-:Y:S05]  /*20d80*/  @!P3 NANOSLEEP.SYNCS 0x989680 ;  /* 0x009896800000b95d */ /* 0x004fea0003900000 */
[----:B------:R-:W2:Y:S02]  /*20d90*/  @!P3 SYNCS.PHASECHK.TRANS64 P3, [R85+URZ+0x2a890], R86 ;  /* 0x02a890565500b5a7 */ /* 0x000ea4000806007f */
[----:B--2---:R-:W-:Y:S05]  /*20da0*/  @!P3 BRA `(.L_x_549) ;  /* 0xfffffffc00f0b947 */ /* 0x004fea000383ffff */
[----:B------:R-:W-:Y:S05]  /*20db0*/  BRA `(.L_x_809) ;  /* 0xfffffe9800447947 */ /* 0x000fea000383ffff */
.L_x_550:
[----:B------:R-:W-:Y:S01]  /*20dc0*/  BSSY B1, `(.L_x_810) ;  /* 0x0000008000017945 */ /* 0x000fe20003800000 */
[----:B------:R-:W-:Y:S02]  /*20dd0*/  IMAD.MOV.U32 R13, RZ, RZ, R37 ;  /* 0x000000ffff0d7224 */ /* 0x000fe400078e0025 */
[----:B------:R-:W-:Y:S02]  /*20de0*/  IMAD.MOV.U32 R12, RZ, RZ, RZ ;  /* 0x000000ffff0c7224 */ /* 0x000fe400078e00ff */
[----:B------:R-:W-:Y:S02]  /*20df0*/  IMAD.MOV.U32 R11, RZ, RZ, 0x1c1f ;  /* 0x00001c1fff0b7424 */ /* 0x000fe400078e00ff */
[----:B------:R-:W-:-:S07]  /*20e00*/  IMAD.MOV.U32 R15, RZ, RZ, -0x1 ;  /* 0xffffffffff0f7424 */ /* 0x000fce00078e00ff */
[----:B-1----:R-:W-:Y:S05]  /*20e10*/  WARPSYNC.COLLECTIVE R15, `(.L_x_811) ;  /* 0x000000000f087348 */ /* 0x002fea0003c00000 */
[----:B------:R0:W2:Y:S02]  /*20e20*/  SHFL.IDX P6, R14, R13, R12, R11 ;  /* 0x0000000c0d0e7389 */ /* 0x0000a400000c000b */
[----:B012---:R-:W-:Y:S01]  /*20e30*/  ENDCOLLECTIVE ;  /* 0x000000000000791b */ /* 0x007fe20003800000 */
.L_x_811:
[----:B------:R-:W-:Y:S05]  /*20e40*/  BSYNC B1 ;  /* 0x0000000000017941 */ /* 0x000fea0003800000 */
.L_x_810:
[----:B------:R-:W-:Y:S01]  /*20e50*/  IMAD.MOV.U32 R13, RZ, RZ, R36 ;  /* 0x000000ffff0d7224 */ /* 0x000fe200078e0024 */
[----:B------:R-:W-:Y:S01]  /*20e60*/  MOV R15, 0xffffffff ;  /* 0xffffffff000f7802 */ /* 0x000fe20000000f00 */
[----:B------:R-:W-:Y:S02]  /*20e70*/  IMAD.MOV.U32 R12, RZ, RZ, RZ ;  /* 0x000000ffff0c7224 */ /* 0x000fe400078e00ff */
[----:B------:R-:W-:Y:S02]  /*20e80*/  IMAD.MOV.U32 R11, RZ, RZ, 0x1c1f ;  /* 0x00001c1fff0b7424 */ /* 0x000fe400078e00ff */
[----:B------:R-:W-:-:S07]  /*20e90*/  IMAD.MOV.U32 R40, RZ, RZ, R14 ;  /* 0x000000ffff287224 */ /* 0x000fce00078e000e */
[----:B------:R-:W-:Y:S05]  /*20ea0*/  WARPSYNC.COLLECTIVE R15, `(.L_x_812) ;  /* 0x000000000f087348 */ /* 0x000fea0003c00000 */
[----:B------:R0:W1:Y:S02]  /*20eb0*/  SHFL.IDX P6, R14, R13, R12, R11 ;  /* 0x0000000c0d0e7389 */ /* 0x00006400000c000b */
[----:B01----:R-:W-:Y:S01]  /*20ec0*/  ENDCOLLECTIVE ;  /* 0x000000000000791b */ /* 0x003fe20003800000 */
.L_x_812:
[----:B------:R-:W-:Y:S01]  /*20ed0*/  IMAD.MOV.U32 R39, RZ, RZ, R14 ;  /* 0x000000ffff277224 */ /* 0x000fe200078e000e */
[----:B------:R-:W-:Y:S06]  /*20ee0*/  BRA `(.L_x_813) ;  /* 0xfffffe9800607947 */ /* 0x000fec000383ffff */
.L_x_553:
[----:B------:R-:W-:Y:S01]  /*20ef0*/  BSSY B1, `(.L_x_814) ;  /* 0x0000008000017945 */ /* 0x000fe20003800000 */
[----:B----4-:R-:W-:Y:S02]  /*20f00*/  IMAD.MOV.U32 R13, RZ, RZ, R37 ;  /* 0x000000ffff0d7224 */ /* 0x010fe400078e0025 */
[----:B------:R-:W-:Y:S02]  /*20f10*/  IMAD.MOV.U32 R12, RZ, RZ, 0x1 ;  /* 0x00000001ff0c7424 */ /* 0x000fe400078e00ff */
[----:B------:R-:W-:Y:S02]  /*20f20*/  IMAD.MOV.U32 R11, RZ, RZ, 0x1c1f ;  /* 0x00001c1fff0b7424 */ /* 0x000fe400078e00ff */
[----:B------:R-:W-:-:S07]  /*20f30*/  IMAD.MOV.U32 R15, RZ, RZ, -0x1 ;  /* 0xffffffffff0f7424 */ /* 0x000fce00078e00ff */
[----:B0123--:R-:W-:Y:S05]  /*20f40*/  WARPSYNC.COLLECTIVE R15, `(.L_x_815) ;  /* 0x000000000f087348 */ /* 0x00ffea0003c00000 */
[----:B------:R4:W0:Y:S02]  /*20f50*/  SHFL.IDX P6, R14, R13, R12, R11 ;  /* 0x0000000c0d0e7389 */ /* 0x00082400000c000b */
[----:B01234-:R-:W-:Y:S01]  /*20f60*/  ENDCOLLECTIVE ;  /* 0x000000000000791b */ /* 0x01ffe20003800000 */
.L_x_815:
[----:B------:R-:W-:Y:S05]  /*20f70*/  BSYNC B1 ;  /* 0x0000000000017941 */ /* 0x000fea0003800000 */
.L_x_814:
        /* <DEDUP_REMOVED lines=8> */
.L_x_816:
[----:B------:R-:W-:Y:S01]  /*21000*/  IMAD.MOV.U32 R39, RZ, RZ, R14 ;  /* 0x000000ffff277224 */ /* 0x000fe200078e000e */
[----:B------:R-:W-:Y:S06]  /*21010*/  BRA `(.L_x_817) ;  /* 0xfffffe9800bc7947 */ /* 0x000fec000383ffff */
.L_x_557:
[----:B------:R0:W0:Y:S02]  /*21020*/  SYNCS.PHASECHK.TRANS64.TRYWAIT P2, [R85+URZ+0x2a8b0], R86 ;  /* 0x02a8b056550075a7 */ /* 0x000024000804017f */
[----:B0-----:R-:W-:Y:S05]  /*21030*/  @!P2 NANOSLEEP.SYNCS 0x989680 ;  /* 0x009896800000a95d */ /* 0x001fea0003900000 */
[----:B------:R-:W0:Y:S02]  /*21040*/  @!P2 SYNCS.PHASECHK.TRANS64 P2, [R85+URZ+0x2a8b0], R86 ;  /* 0x02a8b0565500a5a7 */ /* 0x000e24000804007f */
[----:B0-----:R-:W-:Y:S05]  /*21050*/  @!P2 BRA `(.L_x_557) ;  /* 0xfffffffc00f0a947 */ /* 0x001fea000383ffff */
[----:B------:R-:W-:Y:S05]  /*21060*/  BRA `(.L_x_818) ;  /* 0xfffffe9c00947947 */ /* 0x000fea000383ffff */
.L_x_577:
[----:B------:R-:W-:Y:S01]  /*21070*/  BSSY B1, `(.L_x_819) ;  /* 0x0000008000017945 */ /* 0x000fe20003800000 */
[----:B------:R-:W-:Y:S02]  /*21080*/  IMAD.MOV.U32 R13, RZ, RZ, R42 ;  /* 0x000000ffff0d7224 */ /* 0x000fe400078e002a */
[----:B------:R-:W-:Y:S02]  /*21090*/  IMAD.MOV.U32 R12, RZ, RZ, RZ ;  /* 0x000000ffff0c7224 */ /* 0x000fe400078e00ff */
[----:B------:R-:W-:Y:S02]  /*210a0*/  IMAD.MOV.U32 R11, RZ, RZ, 0x1c1f ;  /* 0x00001c1fff0b7424 */ /* 0x000fe400078e00ff */
[----:B------:R-:W-:-:S07]  /*210b0*/  IMAD.MOV.U32 R15, RZ, RZ, -0x1 ;  /* 0xffffffffff0f7424 */ /* 0x000fce00078e00ff */
[----:B---3--:R-:W-:Y:S05]  /*210c0*/  WARPSYNC.COLLECTIVE R15, `(.L_x_820) ;  /* 0x000000000f087348 */ /* 0x008fea0003c00000 */
[----:B------:R0:W1:Y:S02]  /*210d0*/  SHFL.IDX P6, R14, R13, R12, R11 ;  /* 0x0000000c0d0e7389 */ /* 0x00006400000c000b */
[----:B01-3--:R-:W-:Y:S01]  /*210e0*/  ENDCOLLECTIVE ;  /* 0x000000000000791b */ /* 0x00bfe20003800000 */
.L_x_820:
[----:B------:R-:W-:Y:S05]  /*210f0*/  BSYNC B1 ;  /* 0x0000000000017941 */ /* 0x000fea0003800000 */
.L_x_819:
[----:B------:R-:W-:Y:S01]  /*21100*/  MOV R13, R39 ;  /* 0x00000027000d7202 */ /* 0x000fe20000000f00 */
[----:B------:R-:W-:Y:S02]  /*21110*/  IMAD.MOV.U32 R12, RZ, RZ, RZ ;  /* 0x000000ffff0c7224 */ /* 0x000fe400078e00ff */
[----:B------:R-:W-:Y:S02]  /*21120*/  IMAD.MOV.U32 R11, RZ, RZ, 0x1c1f ;  /* 0x00001c1fff0b7424 */ /* 0x000fe400078e00ff */
[----:B------:R-:W-:Y:S02]  /*21130*/  IMAD.MOV.U32 R15, RZ, RZ, -0x1 ;  /* 0xffffffffff0f7424 */ /* 0x000fe400078e00ff */
[----:B------:R-:W-:-:S07]  /*21140*/  IMAD.MOV.U32 R42, RZ, RZ, R14 ;  /* 0x000000ffff2a7224 */ /* 0x000fce00078e000e */
[----:B------:R-:W-:Y:S05]  /*21150*/  WARPSYNC.COLLECTIVE R15, `(.L_x_821) ;  /* 0x000000000f087348 */ /* 0x000fea0003c00000 */
[----:B------:R0:W1:Y:S02]  /*21160*/  SHFL.IDX P6, R14, R13, R12, R11 ;  /* 0x0000000c0d0e7389 */ /* 0x00006400000c000b */
[----:B01----:R-:W-:Y:S01]  /*21170*/  ENDCOLLECTIVE ;  /* 0x000000000000791b */ /* 0x003fe20003800000 */
.L_x_821:
[----:B------:R-:W-:Y:S02]  /*21180*/  IMAD.MOV.U32 R13, RZ, RZ, R37 ;  /* 0x000000ffff0d7224 */ /* 0x000fe400078e0025 */
[----:B------:R-:W-:-:S07]  /*21190*/  IMAD.MOV.U32 R39, RZ, RZ, R14 ;  /* 0x000000ffff277224 */ /* 0x000fce00078e000e */
[----:B------:R-:W-:Y:S05]  /*211a0*/  WARPSYNC.COLLECTIVE R15, `(.L_x_822) ;  /* 0x000000000f087348 */ /* 0x000fea0003c00000 */
[----:B------:R0:W1:Y:S02]  /*211b0*/  SHFL.IDX P6, R14, R13, R12, R11 ;  /* 0x0000000c0d0e7389 */ /* 0x00006400000c000b */
[----:B01----:R-:W-:Y:S01]  /*211c0*/  ENDCOLLECTIVE ;  /* 0x000000000000791b */ /* 0x003fe20003800000 */
.L_x_822:
[----:B------:R-:W-:Y:S02]  /*211d0*/  IMAD.MOV.U32 R13, RZ, RZ, R40 ;  /* 0x000000ffff0d7224 */ /* 0x000fe400078e0028 */
[----:B------:R-:W-:-:S07]  /*211e0*/  IMAD.MOV.U32 R44, RZ, RZ, R14 ;  /* 0x000000ffff2c7224 */ /* 0x000fce00078e000e */
[----:B------:R-:W-:Y:S05]  /*211f0*/  WARPSYNC.COLLECTIVE R15, `(.L_x_823) ;  /* 0x000000000f087348 */ /* 0x000fea0003c00000 */
[----:B------:R0:W1:Y:S02]  /*21200*/  SHFL.IDX P6, R14, R13, R12, R11 ;  /* 0x0000000c0d0e7389 */ /* 0x00006400000c000b */
[----:B01----:R-:W-:Y:S01]  /*21210*/  ENDCOLLECTIVE ;  /* 0x000000000000791b */ /* 0x003fe20003800000 */
.L_x_823:
[----:B------:R-:W-:Y:S01]  /*21220*/  IMAD.MOV.U32 R41, RZ, RZ, R14 ;  /* 0x000000ffff297224 */ /* 0x000fe200078e000e */
[----:B------:R-:W-:Y:S06]  /*21230*/  BRA `(.L_x_824) ;  /* 0xfffffeac003c7947 */ /* 0x000fec000383ffff */
.L_x_581:
[----:B0-----:R0:W1:Y:S02]  /*21240*/  SYNCS.PHASECHK.TRANS64.TRYWAIT P0, [R2+URZ+0x2a800], R5 ;  /* 0x02a80005020075a7 */ /* 0x001064000800017f */
[----:B-1----:R-:W-:Y:S05]  /*21250*/  @!P0 NANOSLEEP.SYNCS 0x989680 ;  /* 0x009896800000895d */ /* 0x002fea0003900000 */
[----:B------:R-:W1:Y:S02]  /*21260*/  @!P0 SYNCS.PHASECHK.TRANS64 P0, [R2+URZ+0x2a800], R5 ;  /* 0x02a80005020085a7 */ /* 0x000e64000800007f */
[----:B-1----:R-:W-:Y:S05]  /*21270*/  @!P0 BRA `(.L_x_581) ;  /* 0xfffffffc00f08947 */ /* 0x002fea000383ffff */
[----:B------:R-:W-:Y:S05]  /*21280*/  BRA `(.L_x_825) ;  /* 0xfffffeb400b07947 */ /* 0x000fea000383ffff */
.L_x_605:
        /* <DEDUP_REMOVED lines=8> */
.L_x_827:
[----:B------:R-:W-:Y:S05]  /*21310*/  BSYNC B1 ;  /* 0x0000000000017941 */ /* 0x000fea0003800000 */
.L_x_826:
        /* <DEDUP_REMOVED lines=8> */
.L_x_828:
[----:B------:R-:W-:Y:S02]  /*213a0*/  IMAD.MOV.U32 R13, RZ, RZ, R37 ;  /* 0x000000ffff0d7224 */ /* 0x000fe400078e0025 */
[----:B------:R-:W-:-:S07]  /*213b0*/  IMAD.MOV.U32 R0, RZ, RZ, R14 ;  /* 0x000000ffff007224 */ /* 0x000fce00078e000e */
[----:B------:R-:W-:Y:S05]  /*213c0*/  WARPSYNC.COLLECTIVE R15, `(.L_x_829) ;  /* 0x000000000f087348 */ /* 0x000fea0003c00000 */
[----:B------:R0:W1:Y:S02]  /*213d0*/  SHFL.IDX P6, R14, R13, R12, R11 ;  /* 0x0000000c0d0e7389 */ /* 0x00006400000c000b */
[----:B01----:R-:W-:Y:S01]  /*213e0*/  ENDCOLLECTIVE ;  /* 0x000000000000791b */ /* 0x003fe20003800000 */
.L_x_829:
[----:B------:R-:W-:Y:S02]  /*213f0*/  IMAD.MOV.U32 R13, RZ, RZ, R40 ;  /* 0x000000ffff0d7224 */ /* 0x000fe400078e0028 */
[----:B------:R-:W-:-:S07]  /*21400*/  IMAD.MOV.U32 R37, RZ, RZ, R14 ;  /* 0x000000ffff257224 */ /* 0x000fce00078e000e */
[----:B------:R-:W-:Y:S05]  /*21410*/  WARPSYNC.COLLECTIVE R15, `(.L_x_830) ;  /* 0x000000000f087348 */ /* 0x000fea0003c00000 */
[----:B------:R0:W1:Y:S02]  /*21420*/  SHFL.IDX P6, R14, R13, R12, R11 ;  /* 0x0000000c0d0e7389 */ /* 0x00006400000c000b */
[----:B01----:R-:W-:Y:S01]  /*21430*/  ENDCOLLECTIVE ;  /* 0x000000000000791b */ /* 0x003fe20003800000 */
.L_x_830:
[----:B------:R-:W-:Y:S01]  /*21440*/  IMAD.MOV.U32 R40, RZ, RZ, R14 ;  /* 0x000000ffff287224 */ /* 0x000fe200078e000e */
[----:B------:R-:W-:Y:S06]  /*21450*/  BRA `(.L_x_831) ;  /* 0xfffffed4005c7947 */ /* 0x000fec000383ffff */
.L_x_609:
[----:B0-----:R0:W1:Y:S02]  /*21460*/  SYNCS.PHASECHK.TRANS64.TRYWAIT P0, [R2+URZ+0x2a800], R3 ;  /* 0x02a80003020075a7 */ /* 0x001064000800017f */
[----:B-1----:R-:W-:Y:S05]  /*21470*/  @!P0 NANOSLEEP.SYNCS 0x989680 ;  /* 0x009896800000895d */ /* 0x002fea0003900000 */
[----:B------:R-:W1:Y:S02]  /*21480*/  @!P0 SYNCS.PHASECHK.TRANS64 P0, [R2+URZ+0x2a800], R3 ;  /* 0x02a80003020085a7 */ /* 0x000e64000800007f */
[----:B-1----:R-:W-:Y:S05]  /*21490*/  @!P0 BRA `(.L_x_609) ;  /* 0xfffffffc00f08947 */ /* 0x002fea000383ffff */
[----:B------:R-:W-:Y:S05]  /*214a0*/  BRA `(.L_x_832) ;  /* 0xfffffedc00687947 */ /* 0x000fea000383ffff */
.L_x_623:
[----:B-1----:R1:W2:Y:S02]  /*214b0*/  SYNCS.PHASECHK.TRANS64.TRYWAIT P1, [R9+URZ+0x2a830], R0 ;  /* 0x02a83000090075a7 */ /* 0x0022a4000802017f */
[----:B--2---:R-:W-:Y:S05]  /*214c0*/  @!P1 NANOSLEEP.SYNCS 0x989680 ;  /* 0x009896800000995d */ /* 0x004fea0003900000 */
[----:B------:R-:W2:Y:S02]  /*214d0*/  @!P1 SYNCS.PHASECHK.TRANS64 P1, [R9+URZ+0x2a830], R0 ;  /* 0x02a83000090095a7 */ /* 0x000ea4000802007f */
[----:B--2---:R-:W-:Y:S05]  /*214e0*/  @!P1 BRA `(.L_x_623) ;  /* 0xfffffffc00f09947 */ /* 0x004fea000383ffff */
[----:B------:R-:W-:Y:S05]  /*214f0*/  BRA `(.L_x_622) ;  /* 0xffffff0000787947 */ /* 0x000fea000383ffff */
.L_x_631:
[----:B-1----:R1:W2:Y:S02]  /*21500*/  SYNCS.PHASECHK.TRANS64.TRYWAIT P1, [R15+URZ+0x2a830], R0 ;  /* 0x02a830000f0075a7 */ /* 0x0022a4000802017f */
[----:B--2---:R-:W-:Y:S05]  /*21510*/  @!P1 NANOSLEEP.SYNCS 0x989680 ;  /* 0x009896800000995d */ /* 0x004fea0003900000 */
[----:B------:R-:W2:Y:S02]  /*21520*/  @!P1 SYNCS.PHASECHK.TRANS64 P1, [R15+URZ+0x2a830], R0 ;  /* 0x02a830000f0095a7 */ /* 0x000ea4000802007f */
[----:B--2---:R-:W-:Y:S05]  /*21530*/  @!P1 BRA `(.L_x_631) ;  /* 0xfffffffc00f09947 */ /* 0x004fea000383ffff */
[----:B------:R-:W-:Y:S05]  /*21540*/  BRA `(.L_x_630) ;  /* 0xffffff24006c7947 */ /* 0x000fea000383ffff */
.L_x_636:
[----:B-1----:R1:W2:Y:S02]  /*21550*/  SYNCS.PHASECHK.TRANS64.TRYWAIT P1, [R20+URZ+0x2a850], R0 ;  /* 0x02a85000140075a7 */ /* 0x0022a4000802017f */
[----:B--2---:R-:W-:Y:S05]  /*21560*/  @!P1 NANOSLEEP.SYNCS 0x989680 ;  /* 0x009896800000995d */ /* 0x004fea0003900000 */
[----:B------:R-:W2:Y:S02]  /*21570*/  @!P1 SYNCS.PHASECHK.TRANS64 P1, [R20+URZ+0x2a850], R0 ;  /* 0x02a85000140095a7 */ /* 0x000ea4000802007f */
[----:B--2---:R-:W-:Y:S05]  /*21580*/  @!P1 BRA `(.L_x_636) ;  /* 0xfffffffc00f09947 */ /* 0x004fea000383ffff */
[----:B------:R-:W-:Y:S05]  /*21590*/  BRA `(.L_x_635) ;  /* 0xffffff3000987947 */ /* 0x000fea000383ffff */
.L_x_644:
[----:B-1----:R1:W2:Y:S02]  /*215a0*/  SYNCS.PHASECHK.TRANS64.TRYWAIT P1, [R4+URZ+0x2a850], R9 ;  /* 0x02a85009040075a7 */ /* 0x0022a4000802017f */
[----:B--2---:R-:W-:Y:S05]  /*215b0*/  @!P1 NANOSLEEP.SYNCS 0x989680 ;  /* 0x009896800000995d */ /* 0x004fea0003900000 */
[----:B------:R-:W2:Y:S02]  /*215c0*/  @!P1 SYNCS.PHASECHK.TRANS64 P1, [R4+URZ+0x2a850], R9 ;  /* 0x02a85009040095a7 */ /* 0x000ea4000802007f */
[----:B--2---:R-:W-:Y:S05]  /*215d0*/  @!P1 BRA `(.L_x_644) ;  /* 0xfffffffc00f09947 */ /* 0x004fea000383ffff */
[----:B------:R-:W-:Y:S05]  /*215e0*/  BRA `(.L_x_643) ;  /* 0xffffff4800707947 */ /* 0x000fea000383ffff */
.L_x_684:
[----:B------:R-:W0:Y:S01]  /*215f0*/  S2R R9, SR_TID.X ;  /* 0x0000000000097919 */ /* 0x000e220000002100 */
[----:B------:R-:W-:Y:S01]  /*21600*/  BSSY B1, `(.L_x_833) ;  /* 0x000000a000017945 */ /* 0x000fe20003800000 */
[----:B------:R-:W-:Y:S02]  /*21610*/  IMAD.MOV.U32 R12, RZ, RZ, RZ ;  /* 0x000000ffff0c7224 */ /* 0x000fe400078e00ff */
[----:B------:R-:W-:Y:S02]  /*21620*/  IMAD.MOV.U32 R11, RZ, RZ, 0x1f ;  /* 0x0000001fff0b7424 */ /* 0x000fe400078e00ff */
[----:B------:R-:W-:Y:S01]  /*21630*/  IMAD.MOV.U32 R15, RZ, RZ, -0x1 ;  /* 0xffffffffff0f7424 */ /* 0x000fe200078e00ff */
[----:B0-----:R-:W-:-:S04]  /*21640*/  SHF.R.U32.HI R9, RZ, 0x5, R9 ;  /* 0x00000005ff097819 */ /* 0x001fc80000011609 */
[----:B------:R-:W-:-:S05]  /*21650*/  LOP3.LUT R9, R9, 0x3, RZ, 0xc0, !PT ;  /* 0x0000000309097812 */ /* 0x000fca00078ec0ff */
[----:B------:R-:W-:-:S07]  /*21660*/  IMAD.MOV.U32 R13, RZ, RZ, R9 ;  /* 0x000000ffff0d7224 */ /* 0x000fce00078e0009 */
[----:B------:R-:W-:Y:S05]  /*21670*/  WARPSYNC.COLLECTIVE R15, `(.L_x_834) ;  /* 0x000000000f087348 */ /* 0x000fea0003c00000 */
[----:B------:R0:W1:Y:S02]  /*21680*/  SHFL.IDX P6, R14, R13, R12, R11 ;  /* 0x0000000c0d0e7389 */ /* 0x00006400000c000b */
[----:B01----:R-:W-:Y:S01]  /*21690*/  ENDCOLLECTIVE ;  /* 0x000000000000791b */ /* 0x003fe20003800000 */
.L_x_834:
[----:B------:R-:W-:Y:S05]  /*216a0*/  BSYNC B1 ;  /* 0x0000000000017941 */ /* 0x000fea0003800000 */
.L_x_833:
[----:B------:R-:W-:Y:S05]  /*216b0*/  BRA `(.L_x_835) ;  /* 0xffffff9400b07947 */ /* 0x000fea000383ffff */
.L_x_686:
[----:B------:R-:W-:Y:S01]  /*216c0*/  BSSY B1, `(.L_x_836) ;  /* 0x0000006000017945 */ /* 0x000fe20003800000 */
[----:B------:R-:W-:-:S07]  /*216d0*/  IMAD.MOV.U32 R15, RZ, RZ, -0x1 ;  /* 0xffffffffff0f7424 */ /* 0x000fce00078e00ff */
[----:B0-----:R-:W-:Y:S05]  /*216e0*/  WARPSYNC.COLLECTIVE R15, `(.L_x_837) ;  /* 0x000000000f0c7348 */ /* 0x001fea0003c00000 */
[----:B------:R-:W-:Y:S02]  /*216f0*/  ELECT P6, UR62, PT ;  /* 0x00000000003e782f */ /* 0x000fe400038c0000 */
[----:B------:R-:W-:Y:S01]  /*21700*/  MOV R14, UR62 ;  /* 0x0000003e000e7c02 */ /* 0x000fe20008000f00 */
[----:B0-----:R-:W-:Y:S10]  /*21710*/  ENDCOLLECTIVE ;  /* 0x000000000000791b */ /* 0x001ff40003800000 */
.L_x_837:
[----:B------:R-:W-:Y:S05]  /*21720*/  BSYNC B1 ;  /* 0x0000000000017941 */ /* 0x000fea0003800000 */
.L_x_836:
[----:B------:R-:W-:Y:S05]  /*21730*/  BRA `(.L_x_685) ;  /* 0xffffff9400a87947 */ /* 0x000fea000383ffff */
.L_x_688:
[----:B0-----:R0:W1:Y:S02]  /*21740*/  SYNCS.PHASECHK.TRANS64.TRYWAIT P0, [R22+URZ+0x2a820], R7 ;  /* 0x02a82007160075a7 */ /* 0x001064000800017f */
[----:B-1----:R-:W-:Y:S05]  /*21750*/  @!P0 NANOSLEEP.SYNCS 0x989680 ;  /* 0x009896800000895d */ /* 0x002fea0003900000 */
[----:B------:R-:W1:Y:S02]  /*21760*/  @!P0 SYNCS.PHASECHK.TRANS64 P0, [R22+URZ+0x2a820], R7 ;  /* 0x02a82007160085a7 */ /* 0x000e64000800007f */
[----:B-1----:R-:W-:Y:S05]  /*21770*/  @!P0 BRA `(.L_x_688) ;  /* 0xfffffffc00f08947 */ /* 0x002fea000383ffff */
[----:B------:R-:W-:Y:S05]  /*21780*/  BRA `(.L_x_838) ;  /* 0xffffff9400b87947 */ /* 0x000fea000383ffff */
.L_x_692:
[----:B-1----:R1:W2:Y:S02]  /*21790*/  SYNCS.PHASECHK.TRANS64.TRYWAIT P0, [R11+URZ+0x2a8a0], R10 ;  /* 0x02a8a00a0b0075a7 */ /* 0x0022a4000800017f */
[----:B--2---:R-:W-:Y:S05]  /*217a0*/  @!P0 NANOSLEEP.SYNCS 0x989680 ;  /* 0x009896800000895d */ /* 0x004fea0003900000 */
[----:B------:R-:W2:Y:S02]  /*217b0*/  @!P0 SYNCS.PHASECHK.TRANS64 P0, [R11+URZ+0x2a8a0], R10 ;  /* 0x02a8a00a0b0085a7 */ /* 0x000ea4000800007f */
[----:B--2---:R-:W-:Y:S05]  /*217c0*/  @!P0 BRA `(.L_x_692) ;  /* 0xfffffffc00f08947 */ /* 0x004fea000383ffff */
[----:B------:R-:W-:Y:S05]  /*217d0*/  BRA `(.L_x_839) ;  /* 0xffffff9400d07947 */ /* 0x000fea000383ffff */
.L_x_699:
[----:B0-----:R0:W2:Y:S02]  /*217e0*/  SYNCS.PHASECHK.TRANS64.TRYWAIT P0, [R11+URZ+0x2a8c0], R10 ;  /* 0x02a8c00a0b0075a7 */ /* 0x0010a4000800017f */
[----:B--2---:R-:W-:Y:S05]  /*217f0*/  @!P0 NANOSLEEP.SYNCS 0x989680 ;  /* 0x009896800000895d */ /* 0x004fea0003900000 */
[----:B------:R-:W2:Y:S02]  /*21800*/  @!P0 SYNCS.PHASECHK.TRANS64 P0, [R11+URZ+0x2a8c0], R10 ;  /* 0x02a8c00a0b0085a7 */ /* 0x000ea4000800007f */
[----:B--2---:R-:W-:Y:S05]  /*21810*/  @!P0 BRA `(.L_x_699) ;  /* 0xfffffffc00f08947 */ /* 0x004fea000383ffff */
[----:B------:R-:W-:Y:S05]  /*21820*/  BRA `(.L_x_840) ;  /* 0xffffff9800c87947 */ /* 0x000fea000383ffff */
.L_x_707:
[----:B-1----:R1:W2:Y:S02]  /*21830*/  SYNCS.PHASECHK.TRANS64.TRYWAIT P2, [R10+URZ+0x2a8a0], R9 ;  /* 0x02a8a0090a0075a7 */ /* 0x0022a4000804017f */
[----:B--2---:R-:W-:Y:S05]  /*21840*/  @!P2 NANOSLEEP.SYNCS 0x989680 ;  /* 0x009896800000a95d */ /* 0x004fea0003900000 */
[----:B------:R-:W2:Y:S02]  /*21850*/  @!P2 SYNCS.PHASECHK.TRANS64 P2, [R10+URZ+0x2a8a0], R9 ;  /* 0x02a8a0090a00a5a7 */ /* 0x000ea4000804007f */
[----:B--2---:R-:W-:Y:S05]  /*21860*/  @!P2 BRA `(.L_x_707) ;  /* 0xfffffffc00f0a947 */ /* 0x004fea000383ffff */
[----:B------:R-:W-:Y:S05]  /*21870*/  BRA `(.L_x_841) ;  /* 0xffffff9c00c47947 */ /* 0x000fea000383ffff */
.L_x_714:
[----:B0-----:R0:W2:Y:S02]  /*21880*/  SYNCS.PHASECHK.TRANS64.TRYWAIT P2, [R10+URZ+0x2a8c0], R9 ;  /* 0x02a8c0090a0075a7 */ /* 0x0010a4000804017f */
[----:B--2---:R-:W-:Y:S05]  /*21890*/  @!P2 NANOSLEEP.SYNCS 0x989680 ;  /* 0x009896800000a95d */ /* 0x004fea0003900000 */
[----:B------:R-:W2:Y:S02]  /*218a0*/  @!P2 SYNCS.PHASECHK.TRANS64 P2, [R10+URZ+0x2a8c0], R9 ;  /* 0x02a8c0090a00a5a7 */ /* 0x000ea4000804007f */
[----:B--2---:R-:W-:Y:S05]  /*218b0*/  @!P2 BRA `(.L_x_714) ;  /* 0xfffffffc00f0a947 */ /* 0x004fea000383ffff */
[----:B------:R-:W-:Y:S05]  /*218c0*/  BRA `(.L_x_842) ;  /* 0xffffffa000b87947 */ /* 0x000fea000383ffff */
.L_x_730:
[----:B0-----:R-:W0:Y:S01]  /*218d0*/  S2R R8, SR_TID.X ;  /* 0x0000000000087919 */ /* 0x001e220000002100 */
[----:B------:R-:W-:Y:S01]  /*218e0*/  BSSY B0, `(.L_x_843) ;  /* 0x000000a000007945 */ /* 0x000fe20003800000 */
[----:B------:R-:W-:Y:S02]  /*218f0*/  IMAD.MOV.U32 R12, RZ, RZ, RZ ;  /* 0x000000ffff0c7224 */ /* 0x000fe400078e00ff */
[----:B------:R-:W-:Y:S02]  /*21900*/  IMAD.MOV.U32 R11, RZ, RZ, 0x1f ;  /* 0x0000001fff0b7424 */ /* 0x000fe400078e00ff */
[----:B------:R-:W-:Y:S01]  /*21910*/  IMAD.MOV.U32 R15, RZ, RZ, -0x1 ;  /* 0xffffffffff0f7424 */ /* 0x000fe200078e00ff */
[----:B0-----:R-:W-:-:S04]  /*21920*/  SHF.R.U32.HI R8, RZ, 0x5, R8 ;  /* 0x00000005ff087819 */ /* 0x001fc80000011608 */
[----:B------:R-:W-:-:S05]  /*21930*/  LOP3.LUT R8, R8, 0x3, RZ, 0xc0, !PT ;  /* 0x0000000308087812 */ /* 0x000fca00078ec0ff */
[----:B------:R-:W-:-:S07]  /*21940*/  IMAD.MOV.U32 R13, RZ, RZ, R8 ;  /* 0x000000ffff0d7224 */ /* 0x000fce00078e0008 */
[----:B-----5:R-:W-:Y:S05]  /*21950*/  WARPSYNC.COLLECTIVE R15, `(.L_x_844) ;  /* 0x000000000f087348 */ /* 0x020fea0003c00000 */
[----:B------:R0:W1:Y:S02]  /*21960*/  SHFL.IDX P6, R14, R13, R12, R11 ;  /* 0x0000000c0d0e7389 */ /* 0x00006400000c000b */
[----:B01---5:R-:W-:Y:S01]  /*21970*/  ENDCOLLECTIVE ;  /* 0x000000000000791b */ /* 0x023fe20003800000 */
.L_x_844:
[----:B------:R-:W-:Y:S05]  /*21980*/  BSYNC B0 ;  /* 0x0000000000007941 */ /* 0x000fea0003800000 */
.L_x_843:
[----:B------:R-:W-:Y:S05]  /*21990*/  BRA `(.L_x_845) ;  /* 0xffffffb000587947 */ /* 0x000fea000383ffff */
.L_x_733:
[----:B0-----:R0:W1:Y:S02]  /*219a0*/  SYNCS.PHASECHK.TRANS64.TRYWAIT P0, [R7+URZ+0x2a840], R2 ;  /* 0x02a84002070075a7 */ /* 0x001064000800017f */
[----:B-1----:R-:W-:Y:S05]  /*219b0*/  @!P0 NANOSLEEP.SYNCS 0x989680 ;  /* 0x009896800000895d */ /* 0x002fea0003900000 */
[----:B------:R-:W1:Y:S02]  /*219c0*/  @!P0 SYNCS.PHASECHK.TRANS64 P0, [R7+URZ+0x2a840], R2 ;  /* 0x02a84002070085a7 */ /* 0x000e64000800007f */
[----:B-1----:R-:W-:Y:S05]  /*219d0*/  @!P0 BRA `(.L_x_733) ;  /* 0xfffffffc00f08947 */ /* 0x002fea000383ffff */
[----:B------:R-:W-:Y:S05]  /*219e0*/  BRA `(.L_x_846) ;  /* 0xffffffb000a87947 */ /* 0x000fea000383ffff */
.L_x_734:
[----:B------:R-:W-:Y:S01]  /*219f0*/  BSSY B0, `(.L_x_847) ;  /* 0x0000008000007945 */ /* 0x000fe20003800000 */
[----:B------:R-:W-:Y:S01]  /*21a00*/  IMAD.MOV.U32 R13, RZ, RZ, R0 ;  /* 0x000000ffff0d7224 */ /* 0x000fe200078e0000 */
[----:B------:R-:W-:Y:S01]  /*21a10*/  MOV R11, 0x181f ;  /* 0x0000181f000b7802 */ /* 0x000fe20000000f00 */
[----:B------:R-:W-:Y:S02]  /*21a20*/  IMAD.MOV.U32 R12, RZ, RZ, RZ ;  /* 0x000000ffff0c7224 */ /* 0x000fe400078e00ff */
[----:B------:R-:W-:-:S07]  /*21a30*/  IMAD.MOV.U32 R15, RZ, RZ, -0x1 ;  /* 0xffffffffff0f7424 */ /* 0x000fce00078e00ff */
[----:B------:R-:W-:Y:S05]  /*21a40*/  WARPSYNC.COLLECTIVE R15, `(.L_x_848) ;  /* 0x000000000f087348 */ /* 0x000fea0003c00000 */
[----:B------:R0:W1:Y:S02]  /*21a50*/  SHFL.IDX P6, R14, R13, R12, R11 ;  /* 0x0000000c0d0e7389 */ /* 0x00006400000c000b */
[----:B01----:R-:W-:Y:S01]  /*21a60*/  ENDCOLLECTIVE ;  /* 0x000000000000791b */ /* 0x003fe20003800000 */
.L_x_848:
[----:B------:R-:W-:Y:S05]  /*21a70*/  BSYNC B0 ;  /* 0x0000000000007941 */ /* 0x000fea0003800000 */
.L_x_847:
[----:B------:R-:W-:Y:S02]  /*21a80*/  IMAD.MOV.U32 R13, RZ, RZ, R4 ;  /* 0x000000ffff0d7224 */ /* 0x000fe400078e0004 */
[----:B------:R-:W-:Y:S02]  /*21a90*/  IMAD.MOV.U32 R12, RZ, RZ, RZ ;  /* 0x000000ffff0c7224 */ /* 0x000fe400078e00ff */
[----:B------:R-:W-:Y:S02]  /*21aa0*/  IMAD.MOV.U32 R11, RZ, RZ, 0x181f ;  /* 0x0000181fff0b7424 */ /* 0x000fe400078e00ff */
[----:B------:R-:W-:Y:S02]  /*21ab0*/  IMAD.MOV.U32 R15, RZ, RZ, -0x1 ;  /* 0xffffffffff0f7424 */ /* 0x000fe400078e00ff */
[----:B------:R-:W-:Y:S02]  /*21ac0*/  IMAD.MOV.U32 R2, RZ, RZ, R14 ;  /* 0x000000ffff027224 */ /* 0x000fe400078e000e */
[----:B------:R-:W-:-:S07]  /*21ad0*/  @P0 IMAD R8, R5, 0x2, R22 ;  /* 0x0000000205080824 */ /* 0x000fce00078e0216 */
[----:B------:R-:W-:Y:S05]  /*21ae0*/  WARPSYNC.COLLECTIVE R15, `(.L_x_849) ;  /* 0x000000000f087348 */ /* 0x000fea0003c00000 */
[----:B------:R0:W1:Y:S02]  /*21af0*/  SHFL.IDX P6, R14, R13, R12, R11 ;  /* 0x0000000c0d0e7389 */ /* 0x00006400000c000b */
[----:B01----:R-:W-:Y:S01]  /*21b00*/  ENDCOLLECTIVE ;  /* 0x000000000000791b */ /* 0x003fe20003800000 */
.L_x_849:
[----:B------:R-:W-:Y:S02]  /*21b10*/  IMAD.MOV.U32 R13, RZ, RZ, R0 ;  /* 0x000000ffff0d7224 */ /* 0x000fe400078e0000 */
[----:B------:R-:W-:Y:S02]  /*21b20*/  IMAD.MOV.U32 R12, RZ, RZ, 0x1 ;  /* 0x00000001ff0c7424 */ /* 0x000fe400078e00ff */
[----:B------:R-:W-:-:S07]  /*21b30*/  IMAD.MOV.U32 R3, RZ, RZ, R14 ;  /* 0x000000ffff037224 */ /* 0x000fce00078e000e */
[----:B------:R-:W-:Y:S05]  /*21b40*/  WARPSYNC.COLLECTIVE R15, `(.L_x_850) ;  /* 0x000000000f087348 */ /* 0x000fea0003c00000 */
[----:B------:R0:W1:Y:S02]  /*21b50*/  SHFL.IDX P6, R14, R13, R12, R11 ;  /* 0x0000000c0d0e7389 */ /* 0x00006400000c000b */
[----:B01----:R-:W-:Y:S01]  /*21b60*/  ENDCOLLECTIVE ;  /* 0x000000000000791b */ /* 0x003fe20003800000 */
.L_x_850:
        /* <DEDUP_REMOVED lines=13> */
[----:B0-----:R-:W-:-:S07]  /*21c40*/  IMAD.MOV.U32 R2, RZ, RZ, R14 ;  /* 0x000000ffff027224 */ /* 0x001fce00078e000e */
[----:B------:R-:W-:Y:S05]  /*21c50*/  WARPSYNC.COLLECTIVE R15, `(.L_x_851) ;  /* 0x000000000f087348 */ /* 0x000fea0003c00000 */
[----:B------:R0:W1:Y:S02]  /*21c60*/  SHFL.IDX P6, R14, R13, R12, R11 ;  /* 0x0000000c0d0e7389 */ /* 0x00006400000c000b */
[----:B01----:R-:W-:Y:S01]  /*21c70*/  ENDCOLLECTIVE ;  /* 0x000000000000791b */ /* 0x003fe20003800000 */
.L_x_851:
[----:B------:R-:W-:Y:S01]  /*21c80*/  @P1 IMAD R8, R5, 0x2, R22 ;  /* 0x0000000205081824 */ /* 0x000fe200078e0216 */
[----:B------:R-:W-:Y:S01]  /*21c90*/  MOV R13, R0 ;  /* 0x00000000000d7202 */ /* 0x000fe20000000f00 */
[----:B------:R-:W-:Y:S02]  /*21ca0*/  IMAD.MOV.U32 R12, RZ, RZ, 0x2 ;  /* 0x00000002ff0c7424 */ /* 0x000fe400078e00ff */
[----:B------:R-:W-:-:S07]  /*21cb0*/  IMAD.MOV.U32 R3, RZ, RZ, R14 ;  /* 0x000000ffff037224 */ /* 0x000fce00078e000e */
[----:B------:R-:W-:Y:S05]  /*21cc0*/  WARPSYNC.COLLECTIVE R15, `(.L_x_852) ;  /* 0x000000000f087348 */ /* 0x000fea0003c00000 */
[----:B------:R0:W1:Y:S02]  /*21cd0*/  SHFL.IDX P6, R14, R13, R12, R11 ;  /* 0x0000000c0d0e7389 */ /* 0x00006400000c000b */
[----:B01----:R-:W-:Y:S01]  /*21ce0*/  ENDCOLLECTIVE ;  /* 0x000000000000791b */ /* 0x003fe20003800000 */
.L_x_852:
        /* <DEDUP_REMOVED lines=17> */
.L_x_853:
[----:B------:R-:W-:Y:S02]  /*21e00*/  @P1 IMAD R8, R5, 0x2, R22 ;  /* 0x0000000205081824 */ /* 0x000fe400078e0216 */
[----:B------:R-:W-:Y:S02]  /*21e10*/  IMAD.MOV.U32 R13, RZ, RZ, R0 ;  /* 0x000000ffff0d7224 */ /* 0x000fe400078e0000 */
[----:B------:R-:W-:Y:S02]  /*21e20*/  IMAD.MOV.U32 R12, RZ, RZ, 0x3 ;  /* 0x00000003ff0c7424 */ /* 0x000fe400078e00ff */
[----:B------:R-:W-:-:S07]  /*21e30*/  IMAD.MOV.U32 R3, RZ, RZ, R14 ;  /* 0x000000ffff037224 */ /* 0x000fce00078e000e */
[----:B------:R-:W-:Y:S05]  /*21e40*/  WARPSYNC.COLLECTIVE R15, `(.L_x_854) ;  /* 0x000000000f087348 */ /* 0x000fea0003c00000 */
[----:B------:R0:W1:Y:S02]  /*21e50*/  SHFL.IDX P6, R14, R13, R12, R11 ;  /* 0x0000000c0d0e7389 */ /* 0x00006400000c000b */
[----:B01----:R-:W-:Y:S01]  /*21e60*/  ENDCOLLECTIVE ;  /* 0x000000000000791b */ /* 0x003fe20003800000 */
.L_x_854:
        /* <DEDUP_REMOVED lines=17> */
.L_x_855:
[----:B------:R-:W-:Y:S02]  /*21f80*/  @P1 IMAD R8, R5, 0x2, R22 ;  /* 0x0000000205081824 */ /* 0x000fe400078e0216 */
[----:B------:R-:W-:Y:S02]  /*21f90*/  IMAD.MOV.U32 R13, RZ, RZ, R0 ;  /* 0x000000ffff0d7224 */ /* 0x000fe400078e0000 */
[----:B------:R-:W-:Y:S02]  /*21fa0*/  IMAD.MOV.U32 R12, RZ, RZ, 0x4 ;  /* 0x00000004ff0c7424 */ /* 0x000fe400078e00ff */
[----:B------:R-:W-:-:S07]  /*21fb0*/  IMAD.MOV.U32 R3, RZ, RZ, R14 ;  /* 0x000000ffff037224 */ /* 0x000fce00078e000e */
[----:B------:R-:W-:Y:S05]  /*21fc0*/  WARPSYNC.COLLECTIVE R15, `(.L_x_856) ;  /* 0x000000000f087348 */ /* 0x000fea0003c00000 */
[----:B------:R0:W1:Y:S02]  /*21fd0*/  SHFL.IDX P6, R14, R13, R12, R11 ;  /* 0x0000000c0d0e7389 */ /* 0x00006400000c000b */
[----:B01----:R-:W-:Y:S01]  /*21fe0*/  ENDCOLLECTIVE ;  /* 0x000000000000791b */ /* 0x003fe20003800000 */
.L_x_856:
[----:B------:R-:W-:-:S05]  /*21ff0*/  @P1 LEA R3, P0, R9, R3, 0x1 ;  /* 0x0000000309031211 */ /* 0x000fca00078008ff */
[----:B------:R-:W-:-:S05]  /*22000*/  @P1 IMAD.X R2, RZ, RZ, R2, P0 ;  /* 0x000000ffff021224 */ /* 0x000fca00000e0602 */
[----:B------:R-:W-:Y:S02]  /*22010*/  @P1 LOP3.LUT R3, R3, R2, RZ, 0x3c, !PT ;  /* 0x0000000203031212 */ /* 0x000fe400078e3cff */
[----:B------:R-:W-:Y:S02]  /*22020*/  MOV R13, R4 ;  /* 0x00000004000d7202 */ /* 0x000fe40000000f00 */
        /* <DEDUP_REMOVED lines=13> */
.L_x_857:
[----:B------:R-:W-:Y:S02]  /*22100*/  @P1 IMAD R8, R5, 0x2, R22 ;  /* 0x0000000205081824 */ /* 0x000fe400078e0216 */
[----:B------:R-:W-:Y:S02]  /*22110*/  IMAD.MOV.U32 R13, RZ, RZ, R0 ;  /* 0x000000ffff0d7224 */ /* 0x000fe400078e0000 */
[----:B------:R-:W-:Y:S02]  /*22120*/  IMAD.MOV.U32 R12, RZ, RZ, 0x5 ;  /* 0x00000005ff0c7424 */ /* 0x000fe400078e00ff */
[----:B------:R-:W-:-:S07]  /*22130*/  IMAD.MOV.U32 R3, RZ, RZ, R14 ;  /* 0x000000ffff037224 */ /* 0x000fce00078e000e */
[----:B------:R-:W-:Y:S05]  /*22140*/  WARPSYNC.COLLECTIVE R15, `(.L_x_858) ;  /* 0x000000000f087348 */ /* 0x000fea0003c00000 */
[----:B------:R0:W1:Y:S02]  /*22150*/  SHFL.IDX P6, R14, R13, R12, R11 ;  /* 0x0000000c0d0e7389 */ /* 0x00006400000c000b */
[----:B01----:R-:W-:Y:S01]  /*22160*/  ENDCOLLECTIVE ;  /* 0x000000000000791b */ /* 0x003fe20003800000 */
.L_x_858:
[----:B------:R-:W-:-:S05]  /*22170*/  @P1 LEA R3, P0, R9, R3, 0x1 ;  /* 0x0000000309031211 */ /* 0x000fca00078008ff */
[----:B------:R-:W-:-:S05]  /*22180*/  @P1 IMAD.X R2, RZ, RZ, R2, P0 ;  /* 0x000000ffff021224 */ /* 0x000fca00000e0602 */
[----:B------:R-:W-:Y:S01]  /*22190*/  @P1 LOP3.LUT R3, R3, R2, RZ, 0x3c, !PT ;  /* 0x0000000203031212 */ /* 0x000fe200078e3cff */
[----:B------:R-:W-:-:S03]  /*221a0*/  IMAD.MOV.U32 R13, RZ, RZ, R4 ;  /* 0x000000ffff0d7224 */ /* 0x000fc600078e0004 */
[----:B------:R-:W-:-:S04]  /*221b0*/  @P1 LOP3.LUT R2, R3, R2, RZ, 0x3c, !PT ;  /* 0x0000000203021212 */ /* 0x000fc800078e3cff */
[----:B------:R-:W-:Y:S01]  /*221c0*/  @P1 LOP3.LUT R3, R3, R2, RZ, 0x3c, !PT ;  /* 0x0000000203031212 */ /* 0x000fe200078e3cff */
[----:B------:R-:W-:-:S07]  /*221d0*/  IMAD.MOV.U32 R0, RZ, RZ, R14 ;  /* 0x000000ffff007224 */ /* 0x000fce00078e000e */
[----:B------:R-:W-:Y:S05]  /*221e0*/  WARPSYNC.COLLECTIVE R15, `(.L_x_859) ;  /* 0x000000000f087348 */ /* 0x000fea0003c00000 */
[----:B------:R0:W1:Y:S02]  /*221f0*/  SHFL.IDX P6, R14, R13, R12, R11 ;  /* 0x0000000c0d0e7389 */ /* 0x00006400000c000b */
[----:B01----:R-:W-:Y:S01]  /*22200*/  ENDCOLLECTIVE ;  /* 0x000000000000791b */ /* 0x003fe20003800000 */
.L_x_859:
[----:B------:R-:W-:Y:S01]  /*22210*/  @!PT LDS RZ, [RZ] ;  /* 0x00000000fffff984 */ /* 0x000fe20000000800 */
[----:B------:R-:W-:Y:S01]  /*22220*/  @!PT LDS RZ, [RZ] ;  /* 0x00000000fffff984 */ /* 0x000fe20000000800 */
[----:B------:R-:W-:Y:S01]  /*22230*/  @!PT LDS RZ, [RZ] ;  /* 0x00000000fffff984 */ /* 0x000fe20000000800 */
[----:B------:R-:W-:Y:S04]  /*22240*/  @P1 LDGSTS.E.BYPASS.LTC128B.128 [R8+0x1a400], desc[UR56][R2.64], !P4 ;  /* 0x1a40000002081fae */ /* 0x000fe8000e101d78 */
[----:B------:R-:W-:Y:S04]  /*22250*/  @P1 LDGSTS.E.BYPASS.LTC128B.128 [R8+0x1d400], desc[UR56][R2.64+0x80], !P3 ;  /* 0x1d40008002081fae */ /* 0x000fe8000d901d78 */
[----:B------:R0:W-:Y:S02]  /*22260*/  @P1 LDGSTS.E.BYPASS.LTC128B.128 [R8+0x20400], desc[UR56][R2.64+0x100], !P2 ;  /* 0x2040010002081fae */ /* 0x0001e4000d101d78 */
[----:B0-----:R-:W-:Y:S01]  /*22270*/  IMAD.MOV.U32 R2, RZ, RZ, R14 ;  /* 0x000000ffff027224 */ /* 0x001fe200078e000e */
[----:B------:R-:W-:Y:S06]  /*22280*/  BRA `(.L_x_860) ;  /* 0xffffffac00fc7947 */ /* 0x000fec000383ffff */
.L_x_739:
[----:B------:R-:W-:Y:S02]  /*22290*/  IMAD.MOV.U32 R13, RZ, RZ, R5 ;  /* 0x000000ffff0d7224 */ /* 0x000fe400078e0005 */
[----:B------:R-:W-:Y:S02]  /*222a0*/  IMAD.MOV.U32 R12, RZ, RZ, RZ ;  /* 0x000000ffff0c7224 */ /* 0x000fe400078e00ff */
[----:B------:R-:W-:Y:S02]  /*222b0*/  IMAD.MOV.U32 R11, RZ, RZ, 0x181f ;  /* 0x0000181fff0b7424 */ /* 0x000fe400078e00ff */
[----:B------:R-:W-:Y:S02]  /*222c0*/  IMAD.MOV.U32 R15, RZ, RZ, -0x1 ;  /* 0xffffffffff0f7424 */ /* 0x000fe400078e00ff */
[----:B-----5:R-:W-:Y:S02]  /*222d0*/  IMAD R6, R17, R8, RZ ;  /* 0x0000000811067224 */ /* 0x020fe400078e02ff */
[----:B------:R-:W-:-:S07]  /*222e0*/  IMAD.IADD R4, R10, 0x1, R4 ;  /* 0x000000010a047824 */ /* 0x000fce00078e0204 */
[----:B------:R-:W-:Y:S05]  /*222f0*/  WARPSYNC.COLLECTIVE R15, `(.L_x_861) ;  /* 0x000000000f087348 */ /* 0x000fea0003c00000 */
[----:B------:R0:W1:Y:S02]  /*22300*/  SHFL.IDX P6, R14, R13, R12, R11 ;  /* 0x0000000c0d0e7389 */ /* 0x00006400000c000b */
[----:B01----:R-:W-:Y:S01]  /*22310*/  ENDCOLLECTIVE ;  /* 0x000000000000791b */ /* 0x003fe20003800000 */
.L_x_861:
[----:B------:R-:W-:Y:S01]  /*22320*/  ISETP.GE.AND P1, PT, R4, R6, PT ;  /* 0x000000060400720c */ /* 0x000fe20003f26270 */
[----:B------:R-:W-:Y:S02]  /*22330*/  IMAD.MOV.U32 R13, RZ, RZ, R0 ;  /* 0x000000ffff0d7224 */ /* 0x000fe400078e0000 */
[----:B------:R-:W-:-:S10]  /*22340*/  IMAD.MOV.U32 R2, RZ, RZ, R14 ;  /* 0x000000ffff027224 */ /* 0x000fd400078e000e */
[----:B------:R-:W-:Y:S05]  /*22350*/  WARPSYNC.COLLECTIVE R15, `(.L_x_862) ;  /* 0x000000000f087348 */ /* 0x000fea0003c00000 */
[----:B------:R0:W1:Y:S02]  /*22360*/  SHFL.IDX P6, R14, R13, R12, R11 ;  /* 0x0000000c0d0e7389 */ /* 0x00006400000c000b */
[----:B01----:R-:W-:Y:S01]  /*22370*/  ENDCOLLECTIVE ;  /* 0x000000000000791b */ /* 0x003fe20003800000 */
.L_x_862:
[----:B------:R-:W-:Y:S02]  /*22380*/  IMAD.MOV.U32 R13, RZ, RZ, R5 ;  /* 0x000000ffff0d7224 */ /* 0x000fe400078e0005 */
[----:B------:R-:W-:Y:S02]  /*22390*/  IMAD.MOV.U32 R12, RZ, RZ, 0x1 ;  /* 0x00000001ff0c7424 */ /* 0x000fe400078e00ff */
[----:B------:R-:W-:-:S07]  /*223a0*/  IMAD.MOV.U32 R3, RZ, RZ, R14 ;  /* 0x000000ffff037224 */ /* 0x000fce00078e000e */
[----:B------:R-:W-:Y:S05]  /*223b0*/  WARPSYNC.COLLECTIVE R15, `(.L_x_863) ;  /* 0x000000000f087348 */ /* 0x000fea0003c00000 */
[----:B------:R0:W1:Y:S02]  /*223c0*/  SHFL.IDX P6, R14, R13, R12, R11 ;  /* 0x0000000c0d0e7389 */ /* 0x00006400000c000b */
[----:B01----:R-:W-:Y:S01]  /*223d0*/  ENDCOLLECTIVE ;  /* 0x000000000000791b */ /* 0x003fe20003800000 */
.L_x_863:
[----:B------:R-:W-:-:S04]  /*223e0*/  @!P1 LEA R7, P4, R9, R3, 0x1 ;  /* 0x0000000309079211 */ /* 0x000fc800078808ff */
[----:B------:R-:W-:Y:S01]  /*223f0*/  @!P1 IADD3.X R3, RZ, R2, RZ, P4, !PT ;  /* 0x00000002ff039210 */ /* 0x000fe200027fe4ff */
[----:B------:R-:W-:Y:S02]  /*22400*/  @!P1 IMAD.MOV.U32 R2, RZ, RZ, R7 ;  /* 0x000000ffff029224 */ /* 0x000fe400078e0007 */
[----:B------:R-:W-:-:S03]  /*22410*/  VIADD R7, R4, 0x10 ;  /* 0x0000001004077836 */ /* 0x000fc60000000000 */
[----:B------:R-:W-:Y:S01]  /*22420*/  @!PT LDS RZ, [RZ] ;  /* 0x00000000fffff984 */ /* 0x000fe20000000800 */
[----:B------:R-:W-:Y:S01]  /*22430*/  @!PT LDS RZ, [RZ] ;  /* 0x00000000fffff984 */ /* 0x000fe20000000800 */
[----:B------:R-:W-:Y:S01]  /*22440*/  @!PT LDS RZ, [RZ] ;  /* 0x00000000fffff984 */ /* 0x000fe20000000800 */
[----:B------:R-:W-:Y:S01]  /*22450*/  @!P1 LDGSTS.E.BYPASS.LTC128B.128 [R35+0xc400], desc[UR56][R2.64], !P3 ;  /* 0x0c40000002239fae */ /* 0x000fe2000d901d78 */
[----:B------:R-:W-:-:S03]  /*22460*/  IMAD.MOV.U32 R13, RZ, RZ, R0 ;  /* 0x000000ffff0d7224 */ /* 0x000fc600078e0000 */
[----:B------:R-:W-:Y:S04]  /*22470*/  @!P1 LDGSTS.E.BYPASS.LTC128B.128 [R35+0x10400], desc[UR56][R2.64+0x80], !P2 ;  /* 0x1040008002239fae */ /* 0x000fe8000d101d78 */
[----:B------:R0:W-:Y:S01]  /*22480*/  @!P1 LDGSTS.E.BYPASS.LTC128B.128 [R35+0x14400], desc[UR56][R2.64+0x100], !P0 ;  /* 0x1440010002239fae */ /* 0x0001e2000c101d78 */
[----:B------:R-:W-:Y:S01]  /*22490*/  ISETP.GE.AND P1, PT, R7, R6, PT ;  /* 0x000000060700720c */ /* 0x000fe20003f26270 */
[----:B0-----:R-:W-:-:S12]  /*224a0*/  IMAD.MOV.U32 R2, RZ, RZ, R14 ;  /* 0x000000ffff027224 */ /* 0x001fd800078e000e */
[----:B------:R-:W-:Y:S05]  /*224b0*/  WARPSYNC.COLLECTIVE R15, `(.L_x_864) ;  /* 0x000000000f087348 */ /* 0x000fea0003c00000 */
[----:B------:R0:W1:Y:S02]  /*224c0*/  SHFL.IDX P6, R14, R13, R12, R11 ;  /* 0x0000000c0d0e7389 */ /* 0x00006400000c000b */
[----:B01----:R-:W-:Y:S01]  /*224d0*/  ENDCOLLECTIVE ;  /* 0x000000000000791b */ /* 0x003fe20003800000 */
.L_x_864:
[----:B------:R-:W-:Y:S02]  /*224e0*/  IMAD.MOV.U32 R13, RZ, RZ, R5 ;  /* 0x000000ffff0d7224 */ /* 0x000fe400078e0005 */
[----:B------:R-:W-:Y:S02]  /*224f0*/  IMAD.MOV.U32 R12, RZ, RZ, 0x2 ;  /* 0x00000002ff0c7424 */ /* 0x000fe400078e00ff */
[----:B------:R-:W-:-:S07]  /*22500*/  IMAD.MOV.U32 R3, RZ, RZ, R14 ;  /* 0x000000ffff037224 */ /* 0x000fce00078e000e */
[----:B------:R-:W-:Y:S05]  /*22510*/  WARPSYNC.COLLECTIVE R15, `(.L_x_865) ;  /* 0x000000000f087348 */ /* 0x000fea0003c00000 */
[----:B------:R0:W1:Y:S02]  /*22520*/  SHFL.IDX P6, R14, R13, R12, R11 ;  /* 0x0000000c0d0e7389 */ /* 0x00006400000c000b */
[----:B01----:R-:W-:Y:S01]  /*22530*/  ENDCOLLECTIVE ;  /* 0x000000000000791b */ /* 0x003fe20003800000 */
.L_x_865:
[----:B------:R-:W-:-:S05]  /*22540*/  @!P1 LEA R7, P4, R9, R3, 0x1 ;  /* 0x0000000309079211 */ /* 0x000fca00078808ff */
[----:B------:R-:W-:Y:S02]  /*22550*/  @!P1 IMAD.X R8, RZ, RZ, R2, P4 ;  /* 0x000000ffff089224 */ /* 0x000fe400020e0602 */
[----:B------:R-:W-:Y:S02]  /*22560*/  @!P1 IMAD.MOV.U32 R2, RZ, RZ, R7 ;  /* 0x000000ffff029224 */ /* 0x000fe400078e0007 */
[----:B------:R-:W-:Y:S02]  /*22570*/  @!P1 IMAD.MOV.U32 R3, RZ, RZ, R8 ;  /* 0x000000ffff039224 */ /* 0x000fe400078e0008 */
[----:B------:R-:W-:Y:S02]  /*22580*/  IMAD.MOV.U32 R13, RZ, RZ, R0 ;  /* 0x000000ffff0d7224 */ /* 0x000fe400078e0000 */
[----:B------:R-:W-:Y:S01]  /*22590*/  VIADD R7, R4, 0x20 ;  /* 0x0000002004077836 */ /* 0x000fe20000000000 */
[----:B------:R-:W-:Y:S01]  /*225a0*/  @!PT LDS RZ, [RZ] ;  /* 0x00000000fffff984 */ /* 0x000fe20000000800 */
[----:B------:R-:W-:Y:S01]  /*225b0*/  @!PT LDS RZ, [RZ] ;  /* 0x00000000fffff984 */ /* 0x000fe20000000800 */
[----:B------:R-:W-:Y:S01]  /*225c0*/  @!PT LDS RZ, [RZ] ;  /* 0x00000000fffff984 */ /* 0x000fe20000000800 */
[----:B------:R-:W-:Y:S04]  /*225d0*/  @!P1 LDGSTS.E.BYPASS.LTC128B.128 [R35+0xcc00], desc[UR56][R2.64], !P3 ;  /* 0x0cc0000002239fae */ /* 0x000fe8000d901d78 */
[----:B------:R-:W-:Y:S04]  /*225e0*/  @!P1 LDGSTS.E.BYPASS.LTC128B.128 [R35+0x10c00], desc[UR56][R2.64+0x80], !P2 ;  /* 0x10c0008002239fae */ /* 0x000fe8000d101d78 */
[----:B------:R0:W-:Y:S01]  /*225f0*/  @!P1 LDGSTS.E.BYPASS.LTC128B.128 [R35+0x14c00], desc[UR56][R2.64+0x100], !P0 ;  /* 0x14c0010002239fae */ /* 0x0001e2000c101d78 */
[----:B------:R-:W-:Y:S01]  /*22600*/  ISETP.GE.AND P1, PT, R7, R6, PT ;  /* 0x000000060700720c */ /* 0x000fe20003f26270 */
[----:B0-----:R-:W-:-:S12]  /*22610*/  IMAD.MOV.U32 R2, RZ, RZ, R14 ;  /* 0x000000ffff027224 */ /* 0x001fd800078e000e */
[----:B------:R-:W-:Y:S05]  /*22620*/  WARPSYNC.COLLECTIVE R15, `(.L_x_866) ;  /* 0x000000000f087348 */ /* 0x000fea0003c00000 */
[----:B------:R0:W1:Y:S02]  /*22630*/  SHFL.IDX P6, R14, R13, R12, R11 ;  /* 0x0000000c0d0e7389 */ /* 0x00006400000c000b */
[----:B01----:R-:W-:Y:S01]  /*22640*/  ENDCOLLECTIVE ;  /* 0x000000000000791b */ /* 0x003fe20003800000 */
.L_x_866:
[----:B------:R-:W-:Y:S02]  /*22650*/  IMAD.MOV.U32 R13, RZ, RZ, R5 ;  /* 0x000000ffff0d7224 */ /* 0x000fe400078e0005 */
[----:B------:R-:W-:Y:S02]  /*22660*/  IMAD.MOV.U32 R12, RZ, RZ, 0x3 ;  /* 0x00000003ff0c7424 */ /* 0x000fe400078e00ff */
[----:B------:R-:W-:-:S07]  /*22670*/  IMAD.MOV.U32 R3, RZ, RZ, R14 ;  /* 0x000000ffff037224 */ /* 0x000fce00078e000e */
[----:B------:R-:W-:Y:S05]  /*22680*/  WARPSYNC.COLLECTIVE R15, `(.L_x_867) ;  /* 0x000000000f087348 */ /* 0x000fea0003c00000 */
[----:B------:R0:W1:Y:S02]  /*22690*/  SHFL.IDX P6, R14, R13, R12, R11 ;  /* 0x0000000c0d0e7389 */ /* 0x00006400000c000b */
[----:B01----:R-:W-:Y:S01]  /*226a0*/  ENDCOLLECTIVE ;  /* 0x000000000000791b */ /* 0x003fe20003800000 */
.L_x_867:
[----:B------:R-:W-:-:S04]  /*226b0*/  @!P1 LEA R7, P4, R9, R3, 0x1 ;  /* 0x0000000309079211 */ /* 0x000fc800078808ff */
[----:B------:R-:W-:Y:S01]  /*226c0*/  @!P1 IADD3.X R8, RZ, R2, RZ, P4, !PT ;  /* 0x00000002ff089210 */ /* 0x000fe200027fe4ff */
[----:B------:R-:W-:Y:S02]  /*226d0*/  @!P1 IMAD.MOV.U32 R2, RZ, RZ, R7 ;  /* 0x000000ffff029224 */ /* 0x000fe400078e0007 */
[----:B------:R-:W-:Y:S02]  /*226e0*/  VIADD R7, R4, 0x30 ;  /* 0x0000003004077836 */ /* 0x000fe40000000000 */
[----:B------:R-:W-:Y:S02]  /*226f0*/  @!P1 IMAD.MOV.U32 R3, RZ, RZ, R8 ;  /* 0x000000ffff039224 */ /* 0x000fe400078e0008 */
[----:B------:R-:W-:-:S03]  /*22700*/  IMAD.MOV.U32 R13, RZ, RZ, R0 ;  /* 0x000000ffff0d7224 */ /* 0x000fc600078e0000 */
        /* <DEDUP_REMOVED lines=11> */
.L_x_868:
[----:B------:R-:W-:Y:S02]  /*227c0*/  IMAD.MOV.U32 R13, RZ, RZ, R5 ;  /* 0x000000ffff0d7224 */ /* 0x000fe400078e0005 */
[----:B------:R-:W-:Y:S02]  /*227d0*/  IMAD.MOV.U32 R12, RZ, RZ, 0x4 ;  /* 0x00000004ff0c7424 */ /* 0x000fe400078e00ff */
[----:B------:R-:W-:-:S07]  /*227e0*/  IMAD.MOV.U32 R3, RZ, RZ, R14 ;  /* 0x000000ffff037224 */ /* 0x000fce00078e000e */
[----:B------:R-:W-:Y:S05]  /*227f0*/  WARPSYNC.COLLECTIVE R15, `(.L_x_869) ;  /* 0x000000000f087348 */ /* 0x000fea0003c00000 */
[----:B------:R0:W1:Y:S02]  /*22800*/  SHFL.IDX P6, R14, R13, R12, R11 ;  /* 0x0000000c0d0e7389 */ /* 0x00006400000c000b */
[----:B01----:R-:W-:Y:S01]  /*22810*/  ENDCOLLECTIVE ;  /* 0x000000000000791b */ /* 0x003fe20003800000 */
.L_x_869:
        /* <DEDUP_REMOVED lines=17> */
.L_x_870:
[----:B------:R-:W-:Y:S02]  /*22930*/  IMAD.MOV.U32 R13, RZ, RZ, R5 ;  /* 0x000000ffff0d7224 */ /* 0x000fe400078e0005 */
[----:B------:R-:W-:Y:S01]  /*22940*/  IMAD.MOV.U32 R12, RZ, RZ, 0x5 ;  /* 0x00000005ff0c7424 */ /* 0x000fe200078e00ff */
[----:B------:R-:W-:-:S07]  /*22950*/  MOV R3, R14 ;  /* 0x0000000e00037202 */ /* 0x000fce0000000f00 */
[----:B------:R-:W-:Y:S05]  /*22960*/  WARPSYNC.COLLECTIVE R15, `(.L_x_871) ;  /* 0x000000000f087348 */ /* 0x000fea0003c00000 */
[----:B------:R0:W1:Y:S02]  /*22970*/  SHFL.IDX P6, R14, R13, R12, R11 ;  /* 0x0000000c0d0e7389 */ /* 0x00006400000c000b */
[----:B01----:R-:W-:Y:S01]  /*22980*/  ENDCOLLECTIVE ;  /* 0x000000000000791b */ /* 0x003fe20003800000 */
.L_x_871:
[----:B------:R-:W-:-:S05]  /*22990*/  @!P1 LEA R7, P4, R9, R3, 0x1 ;  /* 0x0000000309079211 */ /* 0x000fca00078808ff */
[----:B------:R-:W-:Y:S02]  /*229a0*/  @!P1 IMAD.X R8, RZ, RZ, R2, P4 ;  /* 0x000000ffff089224 */ /* 0x000fe400020e0602 */
[----:B------:R-:W-:Y:S02]  /*229b0*/  @!P1 IMAD.MOV.U32 R2, RZ, RZ, R7 ;  /* 0x000000ffff029224 */ /* 0x000fe400078e0007 */
[----:B------:R-:W-:Y:S02]  /*229c0*/  @!P1 IMAD.MOV.U32 R3, RZ, RZ, R8 ;  /* 0x000000ffff039224 */ /* 0x000fe400078e0008 */
[----:B------:R-:W-:Y:S02]  /*229d0*/  VIADD R7, R4, 0x50 ;  /* 0x0000005004077836 */ /* 0x000fe40000000000 */
[----:B------:R-:W-:Y:S01]  /*229e0*/  IMAD.MOV.U32 R13, RZ, RZ, R0 ;  /* 0x000000ffff0d7224 */ /* 0x000fe200078e0000 */
        /* <DEDUP_REMOVED lines=11> */
.L_x_872:
[----:B------:R-:W-:Y:S02]  /*22aa0*/  IMAD.MOV.U32 R13, RZ, RZ, R5 ;  /* 0x000000ffff0d7224 */ /* 0x000fe400078e0005 */
[----:B------:R-:W-:Y:S02]  /*22ab0*/  IMAD.MOV.U32 R12, RZ, RZ, 0x6 ;  /* 0x00000006ff0c7424 */ /* 0x000fe400078e00ff */
[----:B------:R-:W-:-:S07]  /*22ac0*/  IMAD.MOV.U32 R3, RZ, RZ, R14 ;  /* 0x000000ffff037224 */ /* 0x000fce00078e000e */
[----:B------:R-:W-:Y:S05]  /*22ad0*/  WARPSYNC.COLLECTIVE R15, `(.L_x_873) ;  /* 0x000000000f087348 */ /* 0x000fea0003c00000 */
[----:B------:R0:W1:Y:S02]  /*22ae0*/  SHFL.IDX P6, R14, R13, R12, R11 ;  /* 0x0000000c0d0e7389 */ /* 0x00006400000c000b */
[----:B01----:R-:W-:Y:S01]  /*22af0*/  ENDCOLLECTIVE ;  /* 0x000000000000791b */ /* 0x003fe20003800000 */
.L_x_873:
[----:B------:R-:W-:-:S05]  /*22b00*/  @!P1 LEA R7, P4, R9, R3, 0x1 ;  /* 0x0000000309079211 */ /* 0x000fca00078808ff */
[----:B------:R-:W-:Y:S02]  /*22b10*/  @!P1 IMAD.X R8, RZ, RZ, R2, P4 ;  /* 0x000000ffff089224 */ /* 0x000fe400020e0602 */
[----:B------:R-:W-:Y:S02]  /*22b20*/  @!P1 IMAD.MOV.U32 R2, RZ, RZ, R7 ;  /* 0x000000ffff029224 */ /* 0x000fe400078e0007 */
[----:B------:R-:W-:Y:S01]  /*22b30*/  @!P1 IMAD.MOV.U32 R3, RZ, RZ, R8 ;  /* 0x000000ffff039224 */ /* 0x000fe200078e0008 */
[----:B------:R-:W-:Y:S01]  /*22b40*/  MOV R13, R0 ;  /* 0x00000000000d7202 */ /* 0x000fe20000000f00 */
[----:B------:R-:W-:-:S03]  /*22b50*/  VIADD R7, R4, 0x60 ;  /* 0x0000006004077836 */ /* 0x000fc60000000000 */
        /* <DEDUP_REMOVED lines=11> */
.L_x_874:
[----:B------:R-:W-:Y:S02]  /*22c10*/  IMAD.MOV.U32 R13, RZ, RZ, R5 ;  /* 0x000000ffff0d7224 */ /* 0x000fe400078e0005 */
[----:B------:R-:W-:Y:S02]  /*22c20*/  IMAD.MOV.U32 R12, RZ, RZ, 0x7 ;  /* 0x00000007ff0c7424 */ /* 0x000fe400078e00ff */
[----:B------:R-:W-:-:S07]  /*22c30*/  IMAD.MOV.U32 R3, RZ, RZ, R14 ;  /* 0x000000ffff037224 */ /* 0x000fce00078e000e */
[----:B------:R-:W-:Y:S05]  /*22c40*/  WARPSYNC.COLLECTIVE R15, `(.L_x_875) ;  /* 0x000000000f087348 */ /* 0x000fea0003c00000 */
[----:B------:R0:W1:Y:S02]  /*22c50*/  SHFL.IDX P6, R14, R13, R12, R11 ;  /* 0x0000000c0d0e7389 */ /* 0x00006400000c000b */
[----:B01----:R-:W-:Y:S01]  /*22c60*/  ENDCOLLECTIVE ;  /* 0x000000000000791b */ /* 0x003fe20003800000 */
.L_x_875:
[----:B------:R-:W-:-:S05]  /*22c70*/  @!P1 LEA R7, P4, R9, R3, 0x1 ;  /* 0x0000000309079211 */ /* 0x000fca00078808ff */
[----:B------:R-:W-:Y:S02]  /*22c80*/  @!P1 IMAD.X R8, RZ, RZ, R2, P4 ;  /* 0x000000ffff089224 */ /* 0x000fe400020e0602 */
[----:B------:R-:W-:Y:S02]  /*22c90*/  @!P1 IMAD.MOV.U32 R2, RZ, RZ, R7 ;  /* 0x000000ffff029224 */ /* 0x000fe400078e0007 */
[----:B------:R-:W-:Y:S02]  /*22ca0*/  @!P1 IMAD.MOV.U32 R3, RZ, RZ, R8 ;  /* 0x000000ffff039224 */ /* 0x000fe400078e0008 */
[----:B------:R-:W-:-:S03]  /*22cb0*/  IMAD.MOV.U32 R13, RZ, RZ, R0 ;  /* 0x000000ffff0d7224 */ /* 0x000fc600078e0000 */
[----:B------:R-:W-:Y:S01]  /*22cc0*/  @!PT LDS RZ, [RZ] ;  /* 0x00000000fffff984 */ /* 0x000fe20000000800 */
[----:B------:R-:W-:Y:S01]  /*22cd0*/  @!PT LDS RZ, [RZ] ;  /* 0x00000000fffff984 */ /* 0x000fe20000000800 */
[----:B------:R-:W-:Y:S01]  /*22ce0*/  @!PT LDS RZ, [RZ] ;  /* 0x00000000fffff984 */ /* 0x000fe20000000800 */
[----:B------:R0:W-:Y:S04]  /*22cf0*/  @!P1 LDGSTS.E.BYPASS.LTC128B.128 [R35+0xf400], desc[UR56][R2.64], !P3 ;  /* 0x0f40000002239fae */ /* 0x0001e8000d901d78 */
[----:B------:R0:W-:Y:S01]  /*22d00*/  @!P1 LDGSTS.E.BYPASS.LTC128B.128 [R35+0x13400], desc[UR56][R2.64+0x80], !P2 ;  /* 0x1340008002239fae */ /* 0x0001e2000d101d78 */
[----:B------:R-:W-:-:S03]  /*22d10*/  IMAD.MOV.U32 R5, RZ, RZ, R14 ;  /* 0x000000ffff057224 */ /* 0x000fc600078e000e */
[----:B------:R0:W-:Y:S04]  /*22d20*/  @!P1 LDGSTS.E.BYPASS.LTC128B.128 [R35+0x17400], desc[UR56][R2.64+0x100], !P0 ;  /* 0x1740010002239fae */ /* 0x0001e8000c101d78 */
[----:B0-----:R-:W-:Y:S05]  /*22d30*/  WARPSYNC.COLLECTIVE R15, `(.L_x_876) ;  /* 0x000000000f087348 */ /* 0x001fea0003c00000 */
[----:B------:R1:W2:Y:S02]  /*22d40*/  SHFL.IDX P6, R14, R13, R12, R11 ;  /* 0x0000000c0d0e7389 */ /* 0x0002a400000c000b */
[----:B012---:R-:W-:Y:S01]  /*22d50*/  ENDCOLLECTIVE ;  /* 0x000000000000791b */ /* 0x007fe20003800000 */
.L_x_876:
[----:B------:R-:W-:Y:S05]  /*22d60*/  BRA `(.L_x_877) ;  /* 0xffffffb000687947 */ /* 0x000fea000383ffff */
.L_x_744:
[----:B0-----:R0:W1:Y:S02]  /*22d70*/  SYNCS.PHASECHK.TRANS64.TRYWAIT P0, [R22+URZ+0x2a820], R3 ;  /* 0x02a82003160075a7 */ /* 0x001064000800017f */
[----:B-1----:R-:W-:Y:S05]  /*22d80*/  @!P0 NANOSLEEP.SYNCS 0x989680 ;  /* 0x009896800000895d */ /* 0x002fea0003900000 */
[----:B------:R-:W1:Y:S02]  /*22d90*/  @!P0 SYNCS.PHASECHK.TRANS64 P0, [R22+URZ+0x2a820], R3 ;  /* 0x02a82003160085a7 */ /* 0x000e64000800007f */
[----:B-1----:R-:W-:Y:S05]  /*22da0*/  @!P0 BRA `(.L_x_744) ;  /* 0xfffffffc00f08947 */ /* 0x002fea000383ffff */
[----:B------:R-:W-:Y:S05]  /*22db0*/  BRA `(.L_x_878) ;  /* 0xffffffb000e07947 */ /* 0x000fea000383ffff */
.L_x_749:
[----:B0-----:R0:W1:Y:S02]  /*22dc0*/  SYNCS.PHASECHK.TRANS64.TRYWAIT P0, [R6+URZ+0x2a840], R3 ;  /* 0x02a84003060075a7 */ /* 0x001064000800017f */
[----:B-1----:R-:W-:Y:S05]  /*22dd0*/  @!P0 NANOSLEEP.SYNCS 0x989680 ;  /* 0x009896800000895d */ /* 0x002fea0003900000 */
[----:B------:R-:W1:Y:S02]  /*22de0*/  @!P0 SYNCS.PHASECHK.TRANS64 P0, [R6+URZ+0x2a840], R3 ;  /* 0x02a84003060085a7 */ /* 0x000e64000800007f */
[----:B-1----:R-:W-:Y:S05]  /*22df0*/  @!P0 BRA `(.L_x_749) ;  /* 0xfffffffc00f08947 */ /* 0x002fea000383ffff */
[----:B------:R-:W-:Y:S05]  /*22e00*/  BRA `(.L_x_879) ;  /* 0xffffffb400a47947 */ /* 0x000fea000383ffff */
.L_x_750:
        /* <DEDUP_REMOVED lines=8> */
.L_x_881:
[----:B------:R-:W-:Y:S05]  /*22e90*/  BSYNC B1 ;  /* 0x0000000000017941 */ /* 0x000fea0003800000 */
.L_x_880:
        /* <DEDUP_REMOVED lines=10> */
.L_x_882:
[----:B------:R-:W-:Y:S02]  /*22f40*/  IMAD.MOV.U32 R13, RZ, RZ, R5 ;  /* 0x000000ffff0d7224 */ /* 0x000fe400078e0005 */
[----:B------:R-:W-:Y:S01]  /*22f50*/  IMAD.MOV.U32 R12, RZ, RZ, 0x1 ;  /* 0x00000001ff0c7424 */ /* 0x000fe200078e00ff */
[----:B------:R-:W-:Y:S01]  /*22f60*/  SHF.L.U32 R34, R34, 0x3, RZ ;  /* 0x0000000322227819 */ /* 0x000fe200000006ff */
[----:B------:R-:W-:-:S03]  /*22f70*/  IMAD.MOV.U32 R2, RZ, RZ, R14 ;  /* 0x000000ffff027224 */ /* 0x000fc600078e000e */
[----:B------:R-:W-:-:S07]  /*22f80*/  LOP3.LUT R34, R34, 0x38, RZ, 0xc0, !PT ;  /* 0x0000003822227812 */ /* 0x000fce00078ec0ff */
[----:B------:R-:W-:Y:S05]  /*22f90*/  WARPSYNC.COLLECTIVE R15, `(.L_x_883) ;  /* 0x000000000f087348 */ /* 0x000fea0003c00000 */
[----:B------:R0:W1:Y:S02]  /*22fa0*/  SHFL.IDX P6, R14, R13, R12, R11 ;  /* 0x0000000c0d0e7389 */ /* 0x00006400000c000b */
[----:B01----:R-:W-:Y:S01]  /*22fb0*/  ENDCOLLECTIVE ;  /* 0x000000000000791b */ /* 0x003fe20003800000 */
.L_x_883:
[----:B------:R-:W-:-:S05]  /*22fc0*/  IMAD.SHL.U32 R0, R34, 0x2, RZ ;  /* 0x0000000222007824 */ /* 0x000fca00078e00ff */
[----:B------:R-:W-:-:S05]  /*22fd0*/  IADD3 R2, P0, R2, R0, RZ ;  /* 0x0000000002027210 */ /* 0x000fca0007f1e0ff */
[----:B------:R-:W-:Y:S02]  /*22fe0*/  IMAD.X R3, RZ, RZ, R3, P0 ;  /* 0x000000ffff037224 */ /* 0x000fe400000e0603 */
[----:B------:R-:W-:-:S03]  /*22ff0*/  IMAD.MOV.U32 R13, RZ, RZ, R9 ;  /* 0x000000ffff0d7224 */ /* 0x000fc600078e0009 */
        /* <DEDUP_REMOVED lines=10> */
.L_x_884:
[----:B------:R-:W-:Y:S02]  /*230a0*/  IMAD.MOV.U32 R13, RZ, RZ, R5 ;  /* 0x000000ffff0d7224 */ /* 0x000fe400078e0005 */
[----:B------:R-:W-:Y:S02]  /*230b0*/  IMAD.MOV.U32 R12, RZ, RZ, 0x2 ;  /* 0x00000002ff0c7424 */ /* 0x000fe400078e00ff */
[----:B------:R-:W-:-:S07]  /*230c0*/  IMAD.MOV.U32 R2, RZ, RZ, R14 ;  /* 0x000000ffff027224 */ /* 0x000fce00078e000e */
[----:B------:R-:W-:Y:S05]  /*230d0*/  WARPSYNC.COLLECTIVE R15, `(.L_x_885) ;  /* 0x000000000f087348 */ /* 0x000fea0003c00000 */
[----:B------:R0:W1:Y:S02]  /*230e0*/  SHFL.IDX P6, R14, R13, R12, R11 ;  /* 0x0000000c0d0e7389 */ /* 0x00006400000c000b */
[----:B01----:R-:W-:Y:S01]  /*230f0*/  ENDCOLLECTIVE ;  /* 0x000000000000791b */ /* 0x003fe20003800000 */
.L_x_885:
        /* <DEDUP_REMOVED lines=13> */
.L_x_886:
[----:B------:R-:W-:Y:S02]  /*231d0*/  IMAD.MOV.U32 R13, RZ, RZ, R5 ;  /* 0x000000ffff0d7224 */ /* 0x000fe400078e0005 */
[----:B------:R-:W-:Y:S02]  /*231e0*/  IMAD.MOV.U32 R12, RZ, RZ, 0x3 ;  /* 0x00000003ff0c7424 */ /* 0x000fe400078e00ff */
[----:B------:R-:W-:-:S07]  /*231f0*/  IMAD.MOV.U32 R2, RZ, RZ, R14 ;  /* 0x000000ffff027224 */ /* 0x000fce00078e000e */
[----:B------:R-:W-:Y:S05]  /*23200*/  WARPSYNC.COLLECTIVE R15, `(.L_x_887) ;  /* 0x000000000f087348 */ /* 0x000fea0003c00000 */
[----:B------:R0:W1:Y:S02]  /*23210*/  SHFL.IDX P6, R14, R13, R12, R11 ;  /* 0x0000000c0d0e7389 */ /* 0x00006400000c000b */
[----:B01----:R-:W-:Y:S01]  /*23220*/  ENDCOLLECTIVE ;  /* 0x000000000000791b */ /* 0x003fe20003800000 */
.L_x_887:
[----:B------:R-:W-:-:S04]  /*23230*/  IADD3 R2, P0, R2, R0, RZ ;  /* 0x0000000002027210 */ /* 0x000fc80007f1e0ff */
[----:B------:R-:W-:-:S05]  /*23240*/  IADD3.X R3, RZ, R34, RZ, P0, !PT ;  /* 0x00000022ff037210 */ /* 0x000fca00007fe4ff */
        /* <DEDUP_REMOVED lines=11> */
.L_x_888:
[----:B------:R-:W-:Y:S02]  /*23300*/  IMAD.MOV.U32 R13, RZ, RZ, R5 ;  /* 0x000000ffff0d7224 */ /* 0x000fe400078e0005 */
[----:B------:R-:W-:Y:S02]  /*23310*/  IMAD.MOV.U32 R12, RZ, RZ, 0x4 ;  /* 0x00000004ff0c7424 */ /* 0x000fe400078e00ff */
[----:B------:R-:W-:-:S07]  /*23320*/  IMAD.MOV.U32 R2, RZ, RZ, R14 ;  /* 0x000000ffff027224 */ /* 0x000fce00078e000e */
[----:B------:R-:W-:Y:S05]  /*23330*/  WARPSYNC.COLLECTIVE R15, `(.L_x_889) ;  /* 0x000000000f087348 */ /* 0x000fea0003c00000 */
[----:B------:R0:W1:Y:S02]  /*23340*/  SHFL.IDX P6, R14, R13, R12, R11 ;  /* 0x0000000c0d0e7389 */ /* 0x00006400000c000b */
[----:B01----:R-:W-:Y:S01]  /*23350*/  ENDCOLLECTIVE ;  /* 0x000000000000791b */ /* 0x003fe20003800000 */
.L_x_889:
        /* <DEDUP_REMOVED lines=13> */
.L_x_890:
[----:B------:R-:W-:Y:S02]  /*23430*/  IMAD.MOV.U32 R13, RZ, RZ, R5 ;  /* 0x000000ffff0d7224 */ /* 0x000fe400078e0005 */
[----:B------:R-:W-:Y:S02]  /*23440*/  IMAD.MOV.U32 R12, RZ, RZ, 0x5 ;  /* 0x00000005ff0c7424 */ /* 0x000fe400078e00ff */
[----:B------:R-:W-:-:S07]  /*23450*/  IMAD.MOV.U32 R2, RZ, RZ, R14 ;  /* 0x000000ffff027224 */ /* 0x000fce00078e000e */
[----:B------:R-:W-:Y:S05]  /*23460*/  WARPSYNC.COLLECTIVE R15, `(.L_x_891) ;  /* 0x000000000f087348 */ /* 0x000fea0003c00000 */
[----:B------:R0:W1:Y:S02]  /*23470*/  SHFL.IDX P6, R14, R13, R12, R11 ;  /* 0x0000000c0d0e7389 */ /* 0x00006400000c000b */
[----:B01----:R-:W-:Y:S01]  /*23480*/  ENDCOLLECTIVE ;  /* 0x000000000000791b */ /* 0x003fe20003800000 */
.L_x_891:
        /* <DEDUP_REMOVED lines=13> */
.L_x_892:
[----:B------:R-:W-:Y:S01]  /*23560*/  MOV R2, R14 ;  /* 0x0000000e00027202 */ /* 0x000fe20000000f00 */
[----:B------:R-:W-:Y:S06]  /*23570*/  BRA `(.L_x_893) ;  /* 0xffffffb000d87947 */ /* 0x000fec000383ffff */
.L_x_755:
[----:B0-----:R0:W2:Y:S02]  /*23580*/  SYNCS.PHASECHK.TRANS64.TRYWAIT P0, [R5+URZ+0x2a860], R2 ;  /* 0x02a86002050075a7 */ /* 0x0010a4000800017f */
[----:B--2---:R-:W-:Y:S05]  /*23590*/  @!P0 NANOSLEEP.SYNCS 0x989680 ;  /* 0x009896800000895d */ /* 0x004fea0003900000 */
[----:B------:R-:W2:Y:S02]  /*235a0*/  @!P0 SYNCS.PHASECHK.TRANS64 P0, [R5+URZ+0x2a860], R2 ;  /* 0x02a86002050085a7 */ /* 0x000ea4000800007f */
[----:B--2---:R-:W-:Y:S05]  /*235b0*/  @!P0 BRA `(.L_x_755) ;  /* 0xfffffffc00f08947 */ /* 0x004fea000383ffff */
[----:B------:R-:W-:Y:S05]  /*235c0*/  BRA `(.L_x_894) ;  /* 0xffffffb400387947 */ /* 0x000fea000383ffff */
.L_x_756:
        /* <DEDUP_REMOVED lines=8> */
.L_x_896:
[----:B------:R-:W-:Y:S05]  /*23650*/  BSYNC B1 ;  /* 0x0000000000017941 */ /* 0x000fea0003800000 */
.L_x_895:
        /* <DEDUP_REMOVED lines=9> */
.L_x_897:
[----:B------:R-:W-:Y:S02]  /*236f0*/  IMAD.MOV.U32 R13, RZ, RZ, R24 ;  /* 0x000000ffff0d7224 */ /* 0x000fe400078e0018 */
[----:B------:R-:W-:Y:S02]  /*23700*/  IMAD.MOV.U32 R12, RZ, RZ, 0x1 ;  /* 0x00000001ff0c7424 */ /* 0x000fe400078e00ff */
[----:B------:R-:W-:-:S07]  /*23710*/  IMAD.MOV.U32 R2, RZ, RZ, R14 ;  /* 0x000000ffff027224 */ /* 0x000fce00078e000e */
[----:B------:R-:W-:Y:S05]  /*23720*/  WARPSYNC.COLLECTIVE R15, `(.L_x_898) ;  /* 0x000000000f087348 */ /* 0x000fea0003c00000 */
[----:B------:R0:W1:Y:S02]  /*23730*/  SHFL.IDX P6, R14, R13, R12, R11 ;  /* 0x0000000c0d0e7389 */ /* 0x00006400000c000b */
[----:B01----:R-:W-:Y:S01]  /*23740*/  ENDCOLLECTIVE ;  /* 0x000000000000791b */ /* 0x003fe20003800000 */
.L_x_898:
        /* <DEDUP_REMOVED lines=15> */
.L_x_899:
[----:B------:R-:W-:Y:S02]  /*23840*/  IMAD.MOV.U32 R13, RZ, RZ, R24 ;  /* 0x000000ffff0d7224 */ /* 0x000fe400078e0018 */
[----:B------:R-:W-:Y:S01]  /*23850*/  IMAD.MOV.U32 R12, RZ, RZ, 0x2 ;  /* 0x00000002ff0c7424 */ /* 0x000fe200078e00ff */
[----:B------:R-:W-:-:S07]  /*23860*/  MOV R2, R14 ;  /* 0x0000000e00027202 */ /* 0x000fce0000000f00 */
[----:B------:R-:W-:Y:S05]  /*23870*/  WARPSYNC.COLLECTIVE R15, `(.L_x_900) ;  /* 0x000000000f087348 */ /* 0x000fea0003c00000 */
[----:B------:R0:W1:Y:S02]  /*23880*/  SHFL.IDX P6, R14, R13, R12, R11 ;  /* 0x0000000c0d0e7389 */ /* 0x00006400000c000b */
[----:B01----:R-:W-:Y:S01]  /*23890*/  ENDCOLLECTIVE ;  /* 0x000000000000791b */ /* 0x003fe20003800000 */
.L_x_900:
        /* <DEDUP_REMOVED lines=14> */
.L_x_901:
[----:B------:R-:W-:Y:S02]  /*23980*/  IMAD.MOV.U32 R13, RZ, RZ, R24 ;  /* 0x000000ffff0d7224 */ /* 0x000fe400078e0018 */
[----:B------:R-:W-:Y:S02]  /*23990*/  IMAD.MOV.U32 R12, RZ, RZ, 0x3 ;  /* 0x00000003ff0c7424 */ /* 0x000fe400078e00ff */
[----:B------:R-:W-:-:S07]  /*239a0*/  IMAD.MOV.U32 R2, RZ, RZ, R14 ;  /* 0x000000ffff027224 */ /* 0x000fce00078e000e */
[----:B------:R-:W-:Y:S05]  /*239b0*/  WARPSYNC.COLLECTIVE R15, `(.L_x_902) ;  /* 0x000000000f087348 */ /* 0x000fea0003c00000 */
[----:B------:R0:W1:Y:S02]  /*239c0*/  SHFL.IDX P6, R14, R13, R12, R11 ;  /* 0x0000000c0d0e7389 */ /* 0x00006400000c000b */
[----:B01----:R-:W-:Y:S01]  /*239d0*/  ENDCOLLECTIVE ;  /* 0x000000000000791b */ /* 0x003fe20003800000 */
.L_x_902:
        /* <DEDUP_REMOVED lines=14> */
.L_x_903:
[----:B------:R-:W-:Y:S02]  /*23ac0*/  IMAD.MOV.U32 R13, RZ, RZ, R24 ;  /* 0x000000ffff0d7224 */ /* 0x000fe400078e0018 */
[----:B------:R-:W-:Y:S02]  /*23ad0*/  IMAD.MOV.U32 R12, RZ, RZ, 0x4 ;  /* 0x00000004ff0c7424 */ /* 0x000fe400078e00ff */
[----:B------:R-:W-:-:S07]  /*23ae0*/  IMAD.MOV.U32 R2, RZ, RZ, R14 ;  /* 0x000000ffff027224 */ /* 0x000fce00078e000e */
[----:B------:R-:W-:Y:S05]  /*23af0*/  WARPSYNC.COLLECTIVE R15, `(.L_x_904) ;  /* 0x000000000f087348 */ /* 0x000fea0003c00000 */
[----:B------:R0:W1:Y:S02]  /*23b00*/  SHFL.IDX P6, R14, R13, R12, R11 ;  /* 0x0000000c0d0e7389 */ /* 0x00006400000c000b */
[----:B01----:R-:W-:Y:S01]  /*23b10*/  ENDCOLLECTIVE ;  /* 0x000000000000791b */ /* 0x003fe20003800000 */
.L_x_904:
[----:B------:R-:W-:-:S05]  /*23b20*/  IADD3 R2, P2, R2, R0, RZ ;  /* 0x0000000002027210 */ /* 0x000fca0007f5e0ff */
[----:B------:R-:W-:Y:S01]  /*23b30*/  IMAD.X R3, RZ, RZ, R3, P2 ;  /* 0x000000ffff037224 */ /* 0x000fe200010e0603 */
[----:B------:R-:W-:Y:S02]  /*23b40*/  ISETP.LT.OR P2, PT, R6, 0x31, !P1 ;  /* 0x000000310600780c */ /* 0x000fe40004f41670 */
[----:B------:R-:W-:-:S11]  /*23b50*/  MOV R13, R23 ;  /* 0x00000017000d7202 */ /* 0x000fd60000000f00 */
        /* <DEDUP_REMOVED lines=10> */
.L_x_905:
[----:B------:R-:W-:Y:S02]  /*23c00*/  IMAD.MOV.U32 R13, RZ, RZ, R24 ;  /* 0x000000ffff0d7224 */ /* 0x000fe400078e0018 */
[----:B------:R-:W-:Y:S02]  /*23c10*/  IMAD.MOV.U32 R12, RZ, RZ, 0x5 ;  /* 0x00000005ff0c7424 */ /* 0x000fe400078e00ff */
[----:B------:R-:W-:-:S07]  /*23c20*/  IMAD.MOV.U32 R2, RZ, RZ, R14 ;  /* 0x000000ffff027224 */ /* 0x000fce00078e000e */
[----:B------:R-:W-:Y:S05]  /*23c30*/  WARPSYNC.COLLECTIVE R15, `(.L_x_906) ;  /* 0x000000000f087348 */ /* 0x000fea0003c00000 */
[----:B------:R0:W1:Y:S02]  /*23c40*/  SHFL.IDX P6, R14, R13, R12, R11 ;  /* 0x0000000c0d0e7389 */ /* 0x00006400000c000b */
[----:B01----:R-:W-:Y:S01]  /*23c50*/  ENDCOLLECTIVE ;  /* 0x000000000000791b */ /* 0x003fe20003800000 */
.L_x_906:
[----:B------:R-:W-:-:S05]  /*23c60*/  IADD3 R2, P2, R2, R0, RZ ;  /* 0x0000000002027210 */ /* 0x000fca0007f5e0ff */
        /* <DEDUP_REMOVED lines=12> */
.L_x_907:
[----:B------:R-:W-:Y:S01]  /*23d30*/  @!PT LDS RZ, [RZ] ;  /* 0x00000000fffff984 */ /* 0x000fe20000000800 */
[----:B------:R-:W-:Y:S01]  /*23d40*/  @!PT LDS RZ, [RZ] ;  /* 0x00000000fffff984 */ /* 0x000fe20000000800 */
[----:B------:R-:W-:Y:S01]  /*23d50*/  @!PT LDS RZ, [RZ] ;  /* 0x00000000fffff984 */ /* 0x000fe20000000800 */
[----:B------:R0:W-:Y:S02]  /*23d60*/  LDGSTS.E.BYPASS.LTC128B.128 [R4+0x5400], desc[UR56][R2.64+0x80], !P2 ;  /* 0x0540008002047fae */ /* 0x0001e4000d101d78 */
[----:B0-----:R-:W-:Y:S01]  /*23d70*/  IMAD.MOV.U32 R2, RZ, RZ, R14 ;  /* 0x000000ffff027224 */ /* 0x001fe200078e000e */
[----:B------:R-:W-:Y:S06]  /*23d80*/  BRA `(.L_x_908) ;  /* 0xffffffb000247947 */ /* 0x000fec000383ffff */
.L_x_764:
[----:B0-----:R0:W1:Y:S02]  /*23d90*/  SYNCS.PHASECHK.TRANS64.TRYWAIT P0, [R0+URZ+0x2a860], R3 ;  /* 0x02a86003000075a7 */ /* 0x001064000800017f */
[----:B-1----:R-:W-:Y:S05]  /*23da0*/  @!P0 NANOSLEEP.SYNCS 0x989680 ;  /* 0x009896800000895d */ /* 0x002fea0003900000 */
[----:B------:R-:W1:Y:S02]  /*23db0*/  @!P0 SYNCS.PHASECHK.TRANS64 P0, [R0+URZ+0x2a860], R3 ;  /* 0x02a86003000085a7 */ /* 0x000e64000800007f */
[----:B-1----:R-:W-:Y:S05]  /*23dc0*/  @!P0 BRA `(.L_x_764) ;  /* 0xfffffffc00f08947 */ /* 0x002fea000383ffff */
[----:B------:R-:W-:Y:S05]  /*23dd0*/  BRA `(.L_x_909) ;  /* 0xffffffb4003c7947 */ /* 0x000fea000383ffff */
.L_x_765:
        /* <DEDUP_REMOVED lines=8> */
.L_x_911:
[----:B------:R-:W-:Y:S05]  /*23e60*/  BSYNC B0 ;  /* 0x0000000000007941 */ /* 0x000fea0003800000 */
.L_x_910:
        /* <DEDUP_REMOVED lines=10> */
[----:B------:R-:W-:Y:S01]  /*23f10*/  ISETP.LT.OR P3, PT, R6, 0x1, P1 ;  /* 0x000000010600780c */ /* 0x000fe20000f61670 */
[----:B------:R-:W-:-:S12]  /*23f20*/  IMAD R4, R4, 0x2, R22 ;  /* 0x0000000204047824 */ /* 0x000fd800078e0216 */
[----:B0-----:R-:W-:Y:S05]  /*23f30*/  WARPSYNC.COLLECTIVE R15, `(.L_x_912) ;  /* 0x000000000f087348 */ /* 0x001fea0003c00000 */
[----:B------:R1:W2:Y:S02]  /*23f40*/  SHFL.IDX P6, R14, R13, R12, R11 ;  /* 0x0000000c0d0e7389 */ /* 0x0002a400000c000b */
[----:B012---:R-:W-:Y:S01]  /*23f50*/  ENDCOLLECTIVE ;  /* 0x000000000000791b */ /* 0x007fe20003800000 */
.L_x_912:
[----:B------:R-:W-:Y:S02]  /*23f60*/  IMAD.MOV.U32 R13, RZ, RZ, R24 ;  /* 0x000000ffff0d7224 */ /* 0x000fe400078e0018 */
[----:B------:R-:W-:Y:S01]  /*23f70*/  IMAD.MOV.U32 R12, RZ, RZ, 0x1 ;  /* 0x00000001ff0c7424 */ /* 0x000fe200078e00ff */
[----:B------:R-:W-:-:S04]  /*23f80*/  SHF.L.U32 R5, R5, 0x3, RZ ;  /* 0x0000000305057819 */ /* 0x000fc800000006ff */
[----:B------:R-:W-:-:S05]  /*23f90*/  LOP3.LUT R5, R5, 0x38, RZ, 0xc0, !PT ;  /* 0x0000003805057812 */ /* 0x000fca00078ec0ff */
[----:B------:R-:W-:-:S05]  /*23fa0*/  IMAD.SHL.U32 R5, R5, 0x2, RZ ;  /* 0x0000000205057824 */ /* 0x000fca00078e00ff */
[----:B------:R-:W-:-:S13]  /*23fb0*/  IADD3 R2, P2, R14, R5, RZ ;  /* 0x000000050e027210 */ /* 0x000fda0007f5e0ff */
[----:B------:R-:W-:Y:S05]  /*23fc0*/  WARPSYNC.COLLECTIVE R15, `(.L_x_913) ;  /* 0x000000000f087348 */ /* 0x000fea0003c00000 */
[----:B------:R0:W1:Y:S02]  /*23fd0*/  SHFL.IDX P6, R14, R13, R12, R11 ;  /* 0x0000000c0d0e7389 */ /* 0x00006400000c000b */
[----:B01----:R-:W-:Y:S01]  /*23fe0*/  ENDCOLLECTIVE ;  /* 0x000000000000791b */ /* 0x003fe20003800000 */
.L_x_913:
        /* <DEDUP_REMOVED lines=13> */
.L_x_914:
[----:B------:R-:W-:Y:S02]  /*240c0*/  IMAD.MOV.U32 R13, RZ, RZ, R24 ;  /* 0x000000ffff0d7224 */ /* 0x000fe400078e0018 */
[----:B------:R-:W-:Y:S01]  /*240d0*/  IMAD.MOV.U32 R12, RZ, RZ, 0x2 ;  /* 0x00000002ff0c7424 */ /* 0x000fe200078e00ff */
[----:B------:R-:W-:-:S13]  /*240e0*/  IADD3 R2, P2, R14, R5, RZ ;  /* 0x000000050e027210 */ /* 0x000fda0007f5e0ff */
[----:B------:R-:W-:Y:S05]  /*240f0*/  WARPSYNC.COLLECTIVE R15, `(.L_x_915) ;  /* 0x000000000f087348 */ /* 0x000fea0003c00000 */
[----:B------:R0:W1:Y:S02]  /*24100*/  SHFL.IDX P6, R14, R13, R12, R11 ;  /* 0x0000000c0d0e7389 */ /* 0x00006400000c000b */
[----:B01----:R-:W-:Y:S01]  /*24110*/  ENDCOLLECTIVE ;  /* 0x000000000000791b */ /* 0x003fe20003800000 */
.L_x_915:
        /* <DEDUP_REMOVED lines=13> */
.L_x_916:
[----:B------:R-:W-:Y:S02]  /*241f0*/  IMAD.MOV.U32 R13, RZ, RZ, R24 ;  /* 0x000000ffff0d7224 */ /* 0x000fe400078e0018 */
[----:B------:R-:W-:Y:S02]  /*24200*/  IMAD.MOV.U32 R12, RZ, RZ, 0x3 ;  /* 0x00000003ff0c7424 */ /* 0x000fe400078e00ff */
[----:B------:R-:W-:-:S07]  /*24210*/  IMAD.MOV.U32 R10, RZ, RZ, R14 ;  /* 0x000000ffff0a7224 */ /* 0x000fce00078e000e */
[----:B------:R-:W-:Y:S05]  /*24220*/  WARPSYNC.COLLECTIVE R15, `(.L_x_917) ;  /* 0x000000000f087348 */ /* 0x000fea0003c00000 */
[----:B------:R0:W1:Y:S02]  /*24230*/  SHFL.IDX P6, R14, R13, R12, R11 ;  /* 0x0000000c0d0e7389 */ /* 0x00006400000c000b */
[----:B01----:R-:W-:Y:S01]  /*24240*/  ENDCOLLECTIVE ;  /* 0x000000000000791b */ /* 0x003fe20003800000 */
.L_x_917:
        /* <DEDUP_REMOVED lines=9> */
[----:B------:R-:W-:Y:S02]  /*242e0*/  ISETP.LT.OR P4, PT, R6, 0x31, !P0 ;  /* 0x000000310600780c */ /* 0x000fe40004781670 */
[----:B------:R-:W-:-:S11]  /*242f0*/  MOV R8, R14 ;  /* 0x0000000e00087202 */ /* 0x000fd60000000f00 */
[----:B0-----:R-:W-:Y:S05]  /*24300*/  WARPSYNC.COLLECTIVE R15, `(.L_x_918) ;  /* 0x000000000f087348 */ /* 0x001fea0003c00000 */
[----:B------:R1:W2:Y:S02]  /*24310*/  SHFL.IDX P6, R14, R13, R12, R11 ;  /* 0x0000000c0d0e7389 */ /* 0x0002a400000c000b */
[----:B012---:R-:W-:Y:S01]  /*24320*/  ENDCOLLECTIVE ;  /* 0x000000000000791b */ /* 0x007fe20003800000 */
.L_x_918:
[----:B------:R-:W-:Y:S02]  /*24330*/  IMAD.MOV.U32 R13, RZ, RZ, R24 ;  /* 0x000000ffff0d7224 */ /* 0x000fe400078e0018 */
[----:B------:R-:W-:Y:S01]  /*24340*/  IMAD.MOV.U32 R12, RZ, RZ, 0x4 ;  /* 0x00000004ff0c7424 */ /* 0x000fe200078e00ff */
[----:B------:R-:W-:-:S13]  /*24350*/  IADD3 R2, P2, R14, R5, RZ ;  /* 0x000000050e027210 */ /* 0x000fda0007f5e0ff */
[----:B------:R-:W-:Y:S05]  /*24360*/  WARPSYNC.COLLECTIVE R15, `(.L_x_919) ;  /* 0x000000000f087348 */ /* 0x000fea0003c00000 */
[----:B------:R0:W1:Y:S02]  /*24370*/  SHFL.IDX P6, R14, R13, R12, R11 ;  /* 0x0000000c0d0e7389 */ /* 0x00006400000c000b */
[----:B01----:R-:W-:Y:S01]  /*24380*/  ENDCOLLECTIVE ;  /* 0x000000000000791b */ /* 0x003fe20003800000 */
.L_x_919:
        /* <DEDUP_REMOVED lines=13> */
.L_x_920:
[----:B------:R-:W-:Y:S02]  /*24460*/  IMAD.MOV.U32 R13, RZ, RZ, R24 ;  /* 0x000000ffff0d7224 */ /* 0x000fe400078e0018 */
[----:B------:R-:W-:Y:S02]  /*24470*/  IMAD.MOV.U32 R12, RZ, RZ, 0x5 ;  /* 0x00000005ff0c7424 */ /* 0x000fe400078e00ff */
[----:B------:R-:W-:-:S07]  /*24480*/  IMAD.MOV.U32 R10, RZ, RZ, R14 ;  /* 0x000000ffff0a7224 */ /* 0x000fce00078e000e */
[----:B------:R-:W-:Y:S05]  /*24490*/  WARPSYNC.COLLECTIVE R15, `(.L_x_921) ;  /* 0x000000000f087348 */ /* 0x000fea0003c00000 */
[----:B------:R0:W1:Y:S02]  /*244a0*/  SHFL.IDX P6, R14, R13, R12, R11 ;  /* 0x0000000c0d0e7389 */ /* 0x00006400000c000b */
[----:B01----:R-:W-:Y:S01]  /*244b0*/  ENDCOLLECTIVE ;  /* 0x000000000000791b */ /* 0x003fe20003800000 */
.L_x_921:
        /* <DEDUP_REMOVED lines=12> */
.L_x_922:
[----:B------:R-:W-:Y:S05]  /*24580*/  BRA `(.L_x_923) ;  /* 0xffffffb000387947 */ /* 0x000fea000383ffff */
.L_x_770:
        /* <DEDUP_REMOVED lines=8> */
.L_x_925:
[----:B------:R-:W-:Y:S05]  /*24610*/  BSYNC B0 ;  /* 0x0000000000007941 */ /* 0x000fea0003800000 */
.L_x_924:
[----:B------:R-:W-:Y:S01]  /*24620*/  IMAD.MOV.U32 R13, RZ, RZ, R16 ;  /* 0x000000ffff0d7224 */ /* 0x000fe200078e0010 */
[----:B------:R-:W-:Y:S01]  /*24630*/  MOV R0, R14 ;  /* 0x0000000e00007202 */ /* 0x000fe20000000f00 */
[----:B------:R-:W-:Y:S02]  /*24640*/  IMAD.MOV.U32 R12, RZ, RZ, 0x1 ;  /* 0x00000001ff0c7424 */ /* 0x000fe400078e00ff */
[----:B------:R-:W-:Y:S02]  /*24650*/  IMAD.MOV.U32 R11, RZ, RZ, 0x1f ;  /* 0x0000001fff0b7424 */ /* 0x000fe400078e00ff */
[----:B------:R-:W-:Y:S02]  /*24660*/  IMAD.MOV.U32 R15, RZ, RZ, -0x1 ;  /* 0xffffffffff0f7424 */ /* 0x000fe400078e00ff */
[----:B------:R-:W-:-:S07]  /*24670*/  IMAD.IADD R7, R19, 0x1, R9 ;  /* 0x0000000113077824 */ /* 0x000fce00078e0209 */
[----:B------:R-:W-:Y:S05]  /*24680*/  WARPSYNC.COLLECTIVE R15, `(.L_x_926) ;  /* 0x000000000f087348 */ /* 0x000fea0003c00000 */
[----:B------:R0:W1:Y:S02]  /*24690*/  SHFL.IDX P6, R14, R13, R12, R11 ;  /* 0x0000000c0d0e7389 */ /* 0x00006400000c000b */
[----:B01----:R-:W-:Y:S01]  /*246a0*/  ENDCOLLECTIVE ;  /* 0x000000000000791b */ /* 0x003fe20003800000 */
.L_x_926:
[----:B------:R-:W-:Y:S02]  /*246b0*/  ULDC UR4, c[0x0][0xc3c] ;  /* 0x00030f0000047ab9 */ /* 0x000fe40000000800 */
[----:B------:R-:W-:-:S13]  /*246c0*/  ISETP.GE.OR P1, PT, R7, UR4, !P0 ;  /* 0x0000000407007c0c */ /* 0x000fda000c726670 */
[----:B------:R-:W0:Y:S08]  /*246d0*/  @!P1 LDC.64 R2, c[0x0][0xc80] ;  /* 0x00032000ff029b82 */ /* 0x000e300000000a00 */
[----:B------:R-:W1:Y:S01]  /*246e0*/  @!P1 LDC.64 R4, c[0x0][0xc78] ;  /* 0x00031e00ff049b82 */ /* 0x000e620000000a00 */
[----:B------:R-:W-:Y:S02]  /*246f0*/  IMAD.MOV.U32 R11, RZ, RZ, RZ ;  /* 0x000000ffff0b7224 */ /* 0x000fe400078e00ff */
[----:B------:R-:W-:-:S02]  /*24700*/  IMAD.MOV.U32 R8, RZ, RZ, R14 ;  /* 0x000000ffff087224 */ /* 0x000fc400078e000e */
[----:B0-----:R-:W-:-:S05]  /*24710*/  @!P1 IMAD.WIDE R2, R7, 0x4, R2 ;  /* 0x0000000407029825 */ /* 0x001fca00078e0202 */
[----:B------:R1:W2:Y:S02]  /*24720*/  @!P1 LDG.E R6, desc[UR56][R2.64] ;  /* 0x0000003802069981 */ /* 0x0002a4000c1e1900 */
[----:B-1----:R-:W-:-:S05]  /*24730*/  @!P1 IMAD.WIDE R2, R7, 0x4, R4 ;  /* 0x0000000407029825 */ /* 0x002fca00078e0204 */
[----:B------:R-:W3:Y:S01]  /*24740*/  @!P1 LDG.E R5, desc[UR56][R2.64] ;  /* 0x0000003802059981 */ /* 0x000ee2000c1e1900 */
[----:B------:R-:W-:Y:S01]  /*24750*/  IMAD.MOV.U32 R7, RZ, RZ, RZ ;  /* 0x000000ffff077224 */ /* 0x000fe200078e00ff */
[C---:B------:R-:W-:Y:S01]  /*24760*/  ISETP.GE.U32.AND P2, PT, R9.reuse, 0x2, PT ;  /* 0x000000020900780c */ /* 0x040fe20003f46070 */
[----:B------:R-:W-:Y:S01]  /*24770*/  IMAD.MOV.U32 R4, RZ, RZ, RZ ;  /* 0x000000ffff047224 */ /* 0x000fe200078e00ff */
[C---:B------:R-:W-:Y:S02]  /*24780*/  ISETP.GE.U32.AND P3, PT, R9.reuse, 0x4, PT ;  /* 0x000000040900780c */ /* 0x040fe40003f66070 */
[C---:B------:R-:W-:Y:S02]  /*24790*/  ISETP.GE.U32.AND P4, PT, R9.reuse, 0x8, PT ;  /* 0x000000080900780c */ /* 0x040fe40003f86070 */
[----:B------:R-:W-:Y:S01]  /*247a0*/  ISETP.GE.U32.AND P5, PT, R9, 0x10, PT ;  /* 0x000000100900780c */ /* 0x000fe20003fa6070 */
[----:B--2---:R-:W-:Y:S02]  /*247b0*/  @!P1 IMAD.MOV.U32 R7, RZ, RZ, R6 ;  /* 0x000000ffff079224 */ /* 0x004fe400078e0006 */
[----:B------:R-:W-:-:S02]  /*247c0*/  IMAD.MOV.U32 R6, RZ, RZ, RZ ;  /* 0x000000ffff067224 */ /* 0x000fc400078e00ff */
[----:B---3--:R-:W-:Y:S01]  /*247d0*/  @!P1 IMAD.MOV.U32 R4, RZ, RZ, R5 ;  /* 0x000000ffff049224 */ /* 0x008fe200078e0005 */
[----:B------:R-:W-:-:S03]  /*247e0*/  ISETP.NE.AND P1, PT, R9, RZ, PT ;  /* 0x000000ff0900720c */ /* 0x000fc60003f25270 */
[----:B------:R-:W-:-:S10]  /*247f0*/  IMAD R13, R4, R7, RZ ;  /* 0x00000007040d7224 */ /* 0x000fd400078e02ff */
[----:B------:R-:W-:Y:S05]  /*24800*/  WARPSYNC.COLLECTIVE R15, `(.L_x_927) ;  /* 0x000000000f087348 */ /* 0x000fea0003c00000 */
[----:B------:R0:W1:Y:S02]  /*24810*/  SHFL.UP P6, R14, R13, R12, R11 ;  /* 0x0400000c0d0e7389 */ /* 0x00006400000c000b */
[----:B01----:R-:W-:Y:S01]  /*24820*/  ENDCOLLECTIVE ;  /* 0x000000000000791b */ /* 0x003fe20003800000 */
.L_x_927:
[----:B------:R-:W-:Y:S01]  /*24830*/  IMAD.MOV.U32 R12, RZ, RZ, 0x2 ;  /* 0x00000002ff0c7424 */ /* 0x000fe200078e00ff */
[----:B------:R-:W-:-:S05]  /*24840*/  SEL R14, R14, RZ, P1 ;  /* 0x000000ff0e0e7207 */ /* 0x000fca0000800000 */
[----:B------:R-:W-:-:S04]  /*24850*/  IMAD.IADD R5, R13, 0x1, R14 ;  /* 0x000000010d057824 */ /* 0x000fc800078e020e */
[----:B------:R-:W-:-:S07]  /*24860*/  IMAD.MOV.U32 R13, RZ, RZ, R5 ;  /* 0x000000ffff0d7224 */ /* 0x000fce00078e0005 */
[----:B------:R-:W-:Y:S05]  /*24870*/  WARPSYNC.COLLECTIVE R15, `(.L_x_928) ;  /* 0x000000000f087348 */ /* 0x000fea0003c00000 */
[----:B------:R0:W1:Y:S02]  /*24880*/  SHFL.UP P6, R14, R13, R12, R11 ;  /* 0x0400000c0d0e7389 */ /* 0x00006400000c000b */
[----:B01----:R-:W-:Y:S01]  /*24890*/  ENDCOLLECTIVE ;  /* 0x000000000000791b */ /* 0x003fe20003800000 */
.L_x_928:
[----:B------:R-:W-:Y:S02]  /*248a0*/  MOV R12, 0x4 ;  /* 0x00000004000c7802 */ /* 0x000fe40000000f00 */
[----:B------:R-:W-:-:S05]  /*248b0*/  SEL R2, R14, RZ, P2 ;  /* 0x000000ff0e027207 */ /* 0x000fca0001000000 */
[----:B------:R-:W-:-:S04]  /*248c0*/  IMAD.IADD R2, R5, 0x1, R2 ;  /* 0x0000000105027824 */ /* 0x000fc800078e0202 */
[----:B------:R-:W-:-:S07]  /*248d0*/  IMAD.MOV.U32 R13, RZ, RZ, R2 ;  /* 0x000000ffff0d7224 */ /* 0x000fce00078e0002 */
[----:B------:R-:W-:Y:S05]  /*248e0*/  WARPSYNC.COLLECTIVE R15, `(.L_x_929) ;  /* 0x000000000f087348 */ /* 0x000fea0003c00000 */
[----:B------:R0:W1:Y:S02]  /*248f0*/  SHFL.UP P6, R14, R13, R12, R11 ;  /* 0x0400000c0d0e7389 */ /* 0x00006400000c000b */
[----:B01----:R-:W-:Y:S01]  /*24900*/  ENDCOLLECTIVE ;  /* 0x000000000000791b */ /* 0x003fe20003800000 */
.L_x_929:
[----:B------:R-:W-:Y:S01]  /*24910*/  IMAD.MOV.U32 R12, RZ, RZ, 0x8 ;  /* 0x00000008ff0c7424 */ /* 0x000fe200078e00ff */
[----:B------:R-:W-:-:S05]  /*24920*/  SEL R3, R14, RZ, P3 ;  /* 0x000000ff0e037207 */ /* 0x000fca0001800000 */
[----:B------:R-:W-:-:S04]  /*24930*/  IMAD.IADD R3, R2, 0x1, R3 ;  /* 0x0000000102037824 */ /* 0x000fc800078e0203 */
[----:B------:R-:W-:-:S07]  /*24940*/  IMAD.MOV.U32 R13, RZ, RZ, R3 ;  /* 0x000000ffff0d7224 */ /* 0x000fce00078e0003 */
[----:B------:R-:W-:Y:S05]  /*24950*/  WARPSYNC.COLLECTIVE R15, `(.L_x_930) ;  /* 0x000000000f087348 */ /* 0x000fea0003c00000 */
[----:B------:R0:W1:Y:S02]  /*24960*/  SHFL.UP P6, R14, R13, R12, R11 ;  /* 0x0400000c0d0e7389 */ /* 0x00006400000c000b */
[----:B01----:R-:W-:Y:S01]  /*24970*/  ENDCOLLECTIVE ;  /* 0x000000000000791b */ /* 0x003fe20003800000 */
.L_x_930:
[----:B------:R-:W-:Y:S01]  /*24980*/  IMAD.MOV.U32 R12, RZ, RZ, 0x10 ;  /* 0x00000010ff0c7424 */ /* 0x000fe200078e00ff */
[----:B------:R-:W-:-:S05]  /*24990*/  SEL R14, R14, RZ, P4 ;  /* 0x000000ff0e0e7207 */ /* 0x000fca0002000000 */
[----:B------:R-:W-:-:S04]  /*249a0*/  IMAD.IADD R5, R3, 0x1, R14 ;  /* 0x0000000103057824 */ /* 0x000fc800078e020e */
[----:B------:R-:W-:-:S07]  /*249b0*/  IMAD.MOV.U32 R13, RZ, RZ, R5 ;  /* 0x000000ffff0d7224 */ /* 0x000fce00078e0005 */
[----:B------:R-:W-:Y:S05]  /*249c0*/  WARPSYNC.COLLECTIVE R15, `(.L_x_931) ;  /* 0x000000000f087348 */ /* 0x000fea0003c00000 */
[----:B------:R0:W1:Y:S02]  /*249d0*/  SHFL.UP P6, R14, R13, R12, R11 ;  /* 0x0400000c0d0e7389 */ /* 0x00006400000c000b */
[----:B01----:R-:W-:Y:S01]  /*249e0*/  ENDCOLLECTIVE ;  /* 0x000000000000791b */ /* 0x003fe20003800000 */
.L_x_931:
        /* <DEDUP_REMOVED lines=8> */
.L_x_932:
[----:B------:R-:W-:Y:S05]  /*24a70*/  BRA `(.L_x_933) ;  /* 0xffffffb0004c7947 */ /* 0x000fea000383ffff */
.L_x_773:
[----:B------:R-:W-:Y:S01]  /*24a80*/  BSSY B0, `(.L_x_934) ;  /* 0x0000007000007945 */ /* 0x000fe20003800000 */
[----:B------:R-:W-:Y:S02]  /*24a90*/  IMAD.MOV.U32 R12, RZ, RZ, 0x1 ;  /* 0x00000001ff0c7424 */ /* 0x000fe400078e00ff */
[----:B------:R-:W-:Y:S02]  /*24aa0*/  IMAD.MOV.U32 R11, RZ, RZ, RZ ;  /* 0x000000ffff0b7224 */ /* 0x000fe400078e00ff */
[----:B------:R-:W-:-:S07]  /*24ab0*/  IMAD.MOV.U32 R15, RZ, RZ, -0x1 ;  /* 0xffffffffff0f7424 */ /* 0x000fce00078e00ff */
[----:B------:R-:W-:Y:S05]  /*24ac0*/  WARPSYNC.COLLECTIVE R15, `(.L_x_935) ;  /* 0x000000000f087348 */ /* 0x000fea0003c00000 */
[----:B------:R0:W1:Y:S02]  /*24ad0*/  SHFL.UP P6, R14, R13, R12, R11 ;  /* 0x0400000c0d0e7389 */ /* 0x00006400000c000b */
[----:B01----:R-:W-:Y:S01]  /*24ae0*/  ENDCOLLECTIVE ;  /* 0x000000000000791b */ /* 0x003fe20003800000 */
.L_x_935:
[----:B------:R-:W-:Y:S05]  /*24af0*/  BSYNC B0 ;  /* 0x0000000000007941 */ /* 0x000fea0003800000 */
.L_x_934:
[----:B------:R-:W-:Y:S01]  /*24b00*/  SEL R14, R14, RZ, P1 ;  /* 0x000000ff0e0e7207 */ /* 0x000fe20000800000 */
[----:B------:R-:W-:Y:S01]  /*24b10*/  IMAD.MOV.U32 R12, RZ, RZ, 0x2 ;  /* 0x00000002ff0c7424 */ /* 0x000fe200078e00ff */
[----:B------:R-:W-:Y:S01]  /*24b20*/  MOV R11, RZ ;  /* 0x000000ff000b7202 */ /* 0x000fe20000000f00 */
[----:B------:R-:W-:Y:S02]  /*24b30*/  IMAD.MOV.U32 R15, RZ, RZ, -0x1 ;  /* 0xffffffffff0f7424 */ /* 0x000fe400078e00ff */
[----:B------:R-:W-:-:S07]  /*24b40*/  IMAD.IADD R13, R13, 0x1, R14 ;  /* 0x000000010d0d7824 */ /* 0x000fce00078e020e */
[----:B------:R-:W-:Y:S05]  /*24b50*/  WARPSYNC.COLLECTIVE R15, `(.L_x_936) ;  /* 0x000000000f087348 */ /* 0x000fea0003c00000 */
[----:B------:R0:W1:Y:S02]  /*24b60*/  SHFL.UP P6, R14, R13, R12, R11 ;  /* 0x0400000c0d0e7389 */ /* 0x00006400000c000b */
[----:B01----:R-:W-:Y:S01]  /*24b70*/  ENDCOLLECTIVE ;  /* 0x000000000000791b */ /* 0x003fe20003800000 */
.L_x_936:
[----:B------:R-:W-:Y:S01]  /*24b80*/  IMAD.MOV.U32 R12, RZ, RZ, 0x4 ;  /* 0x00000004ff0c7424 */ /* 0x000fe200078e00ff */
[----:B------:R-:W-:-:S05]  /*24b90*/  SEL R2, R14, RZ, P2 ;  /* 0x000000ff0e027207 */ /* 0x000fca0001000000 */
[----:B------:R-:W-:-:S04]  /*24ba0*/  IMAD.IADD R2, R13, 0x1, R2 ;  /* 0x000000010d027824 */ /* 0x000fc800078e0202 */
[----:B------:R-:W-:-:S07]  /*24bb0*/  IMAD.MOV.U32 R13, RZ, RZ, R2 ;  /* 0x000000ffff0d7224 */ /* 0x000fce00078e0002 */
[----:B------:R-:W-:Y:S05]  /*24bc0*/  WARPSYNC.COLLECTIVE R15, `(.L_x_937) ;  /* 0x000000000f087348 */ /* 0x000fea0003c00000 */
[----:B------:R0:W1:Y:S02]  /*24bd0*/  SHFL.UP P6, R14, R13, R12, R11 ;  /* 0x0400000c0d0e7389 */ /* 0x00006400000c000b */
[----:B01----:R-:W-:Y:S01]  /*24be0*/  ENDCOLLECTIVE ;  /* 0x000000000000791b */ /* 0x003fe20003800000 */
.L_x_937:
[----:B------:R-:W-:Y:S01]  /*24bf0*/  IMAD.MOV.U32 R12, RZ, RZ, 0x8 ;  /* 0x00000008ff0c7424 */ /* 0x000fe200078e00ff */
[----:B------:R-:W-:-:S05]  /*24c00*/  SEL R3, R14, RZ, P3 ;  /* 0x000000ff0e037207 */ /* 0x000fca0001800000 */
[----:B------:R-:W-:-:S04]  /*24c10*/  IMAD.IADD R3, R2, 0x1, R3 ;  /* 0x0000000102037824 */ /* 0x000fc800078e0203 */
[----:B------:R-:W-:-:S07]  /*24c20*/  IMAD.MOV.U32 R13, RZ, RZ, R3 ;  /* 0x000000ffff0d7224 */ /* 0x000fce00078e0003 */
[----:B------:R-:W-:Y:S05]  /*24c30*/  WARPSYNC.COLLECTIVE R15, `(.L_x_938) ;  /* 0x000000000f087348 */ /* 0x000fea0003c00000 */
[----:B------:R0:W1:Y:S02]  /*24c40*/  SHFL.UP P6, R14, R13, R12, R11 ;  /* 0x0400000c0d0e7389 */ /* 0x00006400000c000b */
[----:B01----:R-:W-:Y:S01]  /*24c50*/  ENDCOLLECTIVE ;  /* 0x000000000000791b */ /* 0x003fe20003800000 */
.L_x_938:
[----:B------:R-:W-:Y:S01]  /*24c60*/  IMAD.MOV.U32 R12, RZ, RZ, 0x10 ;  /* 0x00000010ff0c7424 */ /* 0x000fe200078e00ff */
[----:B------:R-:W-:-:S05]  /*24c70*/  SEL R14, R14, RZ, P4 ;  /* 0x000000ff0e0e7207 */ /* 0x000fca0002000000 */
[----:B------:R-:W-:-:S04]  /*24c80*/  IMAD.IADD R5, R3, 0x1, R14 ;  /* 0x0000000103057824 */ /* 0x000fc800078e020e */
[----:B------:R-:W-:-:S07]  /*24c90*/  IMAD.MOV.U32 R13, RZ, RZ, R5 ;  /* 0x000000ffff0d7224 */ /* 0x000fce00078e0005 */
[----:B------:R-:W-:Y:S05]  /*24ca0*/  WARPSYNC.COLLECTIVE R15, `(.L_x_939) ;  /* 0x000000000f087348 */ /* 0x000fea0003c00000 */
[----:B------:R0:W1:Y:S02]  /*24cb0*/  SHFL.UP P6, R14, R13, R12, R11 ;  /* 0x0400000c0d0e7389 */ /* 0x00006400000c000b */
[----:B01----:R-:W-:Y:S01]  /*24cc0*/  ENDCOLLECTIVE ;  /* 0x000000000000791b */ /* 0x003fe20003800000 */
.L_x_939:
        /* <DEDUP_REMOVED lines=8> */
.L_x_940:
[----:B------:R-:W-:Y:S05]  /*24d50*/  BRA `(.L_x_941) ;  /* 0xffffffb000387947 */ /* 0x000fea000383ffff */
.L_x_775:
[----:B------:R-:W-:Y:S01]  /*24d60*/  BSSY B0, `(.L_x_942) ;  /* 0x0000006000007945 */ /* 0x000fe20003800000 */
[----:B------:R-:W-:Y:S01]  /*24d70*/  PLOP3.LUT P6, PT, P6, PT, PT, 0x8, 0x0 ;  /* 0x000000000000781c */ /* 0x000fe200037ce170 */
[----:B------:R-:W-:-:S12]  /*24d80*/  IMAD.MOV.U32 R15, RZ, RZ, -0x1 ;  /* 0xffffffffff0f7424 */ /* 0x000fd800078e00ff */
[----:B0-----:R-:W-:Y:S05]  /*24d90*/  WARPSYNC.COLLECTIVE R15, `(.L_x_943) ;  /* 0x000000000f087348 */ /* 0x001fea0003c00000 */
[----:B------:R-:W-:Y:S01]  /*24da0*/  VOTE.ANY R14, PT, P6 ;  /* 0x00000000000e7806 */ /* 0x000fe200030e0100 */
[----:B0-----:R-:W-:Y:S06]  /*24db0*/  ENDCOLLECTIVE ;  /* 0x000000000000791b */ /* 0x001fec0003800000 */
.L_x_943:
[----:B------:R-:W-:Y:S05]  /*24dc0*/  BSYNC B0 ;  /* 0x0000000000007941 */ /* 0x000fea0003800000 */
.L_x_942:
[----:B------:R-:W-:Y:S01]  /*24dd0*/  IMAD.MOV.U32 R3, RZ, RZ, R14 ;  /* 0x000000ffff037224 */ /* 0x000fe200078e000e */
[----:B------:R-:W-:Y:S01]  /*24de0*/  MOV R13, R7 ;  /* 0x00000007000d7202 */ /* 0x000fe20000000f00 */
[----:B------:R-:W-:Y:S02]  /*24df0*/  IMAD.MOV.U32 R11, RZ, RZ, 0x1f ;  /* 0x0000001fff0b7424 */ /* 0x000fe400078e00ff */
[----:B------:R-:W0:Y:S01]  /*24e00*/  POPC R8, R3 ;  /* 0x0000000300087309 */ /* 0x000e220000000000 */
[----:B------:R-:W-:Y:S02]  /*24e10*/  IMAD.MOV.U32 R15, RZ, RZ, -0x1 ;  /* 0xffffffffff0f7424 */ /* 0x000fe400078e00ff */
[----:B0-----:R-:W-:-:S07]  /*24e20*/  IMAD.MOV.U32 R12, RZ, RZ, R8 ;  /* 0x000000ffff0c7224 */ /* 0x001fce00078e0008 */
[----:B------:R-:W-:Y:S05]  /*24e30*/  WARPSYNC.COLLECTIVE R15, `(.L_x_944) ;  /* 0x000000000f087348 */ /* 0x000fea0003c00000 */
[----:B------:R0:W1:Y:S02]  /*24e40*/  SHFL.IDX P6, R14, R13, R12, R11 ;  /* 0x0000000c0d0e7389 */ /* 0x00006400000c000b */
[----:B01----:R-:W-:Y:S01]  /*24e50*/  ENDCOLLECTIVE ;  /* 0x000000000000791b */ /* 0x003fe20003800000 */
.L_x_944:
[----:B------:R-:W-:Y:S02]  /*24e60*/  IMAD.MOV.U32 R13, RZ, RZ, R4 ;  /* 0x000000ffff0d7224 */ /* 0x000fe400078e0004 */
[----:B------:R-:W-:-:S07]  /*24e70*/  IMAD.MOV.U32 R7, RZ, RZ, R14 ;  /* 0x000000ffff077224 */ /* 0x000fce00078e000e */
[----:B------:R-:W-:Y:S05]  /*24e80*/  WARPSYNC.COLLECTIVE R15, `(.L_x_945) ;  /* 0x000000000f087348 */ /* 0x000fea0003c00000 */
[----:B------:R0:W1:Y:S02]  /*24e90*/  SHFL.IDX P6, R14, R13, R12, R11 ;  /* 0x0000000c0d0e7389 */ /* 0x00006400000c000b */
[----:B01----:R-:W-:Y:S01]  /*24ea0*/  ENDCOLLECTIVE ;  /* 0x000000000000791b */ /* 0x003fe20003800000 */
.L_x_945:
[----:B------:R-:W-:Y:S01]  /*24eb0*/  IMAD.MOV.U32 R4, RZ, RZ, R14 ;  /* 0x000000ffff047224 */ /* 0x000fe200078e000e */
[----:B------:R-:W-:Y:S06]  /*24ec0*/  BRA `(.L_x_946) ;  /* 0xffffffb000187947 */ /* 0x000fec000383ffff */
.L_x_777:
[----:B------:R-:W-:Y:S01]  /*24ed0*/  BSSY B0, `(.L_x_947) ;  /* 0x0000007000007945 */ /* 0x000fe20003800000 */
[----:B------:R-:W-:Y:S02]  /*24ee0*/  IMAD.MOV.U32 R13, RZ, RZ, R2 ;  /* 0x000000ffff0d7224 */ /* 0x000fe400078e0002 */
[----:B------:R-:W-:Y:S02]  /*24ef0*/  IMAD.MOV.U32 R11, RZ, RZ, 0x1f ;  /* 0x0000001fff0b7424 */ /* 0x000fe400078e00ff */
[----:B------:R-:W-:-:S07]  /*24f00*/  IMAD.MOV.U32 R15, RZ, RZ, -0x1 ;  /* 0xffffffffff0f7424 */ /* 0x000fce00078e00ff */
[----:B0123--:R-:W-:Y:S05]  /*24f10*/  WARPSYNC.COLLECTIVE R15, `(.L_x_948) ;  /* 0x000000000f087348 */ /* 0x00ffea0003c00000 */
[----:B------:R4:W0:Y:S02]  /*24f20*/  SHFL.IDX P6, R14, R13, R12, R11 ;  /* 0x0000000c0d0e7389 */ /* 0x00082400000c000b */
[----:B01234-:R-:W-:Y:S01]  /*24f30*/  ENDCOLLECTIVE ;  /* 0x000000000000791b */ /* 0x01ffe20003800000 */
.L_x_948:
[----:B------:R-:W-:Y:S05]  /*24f40*/  BSYNC B0 ;  /* 0x0000000000007941 */ /* 0x000fea0003800000 */
.L_x_947:
[----:B------:R-:W-:Y:S01]  /*24f50*/  IMAD.MOV.U32 R6, RZ, RZ, R14 ;  /* 0x000000ffff067224 */ /* 0x000fe200078e000e */
[----:B------:R-:W-:Y:S06]  /*24f60*/  BRA `(.L_x_776) ;  /* 0xffffffb000087947 */ /* 0x000fec000383ffff */
.L_x_781:
[----:B0-----:R0:W3:Y:S02]  /*24f70*/  SYNCS.PHASECHK.TRANS64.TRYWAIT P0, [R4+URZ+0x2a820], R0 ;  /* 0x02a82000040075a7 */ /* 0x0010e4000800017f */
[----:B---3--:R-:W-:Y:S05]  /*24f80*/  @!P0 NANOSLEEP.SYNCS 0x989680 ;  /* 0x009896800000895d */ /* 0x008fea0003900000 */
[----:B------:R-:W3:Y:S02]  /*24f90*/  @!P0 SYNCS.PHASECHK.TRANS64 P0, [R4+URZ+0x2a820], R0 ;  /* 0x02a82000040085a7 */ /* 0x000ee4000800007f */
[----:B---3--:R-:W-:Y:S05]  /*24fa0*/  @!P0 BRA `(.L_x_781) ;  /* 0xfffffffc00f08947 */ /* 0x008fea000383ffff */
[----:B------:R-:W-:Y:S05]  /*24fb0*/  BRA `(.L_x_949) ;  /* 0xffffffb400607947 */ /* 0x000fea000383ffff */
.L_x_782:
        /* <DEDUP_REMOVED lines=11> */
.L_x_951:
[----:B------:R-:W-:Y:S05]  /*25070*/  BSYNC B0 ;  /* 0x0000000000007941 */ /* 0x000fea0003800000 */
.L_x_950:
[----:B------:R-:W-:Y:S05]  /*25080*/  BRA `(.L_x_952) ;  /* 0xffffffb400487947 */ /* 0x000fea000383ffff */
.L_x_783:
[----:B------:R-:W-:Y:S01]  /*25090*/  BSSY B0, `(.L_x_953) ;  /* 0x0000006000007945 */ /* 0x000fe20003800000 */
[----:B------:R-:W-:-:S07]  /*250a0*/  IMAD.MOV.U32 R15, RZ, RZ, -0x1 ;  /* 0xffffffffff0f7424 */ /* 0x000fce00078e00ff */
[----:B012---:R-:W-:Y:S05]  /*250b0*/  WARPSYNC.COLLECTIVE R15, `(.L_x_954) ;  /* 0x000000000f0c7348 */ /* 0x007fea0003c00000 */
[----:B------:R-:W-:Y:S02]  /*250c0*/  ELECT P6, UR62, PT ;  /* 0x00000000003e782f */ /* 0x000fe400038c0000 */
[----:B------:R-:W-:Y:S01]  /*250d0*/  MOV R14, UR62 ;  /* 0x0000003e000e7c02 */ /* 0x000fe20008000f00 */
[----:B012---:R-:W-:Y:S10]  /*250e0*/  ENDCOLLECTIVE ;  /* 0x000000000000791b */ /* 0x007ff40003800000 */
.L_x_954:
[----:B------:R-:W-:Y:S05]  /*250f0*/  BSYNC B0 ;  /* 0x0000000000007941 */ /* 0x000fea0003800000 */
.L_x_953:
[----:B------:R-:W-:Y:S05]  /*25100*/  BRA `(.L_x_955) ;  /* 0xffffffb4003c7947 */ /* 0x000fea000383ffff */
.L_x_785:
[----:B0-----:R0:W3:Y:S02]  /*25110*/  SYNCS.PHASECHK.TRANS64.TRYWAIT P1, [R5+URZ+0x2a840], R0 ;  /* 0x02a84000050075a7 */ /* 0x0010e4000802017f */
[----:B---3--:R-:W-:Y:S05]  /*25120*/  @!P1 NANOSLEEP.SYNCS 0x989680 ;  /* 0x009896800000995d */ /* 0x008fea0003900000 */
[----:B------:R-:W3:Y:S02]  /*25130*/  @!P1 SYNCS.PHASECHK.TRANS64 P1, [R5+URZ+0x2a840], R0 ;  /* 0x02a84000050095a7 */ /* 0x000ee4000802007f */
[----:B---3--:R-:W-:Y:S05]  /*25140*/  @!P1 BRA `(.L_x_785) ;  /* 0xfffffffc00f09947 */ /* 0x008fea000383ffff */
[----:B------:R-:W-:Y:S05]  /*25150*/  BRA `(.L_x_956) ;  /* 0xffffffb4005c7947 */ /* 0x000fea000383ffff */
.L_x_787:
[----:B---3--:R3:W4:Y:S02]  /*25160*/  SYNCS.PHASECHK.TRANS64.TRYWAIT P1, [R27+URZ+0x2a840], R2 ;  /* 0x02a840021b0075a7 */ /* 0x008724000802017f */
[----:B----4-:R-:W-:Y:S05]  /*25170*/  @!P1 NANOSLEEP.SYNCS 0x989680 ;  /* 0x009896800000995d */ /* 0x010fea0003900000 */
[----:B------:R-:W4:Y:S02]  /*25180*/  @!P1 SYNCS.PHASECHK.TRANS64 P1, [R27+URZ+0x2a840], R2 ;  /* 0x02a840021b0095a7 */ /* 0x000f24000802007f */
[----:B----4-:R-:W-:Y:S05]  /*25190*/  @!P1 BRA `(.L_x_787) ;  /* 0xfffffffc00f09947 */ /* 0x010fea000383ffff */
[----:B------:R-:W-:Y:S05]  /*251a0*/  BRA `(.L_x_957) ;  /* 0xffffffb400687947 */ /* 0x000fea000383ffff */
.L_x_789:
[----:B----4-:R4:W0:Y:S02]  /*251b0*/  SYNCS.PHASECHK.TRANS64.TRYWAIT P1, [R5+URZ+0x2a860], R0 ;  /* 0x02a86000050075a7 */ /* 0x010824000802017f */
[----:B0-----:R-:W-:Y:S05]  /*251c0*/  @!P1 NANOSLEEP.SYNCS 0x989680 ;  /* 0x009896800000995d */ /* 0x001fea0003900000 */
[----:B------:R-:W0:Y:S02]  /*251d0*/  @!P1 SYNCS.PHASECHK.TRANS64 P1, [R5+URZ+0x2a860], R0 ;  /* 0x02a86000050095a7 */ /* 0x000e24000802007f */
[----:B0-----:R-:W-:Y:S05]  /*251e0*/  @!P1 BRA `(.L_x_789) ;  /* 0xfffffffc00f09947 */ /* 0x001fea000383ffff */
[----:B------:R-:W-:Y:S05]  /*251f0*/  BRA `(.L_x_958) ;  /* 0xffffffb400647947 */ /* 0x000fea000383ffff */
.L_x_959:
        /* <DEDUP_REMOVED lines=16> */
.L_x_3206:


//--------------------- .text._ZN7cutlass13device_kernelIN5flash11enable_sm90INS1_16FlashAttnFwdSm90INS1_25CollectiveMainloopFwdSm90ILi2EN4cute5tupleIJNS5_1CILi1EEES8_S8_EEENS6_IJNS7_ILi128EEENS7_ILi96EEENS7_ILi192EEEEEELi128ENS_10bfloat16_tEfNS_4arch4Sm90ELb0ELb1ELb0ELb0ELb1ELb0ELb0ELb1ELb1ELb1ELb1ELb0EEENS1_21CollectiveEpilogueFwdINS6_IJSA_SA_SB_EEES9_SE_SG_Li256ELb0ELb1ELb1ELb0EEENS1_19SingleTileSchedulerILb0ELb1ELb1ELi128EEEEEEEEEvNT_6ParamsE --------------------------
	.section	.text._ZN7cutlass13device_kernelIN5flash11enable_sm90INS1_16FlashAttnFwdSm90INS1_25CollectiveMainloopFwdSm90ILi2EN4cute5tupleIJNS5_1CILi1EEES8_S8_EEENS6_IJNS7_ILi128EEENS7_ILi96EEENS7_ILi192EEEEEELi128ENS_10bfloat16_tEfNS_4arch4Sm90ELb0ELb1ELb0ELb0ELb1ELb0ELb0ELb1ELb1ELb1ELb1ELb0EEENS1_21CollectiveEpilogueFwdINS6_IJSA_SA_SB_EEES9_SE_SG_Li256ELb0ELb1ELb1ELb0EEENS1_19SingleTileSchedulerILb0ELb1ELb1ELi128EEEEEEEEEvNT_6ParamsE,"ax",@progbits
	.align	128
.text._ZN7cutlass13device_kernelIN5flash11enable_sm90INS1_16FlashAttnFwdSm90INS1_25CollectiveMainloopFwdSm90ILi2EN4cute5tupleIJNS5_1CILi1EEES8_S8_EEENS6_IJNS7_ILi128EEENS7_ILi96EEENS7_ILi192EEEEEELi128ENS_10bfloat16_tEfNS_4arch4Sm90ELb0ELb1ELb0ELb0ELb1ELb0ELb0ELb1ELb1ELb1ELb1ELb0EEENS1_21CollectiveEpilogueFwdINS6_IJSA_SA_SB_EEES9_SE_SG_Li256ELb0ELb1ELb1ELb0EEENS1_19SingleTileSchedulerILb0ELb1ELb1ELi128EEEEEEEEEvNT_6ParamsE:
        .type           _ZN7cutlass13device_kernelIN5flash11enable_sm90INS1_16FlashAttnFwdSm90INS1_25CollectiveMainloopFwdSm90ILi2EN4cute5tupleIJNS5_1CILi1EEES8_S8_EEENS6_IJNS7_ILi128EEENS7_ILi96EEENS7_ILi192EEEEEELi128ENS_10bfloat16_tEfNS_4arch4Sm90ELb0ELb1ELb0ELb0ELb1ELb0ELb0ELb1ELb1ELb1ELb1ELb0EEENS1_21CollectiveEpilogueFwdINS6_IJSA_SA_SB_EEES9_SE_SG_Li256ELb0ELb1ELb1ELb0EEENS1_19SingleTileSchedulerILb0ELb1ELb1ELi128EEEEEEEEEvNT_6ParamsE,@function
        .size           _ZN7cutlass13device_kernelIN5flash11enable_sm90INS1_16FlashAttnFwdSm90INS1_25CollectiveMainloopFwdSm90ILi2EN4cute5tupleIJNS5_1CILi1EEES8_S8_EEENS6_IJNS7_ILi128EEENS7_ILi96EEENS7_ILi192EEEEEELi128ENS_10bfloat16_tEfNS_4arch4Sm90ELb0ELb1ELb0ELb0ELb1ELb0ELb0ELb1ELb1ELb1ELb1ELb0EEENS1_21CollectiveEpilogueFwdINS6_IJSA_SA_SB_EEES9_SE_SG_Li256ELb0ELb1ELb1ELb0EEENS1_19SingleTileSchedulerILb0ELb1ELb1ELi128EEEEEEEEEvNT_6ParamsE,(.L_x_3207 - _ZN7cutlass13device_kernelIN5flash11enable_sm90INS1_16FlashAttnFwdSm90INS1_25CollectiveMainloopFwdSm90ILi2EN4cute5tupleIJNS5_1CILi1EEES8_S8_EEENS6_IJNS7_ILi128EEENS7_ILi96EEENS7_ILi192EEEEEELi128ENS_10bfloat16_tEfNS_4arch4Sm90ELb0ELb1ELb0ELb0ELb1ELb0ELb0ELb1ELb1ELb1ELb1ELb0EEENS1_21CollectiveEpilogueFwdINS6_IJSA_SA_SB_EEES9_SE_SG_Li256ELb0ELb1ELb1ELb0EEENS1_19SingleTileSchedulerILb0ELb1ELb1ELi128EEEEEEEEEvNT_6ParamsE)
        .other          _ZN7cutlass13device_kernelIN5flash11enable_sm90INS1_16FlashAttnFwdSm90INS1_25CollectiveMainloopFwdSm90ILi2EN4cute5tupleIJNS5_1CILi1EEES8_S8_EEENS6_IJNS7_ILi128EEENS7_ILi96EEENS7_ILi192EEEEEELi128ENS_10bfloat16_tEfNS_4arch4Sm90ELb0ELb1ELb0ELb0ELb1ELb0ELb0ELb1ELb1ELb1ELb1ELb0EEENS1_21CollectiveEpilogueFwdINS6_IJSA_SA_SB_EEES9_SE_SG_Li256ELb0ELb1ELb1ELb0EEENS1_19SingleTileSchedulerILb0ELb1ELb1ELi128EEEEEEEEEvNT_6ParamsE,@"STO_CUDA_ENTRY STV_DEFAULT"
_ZN7cutlass13device_kernelIN5flash11enable_sm90INS1_16FlashAttnFwdSm90INS1_25CollectiveMainloopFwdSm90ILi2EN4cute5tupleIJNS5_1CILi1EEES8_S8_EEENS6_IJNS7_ILi128EEENS7_ILi96EEENS7_ILi192EEEEEELi128ENS_10bfloat16_tEfNS_4arch4Sm90ELb0ELb1ELb0ELb0ELb1ELb0ELb0ELb1ELb1ELb1ELb1ELb0EEENS1_21CollectiveEpilogueFwdINS6_IJSA_SA_SB_EEES9_SE_SG_Li256ELb0ELb1ELb1ELb0EEENS1_19SingleTileSchedulerILb0ELb1ELb1ELi128EEEEEEEEEvNT_6ParamsE:
        /* <DEDUP_REMOVED lines=45> */
.L_x_960:
        /* <DEDUP_REMOVED lines=22> */
.L_x_961:
        /* <DEDUP_REMOVED lines=18> */
.L_x_962:
        /* <DEDUP_REMOVED lines=22> */
.L_x_963:
        /* <DEDUP_REMOVED lines=23> */
.L_x_964:
[----:B------:R-:W-:Y:S01]  /*0820*/  UISETP.NE.AND UP0, UPT, UR9, URZ, UPT ;  /* 0x0000003f0900728c */ /* 0x000fe2000bf05270 */
[----:B------:R-:W-:Y:S01]  /*0830*/  NOP ;  /* 0x0000000000007918 */ /* 0x000fe20000000000 */
[----:B0-----:R-:W-:Y:S01]  /*0840*/  UMOV UR4, 0x1 ;  /* 0x0000000100047882 */ /* 0x001fe20000000000 */
[----:B------:R-:W-:Y:S01]  /*0850*/  ULDC.64 UR36, c[0x0][0x208] ;  /* 0x0000820000247ab9 */ /* 0x000fe20000000a00 */
[----:B------:R-:W-:Y:S01]  /*0860*/  USEL UR4, UR4, 0x2, !UP0 ;  /* 0x0000000204047887 */ /* 0x000fe2000c000000 */
[----:B------:R-:W-:Y:S01]  /*0870*/  BSSY B6, `(.L_x_965) ;  /* 0x0001175000067945 */ /* 0x000fe20003800000 */
[----:B-1234-:R-:W-:Y:S01]  /*0880*/  BAR.SYNC.DEFER_BLOCKING 0x0 ;  /* 0x0000000000007b1d */ /* 0x01efe20000010000 */
[----:B------:R-:W-:-:S03]  /*0890*/  PLOP3.LUT P0, PT, PT, PT, UP0, 0x80, 0x0 ;  /* 0x000000000000781c */ /* 0x000fc60003f0f008 */
[----:B------:R-:W-:-:S05]  /*08a0*/  IMAD.U32 R2, RZ, RZ, UR4 ;  /* 0x00000004ff027e24 */ /* 0x000fca000f8e00ff */
[----:B------:R0:W-:Y:S05]  /*08b0*/  STL [R1], R2 ;  /* 0x0000000201007387 */ /* 0x0001ea0000100800 */
[----:B------:R-:W-:Y:S05]  /*08c0*/  @!P0 BRA `(.L_x_966) ;  /* 0x000000d800408947 */ /* 0x000fea0003800000 */
.L_x_967:
[----:B------:R-:W-:-:S08]  /*08d0*/  NOP ;  /* 0x0000000000007918 */ /* 0x000fd00000000000 */
[----:B------:R-:W1:Y:S02]  /*08e0*/  USETMAXREG.TRY_ALLOC.CTAPOOL UP0, 0xe8 ;  /* 0x000000e8000079c8 */ /* 0x000e640008000600 */
[----:B-1----:R-:W-:-:S13]  /*08f0*/  PLOP3.LUT P0, PT, PT, PT, UP0, 0x80, 0x0 ;  /* 0x000000000000781c */ /* 0x002fda0003f0f008 */
[----:B------:R-:W-:Y:S05]  /*0900*/  @!P0 BRA `(.L_x_967) ;  /* 0xfffffffc00f08947 */ /* 0x000fea000383ffff */
[----:B0-----:R-:W0:Y:S08]  /*0910*/  LDC R2, c[0x0][0xc50] ;  /* 0x00031400ff027b82 */ /* 0x001e300000000800 */
        /* <DEDUP_REMOVED lines=13> */
[----:B------:R-:W0:Y:S01]  /*09f0*/  LDC R23, c[0x0][0x448] ;  /* 0x00011200ff177b82 */ /* 0x000e220000000800 */
[----:B------:R-:W1:Y:S01]  /*0a00*/  S2R R72, SR_CTAID.X ;  /* 0x0000000000487919 */ /* 0x000e620000002500 */
[----:B------:R-:W-:Y:S01]  /*0a10*/  LOP3.LUT R18, R18, 0xffefffff, RZ, 0xc0, !PT ;  /* 0xffefffff12127812 */ /* 0x000fe200078ec0ff */
[----:B------:R-:W-:-:S05]  /*0a20*/  VIADD R75, R25, 0xffffff80 ;  /* 0xffffff80194b7836 */ /* 0x000fca0000000000 */
[----:B------:R-:W2:Y:S08]  /*0a30*/  LDC.64 R2, c[0x0][0x418] ;  /* 0x00010600ff027b82 */ /* 0x000eb00000000a00 */
[----:B------:R-:W3:Y:S01]  /*0a40*/  LDC.64 R10, c[0x0][0x9e0] ;  /* 0x00027800ff0a7b82 */ /* 0x000ee20000000a00 */
[----:B0-----:R-:W-:-:S07]  /*0a50*/  ISETP.NE.AND P2, PT, R23, 0x1, PT ;  /* 0x000000011700780c */ /* 0x001fce0003f45270 */
[----:B------:R-:W0:Y:S01]  /*0a60*/  LDC R8, c[0x0][0x288] ;  /* 0x0000a200ff087b82 */ /* 0x000e220000000800 */
[----:B--2---:R-:W-:-:S07]  /*0a70*/  ISETP.NE.U32.AND P0, PT, R2, RZ, PT ;  /* 0x000000ff0200720c */ /* 0x004fce0003f05070 */
[----:B------:R-:W2:Y:S01]  /*0a80*/  LDC R16, c[0x0][0x424] ;  /* 0x00010900ff107b82 */ /* 0x000ea20000000800 */
[----:B-1----:R-:W-:Y:S01]  /*0a90*/  IMAD.SHL.U32 R72, R72, 0x80, RZ ;  /* 0x0000008048487824 */ /* 0x002fe200078e00ff */
[----:B------:R-:W-:-:S03]  /*0aa0*/  ISETP.NE.AND.EX P0, PT, R3, RZ, PT, P0 ;  /* 0x000000ff0300720c */ /* 0x000fc60003f05300 */
[----:B------:R-:W-:Y:S01]  /*0ab0*/  @P2 VIADD R0, R72, 0x7f ;  /* 0x0000007f48002836 */ /* 0x000fe20000000000 */
[----:B------:R-:W-:Y:S02]  /*0ac0*/  @P2 LOP3.LUT R18, R18, 0x100000, RZ, 0xfc, !PT ;  /* 0x0010000012122812 */ /* 0x000fe400078efcff */
[----:B------:R-:W1:Y:S01]  /*0ad0*/  @P2 LDC R5, c[0x0][0x44c] ;  /* 0x00011300ff052b82 */ /* 0x000e620000000800 */
[----:B---3--:R-:W-:Y:S02]  /*0ae0*/  ISETP.GE.AND P1, PT, R11, 0x1, PT ;  /* 0x000000010b00780c */ /* 0x008fe40003f26270 */
[----:B------:R-:W-:-:S05]  /*0af0*/  LOP3.LUT R18, R18, 0xfff7ffff, RZ, 0xc0, !PT ;  /* 0xfff7ffff12127812 */ /* 0x000fca00078ec0ff */
[----:B------:R-:W3:Y:S01]  /*0b00*/  @P2 LDC R7, c[0x0][0x450] ;  /* 0x00011400ff072b82 */ /* 0x000ee20000000800 */
[----:B0-----:R-:W-:-:S05]  /*0b10*/  IADD3 R3, -R8, 0x1, RZ ;  /* 0x0000000108037810 */ /* 0x001fca0007ffe1ff */
[----:B------:R-:W-:Y:S02]  /*0b20*/  @P1 LOP3.LUT R18, R18, 0x80000, RZ, 0xfc, !PT ;  /* 0x0008000012121812 */ /* 0x000fe400078efcff */
[----:B------:R-:W0:Y:S01]  /*0b30*/  LDC R73, c[0x0][0x2f0] ;  /* 0x0000bc00ff497b82 */ /* 0x000e220000000800 */
[----:B--2---:R-:W-:Y:S01]  /*0b40*/  SEL R16, R16, 0x1, P0 ;  /* 0x0000000110107807 */ /* 0x004fe20000000000 */
[----:B-1----:R-:W-:-:S04]  /*0b50*/  @P2 IMAD.HI.U32 R2, R0, R5, RZ ;  /* 0x0000000500022227 */ /* 0x002fc800078e00ff */
[----:B------:R-:W-:Y:S01]  /*0b60*/  VIADD R0, R72, 0x7f ;  /* 0x0000007f48007836 */ /* 0x000fe20000000000 */
[----:B---3--:R-:W-:Y:S01]  /*0b70*/  @P2 SHF.R.U32.HI R0, RZ, R7, R2 ;  /* 0x00000007ff002219 */ /* 0x008fe20000011602 */
[CC--:B0-----:R-:W-:Y:S02]  /*0b80*/  IMAD R3, R16.reuse, R73.reuse, R3 ;  /* 0x0000004910037224 */ /* 0x0c1fe400078e0203 */
[----:B------:R-:W-:Y:S02]  /*0b90*/  IMAD R22, R16, R73, RZ ;  /* 0x0000004910167224 */ /* 0x000fe400078e02ff */
[----:B------:R-:W-:-:S04]  /*0ba0*/  IMAD.IADD R3, R3, 0x1, R0 ;  /* 0x0000000103037824 */ /* 0x000fc800078e0200 */
[----:B------:R-:W-:Y:S01]  /*0bb0*/  IMAD.IADD R0, R3, 0x1, R10 ;  /* 0x0000000103007824 */ /* 0x000fe200078e020a */
[----:B------:R-:W-:Y:S06]  /*0bc0*/  @!P1 BRA `(.L_x_969) ;  /* 0x0000000000409947 */ /* 0x000fec0003800000 */
[C---:B------:R-:W-:Y:S01]  /*0bd0*/  ISETP.GT.AND P0, PT, R3.reuse, RZ, PT ;  /* 0x000000ff0300720c */ /* 0x040fe20003f04270 */
[----:B------:R-:W-:-:S12]  /*0be0*/  VIADD R2, R3, 0xffffffff ;  /* 0xffffffff03027836 */ /* 0x000fd80000000000 */
[----:B------:R-:W-:Y:S05]  /*0bf0*/  @P0 BRA `(.L_x_970) ;  /* 0x00000000001c0947 */ /* 0x000fea0003800000 */
[----:B------:R-:W-:Y:S01]  /*0c00*/  ISETP.NE.AND P0, PT, R11, 0x1, PT ;  /* 0x000000010b00780c */ /* 0x000fe20003f05270 */
[----:B------:R-:W-:-:S12]  /*0c10*/  IMAD.MOV R3, RZ, RZ, -R3 ;  /* 0x000000ffff037224 */ /* 0x000fd800078e0a03 */
[----:B------:R-:W0:Y:S02]  /*0c20*/  @P0 LDC.64 R4, c[0x0][0x9e8] ;  /* 0x00027a00ff040b82 */ /* 0x000e240000000a00 */
[----:B0-----:R-:W-:-:S05]  /*0c30*/  @P0 IMAD.HI.U32 R2, R3, R4, RZ ;  /* 0x0000000403020227 */ /* 0x001fca00078e00ff */
[----:B------:R-:W-:-:S04]  /*0c40*/  @P0 SHF.R.U32.HI R3, RZ, R5, R2 ;  /* 0x00000005ff030219 */ /* 0x000fc80000011602 */
[----:B------:R-:W-:Y:S01]  /*0c50*/  LOP3.LUT R2, RZ, R3, RZ, 0x33, !PT ;  /* 0x00000003ff027212 */ /* 0x000fe200078e33ff */
[----:B------:R-:W-:Y:S06]  /*0c60*/  BRA `(.L_x_971) ;  /* 0x0000000000107947 */ /* 0x000fec0003800000 */
.L_x_970:
[----:B------:R-:W-:-:S13]  /*0c70*/  ISETP.NE.AND P0, PT, R11, 0x1, PT ;  /* 0x000000010b00780c */ /* 0x000fda0003f05270 */
[----:B------:R-:W0:Y:S02]  /*0c80*/  @P0 LDC.64 R4, c[0x0][0x9e8] ;  /* 0x00027a00ff040b82 */ /* 0x000e240000000a00 */
[----:B0-----:R-:W-:-:S05]  /*0c90*/  @P0 IMAD.HI.U32 R4, R2, R4, RZ ;  /* 0x0000000402040227 */ /* 0x001fca00078e00ff */
[----:B------:R-:W-:-:S07]  /*0ca0*/  @P0 SHF.R.U32.HI R2, RZ, R5, R4 ;  /* 0x00000005ff020219 */ /* 0x000fce0000011604 */
.L_x_971:
[----:B------:R-:W-:-:S05]  /*0cb0*/  IMAD R3, R2, R11, R11 ;  /* 0x0000000b02037224 */ /* 0x000fca00078e020b */
[----:B------:R-:W-:-:S07]  /*0cc0*/  VIMNMX R0, R0, R3, PT ;  /* 0x0000000300007248 */ /* 0x000fce0003fe0100 */
.L_x_969:
[----:B------:R-:W0:Y:S01]  /*0cd0*/  @P2 LDC R3, c[0x0][0x44c] ;  /* 0x00011300ff032b82 */ /* 0x000e220000000800 */
[----:B------:R-:W-:Y:S01]  /*0ce0*/  VIADD R2, R0, 0x5f ;  /* 0x0000005f00027836 */ /* 0x000fe20000000000 */
[----:B------:R-:W-:Y:S01]  /*0cf0*/  ULDC UR4, c[0x0][0x9dc] ;  /* 0x0002770000047ab9 */ /* 0x000fe20000000800 */
[----:B------:R-:W-:Y:S02]  /*0d00*/  IMAD R0, R16, R73, 0x5f ;  /* 0x0000005f10007424 */ /* 0x000fe400078e0249 */
[----:B------:R-:W-:-:S03]  /*0d10*/  IMAD.HI R2, R2, 0x2aaaaaab, RZ ;  /* 0x2aaaaaab02027827 */ /* 0x000fc600078e02ff */
[----:B------:R-:W1:Y:S01]  /*0d20*/  @P2 LDC R7, c[0x0][0x450] ;  /* 0x00011400ff072b82 */ /* 0x000e620000000800 */
[----:B------:R-:W-:Y:S01]  /*0d30*/  IMAD.HI R0, R0, 0x2aaaaaab, RZ ;  /* 0x2aaaaaab00007827 */ /* 0x000fe200078e02ff */
[----:B------:R-:W-:-:S03]  /*0d40*/  SHF.R.U32.HI R5, RZ, 0x1f, R2 ;  /* 0x0000001fff057819 */ /* 0x000fc60000011602 */
[----:B------:R-:W-:Y:S01]  /*0d50*/  IMAD.MOV.U32 R4, RZ, RZ, R72 ;  /* 0x000000ffff047224 */ /* 0x000fe200078e0048 */
[----:B------:R-:W-:Y:S01]  /*0d60*/  LEA.HI.SX32 R2, R2, R5, 0x1c ;  /* 0x0000000502027211 */ /* 0x000fe200078fe2ff */
[----:B------:R-:W-:Y:S02]  /*0d70*/  IMAD R73, R16, R73, -R8 ;  /* 0x0000004910497224 */ /* 0x000fe400078e0a08 */
[----:B0-----:R-:W-:Y:S01]  /*0d80*/  @P2 IMAD.HI.U32 R6, R72, R3, RZ ;  /* 0x0000000348062227 */ /* 0x001fe200078e00ff */
[----:B------:R-:W-:-:S04]  /*0d90*/  SHF.R.U32.HI R3, RZ, 0x1f, R0 ;  /* 0x0000001fff037819 */ /* 0x000fc80000011600 */
[----:B------:R-:W-:Y:S02]  /*0da0*/  LEA.HI.SX32 R3, R0, R3, 0x1c ;  /* 0x0000000300037211 */ /* 0x000fe400078fe2ff */
[----:B-1----:R-:W-:Y:S02]  /*0db0*/  @P2 SHF.R.U32.HI R4, RZ, R7, R6 ;  /* 0x00000007ff042219 */ /* 0x002fe40000011606 */
[----:B------:R-:W-:-:S03]  /*0dc0*/  VIMNMX R9, R3, R2, PT ;  /* 0x0000000203097248 */ /* 0x000fc60003fe0100 */
[----:B------:R-:W-:-:S04]  /*0dd0*/  IMAD.IADD R0, R73, 0x1, R4 ;  /* 0x0000000149007824 */ /* 0x000fc800078e0204 */
[----:B------:R-:W-:Y:S01]  /*0de0*/  VIADD R2, R0, -UR4 ;  /* 0x8000000400027c36 */ /* 0x000fe20008000000 */
[----:B------:R-:W-:Y:S06]  /*0df0*/  @!P1 BRA `(.L_x_972) ;  /* 0x00000000003c9947 */ /* 0x000fec0003800000 */
[----:B------:R-:W-:-:S13]  /*0e00*/  ISETP.GT.AND P0, PT, R0, -0x1, PT ;  /* 0xffffffff0000780c */ /* 0x000fda0003f04270 */
[----:B------:R-:W-:Y:S05]  /*0e10*/  @P0 BRA `(.L_x_973) ;  /* 0x00000000001c0947 */ /* 0x000fea0003800000 */
[----:B------:R-:W-:Y:S02]  /*0e20*/  ISETP.NE.AND P0, PT, R11, 0x1, PT ;  /* 0x000000010b00780c */ /* 0x000fe40003f05270 */
[----:B------:R-:W-:-:S11]  /*0e30*/  LOP3.LUT R3, RZ, R0, RZ, 0x33, !PT ;  /* 0x00000000ff037212 */ /* 0x000fd600078e33ff */
[----:B------:R-:W0:Y:S02]  /*0e40*/  @P0 LDC.64 R4, c[0x0][0x9e8] ;  /* 0x00027a00ff040b82 */ /* 0x000e240000000a00 */
[----:B0-----:R-:W-:-:S05]  /*0e50*/  @P0 IMAD.HI.U32 R0, R3, R4, RZ ;  /* 0x0000000403000227 */ /* 0x001fca00078e00ff */
[----:B------:R-:W-:-:S04]  /*0e60*/  @P0 SHF.R.U32.HI R3, RZ, R5, R0 ;  /* 0x00000005ff030219 */ /* 0x000fc80000011600 */
[----:B------:R-:W-:Y:S01]  /*0e70*/  LOP3.LUT R0, RZ, R3, RZ, 0x33, !PT ;  /* 0x00000003ff007212 */ /* 0x000fe200078e33ff */
[----:B------:R-:W-:Y:S06]  /*0e80*/  BRA `(.L_x_974) ;  /* 0x0000000000107947 */ /* 0x000fec0003800000 */
.L_x_973:
[----:B------:R-:W-:-:S13]  /*0e90*/  ISETP.NE.AND P0, PT, R11, 0x1, PT ;  /* 0x000000010b00780c */ /* 0x000fda0003f05270 */
[----:B------:R-:W0:Y:S02]  /*0ea0*/  @P0 LDC.64 R4, c[0x0][0x9e8] ;  /* 0x00027a00ff040b82 */ /* 0x000e240000000a00 */
[----:B0-----:R-:W-:-:S05]  /*0eb0*/  @P0 IMAD.HI.U32 R4, R0, R4, RZ ;  /* 0x0000000400040227 */ /* 0x001fca00078e00ff */
[----:B------:R-:W-:-:S07]  /*0ec0*/  @P0 SHF.R.U32.HI R0, RZ, R5, R4 ;  /* 0x00000005ff000219 */ /* 0x000fce0000011604 */
.L_x_974:
[----:B------:R-:W-:-:S05]  /*0ed0*/  IMAD R3, R0, R11, RZ ;  /* 0x0000000b00037224 */ /* 0x000fca00078e02ff */
[----:B------:R-:W-:-:S07]  /*0ee0*/  VIMNMX R2, R2, R3, !PT ;  /* 0x0000000302027248 */ /* 0x000fce0007fe0100 */
.L_x_972:
[----:B------:R-:W-:Y:S01]  /*0ef0*/  SHF.R.U32.HI R0, RZ, 0x10, R17 ;  /* 0x00000010ff007819 */ /* 0x000fe20000011611 */
[----:B------:R-:W-:Y:S01]  /*0f00*/  IMAD.HI R2, R2, 0x2aaaaaab, RZ ;  /* 0x2aaaaaab02027827 */ /* 0x000fe200078e02ff */
[----:B------:R-:W-:Y:S02]  /*0f10*/  LOP3.LUT R17, R17, 0xffff, RZ, 0xc0, !PT ;  /* 0x0000ffff11117812 */ /* 0x000fe400078ec0ff */
[----:B------:R-:W-:Y:S01]  /*0f20*/  ISETP.NE.AND P0, PT, R0, RZ, PT ;  /* 0x000000ff0000720c */ /* 0x000fe20003f05270 */
[----:B------:R-:W-:Y:S01]  /*0f30*/  IMAD.MOV.U32 R74, RZ, RZ, RZ ;  /* 0x000000ffff4a7224 */ /* 0x000fe200078e00ff */
[----:B------:R-:W-:-:S04]  /*0f40*/  SHF.R.U32.HI R3, RZ, 0x1f, R2 ;  /* 0x0000001fff037819 */ /* 0x000fc80000011602 */
[----:B------:R-:W-:-:S04]  /*0f50*/  LEA.HI.SX32 R3, R2, R3, 0x1c ;  /* 0x0000000302037211 */ /* 0x000fc800078fe2ff */
[----:B------:R-:W-:-:S03]  /*0f60*/  VIMNMX R8, RZ, R3, !PT ;  /* 0x00000003ff087248 */ /* 0x000fc60007fe0100 */
[----:B------:R-:W0:Y:S01]  /*0f70*/  @!P0 LDC R0, c[0x0][0x9f0] ;  /* 0x00027c00ff008b82 */ /* 0x000e220000000800 */
[----:B------:R-:W-:-:S13]  /*0f80*/  ISETP.GT.AND P1, PT, R9, R8, PT ;  /* 0x000000080900720c */ /* 0x000fda0003f24270 */
[----:B------:R-:W-:Y:S05]  /*0f90*/  @!P1 BRA `(.L_x_975) ;  /* 0x0000000000709947 */ /* 0x000fea0003800000 */
[-C--:B0-----:R-:W-:Y:S02]  /*0fa0*/  IABS R6, R0.reuse ;  /* 0x0000000000067213 */ /* 0x081fe40000000000 */
[----:B------:R-:W-:Y:S02]  /*0fb0*/  IADD3 R2, R0, -0x1, R9 ;  /* 0xffffffff00027810 */ /* 0x000fe40007ffe009 */
[----:B------:R-:W0:Y:S03]  /*0fc0*/  I2F.RP R4, R6 ;  /* 0x0000000600047306 */ /* 0x000e260000209400 */
[----:B------:R-:W-:Y:S01]  /*0fd0*/  IMAD.IADD R5, R2, 0x1, -R8 ;  /* 0x0000000102057824 */ /* 0x000fe200078e0a08 */
[----:B------:R-:W-:-:S04]  /*0fe0*/  IABS R2, R0 ;  /* 0x0000000000027213 */ /* 0x000fc80000000000 */
[----:B------:R-:W-:Y:S02]  /*0ff0*/  IABS R10, R5 ;  /* 0x00000005000a7213 */ /* 0x000fe40000000000 */
[----:B------:R-:W-:-:S04]  /*1000*/  LOP3.LUT R5, R5, R0, RZ, 0x3c, !PT ;  /* 0x0000000005057212 */ /* 0x000fc800078e3cff */
[----:B------:R-:W-:Y:S01]  /*1010*/  ISETP.GE.AND P2, PT, R5, RZ, PT ;  /* 0x000000ff0500720c */ /* 0x000fe20003f46270 */
[----:B0-----:R-:W0:Y:S02]  /*1020*/  MUFU.RCP R4, R4 ;  /* 0x0000000400047308 */ /* 0x001e240000001000 */
[----:B0-----:R-:W-:Y:S02]  /*1030*/  VIADD R3, R4, 0xffffffe ;  /* 0x0ffffffe04037836 */ /* 0x001fe40000000000 */
[----:B------:R-:W-:Y:S02]  /*1040*/  IMAD.MOV R4, RZ, RZ, -R2 ;  /* 0x000000ffff047224 */ /* 0x000fe400078e0a02 */
[----:B------:R-:W-:Y:S02]  /*1050*/  IMAD.MOV.U32 R2, RZ, RZ, RZ ;  /* 0x000000ffff027224 */ /* 0x000fe400078e00ff */
[----:B------:R-:W0:Y:S02]  /*1060*/  F2I.FTZ.U32.TRUNC.NTZ R3, R3 ;  /* 0x0000000300037305 */ /* 0x000e24000021f000 */
[----:B0-----:R-:W-:-:S04]  /*1070*/  IMAD.MOV R7, RZ, RZ, -R3 ;  /* 0x000000ffff077224 */ /* 0x001fc800078e0a03 */
[----:B------:R-:W-:-:S04]  /*1080*/  IMAD R7, R7, R6, RZ ;  /* 0x0000000607077224 */ /* 0x000fc800078e02ff */
[----:B------:R-:W-:-:S04]  /*1090*/  IMAD.HI.U32 R2, R3, R7, R2 ;  /* 0x0000000703027227 */ /* 0x000fc800078e0002 */
[----:B------:R-:W-:-:S04]  /*10a0*/  IMAD.MOV.U32 R3, RZ, RZ, R10 ;  /* 0x000000ffff037224 */ /* 0x000fc800078e000a */
        /* <DEDUP_REMOVED lines=8> */
[----:B------:R-:W-:Y:S01]  /*1130*/  @!P2 IMAD.MOV R2, RZ, RZ, -R2 ;  /* 0x000000ffff02a224 */ /* 0x000fe200078e0a02 */
[----:B------:R-:W-:-:S05]  /*1140*/  @!P1 LOP3.LUT R2, RZ, R0, RZ, 0x33, !PT ;  /* 0x00000000ff029212 */ /* 0x000fca00078e33ff */
[----:B------:R-:W-:-:S07]  /*1150*/  IMAD.MOV.U32 R74, RZ, RZ, R2 ;  /* 0x000000ffff4a7224 */ /* 0x000fce00078e0002 */
.L_x_975:
[-C--:B------:R-:W-:Y:S01]  /*1160*/  IMAD R17, R17, R74.reuse, R8 ;  /* 0x0000004a11117224 */ /* 0x080fe200078e0208 */
[----:B------:R-:W-:Y:S01]  /*1170*/  PLOP3.LUT P0, PT, PT, PT, PT, 0x80, 0x0 ;  /* 0x000000000000781c */ /* 0x000fe20003f0f070 */
[----:B0-----:R-:W-:Y:S01]  /*1180*/  IMAD.MOV.U32 R0, RZ, RZ, RZ ;  /* 0x000000ffff007224 */ /* 0x001fe200078e00ff */
[----:B------:R-:W-:Y:S01]  /*1190*/  CS2R R86, SRZ ;  /* 0x0000000000567805 */ /* 0x000fe2000001ff00 */
        /* <DEDUP_REMOVED lines=39> */
[----:B------:R-:W-:-:S05]  /*1410*/  SHF.R.S32.HI R78, RZ, 0x7, R77 ;  /* 0x00000007ff4e7819 */ /* 0x000fca000001144d */
        /* <DEDUP_REMOVED lines=29> */
.L_x_977:
[----:B------:R-:W-:-:S04]  /*15f0*/  SHF.L.U32 R0, RZ, 0x1f, RZ ;  /* 0x0000001fff007819 */ /* 0x000fc800000006ff */
[----:B------:R-:W0:Y:S02]  /*1600*/  SYNCS.PHASECHK.TRANS64.TRYWAIT P0, [UR38+0x2a800], R0 ;  /* 0x02a80000ff0075a7 */ /* 0x000e240008000166 */
[----:B0-----:R-:W-:Y:S05]  /*1610*/  @!P0 BRA `(.L_x_978) ;  /* 0x0000010800708947 */ /* 0x001fea0003800000 */
.L_x_1111:
[----:B------:R-:W2:Y:S02]  /*1620*/  LDL R2, [R1] ;  /* 0x0000000001027983 */ /* 0x000ea40000100800 */
[----:B--2---:R-:W-:-:S13]  /*1630*/  R2UR UR4, R2 ;  /* 0x00000000020472ca */ /* 0x004fda00000e0000 */
[----:B------:R-:W-:-:S06]  /*1640*/  ULOP3.LUT UR4, UR4, 0x1, URZ, 0xfc, !UPT ;  /* 0x0000000104047892 */ /* 0x000fcc000f8efc3f */
[----:B------:R-:W-:-:S05]  /*1650*/  IMAD.U32 R2, RZ, RZ, UR4 ;  /* 0x00000004ff027e24 */ /* 0x000fca000f8e00ff */
[----:B------:R-:W-:-:S13]  /*1660*/  ISETP.NE.AND P0, PT, R2, 0x3, PT ;  /* 0x000000030200780c */ /* 0x000fda0003f05270 */
[----:B------:R-:W-:Y:S05]  /*1670*/  @!P0 BRA `(.L_x_979) ;  /* 0x0000000000048947 */ /* 0x000fea0003800000 */
[----:B------:R-:W-:Y:S01]  /*1680*/  BPT.TRAP 0x1 ;  /* 0x000000040000795c */ /* 0x000fe20000300000 */
.L_x_979:
[----:B------:R1:W2:Y:S01]  /*1690*/  SYNCS.PHASECHK.TRANS64.TRYWAIT P1, [UR38+0x2a830], R0 ;  /* 0x02a83000ff0075a7 */ /* 0x0002a20008020166 */
[----:B------:R-:W-:Y:S05]  /*16a0*/  @!P0 BRA `(.L_x_980) ;  /* 0x0000000000048947 */ /* 0x000fea0003800000 */
[----:B------:R-:W-:Y:S01]  /*16b0*/  BPT.TRAP 0x1 ;  /* 0x000000040000795c */ /* 0x000fe20000300000 */
.L_x_980:
[----:B------:R-:W-:-:S05]  /*16c0*/  IMAD.U32 R4, RZ, RZ, UR39 ;  /* 0x00000027ff047e24 */ /* 0x000fca000f8e00ff */
[----:B------:R-:W-:Y:S01]  /*16d0*/  LOP3.LUT R4, R4, 0x10000, RZ, 0xfc, !PT ;  /* 0x0001000004047812 */ /* 0x000fe200078efcff */
[----:B--2---:R-:W-:Y:S06]  /*16e0*/  @P1 BRA `(.L_x_981) ;  /* 0x0000000000081947 */ /* 0x004fec0003800000 */
[----:B------:R-:W2:Y:S02]  /*16f0*/  SYNCS.PHASECHK.TRANS64.TRYWAIT P1, [UR38+0x2a830], R0 ;  /* 0x02a83000ff0075a7 */ /* 0x000ea40008020166 */
[----:B--2---:R-:W-:Y:S05]  /*1700*/  @!P1 BRA `(.L_x_982) ;  /* 0x00000108004c9947 */ /* 0x004fea0003800000 */
.L_x_981:
[----:B------:R-:W-:Y:S05]  /*1710*/  WARPSYNC.ALL ;  /* 0x0000000000007948 */ /* 0x000fea0003800000 */
[----:B------:R-:W-:Y:S01]  /*1720*/  IMAD.MOV.U32 R5, RZ, RZ, 0x40000040 ;  /* 0x40000040ff057424 */ /* 0x000fe200078e00ff */
[----:B------:R-:W-:Y:S01]  /*1730*/  UIADD3 UR4, UR38, 0x18400, URZ ;  /* 0x0001840026047890 */ /* 0x000fe2000fffe03f */
[----:B------:R-:W-:Y:S01]  /*1740*/  R2UR UR8, R4 ;  /* 0x00000000040872ca */ /* 0x000fe200000e0000 */
[----:B------:R-:W-:Y:S02]  /*1750*/  WARPGROUP.ARRIVE ;  /* 0x00000000000079c5 */ /* 0x000fe40000000000 */
[----:B------:R-:W-:Y:S01]  /*1760*/  R2UR UR9, R5 ;  /* 0x00000000050972ca */ /* 0x000fe200000e0000 */
[----:B------:R-:W-:-:S03]  /*1770*/  USHF.R.U32.HI UR4, URZ, 0x4, UR4 ;  /* 0x000000043f047899 */ /* 0x000fc60008011604 */
[----:B------:R-:W2:Y:S01]  /*1780*/  S2UR UR61, SR_CgaCtaId ;  /* 0x00000000003d79c3 */ /* 0x000ea20000008800 */
[----:B------:R-:W-:Y:S01]  /*1790*/  UMOV UR11, 0x40000040 ;  /* 0x40000040000b7882 */ /* 0x000fe20000000000 */
[----:B------:R-:W-:Y:S01]  /*17a0*/  UMOV UR13, 0x40000040 ;  /* 0x40000040000d7882 */ /* 0x000fe20000000000 */
[----:B------:R-:W-:Y:S01]  /*17b0*/  ULOP3.LUT UR4, UR4, 0x3fff, URZ, 0xc0, !UPT ;  /* 0x00003fff04047892 */ /* 0x000fe2000f8ec03f */
[----:B------:R-:W-:Y:S01]  /*17c0*/  UMOV UR15, 0x40000040 ;  /* 0x40000040000f7882 */ /* 0x000fe20000000000 */
[----:B------:R-:W-:Y:S02]  /*17d0*/  UMOV UR17, 0x40000040 ;  /* 0x4000004000117882 */ /* 0x000fe40000000000 */
[----:B------:R-:W-:Y:S01]  /*17e0*/  ULOP3.LUT UR39, UR4, 0x10000, URZ, 0xfc, !UPT ;  /* 0x0001000004277892 */ /* 0x000fe2000f8efc3f */
[----:B------:R-:W-:Y:S02]  /*17f0*/  UMOV UR19, 0x40000040 ;  /* 0x4000004000137882 */ /* 0x000fe40000000000 */
[----:B------:R-:W-:Y:S01]  /*1800*/  R2UR UR4, R4 ;  /* 0x00000000040472ca */ /* 0x000fe200000e0000 */
[----:B------:R-:W-:-:S02]  /*1810*/  UIADD3 UR14, UR39, 0x4, URZ ;  /* 0x00000004270e7890 */ /* 0x000fc4000fffe03f */
[----:B------:R-:W-:Y:S02]  /*1820*/  UIADD3 UR18, UR39, 0x6, URZ ;  /* 0x0000000627127890 */ /* 0x000fe4000fffe03f */
[----:B------:R-:W-:Y:S01]  /*1830*/  UMOV UR10, UR39 ;  /* 0x00000027000a7c82 */ /* 0x000fe20008000000 */
[----:B------:R-:W-:Y:S01]  /*1840*/  UIADD3 UR22, UR39, 0x300, URZ ;  /* 0x0000030027167890 */ /* 0x000fe2000fffe03f */
[----:B------:R-:W-:Y:S01]  /*1850*/  HGMMA.64x96x16.F32.BF16 R24, gdesc[UR8], RZ, !UPT, gsb0 ;  /* 0x01600000081879f0 */ /* 0x000fe2000c0018ff */
[----:B------:R-:W-:Y:S01]  /*1860*/  UIADD3 UR10, UR39, 0x2, URZ ;  /* 0x00000002270a7890 */ /* 0x000fe2000fffe03f */
[----:B------:R-:W-:Y:S01]  /*1870*/  UMOV UR9, 0x40000040 ;  /* 0x4000004000097882 */ /* 0x000fe20000000000 */
[----:B------:R-:W-:Y:S01]  /*1880*/  UMOV UR11, 0x40000040 ;  /* 0x40000040000b7882 */ /* 0x000fe20000000000 */
[----:B------:R-:W-:Y:S02]  /*1890*/  UMOV UR21, 0x40000040 ;  /* 0x4000004000157882 */ /* 0x000fe40000000000 */
[----:B------:R-:W-:-:S02]  /*18a0*/  UIADD3 UR8, UR4, 0x2, URZ ;  /* 0x0000000204087890 */ /* 0x000fc4000fffe03f */
[----:B------:R-:W-:Y:S02]  /*18b0*/  UIADD3 UR12, UR4, 0x4, URZ ;  /* 0x00000004040c7890 */ /* 0x000fe4000fffe03f */
[----:B------:R-:W-:Y:S02]  /*18c0*/  UIADD3 UR16, UR4, 0x6, URZ ;  /* 0x0000000604107890 */ /* 0x000fe4000fffe03f */
[----:B------:R-:W-:Y:S01]  /*18d0*/  UIADD3 UR20, UR4, 0x400, URZ ;  /* 0x0000040004147890 */ /* 0x000fe2000fffe03f */
        /* <DEDUP_REMOVED lines=29> */
[----:B------:R-:W-:-:S02]  /*1ab0*/  UMOV UR5, UR53 ;  /* 0x0000003500057c82 */ /* 0x000fc40008000000 */
[----:B------:R-:W-:Y:S01]  /*1ac0*/  UMOV UR4, UR52 ;  /* 0x0000003400047c82 */ /* 0x000fe20008000000 */
        /* <DEDUP_REMOVED lines=36> */
.L_x_983:
[----:B01----:R-:W-:Y:S01]  /*1d10*/  LOP3.LUT R0, R77, 0xffffff80, RZ, 0xc0, !PT ;  /* 0xffffff804d007812 */ /* 0x003fe200078ec0ff */
[----:B------:R-:W-:Y:S01]  /*1d20*/  UIADD3 UR4, UR38, 0x2a840, URZ ;  /* 0x0002a84026047890 */ /* 0x000fe2000fffe03f */
[----:B------:R-:W-:Y:S01]  /*1d30*/  ISETP.NE.AND P2, PT, R23, 0x1, PT ;  /* 0x000000011700780c */ /* 0x000fe20003f45270 */
[----:B------:R-:W-:Y:S01]  /*1d40*/  ULDC UR11, c[0x0][0x288] ;  /* 0x0000a200000b7ab9 */ /* 0x000fe20000000800 */
[----:B------:R-:W-:Y:S01]  /*1d50*/  LEA.HI R76, R76, R75, RZ, 0x2 ;  /* 0x0000004b4c4c7211 */ /* 0x000fe200078f10ff */
[----:B------:R-:W-:Y:S01]  /*1d60*/  IMAD.IADD R0, R75, 0x1, -R0 ;  /* 0x000000014b007824 */ /* 0x000fe200078e0a00 */
[----:B------:R-:W-:Y:S01]  /*1d70*/  LEA.HI R9, R78, R78, RZ, 0x1 ;  /* 0x0000004e4e097211 */ /* 0x000fe200078f08ff */
[----:B------:R-:W-:Y:S01]  /*1d80*/  UPRMT UR4, UR61, 0x654, UR4 ;  /* 0x000006543d047896 */ /* 0x000fe20008000004 */
[----:B------:R-:W-:Y:S02]  /*1d90*/  LOP3.LUT R76, R76, 0xfffffffc, RZ, 0xc0, !PT ;  /* 0xfffffffc4c4c7812 */ /* 0x000fe400078ec0ff */
[----:B------:R-:W-:-:S02]  /*1da0*/  SHF.R.S32.HI R3, RZ, 0x1f, R0 ;  /* 0x0000001fff037819 */ /* 0x000fc40000011400 */
[----:B------:R-:W-:Y:S01]  /*1db0*/  LOP3.LUT R9, R9, 0x3fffffe, RZ, 0xc0, !PT ;  /* 0x03fffffe09097812 */ /* 0x000fe200078ec0ff */
[----:B------:R-:W-:Y:S01]  /*1dc0*/  IMAD.IADD R76, R75, 0x1, -R76 ;  /* 0x000000014b4c7824 */ /* 0x000fe200078e0a4c */
[CC--:B------:R-:W-:Y:S01]  /*1dd0*/  LEA.HI R2, R3.reuse, R0.reuse, RZ, 0x2 ;  /* 0x0000000003027211 */ /* 0x0c0fe200078f10ff */
[----:B------:R-:W0:Y:S01]  /*1de0*/  @P2 LDC R11, c[0x0][0x44c] ;  /* 0x00011300ff0b2b82 */ /* 0x000e220000000800 */
[----:B------:R-:W-:Y:S01]  /*1df0*/  LEA.HI R6, R3, R0, RZ, 0x5 ;  /* 0x0000000003067211 */ /* 0x000fe200078f28ff */
[----:B------:R-:W-:Y:S01]  /*1e00*/  IMAD.IADD R9, R78, 0x1, -R9 ;  /* 0x000000014e097824 */ /* 0x000fe200078e0a09 */
[--C-:B------:R-:W-:Y:S02]  /*1e10*/  SHF.R.S32.HI R3, RZ, 0x2, R2.reuse ;  /* 0x00000002ff037819 */ /* 0x100fe40000011402 */
[----:B------:R-:W-:Y:S02]  /*1e20*/  SHF.R.S32.HI R8, RZ, 0x1f, R2 ;  /* 0x0000001fff087819 */ /* 0x000fe40000011402 */
[----:B------:R-:W-:Y:S01]  /*1e30*/  SHF.R.S32.HI R7, RZ, 0x5, R6 ;  /* 0x00000005ff077819 */ /* 0x000fe20000011406 */
[----:B------:R-:W1:Y:S01]  /*1e40*/  @P2 LDC R13, c[0x0][0x450] ;  /* 0x00011400ff0d2b82 */ /* 0x000e620000000800 */
[----:B------:R-:W-:-:S02]  /*1e50*/  LEA.HI R8, R8, R3, RZ, 0x3 ;  /* 0x0000000308087211 */ /* 0x000fc400078f18ff */
[----:B------:R-:W-:Y:S01]  /*1e60*/  LEA.HI R6, R76, R76, RZ, 0x1 ;  /* 0x0000004c4c067211 */ /* 0x000fe200078f08ff */
[----:B------:R-:W-:Y:S01]  /*1e70*/  IMAD R10, R7, 0x10, R72 ;  /* 0x00000010070a7824 */ /* 0x000fe200078e0248 */
[----:B------:R-:W-:Y:S02]  /*1e80*/  LOP3.LUT R8, R8, 0xfffffff8, RZ, 0xc0, !PT ;  /* 0xfffffff808087812 */ /* 0x000fe400078ec0ff */
[----:B------:R-:W-:Y:S01]  /*1e90*/  LOP3.LUT R7, R6, 0x1ffffffe, RZ, 0xc0, !PT ;  /* 0x1ffffffe06077812 */ /* 0x000fe200078ec0ff */
[----:B------:R-:W-:Y:S01]  /*1ea0*/  SYNCS.ARRIVE.TRANS64.RED.A1T0 RZ, [UR4], RZ ;  /* 0x000000ffffff79a7 */ /* 0x000fe20008100404 */
[----:B------:R-:W-:Y:S01]  /*1eb0*/  IADD3 R8, R10, R3, -R8 ;  /* 0x000000030a087210 */ /* 0x000fe20007ffe808 */
[----:B------:R-:W-:Y:S01]  /*1ec0*/  ULDC UR4, c[0x0][0x9dc] ;  /* 0x0002770000047ab9 */ /* 0x000fe20000000800 */
[----:B------:R-:W-:Y:S01]  /*1ed0*/  LOP3.LUT P1, RZ, R18, 0x80000, RZ, 0xc0, !PT ;  /* 0x0008000012ff7812 */ /* 0x000fe2000782c0ff */
[----:B------:R-:W-:Y:S01]  /*1ee0*/  IMAD.IADD R7, R76, 0x1, -R7 ;  /* 0x000000014c077824 */ /* 0x000fe200078e0a07 */
[----:B------:R-:W-:Y:S01]  /*1ef0*/  ULOP3.LUT UR5, URZ, UR4, URZ, 0x33, !UPT ;  /* 0x000000043f057292 */ /* 0x000fe2000f8e333f */
[----:B------:R-:W-:Y:S01]  /*1f00*/  IMAD R8, R9, 0x40, R8 ;  /* 0x0000004009087824 */ /* 0x000fe200078e0208 */
[----:B------:R-:W-:Y:S01]  /*1f10*/  LOP3.LUT R9, R2, 0x7ffffffc, RZ, 0xc0, !PT ;  /* 0x7ffffffc02097812 */ /* 0x000fe200078ec0ff */
[----:B------:R-:W-:-:S02]  /*1f20*/  ULDC UR4, c[0x0][0x9e0] ;  /* 0x0002780000047ab9 */ /* 0x000fc40000000800 */
[----:B------:R-:W-:Y:S02]  /*1f30*/  IMAD R8, R7, 0x8, R8 ;  /* 0x0000000807087824 */ /* 0x000fe400078e0208 */
[----:B------:R-:W-:Y:S02]  /*1f40*/  IMAD.MOV.U32 R7, RZ, RZ, -0x60 ;  /* 0xffffffa0ff077424 */ /* 0x000fe400078e00ff */
[----:B0-----:R-:W-:-:S04]  /*1f50*/  @P2 IMAD.HI.U32 R6, R8, R11, RZ ;  /* 0x0000000b08062227 */ /* 0x001fc800078e00ff */
[----:B------:R-:W-:Y:S01]  /*1f60*/  IMAD.MOV.U32 R3, RZ, RZ, R8 ;  /* 0x000000ffff037224 */ /* 0x000fe200078e0008 */
[----:B-1----:R-:W-:Y:S01]  /*1f70*/  @P2 SHF.R.U32.HI R3, RZ, R13, R6 ;  /* 0x0000000dff032219 */ /* 0x002fe20000011606 */
[----:B------:R-:W-:Y:S02]  /*1f80*/  IMAD.IADD R9, R0, 0x1, -R9 ;  /* 0x0000000100097824 */ /* 0x000fe400078e0a09 */
[C---:B------:R-:W-:Y:S02]  /*1f90*/  IMAD R2, R74.reuse, R7, 0x61 ;  /* 0x000000614a027424 */ /* 0x040fe400078e0207 */
[----:B------:R-:W0:Y:S01]  /*1fa0*/  SHFL.IDX PT, R15, R3, RZ, 0x1c1f ;  /* 0x001c1fff030f7589 */ /* 0x000e2200000e0000 */
[----:B------:R-:W-:Y:S02]  /*1fb0*/  IMAD R0, R74, -0x60, R22 ;  /* 0xffffffa04a007824 */ /* 0x000fe400078e0216 */
[----:B------:R-:W-:Y:S02]  /*1fc0*/  IMAD R7, R9, -0x2, R2 ;  /* 0xfffffffe09077824 */ /* 0x000fe400078e0202 */
[----:B------:R-:W-:-:S02]  /*1fd0*/  VIADD R0, R0, 0x60 ;  /* 0x0000006000007836 */ /* 0x000fc40000000000 */
[----:B------:R-:W-:Y:S01]  /*1fe0*/  IMAD.U32 R10, RZ, RZ, UR5 ;  /* 0x00000005ff0a7e24 */ /* 0x000fe2000f8e00ff */
[----:B------:R-:W-:Y:S01]  /*1ff0*/  IADD3 R6, R7, -UR11, R22 ;  /* 0x8000000b07067c10 */ /* 0x000fe2000fffe016 */
[----:B------:R-:W-:Y:S02]  /*2000*/  IMAD R11, R9, -0x2, R0 ;  /* 0xfffffffe090b7824 */ /* 0x000fe400078e0200 */
[----:B------:R-:W-:Y:S02]  /*2010*/  VIADD R14, R2, 0xffffffff ;  /* 0xffffffff020e7836 */ /* 0x000fe40000000000 */
[C---:B------:R-:W-:Y:S02]  /*2020*/  VIADD R12, R6.reuse, UR4 ;  /* 0x00000004060c7c36 */ /* 0x040fe40008000000 */
[----:B------:R-:W-:Y:S02]  /*2030*/  VIADD R13, R6, UR5 ;  /* 0x00000005060d7c36 */ /* 0x000fe40008000000 */
[----:B------:R-:W-:Y:S01]  /*2040*/  VIADD R20, R7, 0xffffffff ;  /* 0xffffffff07147836 */ /* 0x000fe20000000000 */
[----:B0-----:R-:W-:Y:S01]  /*2050*/  VIADDMNMX R0, R15, R12, R11, PT ;  /* 0x0000000c0f007246 */ /* 0x001fe2000380010b */
[----:B------:R-:W-:Y:S01]  /*2060*/  IMAD.IADD R2, R13, 0x1, R15 ;  /* 0x000000010d027824 */ /* 0x000fe200078e020f */
[----:B------:R-:W-:Y:S06]  /*2070*/  @!P1 BRA `(.L_x_984) ;  /* 0x00000000005c9947 */ /* 0x000fec0003800000 */
[----:B------:R-:W-:Y:S01]  /*2080*/  IADD3 R7, R22, -UR11, R15 ;  /* 0x8000000b16077c10 */ /* 0x000fe2000fffe00f */
[----:B------:R-:W-:Y:S03]  /*2090*/  BSSY B0, `(.L_x_985) ;  /* 0x0000012000007945 */ /* 0x000fe60003800000 */
[----:B------:R-:W-:-:S13]  /*20a0*/  ISETP.GT.AND P1, PT, R7, -0x1, PT ;  /* 0xffffffff0700780c */ /* 0x000fda0003f24270 */
[----:B------:R-:W-:Y:S05]  /*20b0*/  @P1 BRA `(.L_x_986) ;  /* 0x0000000000241947 */ /* 0x000fea0003800000 */
[----:B------:R-:W-:Y:S01]  /*20c0*/  ULDC UR5, c[0x0][0x9e4] ;  /* 0x0002790000057ab9 */ /* 0x000fe20000000800 */
[----:B------:R-:W-:Y:S01]  /*20d0*/  LOP3.LUT R7, RZ, R7, RZ, 0x33, !PT ;  /* 0x00000007ff077212 */ /* 0x000fe200078e33ff */
[----:B------:R-:W-:-:S05]  /*20e0*/  IMAD.U32 R15, RZ, RZ, UR5 ;  /* 0x00000005ff0f7e24 */ /* 0x000fca000f8e00ff */
[----:B------:R-:W-:-:S13]  /*20f0*/  ISETP.NE.AND P1, PT, R15, 0x1, PT ;  /* 0x000000010f00780c */ /* 0x000fda0003f25270 */
[----:B------:R-:W0:Y:S02]  /*2100*/  @P1 LDC.64 R76, c[0x0][0x9e8] ;  /* 0x00027a00ff4c1b82 */ /* 0x000e240000000a00 */
[----:B0-----:R-:W-:-:S05]  /*2110*/  @P1 IMAD.HI.U32 R6, R7, R76, RZ ;  /* 0x0000004c07061227 */ /* 0x001fca00078e00ff */
[----:B------:R-:W-:-:S04]  /*2120*/  @P1 SHF.R.U32.HI R7, RZ, R77, R6 ;  /* 0x0000004dff071219 */ /* 0x000fc80000011606 */
[----:B------:R-:W-:Y:S01]  /*2130*/  LOP3.LUT R7, RZ, R7, RZ, 0x33, !PT ;  /* 0x00000007ff077212 */ /* 0x000fe200078e33ff */
[----:B------:R-:W-:Y:S06]  /*2140*/  BRA `(.L_x_987) ;  /* 0x0000000000187947 */ /* 0x000fec0003800000 */
.L_x_986:
[----:B------:R-:W-:Y:S02]  /*2150*/  ULDC UR5, c[0x0][0x9e4] ;  /* 0x0002790000057ab9 */ /* 0x000fe40000000800 */
[----:B------:R-:W-:-:S05]  /*2160*/  IMAD.U32 R15, RZ, RZ, UR5 ;  /* 0x00000005ff0f7e24 */ /* 0x000fca000f8e00ff */
[----:B------:R-:W-:-:S13]  /*2170*/  ISETP.NE.AND P1, PT, R15, 0x1, PT ;  /* 0x000000010f00780c */ /* 0x000fda0003f25270 */
[----:B------:R-:W0:Y:S02]  /*2180*/  @P1 LDC.64 R76, c[0x0][0x9e8] ;  /* 0x00027a00ff4c1b82 */ /* 0x000e240000000a00 */
[----:B0-----:R-:W-:-:S05]  /*2190*/  @P1 IMAD.HI.U32 R6, R7, R76, RZ ;  /* 0x0000004c07061227 */ /* 0x001fca00078e00ff */
[----:B------:R-:W-:-:S07]  /*21a0*/  @P1 SHF.R.U32.HI R7, RZ, R77, R6 ;  /* 0x0000004dff071219 */ /* 0x000fce0000011606 */
.L_x_987:
[----:B------:R-:W-:Y:S05]  /*21b0*/  BSYNC B0 ;  /* 0x0000000000007941 */ /* 0x000fea0003800000 */
.L_x_985:
[----:B------:R-:W-:-:S05]  /*21c0*/  IMAD R7, R7, R15, R20 ;  /* 0x0000000f07077224 */ /* 0x000fca00078e0214 */
[----:B------:R-:W-:Y:S02]  /*21d0*/  VIADDMNMX R0, R7, R15, R0, PT ;  /* 0x0000000f07007246 */ /* 0x000fe40003800100 */
[----:B------:R-:W-:-:S07]  /*21e0*/  VIMNMX R2, R2, R7, !PT ;  /* 0x0000000702027248 */ /* 0x000fce0007fe0100 */
.L_x_984:
[C---:B------:R-:W-:Y:S01]  /*21f0*/  ISETP.GE.AND P6, PT, R14.reuse, 0x9, PT ;  /* 0x000000090e00780c */ /* 0x040fe20003fc6270 */
[----:B------:R-:W0:Y:S01]  /*2200*/  SHFL.IDX PT, R3, R3, 0x1, 0x1c1f ;  /* 0x003c1f0003037f89 */ /* 0x000e2200000e0000 */
[----:B------:R-:W-:Y:S02]  /*2210*/  ISETP.GE.AND P1, PT, R14, 0x2, PT ;  /* 0x000000020e00780c */ /* 0x000fe40003f26270 */
[C---:B------:R-:W-:Y:S02]  /*2220*/  ISETP.GT.AND P2, PT, R2.reuse, 0x8, !P6 ;  /* 0x000000080200780c */ /* 0x040fe40007744270 */
[----:B------:R-:W-:Y:S02]  /*2230*/  ISETP.GT.AND P3, PT, R2, 0x1, !P1 ;  /* 0x000000010200780c */ /* 0x000fe40004f64270 */
[----:B------:R-:W-:Y:S02]  /*2240*/  ISETP.LT.OR P2, PT, R0, 0x9, P2 ;  /* 0x000000090000780c */ /* 0x000fe40001741670 */
[----:B------:R-:W-:-:S02]  /*2250*/  ISETP.GE.AND P4, PT, R14, 0xa, PT ;  /* 0x0000000a0e00780c */ /* 0x000fc40003f86270 */
[----:B------:R-:W-:Y:S02]  /*2260*/  FSEL R28, R28, -INF , !P2 ;  /* 0xff8000001c1c7808 */ /* 0x000fe40005000000 */
[----:B------:R-:W-:Y:S02]  /*2270*/  ISETP.LT.OR P3, PT, R0, 0x2, P3 ;  /* 0x000000020000780c */ /* 0x000fe40001f61670 */
[----:B------:R-:W-:Y:S02]  /*2280*/  ISETP.GT.AND P2, PT, R2, 0x9, !P4 ;  /* 0x000000090200780c */ /* 0x000fe40006744270 */
[----:B------:R-:W-:Y:S02]  /*2290*/  FSEL R76, R25, -INF , !P3 ;  /* 0xff800000194c7808 */ /* 0x000fe40005800000 */
[----:B------:R-:W-:Y:S02]  /*22a0*/  ISETP.LT.OR P2, PT, R0, 0xa, P2 ;  /* 0x0000000a0000780c */ /* 0x000fe40001741670 */
[----:B------:R-:W-:-:S02]  /*22b0*/  ISETP.GE.AND P3, PT, R14, 0x11, PT ;  /* 0x000000110e00780c */ /* 0x000fc40003f66270 */
[----:B------:R-:W-:Y:S02]  /*22c0*/  FSEL R78, R29, -INF , !P2 ;  /* 0xff8000001d4e7808 */ /* 0x000fe40005000000 */
[----:B------:R-:W-:Y:S02]  /*22d0*/  ISETP.GT.AND P2, PT, R2, 0x10, !P3 ;  /* 0x000000100200780c */ /* 0x000fe40005f44270 */
[----:B------:R-:W-:Y:S02]  /*22e0*/  P2R R25, PR, RZ, 0x8 ;  /* 0x00000008ff197803 */ /* 0x000fe40000000000 */
[----:B------:R-:W-:Y:S02]  /*22f0*/  ISETP.LT.OR P2, PT, R0, 0x11, P2 ;  /* 0x000000110000780c */ /* 0x000fe40001741670 */
[----:B------:R-:W-:Y:S02]  /*2300*/  ISETP.GE.AND P3, PT, R14, 0x12, PT ;  /* 0x000000120e00780c */ /* 0x000fe40003f66270 */
[----:B------:R-:W-:-:S02]  /*2310*/  FSEL R32, R32, -INF , !P2 ;  /* 0xff80000020207808 */ /* 0x000fc40005000000 */
[----:B------:R-:W-:Y:S02]  /*2320*/  ISETP.GT.AND P2, PT, R2, 0x11, !P3 ;  /* 0x000000110200780c */ /* 0x000fe40005f44270 */
[----:B------:R-:W-:Y:S02]  /*2330*/  P2R R29, PR, RZ, 0x8 ;  /* 0x00000008ff1d7803 */ /* 0x000fe40000000000 */
[----:B------:R-:W-:Y:S02]  /*2340*/  ISETP.LT.OR P2, PT, R0, 0x12, P2 ;  /* 0x000000120000780c */ /* 0x000fe40001741670 */
[----:B------:R-:W-:Y:S02]  /*2350*/  ISETP.GE.AND P3, PT, R14, 0x19, PT ;  /* 0x000000190e00780c */ /* 0x000fe40003f66270 */
[----:B------:R-:W-:Y:S02]  /*2360*/  FSEL R80, R33, -INF , !P2 ;  /* 0xff80000021507808 */ /* 0x000fe40005000000 */
[----:B------:R-:W-:-:S02]  /*2370*/  ISETP.GT.AND P2, PT, R2, 0x18, !P3 ;  /* 0x000000180200780c */ /* 0x000fc40005f44270 */
[----:B------:R-:W-:Y:S02]  /*2380*/  P2R R33, PR, RZ, 0x8 ;  /* 0x00000008ff217803 */ /* 0x000fe40000000000 */
[----:B------:R-:W-:Y:S02]  /*2390*/  ISETP.LT.OR P2, PT, R0, 0x19, P2 ;  /* 0x000000190000780c */ /* 0x000fe40001741670 */
[----:B------:R-:W-:Y:S02]  /*23a0*/  ISETP.GE.AND P3, PT, R14, 0x1a, PT ;  /* 0x0000001a0e00780c */ /* 0x000fe40003f66270 */
[----:B------:R-:W-:Y:S02]  /*23b0*/  FSEL R36, R36, -INF , !P2 ;  /* 0xff80000024247808 */ /* 0x000fe40005000000 */
[----:B------:R-:W-:Y:S02]  /*23c0*/  ISETP.GT.AND P2, PT, R2, 0x19, !P3 ;  /* 0x000000190200780c */ /* 0x000fe40005f44270 */
[----:B------:R-:W-:-:S02]  /*23d0*/  P2R R21, PR, RZ, 0x8 ;  /* 0x00000008ff157803 */ /* 0x000fc40000000000 */
[----:B------:R-:W-:Y:S02]  /*23e0*/  ISETP.LT.OR P2, PT, R0, 0x1a, P2 ;  /* 0x0000001a0000780c */ /* 0x000fe40001741670 */
[----:B------:R-:W-:Y:S02]  /*23f0*/  ISETP.GE.AND P3, PT, R14, 0x21, PT ;  /* 0x000000210e00780c */ /* 0x000fe40003f66270 */
[----:B------:R-:W-:Y:S02]  /*2400*/  FSEL R82, R37, -INF , !P2 ;  /* 0xff80000025527808 */ /* 0x000fe40005000000 */
[----:B------:R-:W-:Y:S02]  /*2410*/  ISETP.GT.AND P2, PT, R2, 0x20, !P3 ;  /* 0x000000200200780c */ /* 0x000fe40005f44270 */
[----:B------:R-:W-:Y:S02]  /*2420*/  P2R R37, PR, RZ, 0x8 ;  /* 0x00000008ff257803 */ /* 0x000fe40000000000 */
[----:B------:R-:W-:-:S02]  /*2430*/  ISETP.LT.OR P2, PT, R0, 0x21, P2 ;  /* 0x000000210000780c */ /* 0x000fc40001741670 */
[----:B------:R-:W-:Y:S02]  /*2440*/  ISETP.GE.AND P3, PT, R14, 0x22, PT ;  /* 0x000000220e00780c */ /* 0x000fe40003f66270 */
[----:B------:R-:W-:Y:S02]  /*2450*/  FSEL R40, R40, -INF , !P2 ;  /* 0xff80000028287808 */ /* 0x000fe40005000000 */
[----:B------:R-:W-:Y:S02]  /*2460*/  ISETP.GT.AND P2, PT, R2, 0x21, !P3 ;  /* 0x000000210200780c */ /* 0x000fe40005f44270 */
[----:B------:R-:W-:Y:S02]  /*2470*/  P2R R75, PR, RZ, 0x8 ;  /* 0x00000008ff4b7803 */ /* 0x000fe40000000000 */
        /* <DEDUP_REMOVED lines=56> */
[----:B------:R-:W-:Y:S02]  /*2800*/  P2R R15, PR, RZ, 0x10 ;  /* 0x00000010ff0f7803 */ /* 0x000fe40000000000 */
[----:B------:R-:W-:Y:S02]  /*2810*/  FSEL R64, R64, -INF , !P2 ;  /* 0xff80000040407808 */ /* 0x000fe40005000000 */
[----:B------:R-:W-:-:S04]  /*2820*/  ISETP.GE.AND P2, PT, R14, 0x52, PT ;  /* 0x000000520e00780c */ /* 0x000fc80003f46270 */
[----:B------:R-:W-:-:S04]  /*2830*/  ISETP.GT.AND P3, PT, R2, 0x51, !P2 ;  /* 0x000000510200780c */ /* 0x000fc80005764270 */
[----:B------:R-:W-:-:S04]  /*2840*/  ISETP.LT.OR P3, PT, R0, 0x52, P3 ;  /* 0x000000520000780c */ /* 0x000fc80001f61670 */
[----:B------:R-:W-:Y:S02]  /*2850*/  FSEL R96, R65, -INF , !P3 ;  /* 0xff80000041607808 */ /* 0x000fe40005800000 */
[----:B------:R-:W-:-:S04]  /*2860*/  ISETP.GE.AND P3, PT, R14, 0x59, PT ;  /* 0x000000590e00780c */ /* 0x000fc80003f66270 */
[----:B------:R-:W-:-:S04]  /*2870*/  ISETP.GT.AND P4, PT, R2, 0x58, !P3 ;  /* 0x000000580200780c */ /* 0x000fc80005f84270 */
[----:B------:R-:W-:-:S04]  /*2880*/  ISETP.LT.OR P4, PT, R0, 0x59, P4 ;  /* 0x000000590000780c */ /* 0x000fc80002781670 */
[----:B------:R-:W-:Y:S02]  /*2890*/  FSEL R7, R68, -INF , !P4 ;  /* 0xff80000044077808 */ /* 0x000fe40006000000 */
[----:B------:R-:W-:-:S04]  /*28a0*/  ISETP.GE.AND P4, PT, R14, 0x1, PT ;  /* 0x000000010e00780c */ /* 0x000fc80003f86270 */
[----:B------:R-:W-:-:S04]  /*28b0*/  ISETP.GT.AND P5, PT, R2, RZ, !P4 ;  /* 0x000000ff0200720c */ /* 0x000fc800067a4270 */
[----:B------:R-:W-:-:S04]  /*28c0*/  ISETP.LT.OR P5, PT, R0, 0x1, P5 ;  /* 0x000000010000780c */ /* 0x000fc80002fa1670 */
[----:B------:R-:W-:Y:S02]  /*28d0*/  FSEL R24, R24, -INF , !P5 ;  /* 0xff80000018187808 */ /* 0x000fe40006800000 */
[----:B------:R-:W-:-:S04]  /*28e0*/  ISETP.GE.AND P5, PT, R14, 0x5a, PT ;  /* 0x0000005a0e00780c */ /* 0x000fc80003fa6270 */
[----:B------:R-:W-:Y:S02]  /*28f0*/  P2R R65, PR, RZ, 0x20 ;  /* 0x00000020ff417803 */ /* 0x000fe40000000000 */
[----:B------:R-:W-:Y:S01]  /*2900*/  ISETP.GT.AND P5, PT, R2, 0x59, !P5 ;  /* 0x000000590200780c */ /* 0x000fe20006fa4270 */
[----:B0-----:R-:W-:-:S03]  /*2910*/  IMAD.IADD R2, R13, 0x1, R3 ;  /* 0x000000010d027824 */ /* 0x001fc600078e0203 */
[----:B------:R-:W-:Y:S02]  /*2920*/  ISETP.LT.OR P5, PT, R0, 0x5a, P5 ;  /* 0x0000005a0000780c */ /* 0x000fe40002fa1670 */
[----:B------:R-:W-:Y:S02]  /*2930*/  VIADDMNMX R0, R3, R12, R11, PT ;  /* 0x0000000c03007246 */ /* 0x000fe4000380010b */
[----:B------:R-:W-:Y:S02]  /*2940*/  FSEL R68, R69, -INF , !P5 ;  /* 0xff80000045447808 */ /* 0x000fe40006800000 */
[----:B------:R-:W-:-:S13]  /*2950*/  LOP3.LUT P5, RZ, R18, 0x80000, RZ, 0xc0, !PT ;  /* 0x0008000012ff7812 */ /* 0x000fda00078ac0ff */
[----:B------:R-:W-:Y:S05]  /*2960*/  @!P5 BRA `(.L_x_988) ;  /* 0x00000000005cd947 */ /* 0x000fea0003800000 */
        /* <DEDUP_REMOVED lines=13> */
.L_x_990:
[----:B------:R-:W-:Y:S02]  /*2a40*/  ULDC UR5, c[0x0][0x9e4] ;  /* 0x0002790000057ab9 */ /* 0x000fe40000000800 */
[----:B------:R-:W-:-:S05]  /*2a50*/  IMAD.U32 R11, RZ, RZ, UR5 ;  /* 0x00000005ff0b7e24 */ /* 0x000fca000f8e00ff */
[----:B------:R-:W-:-:S13]  /*2a60*/  ISETP.NE.AND P5, PT, R11, 0x1, PT ;  /* 0x000000010b00780c */ /* 0x000fda0003fa5270 */
[----:B------:R-:W0:Y:S02]  /*2a70*/  @P5 LDC.64 R12, c[0x0][0x9e8] ;  /* 0x00027a00ff0c5b82 */ /* 0x000e240000000a00 */
[----:B0-----:R-:W-:-:S05]  /*2a80*/  @P5 IMAD.HI.U32 R6, R3, R12, RZ ;  /* 0x0000000c03065227 */ /* 0x001fca00078e00ff */
[----:B------:R-:W-:-:S07]  /*2a90*/  @P5 SHF.R.U32.HI R3, RZ, R13, R6 ;  /* 0x0000000dff035219 */ /* 0x000fce0000011606 */
.L_x_991:
[----:B------:R-:W-:Y:S05]  /*2aa0*/  BSYNC B0 ;  /* 0x0000000000007941 */ /* 0x000fea0003800000 */
.L_x_989:
[----:B------:R-:W-:-:S05]  /*2ab0*/  IMAD R3, R3, R11, R20 ;  /* 0x0000000b03037224 */ /* 0x000fca00078e0214 */
[----:B------:R-:W-:Y:S02]  /*2ac0*/  VIADDMNMX R0, R3, R11, R0, PT ;  /* 0x0000000b03007246 */ /* 0x000fe40003800100 */
[----:B------:R-:W-:-:S07]  /*2ad0*/  VIMNMX R2, R2, R3, !PT ;  /* 0x0000000302027248 */ /* 0x000fce0007fe0100 */
.L_x_988:
[----:B------:R-:W-:Y:S01]  /*2ae0*/  ISETP.GT.AND P1, PT, R2, 0x1, !P1 ;  /* 0x000000010200780c */ /* 0x000fe20004f24270 */
[----:B------:R-:W-:Y:S01]  /*2af0*/  ULDC UR5, c[0x0][0x988] ;  /* 0x0002620000057ab9 */ /* 0x000fe20000000800 */
[----:B------:R-:W-:Y:S02]  /*2b00*/  FMNMX.FTZ R6, R24, R76, !PT ;  /* 0x0000004c18067209 */ /* 0x000fe40007810000 */
[----:B------:R-:W-:Y:S02]  /*2b10*/  ISETP.LT.OR P1, PT, R0, 0x2, P1 ;  /* 0x000000020000780c */ /* 0x000fe40000f21670 */
[----:B------:R-:W-:Y:S02]  /*2b20*/  ISETP.GT.AND P6, PT, R2, 0x8, !P6 ;  /* 0x000000080200780c */ /* 0x000fe400077c4270 */
[----:B------:R-:W-:Y:S02]  /*2b30*/  FSEL R27, R27, -INF , !P1 ;  /* 0xff8000001b1b7808 */ /* 0x000fe40004800000 */
[----:B------:R-:W-:-:S02]  /*2b40*/  ISETP.NE.AND P1, PT, R15, RZ, PT ;  /* 0x000000ff0f00720c */ /* 0x000fc40003f25270 */
[----:B------:R-:W-:Y:S02]  /*2b50*/  FMNMX.FTZ R6, R28, R6, !PT ;  /* 0x000000061c067209 */ /* 0x000fe40007810000 */
[----:B------:R-:W-:Y:S02]  /*2b60*/  ISETP.GT.AND P1, PT, R2, 0x9, !P1 ;  /* 0x000000090200780c */ /* 0x000fe40004f24270 */
[C---:B------:R-:W-:Y:S02]  /*2b70*/  ISETP.LT.OR P6, PT, R0.reuse, 0x9, P6 ;  /* 0x000000090000780c */ /* 0x040fe400037c1670 */
[----:B------:R-:W-:Y:S02]  /*2b80*/  ISETP.LT.OR P1, PT, R0, 0xa, P1 ;  /* 0x0000000a0000780c */ /* 0x000fe40000f21670 */
[----:B------:R-:W-:Y:S02]  /*2b90*/  FMNMX.FTZ R6, R78, R6, !PT ;  /* 0x000000064e067209 */ /* 0x000fe40007810000 */
[----:B------:R-:W-:-:S02]  /*2ba0*/  FSEL R31, R31, -INF , !P1 ;  /* 0xff8000001f1f7808 */ /* 0x000fc40004800000 */
[----:B------:R-:W-:Y:S02]  /*2bb0*/  ISETP.NE.AND P1, PT, R25, RZ, PT ;  /* 0x000000ff1900720c */ /* 0x000fe40003f25270 */
[----:B------:R-:W-:Y:S02]  /*2bc0*/  ISETP.NE.AND P5, PT, R21, RZ, PT ;  /* 0x000000ff1500720c */ /* 0x000fe40003fa5270 */
[----:B------:R-:W-:Y:S02]  /*2bd0*/  ISETP.GT.AND P1, PT, R2, 0x10, !P1 ;  /* 0x000000100200780c */ /* 0x000fe40004f24270 */
[----:B------:R-:W-:Y:S02]  /*2be0*/  FSEL R21, R30, -INF , !P6 ;  /* 0xff8000001e157808 */ /* 0x000fe40007000000 */
[----:B------:R-:W-:Y:S02]  /*2bf0*/  ISETP.LT.OR P1, PT, R0, 0x11, P1 ;  /* 0x000000110000780c */ /* 0x000fe40000f21670 */
[----:B------:R-:W-:-:S02]  /*2c00*/  ISETP.NE.AND P6, PT, R33, RZ, PT ;  /* 0x000000ff2100720c */ /* 0x000fc40003fc5270 */
[----:B------:R-:W-:Y:S02]  /*2c10*/  FSEL R25, R34, -INF , !P1 ;  /* 0xff80000022197808 */ /* 0x000fe40004800000 */
[----:B------:R-:W-:Y:S02]  /*2c20*/  ISETP.NE.AND P1, PT, R29, RZ, PT ;  /* 0x000000ff1d00720c */ /* 0x000fe40003f25270 */
[----:B------:R-:W-:Y:S02]  /*2c30*/  FMNMX.FTZ R6, R32, R6, !PT ;  /* 0x0000000620067209 */ /* 0x000fe40007810000 */
[----:B------:R-:W-:Y:S02]  /*2c40*/  ISETP.GT.AND P1, PT, R2, 0x11, !P1 ;  /* 0x000000110200780c */ /* 0x000fe40004f24270 */
[----:B------:R-:W-:Y:S02]  /*2c50*/  FMNMX.FTZ R6, R80, R6, !PT ;  /* 0x0000000650067209 */ /* 0x000fe40007810000 */
[----:B------:R-:W-:-:S02]  /*2c60*/  ISETP.LT.OR P1, PT, R0, 0x12, P1 ;  /* 0x000000120000780c */ /* 0x000fc40000f21670 */
[----:B------:R-:W-:Y:S02]  /*2c70*/  FMNMX.FTZ R6, R36, R6, !PT ;  /* 0x0000000624067209 */ /* 0x000fe40007810000 */
[----:B------:R-:W-:Y:S02]  /*2c80*/  FSEL R35, R35, -INF , !P1 ;  /* 0xff80000023237808 */ /* 0x000fe40004800000 */
[----:B------:R-:W-:Y:S02]  /*2c90*/  ISETP.GT.AND P1, PT, R2, 0x18, !P6 ;  /* 0x000000180200780c */ /* 0x000fe40007724270 */
[----:B------:R-:W-:Y:S02]  /*2ca0*/  FMNMX.FTZ R6, R82, R6, !PT ;  /* 0x0000000652067209 */ /* 0x000fe40007810000 */
[----:B------:R-:W-:Y:S02]  /*2cb0*/  ISETP.LT.OR P1, PT, R0, 0x19, P1 ;  /* 0x000000190000780c */ /* 0x000fe40000f21670 */
[----:B------:R-:W-:-:S02]  /*2cc0*/  FMNMX.FTZ R6, R40, R6, !PT ;  /* 0x0000000628067209 */ /* 0x000fc40007810000 */
[----:B------:R-:W-:Y:S02]  /*2cd0*/  FSEL R29, R38, -INF , !P1 ;  /* 0xff800000261d7808 */ /* 0x000fe40004800000 */
[----:B------:R-:W-:Y:S02]  /*2ce0*/  ISETP.GT.AND P1, PT, R2, 0x19, !P5 ;  /* 0x000000190200780c */ /* 0x000fe40006f24270 */
[----:B------:R-:W-:Y:S02]  /*2cf0*/  FMNMX.FTZ R6, R84, R6, !PT ;  /* 0x0000000654067209 */ /* 0x000fe40007810000 */
[----:B------:R-:W-:Y:S02]  /*2d00*/  ISETP.LT.OR P1, PT, R0, 0x1a, P1 ;  /* 0x0000001a0000780c */ /* 0x000fe40000f21670 */
[----:B------:R-:W-:Y:S02]  /*2d10*/  FMNMX.FTZ R6, R44, R6, !PT ;  /* 0x000000062c067209 */ /* 0x000fe40007810000 */
[----:B------:R-:W-:-:S02]  /*2d20*/  FSEL R39, R39, -INF , !P1 ;  /* 0xff80000027277808 */ /* 0x000fc40004800000 */
[----:B------:R-:W-:Y:S02]  /*2d30*/  ISETP.NE.AND P1, PT, R37, RZ, PT ;  /* 0x000000ff2500720c */ /* 0x000fe40003f25270 */
[----:B------:R-:W-:Y:S02]  /*2d40*/  FMNMX.FTZ R6, R86, R6, !PT ;  /* 0x0000000656067209 */ /* 0x000fe40007810000 */
[----:B------:R-:W-:Y:S02]  /*2d50*/  ISETP.GT.AND P1, PT, R2, 0x20, !P1 ;  /* 0x000000200200780c */ /* 0x000fe40004f24270 */
[----:B------:R-:W-:Y:S02]  /*2d60*/  FMNMX.FTZ R6, R48, R6, !PT ;  /* 0x0000000630067209 */ /* 0x000fe40007810000 */
[----:B------:R-:W-:Y:S02]  /*2d70*/  ISETP.LT.OR P1, PT, R0, 0x21, P1 ;  /* 0x000000210000780c */ /* 0x000fe40000f21670 */
[----:B------:R-:W-:-:S02]  /*2d80*/  FMNMX.FTZ R6, R88, R6, !PT ;  /* 0x0000000658067209 */ /* 0x000fc40007810000 */
        /* <DEDUP_REMOVED lines=8> */
[----:B------:R-:W-:Y:S02]  /*2e10*/  ISETP.NE.AND P1, PT, R41, RZ, PT ;  /* 0x000000ff2900720c */ /* 0x000fe40003f25270 */
[----:B------:R-:W-:Y:S02]  /*2e20*/  FMNMX.FTZ R6, R92, R6, !PT ;  /* 0x000000065c067209 */ /* 0x000fe40007810000 */
[----:B------:R-:W-:Y:S02]  /*2e30*/  ISETP.GT.AND P1, PT, R2, 0x28, !P1 ;  /* 0x000000280200780c */ /* 0x000fe40004f24270 */
[----:B------:R-:W-:-:S02]  /*2e40*/  FMNMX.FTZ R6, R60, R6, !PT ;  /* 0x000000063c067209 */ /* 0x000fc40007810000 */
[----:B------:R-:W-:Y:S02]  /*2e50*/  ISETP.LT.OR P1, PT, R0, 0x29, P1 ;  /* 0x000000290000780c */ /* 0x000fe40000f21670 */
[----:B------:R-:W-:Y:S02]  /*2e60*/  FMNMX.FTZ R6, R94, R6, !PT ;  /* 0x000000065e067209 */ /* 0x000fe40007810000 */
[----:B------:R-:W-:Y:S02]  /*2e70*/  FSEL R37, R46, -INF , !P1 ;  /* 0xff8000002e257808 */ /* 0x000fe40004800000 */
[----:B------:R-:W-:Y:S02]  /*2e80*/  ISETP.NE.AND P1, PT, R77, RZ, PT ;  /* 0x000000ff4d00720c */ /* 0x000fe40003f25270 */
[----:B------:R-:W-:Y:S02]  /*2e90*/  FMNMX.FTZ R6, R64, R6, !PT ;  /* 0x0000000640067209 */ /* 0x000fe40007810000 */
[----:B------:R-:W-:-:S02]  /*2ea0*/  ISETP.GT.AND P1, PT, R2, 0x29, !P1 ;  /* 0x000000290200780c */ /* 0x000fc40004f24270 */
[----:B------:R-:W-:Y:S02]  /*2eb0*/  FMNMX.FTZ R6, R96, R6, !PT ;  /* 0x0000000660067209 */ /* 0x000fe40007810000 */
[----:B------:R-:W-:Y:S02]  /*2ec0*/  ISETP.LT.OR P1, PT, R0, 0x2a, P1 ;  /* 0x0000002a0000780c */ /* 0x000fe40000f21670 */
[----:B------:R-:W-:Y:S02]  /*2ed0*/  FMNMX.FTZ R6, R7, R6, !PT ;  /* 0x0000000607067209 */ /* 0x000fe40007810000 */
[----:B------:R-:W-:Y:S02]  /*2ee0*/  FSEL R47, R47, -INF , !P1 ;  /* 0xff8000002f2f7808 */ /* 0x000fe40004800000 */
[----:B------:R-:W-:Y:S02]  /*2ef0*/  ISETP.NE.AND P1, PT, R45, RZ, PT ;  /* 0x000000ff2d00720c */ /* 0x000fe40003f25270 */
[----:B------:R-:W-:-:S02]  /*2f00*/  FMNMX.FTZ R6, R68, R6, !PT ;  /* 0x0000000644067209 */ /* 0x000fc40007810000 */
[C---:B------:R-:W-:Y:S02]  /*2f10*/  ISETP.GT.AND P1, PT, R2.reuse, 0x30, !P1 ;  /* 0x000000300200780c */ /* 0x040fe40004f24270 */
[----:B------:R-:W-:Y:S01]  /*2f20*/  ISETP.GT.AND P4, PT, R2, RZ, !P4 ;  /* 0x000000ff0200720c */ /* 0x000fe20006784270 */
[----:B------:R-:W0:Y:S01]  /*2f30*/  SHFL.BFLY PT, R11, R6, 0x2, 0x1f ;  /* 0x0c401f00060b7f89 */ /* 0x000e2200000e0000 */
[C---:B------:R-:W-:Y:S02]  /*2f40*/  ISETP.LT.OR P1, PT, R0.reuse, 0x31, P1 ;  /* 0x000000310000780c */ /* 0x040fe40000f21670 */
[----:B------:R-:W-:Y:S02]  /*2f50*/  ISETP.LT.OR P4, PT, R0, 0x1, P4 ;  /* 0x000000010000780c */ /* 0x000fe40002781670 */
[----:B------:R-:W-:Y:S02]  /*2f60*/  FSEL R41, R50, -INF , !P1 ;  /* 0xff80000032297808 */ /* 0x000fe40004800000 */
[----:B------:R-:W-:-:S02]  /*2f70*/  ISETP.NE.AND P1, PT, R79, RZ, PT ;  /* 0x000000ff4f00720c */ /* 0x000fc40003f25270 */
[----:B------:R-:W-:Y:S02]  /*2f80*/  FSEL R15, R26, -INF , !P4 ;  /* 0xff8000001a0f7808 */ /* 0x000fe40006000000 */
[----:B------:R-:W-:Y:S02]  /*2f90*/  ISETP.GT.AND P1, PT, R2, 0x31, !P1 ;  /* 0x000000310200780c */ /* 0x000fe40004f24270 */
[----:B------:R-:W-:Y:S02]  /*2fa0*/  ISETP.NE.AND P6, PT, R83, RZ, PT ;  /* 0x000000ff5300720c */ /* 0x000fe40003fc5270 */
[----:B------:R-:W-:Y:S02]  /*2fb0*/  ISETP.LT.OR P1, PT, R0, 0x32, P1 ;  /* 0x000000320000780c */ /* 0x000fe40000f21670 */
[----:B------:R-:W-:Y:S02]  /*2fc0*/  ISETP.NE.AND P5, PT, R57, RZ, PT ;  /* 0x000000ff3900720c */ /* 0x000fe40003fa5270 */
[----:B------:R-:W-:-:S02]  /*2fd0*/  FSEL R51, R51, -INF , !P1 ;  /* 0xff80000033337808 */ /* 0x000fc40004800000 */
[----:B------:R-:W-:Y:S02]  /*2fe0*/  ISETP.NE.AND P1, PT, R49, RZ, PT ;  /* 0x000000ff3100720c */ /* 0x000fe40003f25270 */
[C---:B------:R-:W-:Y:S02]  /*2ff0*/  ISETP.GT.AND P2, PT, R2.reuse, 0x51, !P2 ;  /* 0x000000510200780c */ /* 0x040fe40005744270 */
[----:B------:R-:W-:Y:S02]  /*3000*/  ISETP.GT.AND P1, PT, R2, 0x38, !P1 ;  /* 0x000000380200780c */ /* 0x000fe40004f24270 */
[----:B0-----:R-:W-:Y:S02]  /*3010*/  FMNMX.FTZ R13, R6, R11, !PT ;  /* 0x0000000b060d7209 */ /* 0x001fe40007810000 */
[----:B------:R-:W-:Y:S02]  /*3020*/  FMNMX.FTZ R6, R15, R27, !PT ;  /* 0x0000001b0f067209 */ /* 0x000fe40007810000 */
[----:B------:R-:W-:Y:S01]  /*3030*/  ISETP.LT.OR P1, PT, R0, 0x39, P1 ;  /* 0x000000390000780c */ /* 0x000fe20000f21670 */
[----:B------:R-:W0:Y:S01]  /*3040*/  SHFL.BFLY PT, R12, R13, 0x1, 0x1f ;  /* 0x0c201f000d0c7f89 */ /* 0x000e2200000e0000 */
        /* <DEDUP_REMOVED lines=16> */
[----:B------:R-:W-:Y:S02]  /*3150*/  ISETP.GT.AND P1, PT, R2, 0x41, !P6 ;  /* 0x000000410200780c */ /* 0x000fe40007724270 */
[----:B------:R-:W-:Y:S02]  /*3160*/  FMNMX.FTZ R6, R43, R6, !PT ;  /* 0x000000062b067209 */ /* 0x000fe40007810000 */
[----:B------:R-:W-:-:S02]  /*3170*/  ISETP.LT.OR P1, PT, R0, 0x42, P1 ;  /* 0x000000420000780c */ /* 0x000fc40000f21670 */
[----:B------:R-:W-:Y:S02]  /*3180*/  FMNMX.FTZ R6, R37, R6, !PT ;  /* 0x0000000625067209 */ /* 0x000fe40007810000 */
[----:B------:R-:W-:Y:S02]  /*3190*/  FSEL R59, R59, -INF , !P1 ;  /* 0xff8000003b3b7808 */ /* 0x000fe40004800000 */
[----:B------:R-:W-:Y:S02]  /*31a0*/  FMNMX.FTZ R6, R47, R6, !PT ;  /* 0x000000062f067209 */ /* 0x000fe40007810000 */
[----:B------:R-:W-:Y:S02]  /*31b0*/  ISETP.GT.AND P1, PT, R2, 0x48, !P5 ;  /* 0x000000480200780c */ /* 0x000fe40006f24270 */
[----:B0-----:R-:W-:Y:S01]  /*31c0*/  FMNMX.FTZ R11, R13, R12, !PT ;  /* 0x0000000c0d0b7209 */ /* 0x001fe20007810000 */
[----:B------:R-:W-:Y:S01]  /*31d0*/  IMAD.U32 R12, RZ, RZ, UR5 ;  /* 0x00000005ff0c7e24 */ /* 0x000fe2000f8e00ff */
[----:B------:R-:W-:-:S02]  /*31e0*/  FMNMX.FTZ R6, R41, R6, !PT ;  /* 0x0000000629067209 */ /* 0x000fc40007810000 */
[----:B------:R-:W-:Y:S01]  /*31f0*/  ISETP.LT.OR P1, PT, R0, 0x49, P1 ;  /* 0x000000490000780c */ /* 0x000fe20000f21670 */
[----:B------:R-:W-:Y:S01]  /*3200*/  FMUL.FTZ R14, R11, R12 ;  /* 0x0000000c0b0e7220 */ /* 0x000fe20000410000 */
[----:B------:R-:W-:Y:S02]  /*3210*/  FMNMX.FTZ R6, R51, R6, !PT ;  /* 0x0000000633067209 */ /* 0x000fe40007810000 */
[----:B------:R-:W-:Y:S02]  /*3220*/  FSEL R3, R62, -INF , !P1 ;  /* 0xff8000003e037808 */ /* 0x000fe40004800000 */
[----:B------:R-:W-:Y:S02]  /*3230*/  FSETP.NEU.FTZ.AND P1, PT, R11, -INF , PT ;  /* 0xff8000000b00780b */ /* 0x000fe40003f3d000 */
[----:B------:R-:W-:Y:S02]  /*3240*/  ISETP.NE.AND P5, PT, R85, RZ, PT ;  /* 0x000000ff5500720c */ /* 0x000fe40003fa5270 */
[----:B------:R-:W-:-:S02]  /*3250*/  FMNMX.FTZ R6, R45, R6, !PT ;  /* 0x000000062d067209 */ /* 0x000fc40007810000 */
[----:B------:R-:W-:Y:S02]  /*3260*/  FSEL R61, R14, RZ, P1 ;  /* 0x000000ff0e3d7208 */ /* 0x000fe40000800000 */
[----:B------:R-:W-:Y:S02]  /*3270*/  ISETP.GT.AND P1, PT, R2, 0x49, !P5 ;  /* 0x000000490200780c */ /* 0x000fe40006f24270 */
[----:B------:R-:W-:Y:S01]  /*3280*/  FMNMX.FTZ R6, R55, R6, !PT ;  /* 0x0000000637067209 */ /* 0x000fe20007810000 */
[-CC-:B------:R-:W-:Y:S01]  /*3290*/  FFMA.FTZ R13, R24, R12.reuse, -R61.reuse ;  /* 0x0000000c180d7223 */ /* 0x180fe2000001083d */
[----:B------:R-:W-:Y:S01]  /*32a0*/  ISETP.LT.OR P1, PT, R0, 0x4a, P1 ;  /* 0x0000004a0000780c */ /* 0x000fe20000f21670 */
[--C-:B------:R-:W-:Y:S01]  /*32b0*/  FFMA.FTZ R14, R76, R12, -R61.reuse ;  /* 0x0000000c4c0e7223 */ /* 0x100fe2000001083d */
[----:B------:R-:W-:Y:S01]  /*32c0*/  ISETP.NE.AND P6, PT, R87, RZ, PT ;  /* 0x000000ff5700720c */ /* 0x000fe20003fc5270 */
[----:B------:R0:W-:Y:S01]  /*32d0*/  MUFU.EX2 R156, R13 ;  /* 0x0000000d009c7308 */ /* 0x0001e20000000800 */
[----:B------:R-:W-:Y:S01]  /*32e0*/  FMNMX.FTZ R6, R49, R6, !PT ;  /* 0x0000000631067209 */ /* 0x000fe20007810000 */
[-CC-:B------:R-:W-:Y:S01]  /*32f0*/  FFMA.FTZ R20, R28, R12.reuse, -R61.reuse ;  /* 0x0000000c1c147223 */ /* 0x180fe2000001083d */
[----:B------:R-:W-:Y:S01]  /*3300*/  FSEL R63, R63, -INF , !P1 ;  /* 0xff8000003f3f7808 */ /* 0x000fe20004800000 */
[-CC-:B------:R-:W-:Y:S01]  /*3310*/  FFMA.FTZ R24, R78, R12.reuse, -R61.reuse ;  /* 0x0000000c4e187223 */ /* 0x180fe2000001083d */
[----:B------:R-:W-:Y:S01]  /*3320*/  ISETP.GT.AND P1, PT, R2, 0x50, !P6 ;  /* 0x000000500200780c */ /* 0x000fe20007724270 */
[--C-:B------:R-:W-:Y:S01]  /*3330*/  FFMA.FTZ R7, R7, R12, -R61.reuse ;  /* 0x0000000c07077223 */ /* 0x100fe2000001083d */
[----:B------:R-:W-:Y:S01]  /*3340*/  FMNMX.FTZ R6, R59, R6, !PT ;  /* 0x000000063b067209 */ /* 0x000fe20007810000 */
[----:B------:R-:W-:Y:S01]  /*3350*/  MUFU.EX2 R20, R20 ;  /* 0x0000001400147308 */ /* 0x000fe20000000800 */
[----:B------:R-:W-:Y:S01]  /*3360*/  ISETP.LT.OR P1, PT, R0, 0x51, P1 ;  /* 0x000000510000780c */ /* 0x000fe20000f21670 */
[--C-:B0-----:R-:W-:Y:S01]  /*3370*/  FFMA.FTZ R13, R32, R12, -R61.reuse ;  /* 0x0000000c200d7223 */ /* 0x101fe2000001083d */
[----:B------:R-:W-:Y:S01]  /*3380*/  FMNMX.FTZ R6, R3, R6, !PT ;  /* 0x0000000603067209 */ /* 0x000fe20007810000 */
[-CC-:B------:R-:W-:Y:S01]  /*3390*/  FFMA.FTZ R26, R36, R12.reuse, -R61.reuse ;  /* 0x0000000c241a7223 */ /* 0x180fe2000001083d */
[----:B------:R-:W-:Y:S01]  /*33a0*/  ISETP.NE.AND P5, PT, R65, RZ, PT ;  /* 0x000000ff4100720c */ /* 0x000fe20003fa5270 */
[-CC-:B------:R-:W-:Y:S01]  /*33b0*/  FFMA.FTZ R36, R96, R12.reuse, -R61.reuse ;  /* 0x0000000c60247223 */ /* 0x180fe2000001083d */
[----:B------:R-:W-:Y:S01]  /*33c0*/  ISETP.GT.AND P3, PT, R2, 0x58, !P3 ;  /* 0x000000580200780c */ /* 0x000fe20005f64270 */
[----:B------:R0:W-:Y:S01]  /*33d0*/  MUFU.EX2 R152, R13 ;  /* 0x0000000d00987308 */ /* 0x0001e20000000800 */
[----:B------:R-:W-:Y:S01]  /*33e0*/  ISETP.LT.OR P2, PT, R0, 0x52, P2 ;  /* 0x000000520000780c */ /* 0x000fe20001741670 */
[-CC-:B------:R-:W-:Y:S01]  /*33f0*/  FFMA.FTZ R28, R48, R12.reuse, -R61.reuse ;  /* 0x0000000c301c7223 */ /* 0x180fe2000001083d */
[----:B------:R-:W-:Y:S01]  /*3400*/  FSEL R53, R66, -INF , !P1 ;  /* 0xff80000042357808 */ /* 0x000fe20004800000 */
[--C-:B------:R-:W-:Y:S01]  /*3410*/  FFMA.FTZ R30, R52, R12, -R61.reuse ;  /* 0x0000000c341e7223 */ /* 0x100fe2000001083d */
[----:B------:R-:W-:Y:S01]  /*3420*/  FMNMX.FTZ R6, R63, R6, !PT ;  /* 0x000000063f067209 */ /* 0x000fe20007810000 */
[-CC-:B------:R-:W-:Y:S01]  /*3430*/  FFMA.FTZ R32, R90, R12.reuse, -R61.reuse ;  /* 0x0000000c5a207223 */ /* 0x180fe2000001083d */
[----:B------:R-:W-:Y:S01]  /*3440*/  ISETP.GT.AND P4, PT, R2, 0x59, !P5 ;  /* 0x000000590200780c */ /* 0x000fe20006f84270 */
[----:B------:R1:W-:Y:S01]  /*3450*/  MUFU.EX2 R65, R14 ;  /* 0x0000000e00417308 */ /* 0x0003e20000000800 */
[----:B------:R-:W-:Y:S01]  /*3460*/  ISETP.LT.OR P3, PT, R0, 0x59, P3 ;  /* 0x000000590000780c */ /* 0x000fe20001f61670 */
[-CC-:B0-----:R-:W-:Y:S01]  /*3470*/  FFMA.FTZ R13, R82, R12.reuse, -R61.reuse ;  /* 0x0000000c520d7223 */ /* 0x181fe2000001083d */
[----:B------:R-:W-:Y:S01]  /*3480*/  FSEL R67, R67, -INF , !P2 ;  /* 0xff80000043437808 */ /* 0x000fe20005000000 */
[--C-:B------:R-:W-:Y:S01]  /*3490*/  FFMA.FTZ R2, R40, R12, -R61.reuse ;  /* 0x0000000c28027223 */ /* 0x100fe2000001083d */
[----:B------:R-:W-:Y:S01]  /*34a0*/  FMNMX.FTZ R6, R53, R6, !PT ;  /* 0x0000000635067209 */ /* 0x000fe20007810000 */
[-CC-:B------:R-:W-:Y:S01]  /*34b0*/  FFMA.FTZ R34, R56, R12.reuse, -R61.reuse ;  /* 0x0000000c38227223 */ /* 0x180fe2000001083d */
[----:B------:R-:W-:Y:S01]  /*34c0*/  ISETP.LT.OR P4, PT, R0, 0x5a, P4 ;  /* 0x0000005a0000780c */ /* 0x000fe20002781670 */
[----:B------:R0:W-:Y:S01]  /*34d0*/  MUFU.EX2 R77, R13 ;  /* 0x0000000d004d7308 */ /* 0x0001e20000000800 */
[----:B------:R-:W-:Y:S01]  /*34e0*/  FSEL R57, R70, -INF , !P3 ;  /* 0xff80000046397808 */ /* 0x000fe20005800000 */
[--C-:B------:R-:W-:Y:S01]  /*34f0*/  FFMA.FTZ R0, R44, R12, -R61.reuse ;  /* 0x0000000c2c007223 */ /* 0x100fe2000001083d */
[----:B------:R-:W-:Y:S01]  /*3500*/  FMNMX.FTZ R6, R67, R6, !PT ;  /* 0x0000000643067209 */ /* 0x000fe20007810000 */
[----:B-1----:R-:W-:Y:S01]  /*3510*/  FFMA.FTZ R14, R80, R12, -R61 ;  /* 0x0000000c500e7223 */ /* 0x002fe2000001083d */
[----:B------:R-:W-:-:S02]  /*3520*/  FSEL R71, R71, -INF , !P4 ;  /* 0xff80000047477808 */ /* 0x000fc40006000000 */
[----:B------:R-:W-:Y:S01]  /*3530*/  FMNMX.FTZ R6, R57, R6, !PT ;  /* 0x0000000639067209 */ /* 0x000fe20007810000 */
[----:B------:R-:W-:Y:S01]  /*3540*/  MUFU.EX2 R150, R0 ;  /* 0x0000000000967308 */ /* 0x000fe20000000800 */
[----:B------:R-:W-:Y:S02]  /*3550*/  ISETP.NE.AND P5, PT, R23, 0x1, PT ;  /* 0x000000011700780c */ /* 0x000fe40003fa5270 */
[----:B------:R-:W-:-:S05]  /*3560*/  FMNMX.FTZ R6, R71, R6, !PT ;  /* 0x0000000647067209 */ /* 0x000fca0007810000 */
[----:B0-----:R-:W0:Y:S01]  /*3570*/  SHFL.BFLY PT, R13, R6, 0x2, 0x1f ;  /* 0x0c401f00060d7f89 */ /* 0x001e2200000e0000 */
[----:B------:R1:W2:Y:S05]  /*3580*/  MUFU.EX2 R69, R24 ;  /* 0x0000001800457308 */ /* 0x0002aa0000000800 */
[----:B------:R-:W3:Y:S03]  /*3590*/  @P5 LDC R54, c[0x0][0x450] ;  /* 0x00011400ff365b82 */ /* 0x000ee60000000800 */
[----:B------:R4:W5:Y:S01]  /*35a0*/  MUFU.EX2 R75, R14 ;  /* 0x0000000e004b7308 */ /* 0x0009620000000800 */
[----:B-1----:R-:W-:-:S07]  /*35b0*/  FFMA.FTZ R24, R86, R12, -R61 ;  /* 0x0000000c56187223 */ /* 0x002fce000001083d */
[----:B------:R1:W-:Y:S01]  /*35c0*/  MUFU.EX2 R81, R24 ;  /* 0x0000001800517308 */ /* 0x0003e20000000800 */
[--C-:B----4-:R-:W-:Y:S01]  /*35d0*/  FFMA.FTZ R14, R84, R12, -R61.reuse ;  /* 0x0000000c540e7223 */ /* 0x110fe2000001083d */
[----:B--2---:R-:W-:Y:S02]  /*35e0*/  F2FP.BF16.F32.PACK_AB R158, R69, R20 ;  /* 0x00000014459e723e */ /* 0x004fe400000010ff */
[----:B0-----:R-:W-:Y:S01]  /*35f0*/  FMNMX.FTZ R0, R6, R13, !PT ;  /* 0x0000000d06007209 */ /* 0x001fe20007810000 */
[-CC-:B------:R-:W-:Y:S01]  /*3600*/  FFMA.FTZ R6, R92, R12.reuse, -R61.reuse ;  /* 0x0000000c5c067223 */ /* 0x180fe2000001083d */
[----:B-1----:R-:W-:Y:S02]  /*3610*/  FFMA.FTZ R24, R94, R12, -R61 ;  /* 0x0000000c5e187223 */ /* 0x002fe4000001083d */
[----:B------:R0:W-:Y:S01]  /*3620*/  MUFU.EX2 R138, R7 ;  /* 0x00000007008a7308 */ /* 0x0001e20000000800 */
[----:B------:R-:W1:Y:S07]  /*3630*/  SHFL.BFLY PT, R13, R0, 0x1, 0x1f ;  /* 0x0c201f00000d7f89 */ /* 0x000e6e00000e0000 */
[----:B------:R-:W-:Y:S01]  /*3640*/  MUFU.EX2 R87, R6 ;  /* 0x0000000600577308 */ /* 0x000fe20000000800 */
[----:B0-----:R-:W-:Y:S01]  /*3650*/  FADD.FTZ R7, R156, R65 ;  /* 0x000000419c077221 */ /* 0x001fe20000010000 */
[----:B------:R-:W-:-:S03]  /*3660*/  F2FP.BF16.F32.PACK_AB R156, R65, R156 ;  /* 0x0000009c419c723e */ /* 0x000fc600000010ff */
[----:B------:R-:W-:-:S03]  /*3670*/  FADD.FTZ R46, R20, R7 ;  /* 0x00000007142e7221 */ /* 0x000fc60000010000 */
[----:B------:R-:W-:Y:S01]  /*3680*/  MUFU.EX2 R89, R24 ;  /* 0x0000001800597308 */ /* 0x000fe20000000800 */
[----:B------:R-:W-:-:S04]  /*3690*/  FADD.FTZ R7, R69, R46 ;  /* 0x0000002e45077221 */ /* 0x000fc80000010000 */
[----:B------:R-:W-:Y:S01]  /*36a0*/  FADD.FTZ R48, R152, R7 ;  /* 0x0000000798307221 */ /* 0x000fe20000010000 */
[----:B-----5:R-:W-:Y:S02]  /*36b0*/  F2FP.BF16.F32.PACK_AB R152, R75, R152 ;  /* 0x000000984b98723e */ /* 0x020fe400000010ff */
[----:B------:R-:W0:Y:S01]  /*36c0*/  MUFU.EX2 R26, R26 ;  /* 0x0000001a001a7308 */ /* 0x000e220000000800 */
[----:B-1----:R-:W-:-:S04]  /*36d0*/  FMNMX.FTZ R13, R0, R13, !PT ;  /* 0x0000000d000d7209 */ /* 0x002fc80007810000 */
[C---:B------:R-:W-:Y:S01]  /*36e0*/  FSETP.NEU.FTZ.AND P1, PT, R13.reuse, -INF , PT ;  /* 0xff8000000d00780b */ /* 0x040fe20003f3d000 */
[----:B------:R-:W-:Y:S02]  /*36f0*/  FMUL.FTZ R0, R13, R12 ;  /* 0x0000000c0d007220 */ /* 0x000fe40000410000 */
[----:B------:R-:W-:Y:S03]  /*3700*/  MUFU.EX2 R91, R36 ;  /* 0x00000024005b7308 */ /* 0x000fe60000000800 */
[----:B------:R-:W-:-:S05]  /*3710*/  FSEL R0, R0, RZ, P1 ;  /* 0x000000ff00007208 */ /* 0x000fca0000800000 */
        /* <DEDUP_REMOVED lines=16> */
[----:B------:R1:W2:Y:S01]  /*3820*/  MUFU.EX2 R6, R27 ;  /* 0x0000001b00067308 */ /* 0x0002a20000000800 */
[-CC-:B------:R-:W-:Y:S01]  /*3830*/  FFMA.FTZ R45, R45, R12.reuse, -R0.reuse ;  /* 0x0000000c2d2d7223 */ /* 0x180fe20000010800 */
[-CC-:B------:R-:W-:Y:S01]  /*3840*/  FFMA.FTZ R55, R55, R12.reuse, -R0.reuse ;  /* 0x0000000c37377223 */ /* 0x180fe20000010800 */
[-CC-:B------:R-:W-:Y:S01]  /*3850*/  FFMA.FTZ R49, R49, R12.reuse, -R0.reuse ;  /* 0x0000000c31317223 */ /* 0x180fe20000010800 */
[-CC-:B------:R-:W-:Y:S01]  /*3860*/  FFMA.FTZ R59, R59, R12.reuse, -R0.reuse ;  /* 0x0000000c3b3b7223 */ /* 0x180fe20000010800 */
[-CC-:B------:R-:W-:Y:S01]  /*3870*/  FFMA.FTZ R3, R3, R12.reuse, -R0.reuse ;  /* 0x0000000c03037223 */ /* 0x180fe20000010800 */
[-CC-:B------:R-:W-:Y:S01]  /*3880*/  FFMA.FTZ R63, R63, R12.reuse, -R0.reuse ;  /* 0x0000000c3f3f7223 */ /* 0x180fe20000010800 */
[-C--:B------:R-:W-:Y:S01]  /*3890*/  FFMA.FTZ R53, R53, R12.reuse, -R0 ;  /* 0x0000000c35357223 */ /* 0x080fe20000010800 */
[----:B------:R-:W4:Y:S01]  /*38a0*/  MUFU.EX2 R21, R21 ;  /* 0x0000001500157308 */ /* 0x000f220000000800 */
[----:B-1----:R-:W-:Y:S01]  /*38b0*/  FADD.FTZ R27, R75, R48 ;  /* 0x000000304b1b7221 */ /* 0x002fe20000010000 */
[-CC-:B------:R-:W-:Y:S01]  /*38c0*/  FFMA.FTZ R67, R67, R12.reuse, -R0.reuse ;  /* 0x0000000c43437223 */ /* 0x180fe20000010800 */
[-CC-:B------:R-:W-:Y:S01]  /*38d0*/  FFMA.FTZ R57, R57, R12.reuse, -R0.reuse ;  /* 0x0000000c39397223 */ /* 0x180fe20000010800 */
[----:B------:R-:W-:Y:S01]  /*38e0*/  FFMA.FTZ R71, R71, R12, -R0 ;  /* 0x0000000c47477223 */ /* 0x000fe20000010800 */
[----:B0-----:R-:W-:Y:S01]  /*38f0*/  FADD.FTZ R50, R26, R27 ;  /* 0x0000001b1a327221 */ /* 0x001fe20000010000 */
[----:B------:R-:W-:-:S02]  /*3900*/  F2FP.BF16.F32.PACK_AB R154, R77, R26 ;  /* 0x0000001a4d9a723e */ /* 0x000fc400000010ff */
[----:B------:R0:W1:Y:S01]  /*3910*/  MUFU.EX2 R24, R31 ;  /* 0x0000001f00187308 */ /* 0x0000620000000800 */
[----:B--2---:R-:W-:Y:S01]  /*3920*/  FADD.FTZ R46, R15, R6 ;  /* 0x000000060f2e7221 */ /* 0x004fe20000010000 */
[----:B------:R-:W-:Y:S01]  /*3930*/  FADD.FTZ R27, R77, R50 ;  /* 0x000000324d1b7221 */ /* 0x000fe20000010000 */
[----:B------:R-:W-:-:S03]  /*3940*/  F2FP.BF16.F32.PACK_AB R157, R6, R15 ;  /* 0x0000000f069d723e */ /* 0x000fc600000010ff */
[----:B------:R-:W-:Y:S02]  /*3950*/  FADD.FTZ R50, R2, R27 ;  /* 0x0000001b02327221 */ /* 0x000fe40000010000 */
[----:B------:R-:W2:Y:S01]  /*3960*/  MUFU.EX2 R25, R25 ;  /* 0x0000001900197308 */ /* 0x000ea20000000800 */
[----:B----4-:R-:W-:Y:S01]  /*3970*/  FADD.FTZ R7, R21, R46 ;  /* 0x0000002e15077221 */ /* 0x010fe20000010000 */
[----:B0-----:R-:W0:Y:S06]  /*3980*/  @P5 LDC R31, c[0x0][0x44c] ;  /* 0x00011300ff1f5b82 */ /* 0x001e2c0000000800 */
[----:B------:R-:W4:Y:S01]  /*3990*/  MUFU.EX2 R36, R35 ;  /* 0x0000002300247308 */ /* 0x000f220000000800 */
[C---:B-1----:R-:W-:Y:S01]  /*39a0*/  FADD.FTZ R48, R24.reuse, R7 ;  /* 0x0000000718307221 */ /* 0x042fe20000010000 */
[----:B------:R-:W-:-:S06]  /*39b0*/  F2FP.BF16.F32.PACK_AB R159, R24, R21 ;  /* 0x00000015189f723e */ /* 0x000fcc00000010ff */
[----:B------:R-:W1:Y:S01]  /*39c0*/  MUFU.EX2 R29, R29 ;  /* 0x0000001d001d7308 */ /* 0x000e620000000800 */
[----:B--2---:R-:W-:-:S07]  /*39d0*/  FADD.FTZ R7, R25, R48 ;  /* 0x0000003019077221 */ /* 0x004fce0000010000 */
[----:B------:R2:W5:Y:S01]  /*39e0*/  MUFU.EX2 R79, R14 ;  /* 0x0000000e004f7308 */ /* 0x0005620000000800 */
[----:B----4-:R-:W-:Y:S01]  /*39f0*/  FADD.FTZ R48, R36, R7 ;  /* 0x0000000724307221 */ /* 0x010fe20000010000 */
[----:B0-----:R-:W-:Y:S01]  /*3a00*/  @P5 IMAD.HI.U32 R31, R72, R31, RZ ;  /* 0x0000001f481f5227 */ /* 0x001fe200078e00ff */
[----:B------:R-:W-:-:S04]  /*3a10*/  F2FP.BF16.F32.PACK_AB R153, R36, R25 ;  /* 0x000000192499723e */ /* 0x000fc800000010ff */
[----:B---3--:R-:W-:Y:S01]  /*3a20*/  @P5 SHF.R.U32.HI R72, RZ, R54, R31 ;  /* 0x00000036ff485219 */ /* 0x008fe2000001161f */
[----:B------:R-:W0:Y:S01]  /*3a30*/  MUFU.EX2 R38, R39 ;  /* 0x0000002700267308 */ /* 0x000e220000000800 */
[----:B-1----:R-:W-:Y:S01]  /*3a40*/  FADD.FTZ R7, R29, R48 ;  /* 0x000000301d077221 */ /* 0x002fe20000010000 */
[----:B--2---:R-:W-:Y:S01]  /*3a50*/  FFMA.FTZ R14, R88, R12, -R61 ;  /* 0x0000000c580e7223 */ /* 0x004fe2000001083d */
[----:B------:R-:W-:Y:S01]  /*3a60*/  LOP3.LUT P5, RZ, R18, 0x80000, RZ, 0xc0, !PT ;  /* 0x0008000012ff7812 */ /* 0x000fe200078ac0ff */
[----:B------:R-:W-:-:S04]  /*3a70*/  IMAD.IADD R72, R73, 0x1, R72 ;  /* 0x0000000149487824 */ /* 0x000fc800078e0248 */
[----:B------:R-:W1:Y:S01]  /*3a80*/  MUFU.EX2 R33, R33 ;  /* 0x0000002100217308 */ /* 0x000e620000000800 */
[C---:B-----5:R-:W-:Y:S01]  /*3a90*/  FADD.FTZ R27, R79.reuse, R50 ;  /* 0x000000324f1b7221 */ /* 0x060fe20000010000 */
[----:B------:R-:W-:-:S03]  /*3aa0*/  F2FP.BF16.F32.PACK_AB R148, R79, R2 ;  /* 0x000000024f94723e */ /* 0x000fc600000010ff */
[----:B------:R-:W-:Y:S01]  /*3ab0*/  FADD.FTZ R52, R150, R27 ;  /* 0x0000001b96347221 */ /* 0x000fe20000010000 */
[C---:B------:R-:W-:Y:S02]  /*3ac0*/  F2FP.BF16.F32.PACK_AB R150, R81.reuse, R150 ;  /* 0x000000965196723e */ /* 0x040fe400000010ff */
[----:B------:R-:W2:Y:S01]  /*3ad0*/  MUFU.EX2 R40, R43 ;  /* 0x0000002b00287308 */ /* 0x000ea20000000800 */
[C---:B0-----:R-:W-:Y:S01]  /*3ae0*/  FADD.FTZ R50, R38.reuse, R7 ;  /* 0x0000000726327221 */ /* 0x041fe20000010000 */
[----:B------:R-:W-:Y:S01]  /*3af0*/  FADD.FTZ R27, R81, R52 ;  /* 0x00000034511b7221 */ /* 0x000fe20000010000 */
[----:B------:R-:W-:-:S05]  /*3b00*/  F2FP.BF16.F32.PACK_AB R155, R38, R29 ;  /* 0x0000001d269b723e */ /* 0x000fca00000010ff */
[----:B------:R-:W0:Y:S01]  /*3b10*/  MUFU.EX2 R37, R37 ;  /* 0x0000002500257308 */ /* 0x000e220000000800 */
[----:B-1----:R-:W-:-:S07]  /*3b20*/  FADD.FTZ R7, R33, R50 ;  /* 0x0000003221077221 */ /* 0x002fce0000010000 */
[----:B------:R-:W1:Y:S01]  /*3b30*/  MUFU.EX2 R42, R47 ;  /* 0x0000002f002a7308 */ /* 0x000e620000000800 */
[C---:B--2---:R-:W-:Y:S01]  /*3b40*/  FADD.FTZ R50, R40.reuse, R7 ;  /* 0x0000000728327221 */ /* 0x044fe20000010000 */
[----:B------:R-:W-:-:S06]  /*3b50*/  F2FP.BF16.F32.PACK_AB R149, R40, R33 ;  /* 0x000000212895723e */ /* 0x000fcc00000010ff */
[----:B------:R-:W2:Y:S01]  /*3b60*/  MUFU.EX2 R41, R41 ;  /* 0x0000002900297308 */ /* 0x000ea20000000800 */
[----:B0-----:R-:W-:-:S07]  /*3b70*/  FADD.FTZ R7, R37, R50 ;  /* 0x0000003225077221 */ /* 0x001fce0000010000 */
[----:B------:R-:W0:Y:S01]  /*3b80*/  MUFU.EX2 R28, R28 ;  /* 0x0000001c001c7308 */ /* 0x000e220000000800 */
[C---:B-1----:R-:W-:Y:S01]  /*3b90*/  FADD.FTZ R50, R42.reuse, R7 ;  /* 0x000000072a327221 */ /* 0x042fe20000010000 */
[----:B------:R-:W-:-:S06]  /*3ba0*/  F2FP.BF16.F32.PACK_AB R151, R42, R37 ;  /* 0x000000252a97723e */ /* 0x000fcc00000010ff */
[----:B------:R-:W1:Y:S01]  /*3bb0*/  MUFU.EX2 R44, R51 ;  /* 0x00000033002c7308 */ /* 0x000e620000000800 */
[----:B--2---:R-:W-:-:S07]  /*3bc0*/  FADD.FTZ R7, R41, R50 ;  /* 0x0000003229077221 */ /* 0x004fce0000010000 */
[----:B------:R2:W3:Y:S01]  /*3bd0*/  MUFU.EX2 R83, R14 ;  /* 0x0000000e00537308 */ /* 0x0004e20000000800 */
[----:B0-----:R-:W-:-:S07]  /*3be0*/  FADD.FTZ R52, R28, R27 ;  /* 0x0000001b1c347221 */ /* 0x001fce0000010000 */
[----:B------:R-:W0:Y:S01]  /*3bf0*/  MUFU.EX2 R45, R45 ;  /* 0x0000002d002d7308 */ /* 0x000e220000000800 */
[----:B--2---:R-:W-:Y:S01]  /*3c00*/  FFMA.FTZ R14, R60, R12, -R61 ;  /* 0x0000000c3c0e7223 */ /* 0x004fe2000001083d */
[C---:B-1----:R-:W-:Y:S01]  /*3c10*/  FADD.FTZ R20, R44.reuse, R7 ;  /* 0x000000072c147221 */ /* 0x042fe20000010000 */
[----:B------:R-:W-:-:S05]  /*3c20*/  F2FP.BF16.F32.PACK_AB R145, R44, R41 ;  /* 0x000000292c91723e */ /* 0x000fca00000010ff */
[----:B------:R-:W1:Y:S01]  /*3c30*/  MUFU.EX2 R30, R30 ;  /* 0x0000001e001e7308 */ /* 0x000e620000000800 */
[C---:B---3--:R-:W-:Y:S01]  /*3c40*/  FADD.FTZ R27, R83.reuse, R52 ;  /* 0x00000034531b7221 */ /* 0x048fe20000010000 */
[----:B------:R-:W-:-:S06]  /*3c50*/  F2FP.BF16.F32.PACK_AB R144, R83, R28 ;  /* 0x0000001c5390723e */ /* 0x000fcc00000010ff */
[----:B------:R-:W2:Y:S01]  /*3c60*/  MUFU.EX2 R46, R55 ;  /* 0x00000037002e7308 */ /* 0x000ea20000000800 */
[----:B0-----:R-:W-:-:S07]  /*3c70*/  FADD.FTZ R7, R45, R20 ;  /* 0x000000142d077221 */ /* 0x001fce0000010000 */
[----:B------:R0:W3:Y:S01]  /*3c80*/  MUFU.EX2 R85, R32 ;  /* 0x0000002000557308 */ /* 0x0000e20000000800 */
[----:B-1----:R-:W-:-:S07]  /*3c90*/  FADD.FTZ R52, R30, R27 ;  /* 0x0000001b1e347221 */ /* 0x002fce0000010000 */
[----:B------:R-:W1:Y:S01]  /*3ca0*/  MUFU.EX2 R49, R49 ;  /* 0x0000003100317308 */ /* 0x000e620000000800 */
[-C--:B0-----:R-:W-:Y:S01]  /*3cb0*/  FFMA.FTZ R32, R64, R12.reuse, -R61 ;  /* 0x0000000c40207223 */ /* 0x081fe2000001083d */
[----:B--2---:R-:W-:Y:S01]  /*3cc0*/  FADD.FTZ R20, R46, R7 ;  /* 0x000000072e147221 */ /* 0x004fe20000010000 */
[----:B------:R-:W-:Y:S01]  /*3cd0*/  FFMA.FTZ R61, R68, R12, -R61 ;  /* 0x0000000c443d7223 */ /* 0x000fe2000001083d */
[----:B------:R-:W-:-:S04]  /*3ce0*/  F2FP.BF16.F32.PACK_AB R147, R46, R45 ;  /* 0x0000002d2e93723e */ /* 0x000fc800000010ff */
[----:B------:R-:W0:Y:S01]  /*3cf0*/  MUFU.EX2 R34, R34 ;  /* 0x0000002200227308 */ /* 0x000e220000000800 */
[C---:B---3--:R-:W-:Y:S01]  /*3d00*/  FADD.FTZ R27, R85.reuse, R52 ;  /* 0x00000034551b7221 */ /* 0x048fe20000010000 */
[----:B------:R-:W-:-:S06]  /*3d10*/  F2FP.BF16.F32.PACK_AB R146, R85, R30 ;  /* 0x0000001e5592723e */ /* 0x000fcc00000010ff */
[----:B------:R-:W2:Y:S01]  /*3d20*/  MUFU.EX2 R48, R59 ;  /* 0x0000003b00307308 */ /* 0x000ea20000000800 */
[----:B-1----:R-:W-:-:S07]  /*3d30*/  FADD.FTZ R7, R49, R20 ;  /* 0x0000001431077221 */ /* 0x002fce0000010000 */
[----:B------:R-:W1:Y:S01]  /*3d40*/  MUFU.EX2 R3, R3 ;  /* 0x0000000300037308 */ /* 0x000e620000000800 */
[----:B0-----:R-:W-:Y:S01]  /*3d50*/  FADD.FTZ R50, R34, R27 ;  /* 0x0000001b22327221 */ /* 0x001fe20000010000 */
[----:B------:R-:W-:-:S03]  /*3d60*/  F2FP.BF16.F32.PACK_AB R140, R87, R34 ;  /* 0x00000022578c723e */ /* 0x000fc600000010ff */
[----:B------:R-:W-:-:S03]  /*3d70*/  FADD.FTZ R27, R87, R50 ;  /* 0x00000032571b7221 */ /* 0x000fc60000010000 */
[----:B------:R-:W0:Y:S01]  /*3d80*/  MUFU.EX2 R14, R14 ;  /* 0x0000000e000e7308 */ /* 0x000e220000000800 */
[C---:B--2---:R-:W-:Y:S01]  /*3d90*/  FADD.FTZ R20, R48.reuse, R7 ;  /* 0x0000000730147221 */ /* 0x044fe20000010000 */
        /* <DEDUP_REMOVED lines=9> */
[----:B------:R-:W-:Y:S01]  /*3e30*/  F2FP.BF16.F32.PACK_AB R143, R0, R3 ;  /* 0x00000003008f723e */ /* 0x000fe200000010ff */
[----:B------:R-:W-:-:S05]  /*3e40*/  VIADD R0, R72, UR4 ;  /* 0x0000000448007c36 */ /* 0x000fca0008000000 */
[----:B------:R-:W2:Y:S01]  /*3e50*/  MUFU.EX2 R2, R67 ;  /* 0x0000004300027308 */ /* 0x000ea20000000800 */
[----:B-1----:R-:W-:-:S07]  /*3e60*/  FADD.FTZ R15, R53, R20 ;  /* 0x00000014350f7221 */ /* 0x002fce0000010000 */
[----:B------:R-:W1:Y:S01]  /*3e70*/  MUFU.EX2 R57, R57 ;  /* 0x0000003900397308 */ /* 0x000e620000000800 */
[----:B0-----:R-:W-:Y:S01]  /*3e80*/  FADD.FTZ R26, R32, R27 ;  /* 0x0000001b201a7221 */ /* 0x001fe20000010000 */
[----:B------:R-:W-:-:S03]  /*3e90*/  F2FP.BF16.F32.PACK_AB R136, R91, R32 ;  /* 0x000000205b88723e */ /* 0x000fc600000010ff */
[----:B------:R-:W-:-:S03]  /*3ea0*/  FADD.FTZ R27, R91, R26 ;  /* 0x0000001a5b1b7221 */ /* 0x000fc60000010000 */
[----:B------:R-:W0:Y:S01]  /*3eb0*/  MUFU.EX2 R14, R71 ;  /* 0x00000047000e7308 */ /* 0x000e220000000800 */
[----:B--2---:R-:W-:Y:S01]  /*3ec0*/  FADD.FTZ R6, R2, R15 ;  /* 0x0000000f02067221 */ /* 0x004fe20000010000 */
[----:B------:R-:W-:Y:S01]  /*3ed0*/  FADD.FTZ R26, R138, R27 ;  /* 0x0000001b8a1a7221 */ /* 0x000fe20000010000 */
[----:B------:R-:W-:-:S05]  /*3ee0*/  F2FP.BF16.F32.PACK_AB R137, R2, R53 ;  /* 0x000000350289723e */ /* 0x000fca00000010ff */
[----:B------:R-:W2:Y:S01]  /*3ef0*/  MUFU.EX2 R61, R61 ;  /* 0x0000003d003d7308 */ /* 0x000ea20000000800 */
[----:B-1----:R-:W-:-:S04]  /*3f00*/  FADD.FTZ R15, R57, R6 ;  /* 0x00000006390f7221 */ /* 0x002fc80000010000 */
[C---:B0-----:R-:W-:Y:S01]  /*3f10*/  FADD.FTZ R6, R14.reuse, R15 ;  /* 0x0000000f0e067221 */ /* 0x041fe20000010000 */
[----:B------:R-:W-:Y:S01]  /*3f20*/  F2FP.BF16.F32.PACK_AB R139, R14, R57 ;  /* 0x000000390e8b723e */ /* 0x000fe200000010ff */
[----:B------:R-:W-:Y:S02]  /*3f30*/  VIADD R14, R74, 0xfffffffe ;  /* 0xfffffffe4a0e7836 */ /* 0x000fe40000000000 */
[C---:B--2---:R-:W-:Y:S01]  /*3f40*/  FADD.FTZ R7, R61.reuse, R26 ;  /* 0x0000001a3d077221 */ /* 0x044fe20000010000 */
[----:B------:R-:W-:Y:S01]  /*3f50*/  F2FP.BF16.F32.PACK_AB R138, R61, R138 ;  /* 0x0000008a3d8a723e */ /* 0x000fe200000010ff */
[----:B------:R-:W-:Y:S06]  /*3f60*/  @!P5 BRA `(.L_x_992) ;  /* 0x000000000048d947 */ /* 0x000fec0003800000 */
[C---:B------:R-:W-:Y:S01]  /*3f70*/  ISETP.GT.AND P1, PT, R72.reuse, RZ, PT ;  /* 0x000000ff4800720c */ /* 0x040fe20003f24270 */
[----:B------:R-:W-:-:S12]  /*3f80*/  VIADD R3, R72, 0xffffffff ;  /* 0xffffffff48037836 */ /* 0x000fd80000000000 */
[----:B------:R-:W-:Y:S05]  /*3f90*/  @P1 BRA `(.L_x_993) ;  /* 0x0000000000201947 */ /* 0x000fea0003800000 */
[----:B------:R-:W0:Y:S01]  /*3fa0*/  LDC R20, c[0x0][0x9e4] ;  /* 0x00027900ff147b82 */ /* 0x000e220000000800 */
[----:B------:R-:W-:Y:S01]  /*3fb0*/  IMAD.MOV R3, RZ, RZ, -R72 ;  /* 0x000000ffff037224 */ /* 0x000fe200078e0a48 */
[----:B0-----:R-:W-:-:S13]  /*3fc0*/  ISETP.NE.AND P1, PT, R20, 0x1, PT ;  /* 0x000000011400780c */ /* 0x001fda0003f25270 */
[----:B------:R-:W0:Y:S02]  /*3fd0*/  @P1 LDC.64 R24, c[0x0][0x9e8] ;  /* 0x00027a00ff181b82 */ /* 0x000e240000000a00 */
[----:B0-----:R-:W-:-:S05]  /*3fe0*/  @P1 IMAD.HI.U32 R2, R3, R24, RZ ;  /* 0x0000001803021227 */ /* 0x001fca00078e00ff */
[----:B------:R-:W-:-:S04]  /*3ff0*/  @P1 SHF.R.U32.HI R3, RZ, R25, R2 ;  /* 0x00000019ff031219 */ /* 0x000fc80000011602 */
[----:B------:R-:W-:Y:S01]  /*4000*/  LOP3.LUT R3, RZ, R3, RZ, 0x33, !PT ;  /* 0x00000003ff037212 */ /* 0x000fe200078e33ff */
[----:B------:R-:W-:Y:S06]  /*4010*/  BRA `(.L_x_994) ;  /* 0x0000000000147947 */ /* 0x000fec0003800000 */
.L_x_993:
[----:B------:R-:W0:Y:S02]  /*4020*/  LDC R20, c[0x0][0x9e4] ;  /* 0x00027900ff147b82 */ /* 0x000e240000000800 */
[----:B0-----:R-:W-:-:S13]  /*4030*/  ISETP.NE.AND P1, PT, R20, 0x1, PT ;  /* 0x000000011400780c */ /* 0x001fda0003f25270 */
[----:B------:R-:W0:Y:S02]  /*4040*/  @P1 LDC.64 R24, c[0x0][0x9e8] ;  /* 0x00027a00ff181b82 */ /* 0x000e240000000a00 */
[----:B0-----:R-:W-:-:S05]  /*4050*/  @P1 IMAD.HI.U32 R2, R3, R24, RZ ;  /* 0x0000001803021227 */ /* 0x001fca00078e00ff */
[----:B------:R-:W-:-:S07]  /*4060*/  @P1 SHF.R.U32.HI R3, RZ, R25, R2 ;  /* 0x00000019ff031219 */ /* 0x000fce0000011602 */
.L_x_994:
[----:B------:R-:W-:-:S05]  /*4070*/  IMAD R3, R3, R20, R20 ;  /* 0x0000001403037224 */ /* 0x000fca00078e0214 */
[----:B------:R-:W-:-:S07]  /*4080*/  VIMNMX R0, R0, R3, PT ;  /* 0x0000000300007248 */ /* 0x000fce0003fe0100 */
.L_x_992:
[----:B------:R-:W-:Y:S01]  /*4090*/  IMAD.HI R3, R0, 0x2aaaaaab, RZ ;  /* 0x2aaaaaab00037827 */ /* 0x000fe200078e02ff */
[----:B------:R-:W-:Y:S01]  /*40a0*/  UMOV UR4, URZ ;  /* 0x0000003f00047c82 */ /* 0x000fe20008000000 */
[----:B------:R-:W-:Y:S02]  /*40b0*/  CS2R R86, SRZ ;  /* 0x0000000000567805 */ /* 0x000fe4000001ff00 */
[----:B------:R-:W-:Y:S01]  /*40c0*/  CS2R R84, SRZ ;  /* 0x0000000000547805 */ /* 0x000fe2000001ff00 */
[----:B------:R-:W-:Y:S01]  /*40d0*/  IMAD.MOV.U32 R2, RZ, RZ, 0x3f800000 ;  /* 0x3f800000ff027424 */ /* 0x000fe200078e00ff */
[----:B------:R-:W-:Y:S01]  /*40e0*/  SHF.R.U32.HI R20, RZ, 0x1f, R3 ;  /* 0x0000001fff147819 */ /* 0x000fe20000011603 */
[----:B------:R-:W-:Y:S01]  /*40f0*/  IMAD.MOV.U32 R0, RZ, RZ, 0x3f800000 ;  /* 0x3f800000ff007424 */ /* 0x000fe200078e00ff */
[----:B------:R-:W-:Y:S02]  /*4100*/  CS2R R82, SRZ ;  /* 0x0000000000527805 */ /* 0x000fe4000001ff00 */
[----:B------:R-:W-:-:S02]  /*4110*/  CS2R R80, SRZ ;  /* 0x0000000000507805 */ /* 0x000fc4000001ff00 */
[----:B------:R-:W-:Y:S01]  /*4120*/  LEA.HI.SX32 R20, R3, R20, 0x1c ;  /* 0x0000001403147211 */ /* 0x000fe200078fe2ff */
[----:B------:R-:W-:Y:S01]  /*4130*/  IMAD.MOV.U32 R3, RZ, RZ, RZ ;  /* 0x000000ffff037224 */ /* 0x000fe200078e00ff */
[----:B------:R-:W-:Y:S02]  /*4140*/  CS2R R78, SRZ ;  /* 0x00000000004e7805 */ /* 0x000fe4000001ff00 */
[----:B------:R-:W-:Y:S02]  /*4150*/  CS2R R76, SRZ ;  /* 0x00000000004c7805 */ /* 0x000fe4000001ff00 */
[----:B------:R-:W-:Y:S02]  /*4160*/  VIMNMX R21, R17, R20, !PT ;  /* 0x0000001411157248 */ /* 0x000fe40007fe0100 */
[----:B------:R-:W-:Y:S02]  /*4170*/  CS2R R74, SRZ ;  /* 0x00000000004a7805 */ /* 0x000fe4000001ff00 */
[----:B------:R-:W-:-:S02]  /*4180*/  CS2R R72, SRZ ;  /* 0x0000000000487805 */ /* 0x000fc4000001ff00 */
[----:B------:R-:W-:Y:S02]  /*4190*/  CS2R R70, SRZ ;  /* 0x0000000000467805 */ /* 0x000fe4000001ff00 */
[----:B------:R-:W-:Y:S02]  /*41a0*/  ISETP.GE.AND P1, PT, R14, R21, PT ;  /* 0x000000150e00720c */ /* 0x000fe40003f26270 */
        /* <DEDUP_REMOVED lines=23> */
[----:B------:R-:W-:Y:S06]  /*4320*/  @!P1 BRA `(.L_x_995) ;  /* 0x0000002c00649947 */ /* 0x000fec0003800000 */
[----:B------:R-:W-:Y:S01]  /*4330*/  IMAD.MOV.U32 R15, RZ, RZ, R13 ;  /* 0x000000ffff0f7224 */ /* 0x000fe200078e000d */
[----:B------:R-:W-:Y:S01]  /*4340*/  UMOV UR5, URZ ;  /* 0x0000003f00057c82 */ /* 0x000fe20008000000 */
[----:B------:R-:W-:Y:S01]  /*4350*/  IMAD.MOV.U32 R20, RZ, RZ, R11 ;  /* 0x000000ffff147224 */ /* 0x000fe200078e000b */
[----:B------:R-:W-:Y:S01]  /*4360*/  ULDC UR6, c[0x0][0x9e4] ;  /* 0x0002790000067ab9 */ /* 0x000fe20000000800 */
[----:B------:R-:W-:Y:S01]  /*4370*/  IMAD.MOV.U32 R160, RZ, RZ, RZ ;  /* 0x000000ffffa07224 */ /* 0x000fe200078e00ff */
[----:B------:R-:W-:Y:S01]  /*4380*/  ULDC UR7, c[0x0][0x2f0] ;  /* 0x0000bc0000077ab9 */ /* 0x000fe20000000800 */
[----:B------:R-:W-:Y:S02]  /*4390*/  IMAD.MOV.U32 R2, RZ, RZ, 0x3f800000 ;  /* 0x3f800000ff027424 */ /* 0x000fe400078e00ff */
[----:B------:R-:W-:-:S07]  /*43a0*/  IMAD.MOV.U32 R87, RZ, RZ, RZ ;  /* 0x000000ffff577224 */ /* 0x000fce00078e00ff */
.L_x_1014:
[----:B------:R-:W-:-:S04]  /*43b0*/  UISETP.NE.AND UP0, UPT, UR5, 0x1, UPT ;  /* 0x000000010500788c */ /* 0x000fc8000bf05270 */
[----:B------:R-:W-:-:S06]  /*43c0*/  USEL UR4, URZ, 0x1, UP0 ;  /* 0x000000013f047887 */ /* 0x000fcc0008000000 */
[----:B------:R-:W-:Y:S01]  /*43d0*/  LOP3.LUT R3, R160, UR4, RZ, 0x3c, !PT ;  /* 0x00000004a0037c12 */ /* 0x000fe2000f8e3cff */
[----:B------:R-:W-:Y:S06]  /*43e0*/  @!P0 BRA `(.L_x_996) ;  /* 0x0000000000048947 */ /* 0x000fec0003800000 */
[----:B------:R-:W-:Y:S01]  /*43f0*/  BPT.TRAP 0x1 ;  /* 0x000000040000795c */ /* 0x000fe20000300000 */
.L_x_996:
[----:B------:R-:W-:Y:S01]  /*4400*/  UIADD3 UR4, UR5, 0x1, URZ ;  /* 0x0000000105047890 */ /* 0x000fe2000fffe03f */
[----:B------:R-:W-:-:S03]  /*4410*/  SHF.L.U32 R11, R3, 0x1f, RZ ;  /* 0x0000001f030b7819 */ /* 0x000fc600000006ff */
[----:B------:R-:W-:-:S04]  /*4420*/  UISETP.NE.AND UP0, UPT, UR4, 0x2, UPT ;  /* 0x000000020400788c */ /* 0x000fc8000bf05270 */
[----:B------:R-:W-:-:S04]  /*4430*/  USEL UR4, UR4, URZ, UP0 ;  /* 0x0000003f04047287 */ /* 0x000fc80008000000 */
[----:B------:R-:W-:-:S09]  /*4440*/  ULEA UR60, UR4, UR38, 0x3 ;  /* 0x00000026043c7291 */ /* 0x000fd2000f8e183f */
[----:B------:R0:W1:Y:S01]  /*4450*/  SYNCS.PHASECHK.TRANS64.TRYWAIT P1, [UR60+0x2a830], R11 ;  /* 0x02a8300bff0075a7 */ /* 0x000062000802017c */
[----:B------:R-:W-:Y:S05]  /*4460*/  @!P0 BRA `(.L_x_997) ;  /* 0x0000000000048947 */ /* 0x000fea0003800000 */
[----:B------:R-:W-:Y:S01]  /*4470*/  BPT.TRAP 0x1 ;  /* 0x000000040000795c */ /* 0x000fe20000300000 */
.L_x_997:
[----:B-1----:R-:W-:Y:S05]  /*4480*/  @P1 BRA `(.L_x_998) ;  /* 0x0000000000081947 */ /* 0x002fea0003800000 */
[----:B------:R-:W1:Y:S02]  /*4490*/  SYNCS.PHASECHK.TRANS64.TRYWAIT P1, [UR60+0x2a830], R11 ;  /* 0x02a8300bff0075a7 */ /* 0x000e64000802017c */
[----:B-1----:R-:W-:Y:S05]  /*44a0*/  @!P1 BRA `(.L_x_999) ;  /* 0x000000d800fc9947 */ /* 0x002fea0003800000 */
.L_x_998:
        /* <DEDUP_REMOVED lines=129> */
.L_x_1000:
[----:B------:R-:W-:Y:S01]  /*4cc0*/  ULEA UR10, UR5, UR38, 0x3 ;  /* 0x00000026050a7291 */ /* 0x000fe2000f8e183f */
[----:B------:R-:W-:-:S08]  /*4cd0*/  SHF.L.U32 R0, R160, 0x1f, RZ ;  /* 0x0000001fa0007819 */ /* 0x000fd000000006ff */
[----:B------:R2:W3:Y:S01]  /*4ce0*/  SYNCS.PHASECHK.TRANS64.TRYWAIT P1, [UR10+0x2a850], R0 ;  /* 0x02a85000ff0075a7 */ /* 0x0004e2000802014a */
[----:B------:R-:W-:Y:S05]  /*4cf0*/  @!P0 BRA `(.L_x_1001) ;  /* 0x0000000000048947 */ /* 0x000fea0003800000 */
[----:B------:R-:W-:Y:S01]  /*4d00*/  BPT.TRAP 0x1 ;  /* 0x000000040000795c */ /* 0x000fe20000300000 */
.L_x_1001:
[----:B---3--:R-:W-:Y:S05]  /*4d10*/  @P1 BRA `(.L_x_1002) ;  /* 0x0000000000081947 */ /* 0x008fea0003800000 */
[----:B------:R-:W3:Y:S02]  /*4d20*/  SYNCS.PHASECHK.TRANS64.TRYWAIT P1, [UR10+0x2a850], R0 ;  /* 0x02a85000ff0075a7 */ /* 0x000ee4000802014a */
[----:B---3--:R-:W-:Y:S05]  /*4d30*/  @!P1 BRA `(.L_x_1003) ;  /* 0x000000d000f09947 */ /* 0x008fea0003800000 */
.L_x_1002:
[----:B------:R-:W-:Y:S01]  /*4d40*/  UIADD3 UR11, UR38, 0x400, URZ ;  /* 0x00000400260b7890 */ /* 0x000fe2000fffe03f */
[----:B------:R-:W-:Y:S01]  /*4d50*/  WARPGROUP.ARRIVE ;  /* 0x00000000000079c5 */ /* 0x000fe20000000000 */
[----:B------:R-:W-:Y:S02]  /*4d60*/  UMOV UR15, 0x40000040 ;  /* 0x40000040000f7882 */ /* 0x000fe40000000000 */
[----:B------:R-:W-:-:S04]  /*4d70*/  USHF.R.U32.HI UR11, URZ, 0x4, UR11 ;  /* 0x000000043f0b7899 */ /* 0x000fc8000801160b */
[----:B------:R-:W-:-:S04]  /*4d80*/  ULOP3.LUT UR11, UR11, 0x3fff, URZ, 0xc0, !UPT ;  /* 0x00003fff0b0b7892 */ /* 0x000fc8000f8ec03f */
[----:B------:R-:W-:-:S04]  /*4d90*/  ULOP3.LUT UR11, UR11, 0x3000000, URZ, 0xfc, !UPT ;  /* 0x030000000b0b7892 */ /* 0x000fc8000f8efc3f */
        /* <DEDUP_REMOVED lines=31> */
.L_x_1004:
[----:B------:R-:W-:Y:S01]  /*4f90*/  ISETP.NE.AND P2, PT, R23, 0x1, PT ;  /* 0x000000011700780c */ /* 0x000fe20003f45270 */
[----:B------:R-:W-:Y:S01]  /*4fa0*/  IMAD R153, R14, -0x60, RZ ;  /* 0xffffffa00e997824 */ /* 0x000fe200078e02ff */
[----:B------:R-:W-:Y:S01]  /*4fb0*/  R2UR UR5, R10 ;  /* 0x000000000a0572ca */ /* 0x000fe200000e0000 */
[----:B------:R-:W-:Y:S01]  /*4fc0*/  UIADD3 UR60, UR60, 0x2a840, URZ ;  /* 0x0002a8403c3c7890 */ /* 0x000fe2000fffe03f */
[----:B------:R-:W-:Y:S01]  /*4fd0*/  LOP3.LUT P1, RZ, R18, 0x80000, RZ, 0xc0, !PT ;  /* 0x0008000012ff7812 */ /* 0x000fe2000782c0ff */
[----:B------:R-:W-:Y:S01]  /*4fe0*/  ULDC UR11, c[0x0][0x288] ;  /* 0x0000a200000b7ab9 */ /* 0x000fe20000000800 */
[----:B------:R-:W-:Y:S01]  /*4ff0*/  ULDC UR14, c[0x0][0x9e0] ;  /* 0x00027800000e7ab9 */ /* 0x000fe20000000800 */
[----:B------:R-:W-:-:S06]  /*5000*/  UPRMT UR60, UR61, 0x654, UR60 ;  /* 0x000006543d3c7896 */ /* 0x000fcc000800003c */
[----:B01----:R-:W2:Y:S08]  /*5010*/  @P2 LDC R11, c[0x0][0x44c] ;  /* 0x00011300ff0b2b82 */ /* 0x003eb00000000800 */
[----:B------:R-:W0:Y:S01]  /*5020*/  @P2 LDC R13, c[0x0][0x450] ;  /* 0x00011400ff0d2b82 */ /* 0x000e220000000800 */
[----:B------:R-:W-:Y:S01]  /*5030*/  SYNCS.ARRIVE.TRANS64.RED.A1T0 RZ, [UR60], RZ ;  /* 0x000000ffffff79a7 */ /* 0x000fe2000810043c */
[----:B--2---:R-:W-:-:S04]  /*5040*/  @P2 IMAD.HI.U32 R0, R8, R11, RZ ;  /* 0x0000000b08002227 */ /* 0x004fc800078e00ff */
[----:B------:R-:W-:Y:S01]  /*5050*/  IMAD.MOV.U32 R11, RZ, RZ, R8 ;  /* 0x000000ffff0b7224 */ /* 0x000fe200078e0008 */
[----:B0-----:R-:W-:Y:S01]  /*5060*/  @P2 SHF.R.U32.HI R11, RZ, R13, R0 ;  /* 0x0000000dff0b2219 */ /* 0x001fe20000011600 */
[----:B------:R-:W-:-:S04]  /*5070*/  VIADD R0, R153, 0x1 ;  /* 0x0000000199007836 */ /* 0x000fc80000000000 */
[----:B------:R-:W0:Y:S01]  /*5080*/  SHFL.IDX PT, R137, R11, RZ, 0x1c1f ;  /* 0x001c1fff0b897589 */ /* 0x000e2200000e0000 */
[----:B------:R-:W-:-:S04]  /*5090*/  IMAD R13, R9, -0x2, R0 ;  /* 0xfffffffe090d7824 */ /* 0x000fc800078e0200 */
[----:B------:R-:W-:Y:S02]  /*50a0*/  IMAD R0, R16, UR7, R13 ;  /* 0x0000000710007c24 */ /* 0x000fe4000f8e020d */
[----:B------:R-:W-:Y:S02]  /*50b0*/  VIADD R140, R13, 0xffffffff ;  /* 0xffffffff0d8c7836 */ /* 0x000fe40000000000 */
[----:B------:R-:W-:-:S04]  /*50c0*/  VIADD R0, R0, -UR11 ;  /* 0x8000000b00007c36 */ /* 0x000fc80008000000 */
[C---:B------:R-:W-:Y:S02]  /*50d0*/  VIADD R136, R0.reuse, UR14 ;  /* 0x0000000e00887c36 */ /* 0x040fe40008000000 */
[----:B------:R-:W-:Y:S02]  /*50e0*/  VIADD R138, R0, UR5 ;  /* 0x00000005008a7c36 */ /* 0x000fe40008000000 */
[--C-:B0-----:R-:W-:Y:S02]  /*50f0*/  IMAD.IADD R0, R136, 0x1, R137.reuse ;  /* 0x0000000188007824 */ /* 0x101fe400078e0289 */
[----:B------:R-:W-:Y:S01]  /*5100*/  IMAD.IADD R2, R138, 0x1, R137 ;  /* 0x000000018a027824 */ /* 0x000fe200078e0289 */
[----:B------:R-:W-:Y:S06]  /*5110*/  @!P1 BRA `(.L_x_1005) ;  /* 0x0000000000589947 */ /* 0x000fec0003800000 */
[----:B------:R-:W-:Y:S01]  /*5120*/  IMAD R12, R16, UR7, R137 ;  /* 0x00000007100c7c24 */ /* 0x000fe2000f8e0289 */
[----:B------:R-:W-:Y:S03]  /*5130*/  BSSY B0, `(.L_x_1006) ;  /* 0x0000011000007945 */ /* 0x000fe60003800000 */
[----:B------:R-:W-:-:S05]  /*5140*/  VIADD R13, R12, -UR11 ;  /* 0x8000000b0c0d7c36 */ /* 0x000fca0008000000 */
[----:B------:R-:W-:-:S13]  /*5150*/  ISETP.GT.AND P1, PT, R13, -0x1, PT ;  /* 0xffffffff0d00780c */ /* 0x000fda0003f24270 */
[----:B------:R-:W-:Y:S05]  /*5160*/  @P1 BRA `(.L_x_1007) ;  /* 0x0000000000201947 */ /* 0x000fea0003800000 */
[----:B------:R-:W-:Y:S01]  /*5170*/  IMAD.U32 R137, RZ, RZ, UR6 ;  /* 0x00000006ff897e24 */ /* 0x000fe2000f8e00ff */
[----:B------:R-:W-:-:S04]  /*5180*/  LOP3.LUT R13, RZ, R13, RZ, 0x33, !PT ;  /* 0x0000000dff0d7212 */ /* 0x000fc800078e33ff */
[----:B------:R-:W-:-:S13]  /*5190*/  ISETP.NE.AND P1, PT, R137, 0x1, PT ;  /* 0x000000018900780c */ /* 0x000fda0003f25270 */
[----:B------:R-:W0:Y:S02]  /*51a0*/  @P1 LDC.64 R142, c[0x0][0x9e8] ;  /* 0x00027a00ff8e1b82 */ /* 0x000e240000000a00 */
[----:B0-----:R-:W-:-:S05]  /*51b0*/  @P1 IMAD.HI.U32 R12, R13, R142, RZ ;  /* 0x0000008e0d0c1227 */ /* 0x001fca00078e00ff */
[----:B------:R-:W-:-:S04]  /*51c0*/  @P1 SHF.R.U32.HI R13, RZ, R143, R12 ;  /* 0x0000008fff0d1219 */ /* 0x000fc8000001160c */
[----:B------:R-:W-:Y:S01]  /*51d0*/  LOP3.LUT R13, RZ, R13, RZ, 0x33, !PT ;  /* 0x0000000dff0d7212 */ /* 0x000fe200078e33ff */
[----:B------:R-:W-:Y:S06]  /*51e0*/  BRA `(.L_x_1008) ;  /* 0x0000000000147947 */ /* 0x000fec0003800000 */
.L_x_1007:
[----:B------:R-:W-:-:S05]  /*51f0*/  IMAD.U32 R137, RZ, RZ, UR6 ;  /* 0x00000006ff897e24 */ /* 0x000fca000f8e00ff */
[----:B------:R-:W-:-:S13]  /*5200*/  ISETP.NE.AND P1, PT, R137, 0x1, PT ;  /* 0x000000018900780c */ /* 0x000fda0003f25270 */
[----:B------:R-:W0:Y:S02]  /*5210*/  @P1 LDC.64 R142, c[0x0][0x9e8] ;  /* 0x00027a00ff8e1b82 */ /* 0x000e240000000a00 */
[----:B0-----:R-:W-:-:S05]  /*5220*/  @P1 IMAD.HI.U32 R12, R13, R142, RZ ;  /* 0x0000008e0d0c1227 */ /* 0x001fca00078e00ff */
[----:B------:R-:W-:-:S07]  /*5230*/  @P1 SHF.R.U32.HI R13, RZ, R143, R12 ;  /* 0x0000008fff0d1219 */ /* 0x000fce000001160c */
.L_x_1008:
[----:B------:R-:W-:Y:S05]  /*5240*/  BSYNC B0 ;  /* 0x0000000000007941 */ /* 0x000fea0003800000 */
.L_x_1006:
[----:B------:R-:W-:-:S05]  /*5250*/  IMAD R13, R13, R137, R140 ;  /* 0x000000890d0d7224 */ /* 0x000fca00078e028c */
[----:B------:R-:W-:Y:S02]  /*5260*/  VIADDMNMX R0, R13, R137, R0, PT ;  /* 0x000000890d007246 */ /* 0x000fe40003800100 */
[----:B------:R-:W-:-:S07]  /*5270*/  VIMNMX R2, R2, R13, !PT ;  /* 0x0000000d02027248 */ /* 0x000fce0007fe0100 */
.L_x_1005:
[C---:B------:R-:W-:Y:S01]  /*5280*/  ISETP.GE.AND P2, PT, R153.reuse, 0x9, PT ;  /* 0x000000099900780c */ /* 0x040fe20003f46270 */
[----:B------:R-:W0:Y:S01]  /*5290*/  SHFL.IDX PT, R11, R11, 0x1, 0x1c1f ;  /* 0x003c1f000b0b7f89 */ /* 0x000e2200000e0000 */
[C---:B------:R-:W-:Y:S02]  /*52a0*/  ISETP.GE.AND P1, PT, R153.reuse, 0x2, PT ;  /* 0x000000029900780c */ /* 0x040fe40003f26270 */
        /* <DEDUP_REMOVED lines=34> */
[C---:B------:R-:W-:Y:S02]  /*54d0*/  ISETP.GE.AND P4, PT, R153.reuse, 0x22, PT ;  /* 0x000000229900780c */ /* 0x040fe40003f86270 */
        /* <DEDUP_REMOVED lines=69> */
[----:B------:R-:W-:Y:S02]  /*5930*/  P2R R92, PR, RZ, 0x40 ;  /* 0x00000040ff5c7803 */ /* 0x000fe40000000000 */
[----:B------:R-:W-:-:S04]  /*5940*/  ISETP.GT.AND P6, PT, R2, RZ, !P6 ;  /* 0x000000ff0200720c */ /* 0x000fc800077c4270 */
[----:B------:R-:W-:-:S04]  /*5950*/  ISETP.LT.OR P6, PT, R0, 0x1, P6 ;  /* 0x000000010000780c */ /* 0x000fc800037c1670 */
[----:B------:R-:W-:Y:S02]  /*5960*/  FSEL R171, R88, -INF , !P6 ;  /* 0xff80000058ab7808 */ /* 0x000fe40007000000 */
[----:B------:R-:W-:-:S04]  /*5970*/  ISETP.GE.AND P6, PT, R153, 0x5a, PT ;  /* 0x0000005a9900780c */ /* 0x000fc80003fc6270 */
[----:B------:R-:W-:Y:S02]  /*5980*/  P2R R128, PR, RZ, 0x40 ;  /* 0x00000040ff807803 */ /* 0x000fe40000000000 */
[----:B------:R-:W-:Y:S01]  /*5990*/  ISETP.GT.AND P6, PT, R2, 0x59, !P6 ;  /* 0x000000590200780c */ /* 0x000fe200077c4270 */
[----:B0-----:R-:W-:-:S03]  /*59a0*/  IMAD.IADD R2, R138, 0x1, R11 ;  /* 0x000000018a027824 */ /* 0x001fc600078e020b */
[----:B------:R-:W-:Y:S01]  /*59b0*/  ISETP.LT.OR P6, PT, R0, 0x5a, P6 ;  /* 0x0000005a0000780c */ /* 0x000fe200037c1670 */
[----:B------:R-:W-:-:S03]  /*59c0*/  IMAD.IADD R0, R136, 0x1, R11 ;  /* 0x0000000188007824 */ /* 0x000fc600078e020b */
[----:B------:R-:W-:Y:S02]  /*59d0*/  FSEL R133, R133, -INF , !P6 ;  /* 0xff80000085857808 */ /* 0x000fe40007000000 */
[----:B------:R-:W-:-:S13]  /*59e0*/  LOP3.LUT P6, RZ, R18, 0x80000, RZ, 0xc0, !PT ;  /* 0x0008000012ff7812 */ /* 0x000fda00078cc0ff */
[----:B------:R-:W-:Y:S05]  /*59f0*/  @!P6 BRA `(.L_x_1009) ;  /* 0x000000000058e947 */ /* 0x000fea0003800000 */
        /* <DEDUP_REMOVED lines=13> */
.L_x_1011:
[----:B------:R-:W-:-:S05]  /*5ad0*/  IMAD.U32 R88, RZ, RZ, UR6 ;  /* 0x00000006ff587e24 */ /* 0x000fca000f8e00ff */
[----:B------:R-:W-:-:S13]  /*5ae0*/  ISETP.NE.AND P6, PT, R88, 0x1, PT ;  /* 0x000000015800780c */ /* 0x000fda0003fc5270 */
[----:B------:R-:W0:Y:S02]  /*5af0*/  @P6 LDC.64 R142, c[0x0][0x9e8] ;  /* 0x00027a00ff8e6b82 */ /* 0x000e240000000a00 */
[----:B0-----:R-:W-:-:S05]  /*5b00*/  @P6 IMAD.HI.U32 R12, R11, R142, RZ ;  /* 0x0000008e0b0c6227 */ /* 0x001fca00078e00ff */
[----:B------:R-:W-:-:S07]  /*5b10*/  @P6 SHF.R.U32.HI R11, RZ, R143, R12 ;  /* 0x0000008fff0b6219 */ /* 0x000fce000001160c */
.L_x_1012:
[----:B------:R-:W-:Y:S05]  /*5b20*/  BSYNC B0 ;  /* 0x0000000000007941 */ /* 0x000fea0003800000 */
.L_x_1010:
[----:B------:R-:W-:-:S05]  /*5b30*/  IMAD R11, R11, R88, R140 ;  /* 0x000000580b0b7224 */ /* 0x000fca00078e028c */
[----:B------:R-:W-:Y:S02]  /*5b40*/  VIADDMNMX R0, R11, R88, R0, PT ;  /* 0x000000580b007246 */ /* 0x000fe40003800100 */
[----:B------:R-:W-:-:S07]  /*5b50*/  VIMNMX R2, R2, R11, !PT ;  /* 0x0000000b02027248 */ /* 0x000fce0007fe0100 */
.L_x_1009:
[C---:B------:R-:W-:Y:S02]  /*5b60*/  ISETP.GT.AND P1, PT, R2.reuse, 0x1, !P1 ;  /* 0x000000010200780c */ /* 0x040fe40004f24270 */
[----:B------:R-:W-:Y:S02]  /*5b70*/  ISETP.GT.AND P2, PT, R2, 0x8, !P2 ;  /* 0x000000080200780c */ /* 0x000fe40005744270 */
        /* <DEDUP_REMOVED lines=32> */
[----:B------:R-:W-:Y:S02]  /*5d80*/  ISETP.NE.AND P2, PT, R151, RZ, PT ;  /* 0x000000ff9700720c */ /* 0x000fe40003f45270 */
        /* <DEDUP_REMOVED lines=31> */
[----:B------:R-:W-:Y:S02]  /*5f80*/  ISETP.GT.AND P1, PT, R2, 0x30, !P1 ;  /* 0x000000300200780c */ /* 0x000fe40004f24270 */
[----:B------:R-:W-:Y:S02]  /*5f90*/  FMNMX.FTZ R12, R101, R12, !PT ;  /* 0x0000000c650c7209 */ /* 0x000fe40007810000 */
[----:B------:R-:W-:Y:S02]  /*5fa0*/  ISETP.LT.OR P1, PT, R0, 0x31, P1 ;  /* 0x000000310000780c */ /* 0x000fe40000f21670 */
[----:B------:R-:W-:Y:S02]  /*5fb0*/  FMNMX.FTZ R88, R133, R12, !PT ;  /* 0x0000000c85587209 */ /* 0x000fe40007810000 */
[----:B------:R-:W-:Y:S01]  /*5fc0*/  FSEL R155, R114, -INF , !P1 ;  /* 0xff800000729b7808 */ /* 0x000fe20004800000 */
[----:B------:R-:W0:Y:S01]  /*5fd0*/  LDC R12, c[0x0][0x988] ;  /* 0x00026200ff0c7b82 */ /* 0x000e220000000800 */
[----:B------:R-:W-:Y:S01]  /*5fe0*/  ISETP.NE.AND P1, PT, R112, RZ, PT ;  /* 0x000000ff7000720c */ /* 0x000fe20003f25270 */
[----:B------:R-:W1:Y:S01]  /*5ff0*/  SHFL.BFLY PT, R11, R88, 0x2, 0x1f ;  /* 0x0c401f00580b7f89 */ /* 0x000e6200000e0000 */
[----:B------:R-:W-:-:S02]  /*6000*/  ISETP.NE.AND P6, PT, R124, RZ, PT ;  /* 0x000000ff7c00720c */ /* 0x000fc40003fc5270 */
[C---:B------:R-:W-:Y:S02]  /*6010*/  ISETP.GT.AND P1, PT, R2.reuse, 0x31, !P1 ;  /* 0x000000310200780c */ /* 0x040fe40004f24270 */
[----:B------:R-:W-:Y:S02]  /*6020*/  ISETP.GT.AND P3, PT, R2, 0x50, !P3 ;  /* 0x000000500200780c */ /* 0x000fe40005f64270 */
[C---:B------:R-:W-:Y:S02]  /*6030*/  ISETP.LT.OR P1, PT, R0.reuse, 0x32, P1 ;  /* 0x000000320000780c */ /* 0x040fe40000f21670 */
[----:B------:R-:W-:Y:S02]  /*6040*/  ISETP.LT.OR P3, PT, R0, 0x51, P3 ;  /* 0x000000510000780c */ /* 0x000fe40001f61670 */
[----:B------:R-:W-:Y:S02]  /*6050*/  FSEL R115, R115, -INF , !P1 ;  /* 0xff80000073737808 */ /* 0x000fe40004800000 */
[----:B------:R-:W-:-:S02]  /*6060*/  ISETP.NE.AND P1, PT, R152, RZ, PT ;  /* 0x000000ff9800720c */ /* 0x000fc40003f25270 */
[C---:B------:R-:W-:Y:S02]  /*6070*/  ISETP.GT.AND P4, PT, R2.reuse, 0x51, !P4 ;  /* 0x000000510200780c */ /* 0x040fe40006784270 */
[----:B------:R-:W-:Y:S02]  /*6080*/  ISETP.GT.AND P1, PT, R2, 0x38, !P1 ;  /* 0x000000380200780c */ /* 0x000fe40004f24270 */
[----:B------:R-:W-:Y:S02]  /*6090*/  FSEL R165, R130, -INF , !P3 ;  /* 0xff80000082a57808 */ /* 0x000fe40005800000 */
[----:B------:R-:W-:Y:S02]  /*60a0*/  ISETP.LT.OR P1, PT, R0, 0x39, P1 ;  /* 0x000000390000780c */ /* 0x000fe40000f21670 */
[----:B------:R-:W-:Y:S02]  /*60b0*/  ISETP.GT.AND P5, PT, R2, 0x58, !P5 ;  /* 0x000000580200780c */ /* 0x000fe40006fa4270 */
[----:B------:R-:W-:-:S02]  /*60c0*/  FSEL R157, R118, -INF , !P1 ;  /* 0xff800000769d7808 */ /* 0x000fc40004800000 */
[----:B------:R-:W-:Y:S02]  /*60d0*/  ISETP.NE.AND P1, PT, R116, RZ, PT ;  /* 0x000000ff7400720c */ /* 0x000fe40003f25270 */
[----:B------:R-:W-:Y:S02]  /*60e0*/  ISETP.LT.OR P4, PT, R0, 0x52, P4 ;  /* 0x000000520000780c */ /* 0x000fe40002781670 */
[----:B------:R-:W-:Y:S02]  /*60f0*/  ISETP.GT.AND P1, PT, R2, 0x39, !P1 ;  /* 0x000000390200780c */ /* 0x000fe40004f24270 */
[C---:B------:R-:W-:Y:S02]  /*6100*/  ISETP.LT.OR P5, PT, R0.reuse, 0x59, P5 ;  /* 0x000000590000780c */ /* 0x040fe40002fa1670 */
[----:B------:R-:W-:-:S04]  /*6110*/  ISETP.LT.OR P1, PT, R0, 0x3a, P1 ;  /* 0x0000003a0000780c */ /* 0x000fc80000f21670 */
[----:B------:R-:W-:Y:S02]  /*6120*/  FSEL R119, R119, -INF , !P1 ;  /* 0xff80000077777808 */ /* 0x000fe40004800000 */
[----:B------:R-:W-:-:S04]  /*6130*/  ISETP.NE.AND P1, PT, R154, RZ, PT ;  /* 0x000000ff9a00720c */ /* 0x000fc80003f25270 */
[----:B------:R-:W-:-:S04]  /*6140*/  ISETP.GT.AND P1, PT, R2, 0x40, !P1 ;  /* 0x000000400200780c */ /* 0x000fc80004f24270 */
[----:B------:R-:W-:-:S04]  /*6150*/  ISETP.LT.OR P1, PT, R0, 0x41, P1 ;  /* 0x000000410000780c */ /* 0x000fc80000f21670 */
[----:B------:R-:W-:Y:S02]  /*6160*/  FSEL R159, R122, -INF , !P1 ;  /* 0xff8000007a9f7808 */ /* 0x000fe40004800000 */
[----:B------:R-:W-:-:S04]  /*6170*/  ISETP.NE.AND P1, PT, R120, RZ, PT ;  /* 0x000000ff7800720c */ /* 0x000fc80003f25270 */
[----:B------:R-:W-:-:S04]  /*6180*/  ISETP.GT.AND P1, PT, R2, 0x41, !P1 ;  /* 0x000000410200780c */ /* 0x000fc80004f24270 */
[----:B------:R-:W-:-:S04]  /*6190*/  ISETP.LT.OR P1, PT, R0, 0x42, P1 ;  /* 0x000000420000780c */ /* 0x000fc80000f21670 */
[----:B------:R-:W-:Y:S02]  /*61a0*/  FSEL R123, R123, -INF , !P1 ;  /* 0xff8000007b7b7808 */ /* 0x000fe40004800000 */
[----:B------:R-:W-:-:S04]  /*61b0*/  ISETP.GT.AND P1, PT, R2, 0x48, !P2 ;  /* 0x000000480200780c */ /* 0x000fc80005724270 */
[----:B------:R-:W-:-:S04]  /*61c0*/  ISETP.LT.OR P1, PT, R0, 0x49, P1 ;  /* 0x000000490000780c */ /* 0x000fc80000f21670 */
[----:B------:R-:W-:Y:S02]  /*61d0*/  FSEL R161, R126, -INF , !P1 ;  /* 0xff8000007ea17808 */ /* 0x000fe40004800000 */
[----:B------:R-:W-:Y:S02]  /*61e0*/  ISETP.GT.AND P1, PT, R2, 0x49, !P6 ;  /* 0x000000490200780c */ /* 0x000fe40007724270 */
[----:B------:R-:W-:Y:S02]  /*61f0*/  ISETP.NE.AND P6, PT, R92, RZ, PT ;  /* 0x000000ff5c00720c */ /* 0x000fe40003fc5270 */
[----:B------:R-:W-:Y:S02]  /*6200*/  ISETP.LT.OR P1, PT, R0, 0x4a, P1 ;  /* 0x0000004a0000780c */ /* 0x000fe40000f21670 */
[----:B-1----:R-:W-:Y:S02]  /*6210*/  FMNMX.FTZ R92, R88, R11, !PT ;  /* 0x0000000b585c7209 */ /* 0x002fe40007810000 */
[----:B------:R-:W-:-:S02]  /*6220*/  FSEL R127, R127, -INF , !P1 ;  /* 0xff8000007f7f7808 */ /* 0x000fc40004800000 */
[----:B------:R-:W-:Y:S01]  /*6230*/  ISETP.GT.AND P1, PT, R2, RZ, !P6 ;  /* 0x000000ff0200720c */ /* 0x000fe20007724270 */
[----:B------:R-:W1:Y:S01]  /*6240*/  SHFL.BFLY PT, R11, R92, 0x1, 0x1f ;  /* 0x0c201f005c0b7f89 */ /* 0x000e6200000e0000 */
[----:B------:R-:W-:Y:S02]  /*6250*/  ISETP.NE.AND P6, PT, R128, RZ, PT ;  /* 0x000000ff8000720c */ /* 0x000fe40003fc5270 */
[----:B------:R-:W-:Y:S02]  /*6260*/  ISETP.LT.OR P1, PT, R0, 0x1, P1 ;  /* 0x000000010000780c */ /* 0x000fe40000f21670 */
[----:B------:R-:W-:Y:S02]  /*6270*/  ISETP.GT.AND P2, PT, R2, 0x59, !P6 ;  /* 0x000000590200780c */ /* 0x000fe40007744270 */
[----:B------:R-:W-:Y:S02]  /*6280*/  FSEL R90, R90, -INF , !P1 ;  /* 0xff8000005a5a7808 */ /* 0x000fe40004800000 */
[----:B------:R-:W-:-:S02]  /*6290*/  ISETP.LT.OR P2, PT, R0, 0x5a, P2 ;  /* 0x0000005a0000780c */ /* 0x000fc40001741670 */
[----:B------:R-:W-:Y:S02]  /*62a0*/  FMNMX.FTZ R88, R90, R15, !PT ;  /* 0x0000000f5a587209 */ /* 0x000fe40007810000 */
[----:B------:R-:W-:Y:S02]  /*62b0*/  FSEL R135, R135, -INF , !P2 ;  /* 0xff80000087877808 */ /* 0x000fe40005000000 */
[----:B------:R-:W-:-:S04]  /*62c0*/  FMNMX.FTZ R88, R91, R88, !PT ;  /* 0x000000585b587209 */ /* 0x000fc80007810000 */
[----:B------:R-:W-:-:S04]  /*62d0*/  FMNMX.FTZ R88, R141, R88, !PT ;  /* 0x000000588d587209 */ /* 0x000fc80007810000 */
[----:B------:R-:W-:Y:S02]  /*62e0*/  FMNMX.FTZ R88, R95, R88, !PT ;  /* 0x000000585f587209 */ /* 0x000fe40007810000 */
[----:B-1----:R-:W-:Y:S02]  /*62f0*/  FMNMX.FTZ R11, R92, R11, !PT ;  /* 0x0000000b5c0b7209 */ /* 0x002fe40007810000 */
[----:B------:R-:W-:Y:S02]  /*6300*/  FMNMX.FTZ R88, R143, R88, !PT ;  /* 0x000000588f587209 */ /* 0x000fe40007810000 */
[C---:B------:R-:W-:Y:S01]  /*6310*/  FSETP.NEU.FTZ.AND P1, PT, R11.reuse, -INF , PT ;  /* 0xff8000000b00780b */ /* 0x040fe20003f3d000 */
[----:B0-----:R-:W-:Y:S01]  /*6320*/  FMUL.FTZ R94, R11, R12 ;  /* 0x0000000c0b5e7220 */ /* 0x001fe20000410000 */
[----:B------:R-:W-:-:S04]  /*6330*/  FMNMX.FTZ R88, R99, R88, !PT ;  /* 0x0000005863587209 */ /* 0x000fc80007810000 */
[----:B------:R-:W-:Y:S02]  /*6340*/  FMNMX.FTZ R88, R147, R88, !PT ;  /* 0x0000005893587209 */ /* 0x000fe40007810000 */
[----:B------:R-:W-:Y:S02]  /*6350*/  FSEL R94, R94, RZ, P1 ;  /* 0x000000ff5e5e7208 */ /* 0x000fe40000800000 */
[----:B------:R-:W-:-:S03]  /*6360*/  FMNMX.FTZ R88, R103, R88, !PT ;  /* 0x0000005867587209 */ /* 0x000fc60007810000 */
[--C-:B------:R-:W-:Y:S01]  /*6370*/  FFMA.FTZ R2, R139, R12, -R94.reuse ;  /* 0x0000000c8b027223 */ /* 0x100fe2000001085e */
[----:B------:R-:W-:Y:S01]  /*6380*/  FMNMX.FTZ R88, R151, R88, !PT ;  /* 0x0000005897587209 */ /* 0x000fe20007810000 */
[-CC-:B------:R-:W-:Y:S01]  /*6390*/  FFMA.FTZ R148, R145, R12.reuse, -R94.reuse ;  /* 0x0000000c91947223 */ /* 0x180fe2000001085e */
[----:B------:R-:W-:Y:S01]  /*63a0*/  FSEL R139, R131, -INF , !P4 ;  /* 0xff800000838b7808 */ /* 0x000fe20006000000 */
[--C-:B------:R-:W-:Y:S01]  /*63b0*/  FFMA.FTZ R150, R137, R12, -R94.reuse ;  /* 0x0000000c89967223 */ /* 0x100fe2000001085e */
[----:B------:R-:W-:Y:S01]  /*63c0*/  FMNMX.FTZ R88, R107, R88, !PT ;  /* 0x000000586b587209 */ /* 0x000fe20007810000 */
[-CC-:B------:R-:W-:Y:S01]  /*63d0*/  FFMA.FTZ R142, R13, R12.reuse, -R94.reuse ;  /* 0x0000000c0d8e7223 */ /* 0x180fe2000001085e */
[----:B------:R-:W-:Y:S01]  /*63e0*/  FSEL R145, R134, -INF , !P5 ;  /* 0xff80000086917808 */ /* 0x000fe20006800000 */
[--C-:B------:R-:W-:Y:S01]  /*63f0*/  FFMA.FTZ R146, R93, R12, -R94.reuse ;  /* 0x0000000c5d927223 */ /* 0x100fe2000001085e */
[----:B------:R-:W-:Y:S01]  /*6400*/  FMNMX.FTZ R88, R153, R88, !PT ;  /* 0x0000005899587209 */ /* 0x000fe20007810000 */
[----:B------:R0:W-:Y:S01]  /*6410*/  MUFU.EX2 R131, R2 ;  /* 0x0000000200837308 */ /* 0x0001e20000000800 */
[-CC-:B------:R-:W-:Y:S01]  /*6420*/  FFMA.FTZ R93, R117, R12.reuse, -R94.reuse ;  /* 0x0000000c755d7223 */ /* 0x180fe2000001085e */
[----:B------:R-:W-:Y:S01]  /*6430*/  FSEL R117, R11, RZ, P1 ;  /* 0x000000ff0b757208 */ /* 0x000fe20000800000 */
[--C-:B------:R-:W-:Y:S01]  /*6440*/  FFMA.FTZ R171, R171, R12, -R94.reuse ;  /* 0x0000000cabab7223 */ /* 0x100fe2000001085e */
[----:B------:R-:W-:Y:S01]  /*6450*/  FMNMX.FTZ R88, R111, R88, !PT ;  /* 0x000000586f587209 */ /* 0x000fe20007810000 */
[-CC-:B------:R-:W-:Y:S01]  /*6460*/  FFMA.FTZ R156, R177, R12.reuse, -R94.reuse ;  /* 0x0000000cb19c7223 */ /* 0x180fe2000001085e */
[----:B------:R-:W-:Y:S01]  /*6470*/  FFMA.FTZ R158, R175, R12, -R94 ;  /* 0x0000000caf9e7223 */ /* 0x000fe2000001085e */
[----:B------:R-:W-:Y:S01]  /*6480*/  FADD.FTZ R117, -R117, R20 ;  /* 0x0000001475757221 */ /* 0x000fe20000010100 */
        /* <DEDUP_REMOVED lines=25> */
[----:B------:R-:W-:Y:S03]  /*6620*/  MUFU.EX2 R173, R173 ;  /* 0x000000ad00ad7308 */ /* 0x000fe60000000800 */
[----:B------:R-:W-:-:S04]  /*6630*/  FMNMX.FTZ R88, R127, R88, !PT ;  /* 0x000000587f587209 */ /* 0x000fc80007810000 */
[----:B------:R-:W-:Y:S01]  /*6640*/  FMNMX.FTZ R88, R165, R88, !PT ;  /* 0x00000058a5587209 */ /* 0x000fe20007810000 */
[----:B------:R-:W-:Y:S03]  /*6650*/  MUFU.EX2 R152, R152 ;  /* 0x0000009800987308 */ /* 0x000fe60000000800 */
[----:B------:R-:W-:-:S04]  /*6660*/  FMNMX.FTZ R88, R139, R88, !PT ;  /* 0x000000588b587209 */ /* 0x000fc80007810000 */
[----:B------:R-:W-:Y:S01]  /*6670*/  FMNMX.FTZ R88, R145, R88, !PT ;  /* 0x0000005891587209 */ /* 0x000fe20007810000 */
[----:B------:R-:W-:Y:S03]  /*6680*/  MUFU.EX2 R167, R167 ;  /* 0x000000a700a77308 */ /* 0x000fe60000000800 */
[----:B------:R-:W-:-:S05]  /*6690*/  FMNMX.FTZ R88, R135, R88, !PT ;  /* 0x0000005887587209 */ /* 0x000fca0007810000 */
[----:B------:R-:W1:Y:S01]  /*66a0*/  SHFL.BFLY PT, R137, R88, 0x2, 0x1f ;  /* 0x0c401f0058897f89 */ /* 0x000e6200000e0000 */
[----:B------:R-:W-:Y:S08]  /*66b0*/  MUFU.EX2 R154, R154 ;  /* 0x0000009a009a7308 */ /* 0x000ff00000000800 */
[----:B------:R-:W-:Y:S08]  /*66c0*/  MUFU.EX2 R149, R149 ;  /* 0x0000009500957308 */ /* 0x000ff00000000800 */
[----:B------:R-:W-:Y:S01]  /*66d0*/  MUFU.EX2 R148, R148 ;  /* 0x0000009400947308 */ /* 0x000fe20000000800 */
[----:B-1----:R-:W-:-:S07]  /*66e0*/  FMNMX.FTZ R137, R88, R137, !PT ;  /* 0x0000008958897209 */ /* 0x002fce0007810000 */
[----:B------:R-:W-:Y:S01]  /*66f0*/  MUFU.EX2 R150, R150 ;  /* 0x0000009600967308 */ /* 0x000fe20000000800 */
[----:B------:R-:W1:Y:S07]  /*6700*/  SHFL.BFLY PT, R0, R137, 0x1, 0x1f ;  /* 0x0c201f0089007f89 */ /* 0x000e6e00000e0000 */
[----:B------:R-:W-:Y:S08]  /*6710*/  MUFU.EX2 R109, R109 ;  /* 0x0000006d006d7308 */ /* 0x000ff00000000800 */
[----:B------:R-:W-:Y:S08]  /*6720*/  MUFU.EX2 R144, R144 ;  /* 0x0000009000907308 */ /* 0x000ff00000000800 */
[----:B------:R-:W-:Y:S01]  /*6730*/  MUFU.EX2 R89, R89 ;  /* 0x0000005900597308 */ /* 0x000fe20000000800 */
[----:B-1----:R-:W-:Y:S01]  /*6740*/  FMNMX.FTZ R13, R137, R0, !PT ;  /* 0x00000000890d7209 */ /* 0x002fe20007810000 */
[----:B------:R-:W-:-:S03]  /*6750*/  FMUL.FTZ R0, R117, R12 ;  /* 0x0000000c75007220 */ /* 0x000fc60000410000 */
[C---:B------:R-:W-:Y:S01]  /*6760*/  FSETP.NEU.FTZ.AND P1, PT, R13.reuse, -INF , PT ;  /* 0xff8000000d00780b */ /* 0x040fe20003f3d000 */
[C---:B0-----:R-:W-:Y:S02]  /*6770*/  FMUL.FTZ R2, R13.reuse, R12 ;  /* 0x0000000c0d027220 */ /* 0x041fe40000410000 */
[----:B------:R-:W-:Y:S03]  /*6780*/  MUFU.EX2 R146, R146 ;  /* 0x0000009200927308 */ /* 0x000fe60000000800 */
[----:B------:R-:W-:Y:S02]  /*6790*/  FSEL R92, R2, RZ, P1 ;  /* 0x000000ff025c7208 */ /* 0x000fe40000800000 */
[----:B------:R-:W-:-:S03]  /*67a0*/  FSEL R2, R13, RZ, P1 ;  /* 0x000000ff0d027208 */ /* 0x000fc60000800000 */
[----:B------:R-:W0:Y:S01]  /*67b0*/  MUFU.EX2 R0, R0 ;  /* 0x0000000000007308 */ /* 0x000e220000000800 */
[-CC-:B------:R-:W-:Y:S01]  /*67c0*/  FFMA.FTZ R117, R90, R12.reuse, -R92.reuse ;  /* 0x0000000c5a757223 */ /* 0x180fe2000001085c */
[-CC-:B------:R-:W-:Y:S01]  /*67d0*/  FFMA.FTZ R88, R91, R12.reuse, -R92.reuse ;  /* 0x0000000c5b587223 */ /* 0x180fe2000001085c */
[----:B------:R-:W-:Y:S01]  /*67e0*/  FADD.FTZ R15, -R2, R15 ;  /* 0x0000000f020f7221 */ /* 0x000fe20000010100 */
[-CC-:B------:R-:W-:Y:S01]  /*67f0*/  FFMA.FTZ R20, R141, R12.reuse, -R92.reuse ;  /* 0x0000000c8d147223 */ /* 0x180fe2000001085c */
[-CC-:B------:R-:W-:Y:S01]  /*6800*/  FFMA.FTZ R95, R95, R12.reuse, -R92.reuse ;  /* 0x0000000c5f5f7223 */ /* 0x180fe2000001085c */
[-CC-:B------:R-:W-:Y:S01]  /*6810*/  FFMA.FTZ R143, R143, R12.reuse, -R92.reuse ;  /* 0x0000000c8f8f7223 */ /* 0x180fe2000001085c */
[-C--:B------:R-:W-:Y:S01]  /*6820*/  FMUL.FTZ R15, R15, R12.reuse ;  /* 0x0000000c0f0f7220 */ /* 0x080fe20000410000 */
        /* <DEDUP_REMOVED lines=9> */
[----:B0-----:R-:W-:Y:S01]  /*68c0*/  FFMA.FTZ R7, R0, R7, R171 ;  /* 0x0000000700077223 */ /* 0x001fe200000100ab */
[-CC-:B------:R-:W-:Y:S01]  /*68d0*/  FFMA.FTZ R155, R155, R12.reuse, -R92.reuse ;  /* 0x0000000c9b9b7223 */ /* 0x180fe2000001085c */
[-CC-:B------:R-:W-:Y:S01]  /*68e0*/  FFMA.FTZ R115, R115, R12.reuse, -R92.reuse ;  /* 0x0000000c73737223 */ /* 0x180fe2000001085c */
[-CC-:B------:R-:W-:Y:S01]  /*68f0*/  FFMA.FTZ R157, R157, R12.reuse, -R92.reuse ;  /* 0x0000000c9d9d7223 */ /* 0x180fe2000001085c */
[----:B------:R-:W-:Y:S01]  /*6900*/  FADD.FTZ R7, R156, R7 ;  /* 0x000000079c077221 */ /* 0x000fe20000010000 */
        /* <DEDUP_REMOVED lines=9> */
[----:B------:R-:W-:Y:S01]  /*69a0*/  FFMA.FTZ R92, R135, R12, -R92 ;  /* 0x0000000c875c7223 */ /* 0x000fe2000001085c */
[----:B------:R-:W2:Y:S01]  /*69b0*/  MUFU.EX2 R20, R20 ;  /* 0x0000001400147308 */ /* 0x000ea20000000800 */
[----:B-1----:R-:W-:Y:S01]  /*69c0*/  FFMA.FTZ R91, R2, R6, R117 ;  /* 0x00000006025b7223 */ /* 0x002fe20000010075 */
[----:B------:R-:W-:-:S04]  /*69d0*/  FADD.FTZ R6, R158, R7 ;  /* 0x000000079e067221 */ /* 0x000fc80000010000 */
[----:B------:R-:W-:Y:S02]  /*69e0*/  FADD.FTZ R7, R173, R6 ;  /* 0x00000006ad077221 */ /* 0x000fe40000010000 */
[----:B------:R-:W1:Y:S01]  /*69f0*/  MUFU.EX2 R95, R95 ;  /* 0x0000005f005f7308 */ /* 0x000e620000000800 */
[----:B0-----:R-:W-:Y:S01]  /*6a00*/  FADD.FTZ R91, R88, R91 ;  /* 0x0000005b585b7221 */ /* 0x001fe20000010000 */
[----:B------:R-:W-:-:S04]  /*6a10*/  FADD.FTZ R6, R152, R7 ;  /* 0x0000000798067221 */ /* 0x000fc80000010000 */
[----:B------:R-:W-:Y:S02]  /*6a20*/  FADD.FTZ R7, R167, R6 ;  /* 0x00000006a7077221 */ /* 0x000fe40000010000 */
[----:B------:R-:W0:Y:S01]  /*6a30*/  MUFU.EX2 R90, R143 ;  /* 0x0000008f005a7308 */ /* 0x000e220000000800 */
[----:B--2---:R-:W-:Y:S01]  /*6a40*/  FADD.FTZ R91, R20, R91 ;  /* 0x0000005b145b7221 */ /* 0x004fe20000010000 */
[----:B------:R-:W-:-:S04]  /*6a50*/  FADD.FTZ R6, R154, R7 ;  /* 0x000000079a067221 */ /* 0x000fc80000010000 */
[----:B------:R-:W-:Y:S02]  /*6a60*/  FADD.FTZ R7, R149, R6 ;  /* 0x0000000695077221 */ /* 0x000fe40000010000 */
[----:B------:R-:W2:Y:S01]  /*6a70*/  MUFU.EX2 R99, R99 ;  /* 0x0000006300637308 */ /* 0x000ea20000000800 */
[----:B-1----:R-:W-:Y:S01]  /*6a80*/  FADD.FTZ R91, R95, R91 ;  /* 0x0000005b5f5b7221 */ /* 0x002fe20000010000 */
        /* <DEDUP_REMOVED lines=12> */
[----:B------:R-:W-:-:S06]  /*6b50*/  FADD.FTZ R6, R146, R7 ;  /* 0x0000000792067221 */ /* 0x000fcc0000010000 */
[----:B------:R-:W1:Y:S01]  /*6b60*/  MUFU.EX2 R107, R107 ;  /* 0x0000006b006b7308 */ /* 0x000e620000000800 */
[----:B0-----:R-:W-:-:S07]  /*6b70*/  FADD.FTZ R91, R103, R91 ;  /* 0x0000005b675b7221 */ /* 0x001fce0000010000 */
[----:B------:R-:W0:Y:S01]  /*6b80*/  MUFU.EX2 R98, R153 ;  /* 0x0000009900627308 */ /* 0x000e220000000800 */
[----:B--2---:R-:W-:-:S07]  /*6b90*/  FADD.FTZ R91, R96, R91 ;  /* 0x0000005b605b7221 */ /* 0x004fce0000010000 */
[----:B------:R-:W2:Y:S01]  /*6ba0*/  MUFU.EX2 R111, R111 ;  /* 0x0000006f006f7308 */ /* 0x000ea20000000800 */
[----:B-1----:R-:W-:-:S07]  /*6bb0*/  FADD.FTZ R91, R107, R91 ;  /* 0x0000005b6b5b7221 */ /* 0x002fce0000010000 */
        /* <DEDUP_REMOVED lines=41> */
[----:B-1----:R-:W-:Y:S01]  /*6e50*/  FADD.FTZ R91, R110, R91 ;  /* 0x0000005b6e5b7221 */ /* 0x002fe20000010000 */
[----:B0-----:R-:W-:-:S03]  /*6e60*/  FADD.FTZ R7, R101, R6 ;  /* 0x0000000665077221 */ /* 0x001fc60000010000 */
[----:B--2---:R-:W-:Y:S01]  /*6e70*/  FADD.FTZ R6, R92, R91 ;  /* 0x0000005b5c067221 */ /* 0x004fe20000010000 */
[----:B------:R-:W-:Y:S06]  /*6e80*/  @!P0 BRA `(.L_x_1013) ;  /* 0x0000000000048947 */ /* 0x000fec0003800000 */
[----:B------:R-:W-:Y:S01]  /*6e90*/  BPT.TRAP 0x1 ;  /* 0x000000040000795c */ /* 0x000fe20000300000 */
.L_x_1013:
[----:B------:R-:W-:Y:S01]  /*6ea0*/  UIADD3 UR10, UR10, 0x2a860, URZ ;  /* 0x0002a8600a0a7890 */ /* 0x000fe2000fffe03f */
[C---:B------:R-:W-:Y:S01]  /*6eb0*/  ISETP.GT.AND P1, PT, R14.reuse, R21, PT ;  /* 0x000000150e00720c */ /* 0x040fe20003f24270 */
[----:B------:R-:W-:Y:S01]  /*6ec0*/  UMOV UR5, UR4 ;  /* 0x0000000400057c82 */ /* 0x000fe20008000000 */
[----:B------:R-:W-:Y:S01]  /*6ed0*/  F2FP.BF16.F32.PACK_AB R159, R95, R20 ;  /* 0x000000145f9f723e */ /* 0x000fe200000010ff */
[----:B------:R-:W-:Y:S01]  /*6ee0*/  UPRMT UR10, UR61, 0x654, UR10 ;  /* 0x000006543d0a7896 */ /* 0x000fe2000800000a */
[----:B------:R-:W-:Y:S01]  /*6ef0*/  F2FP.BF16.F32.PACK_AB R154, R149, R154 ;  /* 0x0000009a959a723e */ /* 0x000fe200000010ff */
[----:B------:R-:W-:Y:S01]  /*6f00*/  VIADD R14, R14, 0xffffffff ;  /* 0xffffffff0e0e7836 */ /* 0x000fe20000000000 */
[----:B------:R-:W-:Y:S01]  /*6f10*/  F2FP.BF16.F32.PACK_AB R156, R156, R171 ;  /* 0x000000ab9c9c723e */ /* 0x000fe200000010ff */
[----:B------:R-:W-:Y:S01]  /*6f20*/  IMAD.MOV.U32 R15, RZ, RZ, R13 ;  /* 0x000000ffff0f7224 */ /* 0x000fe200078e000d */
[----:B------:R-:W-:Y:S01]  /*6f30*/  F2FP.BF16.F32.PACK_AB R157, R88, R117 ;  /* 0x00000075589d723e */ /* 0x000fe200000010ff */
[----:B------:R-:W-:Y:S01]  /*6f40*/  IMAD.MOV.U32 R20, RZ, RZ, R11 ;  /* 0x000000ffff147224 */ /* 0x000fe200078e000b */
[----:B------:R-:W-:Y:S01]  /*6f50*/  F2FP.BF16.F32.PACK_AB R158, R173, R158 ;  /* 0x0000009ead9e723e */ /* 0x000fe200000010ff */
[----:B------:R-:W-:Y:S01]  /*6f60*/  IMAD.MOV.U32 R160, RZ, RZ, R3 ;  /* 0x000000ffffa07224 */ /* 0x000fe200078e0003 */
        /* <DEDUP_REMOVED lines=19> */
[----:B------:R-:W-:Y:S01]  /*70a0*/  F2FP.BF16.F32.PACK_AB R139, R92, R110 ;  /* 0x0000006e5c8b723e */ /* 0x000fe200000010ff */
[----:B------:R-:W-:Y:S06]  /*70b0*/  @P1 BRA `(.L_x_1014) ;  /* 0xffffffd000bc1947 */ /* 0x000fec000383ffff */
.L_x_995:
[----:B------:R-:W-:Y:S01]  /*70c0*/  ISETP.NE.AND P2, PT, R23, 0x1, PT ;  /* 0x000000011700780c */ /* 0x000fe20003f45270 */
[----:B------:R-:W0:Y:S01]  /*70d0*/  S2R R15, SR_CTAID.X ;  /* 0x00000000000f7919 */ /* 0x000e220000002500 */
[----:B------:R-:W1:Y:S01]  /*70e0*/  LDC R89, c[0x0][0x2f0] ;  /* 0x0000bc00ff597b82 */ /* 0x000e620000000800 */
[----:B------:R-:W-:Y:S01]  /*70f0*/  UIADD3 UR11, -UR11, 0x1, URZ ;  /* 0x000000010b0b7890 */ /* 0x000fe2000fffe13f */
[----:B------:R-:W-:Y:S01]  /*7100*/  LOP3.LUT P1, RZ, R18, 0x80000, RZ, 0xc0, !PT ;  /* 0x0008000012ff7812 */ /* 0x000fe2000782c0ff */
[----:B------:R-:W-:-:S08]  /*7110*/  ULDC UR5, c[0x0][0x9dc] ;  /* 0x0002770000057ab9 */ /* 0x000fd00000000800 */
[----:B------:R-:W2:Y:S08]  /*7120*/  @P2 LDC R20, c[0x0][0x44c] ;  /* 0x00011300ff142b82 */ /* 0x000eb00000000800 */
[----:B------:R-:W3:Y:S01]  /*7130*/  @P2 LDC R21, c[0x0][0x450] ;  /* 0x00011400ff152b82 */ /* 0x000ee20000000800 */
[----:B-1----:R-:W-:Y:S01]  /*7140*/  IMAD R88, R16, R89, UR11 ;  /* 0x0000000b10587e24 */ /* 0x002fe2000f8e0259 */
[----:B0-----:R-:W-:-:S05]  /*7150*/  LEA R15, R15, 0x7f, 0x7 ;  /* 0x0000007f0f0f7811 */ /* 0x001fca00078e38ff */
[----:B--2---:R-:W-:-:S05]  /*7160*/  @P2 IMAD.HI.U32 R20, R15, R20, RZ ;  /* 0x000000140f142227 */ /* 0x004fca00078e00ff */
[----:B---3--:R-:W-:-:S05]  /*7170*/  @P2 SHF.R.U32.HI R15, RZ, R21, R20 ;  /* 0x00000015ff0f2219 */ /* 0x008fca0000011614 */
[----:B------:R-:W-:-:S04]  /*7180*/  IMAD.IADD R15, R88, 0x1, R15 ;  /* 0x00000001580f7824 */ /* 0x000fc800078e020f */
[----:B------:R-:W-:Y:S01]  /*7190*/  VIADD R20, R15, -UR5 ;  /* 0x800000050f147c36 */ /* 0x000fe20008000000 */
[----:B------:R-:W-:Y:S06]  /*71a0*/  @!P1 BRA `(.L_x_1015) ;  /* 0x0000000000449947 */ /* 0x000fec0003800000 */
[----:B------:R-:W-:-:S13]  /*71b0*/  ISETP.GT.AND P1, PT, R15, -0x1, PT ;  /* 0xffffffff0f00780c */ /* 0x000fda0003f24270 */
[----:B------:R-:W-:Y:S05]  /*71c0*/  @P1 BRA `(.L_x_1016) ;  /* 0x0000000000201947 */ /* 0x000fea0003800000 */
[----:B------:R-:W0:Y:S01]  /*71d0*/  LDC R90, c[0x0][0x9e4] ;  /* 0x00027900ff5a7b82 */ /* 0x000e220000000800 */
[----:B------:R-:W-:Y:S02]  /*71e0*/  LOP3.LUT R15, RZ, R15, RZ, 0x33, !PT ;  /* 0x0000000fff0f7212 */ /* 0x000fe400078e33ff */
[----:B0-----:R-:W-:-:S13]  /*71f0*/  ISETP.NE.AND P1, PT, R90, 0x1, PT ;  /* 0x000000015a00780c */ /* 0x001fda0003f25270 */
[----:B------:R-:W0:Y:S02]  /*7200*/  @P1 LDC.64 R88, c[0x0][0x9e8] ;  /* 0x00027a00ff581b82 */ /* 0x000e240000000a00 */
[----:B0-----:R-:W-:-:S05]  /*7210*/  @P1 IMAD.HI.U32 R88, R15, R88, RZ ;  /* 0x000000580f581227 */ /* 0x001fca00078e00ff */
[----:B------:R-:W-:-:S04]  /*7220*/  @P1 SHF.R.U32.HI R15, RZ, R89, R88 ;  /* 0x00000059ff0f1219 */ /* 0x000fc80000011658 */
[----:B------:R-:W-:Y:S01]  /*7230*/  LOP3.LUT R15, RZ, R15, RZ, 0x33, !PT ;  /* 0x0000000fff0f7212 */ /* 0x000fe200078e33ff */
[----:B------:R-:W-:Y:S06]  /*7240*/  BRA `(.L_x_1017) ;  /* 0x0000000000147947 */ /* 0x000fec0003800000 */
.L_x_1016:
[----:B------:R-:W0:Y:S02]  /*7250*/  LDC R90, c[0x0][0x9e4] ;  /* 0x00027900ff5a7b82 */ /* 0x000e240000000800 */
[----:B0-----:R-:W-:-:S13]  /*7260*/  ISETP.NE.AND P1, PT, R90, 0x1, PT ;  /* 0x000000015a00780c */ /* 0x001fda0003f25270 */
[----:B------:R-:W0:Y:S02]  /*7270*/  @P1 LDC.64 R88, c[0x0][0x9e8] ;  /* 0x00027a00ff581b82 */ /* 0x000e240000000a00 */
[----:B0-----:R-:W-:-:S05]  /*7280*/  @P1 IMAD.HI.U32 R88, R15, R88, RZ ;  /* 0x000000580f581227 */ /* 0x001fca00078e00ff */
[----:B------:R-:W-:-:S07]  /*7290*/  @P1 SHF.R.U32.HI R15, RZ, R89, R88 ;  /* 0x00000059ff0f1219 */ /* 0x000fce0000011658 */
.L_x_1017:
[----:B------:R-:W-:-:S05]  /*72a0*/  IMAD R15, R15, R90, RZ ;  /* 0x0000005a0f0f7224 */ /* 0x000fca00078e02ff */
[----:B------:R-:W-:-:S07]  /*72b0*/  VIMNMX R20, R20, R15, !PT ;  /* 0x0000000f14147248 */ /* 0x000fce0007fe0100 */
.L_x_1015:
[----:B------:R-:W-:-:S04]  /*72c0*/  VIADD R20, R20, 0x5f ;  /* 0x0000005f14147836 */ /* 0x000fc80000000000 */
[----:B------:R-:W-:-:S05]  /*72d0*/  IMAD.HI R20, R20, 0x2aaaaaab, RZ ;  /* 0x2aaaaaab14147827 */ /* 0x000fca00078e02ff */
[----:B------:R-:W-:-:S04]  /*72e0*/  SHF.R.U32.HI R15, RZ, 0x1f, R20 ;  /* 0x0000001fff0f7819 */ /* 0x000fc80000011614 */
[----:B------:R-:W-:-:S04]  /*72f0*/  LEA.HI.SX32 R20, R20, R15, 0x1c ;  /* 0x0000000f14147211 */ /* 0x000fc800078fe2ff */
[----:B------:R-:W-:-:S04]  /*7300*/  VIMNMX R15, R17, R20, !PT ;  /* 0x00000014110f7248 */ /* 0x000fc80007fe0100 */
[----:B------:R-:W-:-:S13]  /*7310*/  ISETP.GE.AND P1, PT, R14, R15, PT ;  /* 0x0000000f0e00720c */ /* 0x000fda0003f26270 */
[----:B------:R-:W-:Y:S05]  /*7320*/  @!P1 BRA `(.L_x_1018) ;  /* 0x0000001800ec9947 */ /* 0x000fea0003800000 */
[----:B------:R-:W-:Y:S01]  /*7330*/  IMAD.MOV.U32 R20, RZ, RZ, R13 ;  /* 0x000000ffff147224 */ /* 0x000fe200078e000d */
[----:B------:R-:W-:Y:S01]  /*7340*/  UMOV UR6, UR4 ;  /* 0x0000000400067c82 */ /* 0x000fe20008000000 */
[----:B------:R-:W-:Y:S02]  /*7350*/  IMAD.MOV.U32 R21, RZ, RZ, R11 ;  /* 0x000000ffff157224 */ /* 0x000fe400078e000b */
[----:B------:R-:W-:-:S07]  /*7360*/  IMAD.MOV.U32 R160, RZ, RZ, R3 ;  /* 0x000000ffffa07224 */ /* 0x000fce00078e0003 */
.L_x_1029:
[----:B------:R-:W-:-:S04]  /*7370*/  UIADD3 UR4, UR6, 0x1, URZ ;  /* 0x0000000106047890 */ /* 0x000fc8000fffe03f */
[----:B------:R-:W-:-:S04]  /*7380*/  UISETP.NE.AND UP0, UPT, UR4, 0x2, UPT ;  /* 0x000000020400788c */ /* 0x000fc8000bf05270 */
[----:B------:R-:W-:Y:S02]  /*7390*/  USEL UR5, URZ, 0x1, UP0 ;  /* 0x000000013f057887 */ /* 0x000fe40008000000 */
[----:B------:R-:W-:-:S04]  /*73a0*/  USEL UR4, UR4, URZ, UP0 ;  /* 0x0000003f04047287 */ /* 0x000fc80008000000 */
[----:B------:R-:W-:Y:S01]  /*73b0*/  LOP3.LUT R3, R160, UR5, RZ, 0x3c, !PT ;  /* 0x00000005a0037c12 */ /* 0x000fe2000f8e3cff */
[----:B------:R-:W-:Y:S07]  /*73c0*/  @!P0 BRA `(.L_x_1019) ;  /* 0x0000000000048947 */ /* 0x000fee0003800000 */
[----:B------:R-:W-:Y:S01]  /*73d0*/  BPT.TRAP 0x1 ;  /* 0x000000040000795c */ /* 0x000fe20000300000 */
.L_x_1019:
[----:B------:R-:W-:Y:S01]  /*73e0*/  ULEA UR5, UR4, UR38, 0x3 ;  /* 0x0000002604057291 */ /* 0x000fe2000f8e183f */
[----:B------:R-:W-:-:S08]  /*73f0*/  SHF.L.U32 R11, R3, 0x1f, RZ ;  /* 0x0000001f030b7819 */ /* 0x000fd000000006ff */
[----:B------:R0:W1:Y:S01]  /*7400*/  SYNCS.PHASECHK.TRANS64.TRYWAIT P1, [UR5+0x2a830], R11 ;  /* 0x02a8300bff0075a7 */ /* 0x0000620008020145 */
[----:B------:R-:W-:Y:S05]  /*7410*/  @!P0 BRA `(.L_x_1020) ;  /* 0x0000000000048947 */ /* 0x000fea0003800000 */
[----:B------:R-:W-:Y:S01]  /*7420*/  BPT.TRAP 0x1 ;  /* 0x000000040000795c */ /* 0x000fe20000300000 */
.L_x_1020:
[----:B-1----:R-:W-:Y:S05]  /*7430*/  @P1 BRA `(.L_x_1021) ;  /* 0x0000000000081947 */ /* 0x002fea0003800000 */
[----:B------:R-:W1:Y:S02]  /*7440*/  SYNCS.PHASECHK.TRANS64.TRYWAIT P1, [UR5+0x2a830], R11 ;  /* 0x02a8300bff0075a7 */ /* 0x000e640008020145 */
[----:B-1----:R-:W-:Y:S05]  /*7450*/  @!P1 BRA `(.L_x_1022) ;  /* 0x000000ac00409947 */ /* 0x002fea0003800000 */
.L_x_1021:
        /* <DEDUP_REMOVED lines=129> */
.L_x_1023:
[----:B------:R-:W-:Y:S01]  /*7c70*/  ULEA UR7, UR6, UR38, 0x3 ;  /* 0x0000002606077291 */ /* 0x000fe2000f8e183f */
[----:B------:R-:W-:-:S08]  /*7c80*/  SHF.L.U32 R0, R160, 0x1f, RZ ;  /* 0x0000001fa0007819 */ /* 0x000fd000000006ff */
[----:B------:R2:W3:Y:S01]  /*7c90*/  SYNCS.PHASECHK.TRANS64.TRYWAIT P1, [UR7+0x2a850], R0 ;  /* 0x02a85000ff0075a7 */ /* 0x0004e20008020147 */
[----:B------:R-:W-:Y:S05]  /*7ca0*/  @!P0 BRA `(.L_x_1024) ;  /* 0x0000000000048947 */ /* 0x000fea0003800000 */
[----:B------:R-:W-:Y:S01]  /*7cb0*/  BPT.TRAP 0x1 ;  /* 0x000000040000795c */ /* 0x000fe20000300000 */
.L_x_1024:
[----:B---3--:R-:W-:Y:S05]  /*7cc0*/  @P1 BRA `(.L_x_1025) ;  /* 0x0000000000081947 */ /* 0x008fea0003800000 */
[----:B------:R-:W3:Y:S02]  /*7cd0*/  SYNCS.PHASECHK.TRANS64.TRYWAIT P1, [UR7+0x2a850], R0 ;  /* 0x02a85000ff0075a7 */ /* 0x000ee40008020147 */
[----:B---3--:R-:W-:Y:S05]  /*7ce0*/  @!P1 BRA `(.L_x_1026) ;  /* 0x000000a400349947 */ /* 0x008fea0003800000 */
.L_x_1025:
        /* <DEDUP_REMOVED lines=38> */
.L_x_1027:
[----:B0-2---:R-:W-:Y:S01]  /*7f50*/  FMNMX.FTZ R0, R88, R21, !PT ;  /* 0x0000001558007209 */ /* 0x005fe20007810000 */
[----:B-1----:R-:W0:Y:S01]  /*7f60*/  LDC R12, c[0x0][0x988] ;  /* 0x00026200ff0c7b82 */ /* 0x002e220000000800 */
[----:B------:R-:W-:Y:S01]  /*7f70*/  FMNMX.FTZ R2, R90, R20, !PT ;  /* 0x000000145a027209 */ /* 0x000fe20007810000 */
[----:B------:R-:W-:Y:S01]  /*7f80*/  ULEA UR5, UR4, UR38, 0x3 ;  /* 0x0000002604057291 */ /* 0x000fe2000f8e183f */
[----:B------:R-:W-:Y:S02]  /*7f90*/  FMNMX.FTZ R11, R89, R0, !PT ;  /* 0x00000000590b7209 */ /* 0x000fe40007810000 */
[----:B------:R-:W-:Y:S01]  /*7fa0*/  FMNMX.FTZ R13, R91, R2, !PT ;  /* 0x000000025b0d7209 */ /* 0x000fe20007810000 */
[----:B------:R-:W-:Y:S01]  /*7fb0*/  UIADD3 UR5, UR5, 0x2a840, URZ ;  /* 0x0002a84005057890 */ /* 0x000fe2000fffe03f */
[----:B------:R-:W-:Y:S02]  /*7fc0*/  FMNMX.FTZ R0, R92, R11, !PT ;  /* 0x0000000b5c007209 */ /* 0x000fe40007810000 */
[----:B------:R-:W-:Y:S01]  /*7fd0*/  FMNMX.FTZ R2, R94, R13, !PT ;  /* 0x0000000d5e027209 */ /* 0x000fe20007810000 */
[----:B------:R-:W-:Y:S01]  /*7fe0*/  UPRMT UR5, UR61, 0x654, UR5 ;  /* 0x000006543d057896 */ /* 0x000fe20008000005 */
[----:B------:R-:W-:-:S02]  /*7ff0*/  FMNMX.FTZ R11, R93, R0, !PT ;  /* 0x000000005d0b7209 */ /* 0x000fc40007810000 */
[----:B------:R-:W-:Y:S02]  /*8000*/  FMNMX.FTZ R13, R95, R2, !PT ;  /* 0x000000025f0d7209 */ /* 0x000fe40007810000 */
[----:B------:R-:W-:Y:S02]  /*8010*/  FMNMX.FTZ R0, R96, R11, !PT ;  /* 0x0000000b60007209 */ /* 0x000fe40007810000 */
[----:B------:R-:W-:Y:S02]  /*8020*/  FMNMX.FTZ R2, R98, R13, !PT ;  /* 0x0000000d62027209 */ /* 0x000fe40007810000 */
[----:B------:R-:W-:Y:S01]  /*8030*/  FMNMX.FTZ R11, R97, R0, !PT ;  /* 0x00000000610b7209 */ /* 0x000fe20007810000 */
[----:B------:R-:W-:Y:S01]  /*8040*/  SYNCS.ARRIVE.TRANS64.RED.A1T0 RZ, [UR5], RZ ;  /* 0x000000ffffff79a7 */ /* 0x000fe20008100405 */
        /* <DEDUP_REMOVED lines=36> */
[----:B------:R-:W-:-:S03]  /*8290*/  FMNMX.FTZ R2, R135, R2, !PT ;  /* 0x0000000287027209 */ /* 0x000fc60007810000 */
[----:B------:R-:W1:Y:S04]  /*82a0*/  SHFL.BFLY PT, R11, R0, 0x2, 0x1f ;  /* 0x0c401f00000b7f89 */ /* 0x000e6800000e0000 */
[----:B------:R-:W2:Y:S01]  /*82b0*/  SHFL.BFLY PT, R13, R2, 0x2, 0x1f ;  /* 0x0c401f00020d7f89 */ /* 0x000ea200000e0000 */
[----:B-1----:R-:W-:Y:S02]  /*82c0*/  FMNMX.FTZ R136, R0, R11, !PT ;  /* 0x0000000b00887209 */ /* 0x002fe40007810000 */
[----:B--2---:R-:W-:-:S03]  /*82d0*/  FMNMX.FTZ R137, R2, R13, !PT ;  /* 0x0000000d02897209 */ /* 0x004fc60007810000 */
[----:B------:R-:W1:Y:S04]  /*82e0*/  SHFL.BFLY PT, R11, R136, 0x1, 0x1f ;  /* 0x0c201f00880b7f89 */ /* 0x000e6800000e0000 */
[----:B------:R-:W2:Y:S01]  /*82f0*/  SHFL.BFLY PT, R138, R137, 0x1, 0x1f ;  /* 0x0c201f00898a7f89 */ /* 0x000ea200000e0000 */
[----:B-1----:R-:W-:Y:S02]  /*8300*/  FMNMX.FTZ R11, R136, R11, !PT ;  /* 0x0000000b880b7209 */ /* 0x002fe40007810000 */
[----:B--2---:R-:W-:-:S03]  /*8310*/  FMNMX.FTZ R13, R137, R138, !PT ;  /* 0x0000008a890d7209 */ /* 0x004fc60007810000 */
[C---:B0-----:R-:W-:Y:S01]  /*8320*/  FMUL.FTZ R139, R11.reuse, R12 ;  /* 0x0000000c0b8b7220 */ /* 0x041fe20000410000 */
[----:B------:R-:W-:-:S03]  /*8330*/  FADD.FTZ R21, -R11, R21 ;  /* 0x000000150b157221 */ /* 0x000fc60000010100 */
[-CC-:B------:R-:W-:Y:S01]  /*8340*/  FFMA.FTZ R156, R89, R12.reuse, -R139.reuse ;  /* 0x0000000c599c7223 */ /* 0x180fe2000001088b */
[-CC-:B------:R-:W-:Y:S01]  /*8350*/  FFMA.FTZ R89, R93, R12.reuse, -R139.reuse ;  /* 0x0000000c5d597223 */ /* 0x180fe2000001088b */
[-CC-:B------:R-:W-:Y:S01]  /*8360*/  FFMA.FTZ R93, R97, R12.reuse, -R139.reuse ;  /* 0x0000000c615d7223 */ /* 0x180fe2000001088b */
[-CC-:B------:R-:W-:Y:S01]  /*8370*/  FFMA.FTZ R97, R101, R12.reuse, -R139.reuse ;  /* 0x0000000c65617223 */ /* 0x180fe2000001088b */
[-CC-:B------:R-:W-:Y:S01]  /*8380*/  FFMA.FTZ R101, R105, R12.reuse, -R139.reuse ;  /* 0x0000000c69657223 */ /* 0x180fe2000001088b */
[-CC-:B------:R-:W-:Y:S01]  /*8390*/  FFMA.FTZ R105, R109, R12.reuse, -R139.reuse ;  /* 0x0000000c6d697223 */ /* 0x180fe2000001088b */
[-CC-:B------:R-:W-:Y:S01]  /*83a0*/  FFMA.FTZ R109, R113, R12.reuse, -R139.reuse ;  /* 0x0000000c716d7223 */ /* 0x180fe2000001088b */
[-CC-:B------:R-:W-:Y:S01]  /*83b0*/  FFMA.FTZ R113, R117, R12.reuse, -R139.reuse ;  /* 0x0000000c75717223 */ /* 0x180fe2000001088b */
[-C--:B------:R-:W-:Y:S01]  /*83c0*/  FMUL.FTZ R138, R21, R12.reuse ;  /* 0x0000000c158a7220 */ /* 0x080fe20000410000 */
[-CC-:B------:R-:W-:Y:S01]  /*83d0*/  FFMA.FTZ R117, R121, R12.reuse, -R139.reuse ;  /* 0x0000000c79757223 */ /* 0x180fe2000001088b */
[----:B------:R-:W-:Y:S01]  /*83e0*/  FADD.FTZ R21, -R13, R20 ;  /* 0x000000140d157221 */ /* 0x000fe20000010100 */
[-CC-:B------:R-:W-:Y:S01]  /*83f0*/  FFMA.FTZ R121, R125, R12.reuse, -R139.reuse ;  /* 0x0000000c7d797223 */ /* 0x180fe2000001088b */
[-CC-:B------:R-:W-:Y:S01]  /*8400*/  FFMA.FTZ R125, R129, R12.reuse, -R139.reuse ;  /* 0x0000000c817d7223 */ /* 0x180fe2000001088b */
[-CC-:B------:R-:W-:Y:S01]  /*8410*/  FFMA.FTZ R129, R133, R12.reuse, -R139.reuse ;  /* 0x0000000c85817223 */ /* 0x180fe2000001088b */
[-C--:B------:R-:W-:Y:S01]  /*8420*/  FMUL.FTZ R133, R13, R12.reuse ;  /* 0x0000000c0d857220 */ /* 0x080fe20000410000 */
[-C--:B------:R-:W-:Y:S01]  /*8430*/  FMUL.FTZ R2, R21, R12.reuse ;  /* 0x0000000c15027220 */ /* 0x080fe20000410000 */
[-C--:B------:R-:W-:Y:S01]  /*8440*/  FFMA.FTZ R21, R88, R12.reuse, -R139 ;  /* 0x0000000c58157223 */ /* 0x080fe2000001088b */
[----:B------:R-:W-:Y:S01]  /*8450*/  MUFU.EX2 R0, R138 ;  /* 0x0000008a00007308 */ /* 0x000fe20000000800 */
[-CC-:B------:R-:W-:Y:S01]  /*8460*/  FFMA.FTZ R90, R90, R12.reuse, -R133.reuse ;  /* 0x0000000c5a5a7223 */ /* 0x180fe20000010885 */
[-C--:B------:R-:W-:Y:S01]  /*8470*/  FFMA.FTZ R91, R91, R12.reuse, -R133 ;  /* 0x0000000c5b5b7223 */ /* 0x080fe20000010885 */
[-C--:B------:R-:W-:Y:S01]  /*8480*/  FFMA.FTZ R158, R92, R12.reuse, -R139 ;  /* 0x0000000c5c9e7223 */ /* 0x080fe2000001088b */
[-CC-:B------:R-:W-:Y:S01]  /*8490*/  FFMA.FTZ R94, R94, R12.reuse, -R133.reuse ;  /* 0x0000000c5e5e7223 */ /* 0x180fe20000010885 */
[-C--:B------:R-:W-:Y:S01]  /*84a0*/  FFMA.FTZ R95, R95, R12.reuse, -R133 ;  /* 0x0000000c5f5f7223 */ /* 0x080fe20000010885 */
[-C--:B------:R-:W-:Y:S01]  /*84b0*/  FFMA.FTZ R152, R96, R12.reuse, -R139 ;  /* 0x0000000c60987223 */ /* 0x080fe2000001088b */
[-CC-:B------:R-:W-:Y:S01]  /*84c0*/  FFMA.FTZ R98, R98, R12.reuse, -R133.reuse ;  /* 0x0000000c62627223 */ /* 0x180fe20000010885 */
[----:B------:R-:W-:Y:S01]  /*84d0*/  MUFU.EX2 R2, R2 ;  /* 0x0000000200027308 */ /* 0x000fe20000000800 */
[-C--:B------:R-:W-:Y:S01]  /*84e0*/  FFMA.FTZ R99, R99, R12.reuse, -R133 ;  /* 0x0000000c63637223 */ /* 0x080fe20000010885 */
[-C--:B------:R-:W-:Y:S01]  /*84f0*/  FFMA.FTZ R154, R100, R12.reuse, -R139 ;  /* 0x0000000c649a7223 */ /* 0x080fe2000001088b */
[-CC-:B------:R-:W-:Y:S01]  /*8500*/  FFMA.FTZ R102, R102, R12.reuse, -R133.reuse ;  /* 0x0000000c66667223 */ /* 0x180fe20000010885 */
[-C--:B------:R-:W-:Y:S01]  /*8510*/  FFMA.FTZ R103, R103, R12.reuse, -R133 ;  /* 0x0000000c67677223 */ /* 0x080fe20000010885 */
[-C--:B------:R-:W-:Y:S01]  /*8520*/  FFMA.FTZ R148, R104, R12.reuse, -R139 ;  /* 0x0000000c68947223 */ /* 0x080fe2000001088b */
[-CC-:B------:R-:W-:Y:S01]  /*8530*/  FFMA.FTZ R106, R106, R12.reuse, -R133.reuse ;  /* 0x0000000c6a6a7223 */ /* 0x180fe20000010885 */
[-C--:B------:R-:W-:Y:S01]  /*8540*/  FFMA.FTZ R107, R107, R12.reuse, -R133 ;  /* 0x0000000c6b6b7223 */ /* 0x080fe20000010885 */
[----:B------:R-:W0:Y:S01]  /*8550*/  MUFU.EX2 R21, R21 ;  /* 0x0000001500157308 */ /* 0x000e220000000800 */
[-C--:B------:R-:W-:Y:S01]  /*8560*/  FFMA.FTZ R150, R108, R12.reuse, -R139 ;  /* 0x0000000c6c967223 */ /* 0x080fe2000001088b */
[-CC-:B------:R-:W-:Y:S01]  /*8570*/  FFMA.FTZ R110, R110, R12.reuse, -R133.reuse ;  /* 0x0000000c6e6e7223 */ /* 0x180fe20000010885 */
[-C--:B------:R-:W-:Y:S01]  /*8580*/  FFMA.FTZ R111, R111, R12.reuse, -R133 ;  /* 0x0000000c6f6f7223 */ /* 0x080fe20000010885 */
[-C--:B------:R-:W-:Y:S01]  /*8590*/  FFMA.FTZ R144, R112, R12.reuse, -R139 ;  /* 0x0000000c70907223 */ /* 0x080fe2000001088b */
[-CC-:B------:R-:W-:Y:S01]  /*85a0*/  FFMA.FTZ R114, R114, R12.reuse, -R133.reuse ;  /* 0x0000000c72727223 */ /* 0x180fe20000010885 */
[-C--:B------:R-:W-:Y:S01]  /*85b0*/  FFMA.FTZ R115, R115, R12.reuse, -R133 ;  /* 0x0000000c73737223 */ /* 0x080fe20000010885 */
[-C--:B------:R-:W-:Y:S01]  /*85c0*/  FFMA.FTZ R146, R116, R12.reuse, -R139 ;  /* 0x0000000c74927223 */ /* 0x080fe2000001088b */
[----:B------:R-:W1:Y:S01]  /*85d0*/  MUFU.EX2 R157, R90 ;  /* 0x0000005a009d7308 */ /* 0x000e620000000800 */
[-CC-:B------:R-:W-:Y:S01]  /*85e0*/  FFMA.FTZ R118, R118, R12.reuse, -R133.reuse ;  /* 0x0000000c76767223 */ /* 0x180fe20000010885 */
[-C--:B------:R-:W-:Y:S01]  /*85f0*/  FFMA.FTZ R119, R119, R12.reuse, -R133 ;  /* 0x0000000c77777223 */ /* 0x080fe20000010885 */
[-C--:B------:R-:W-:Y:S01]  /*8600*/  FFMA.FTZ R140, R120, R12.reuse, -R139 ;  /* 0x0000000c788c7223 */ /* 0x080fe2000001088b */
[-CC-:B------:R-:W-:Y:S01]  /*8610*/  FFMA.FTZ R122, R122, R12.reuse, -R133.reuse ;  /* 0x0000000c7a7a7223 */ /* 0x180fe20000010885 */
[-C--:B------:R-:W-:Y:S01]  /*8620*/  FFMA.FTZ R123, R123, R12.reuse, -R133 ;  /* 0x0000000c7b7b7223 */ /* 0x080fe20000010885 */
[-C--:B------:R-:W-:Y:S01]  /*8630*/  FFMA.FTZ R142, R124, R12.reuse, -R139 ;  /* 0x0000000c7c8e7223 */ /* 0x080fe2000001088b */
[-C--:B------:R-:W-:Y:S01]  /*8640*/  FFMA.FTZ R126, R126, R12.reuse, -R133 ;  /* 0x0000000c7e7e7223 */ /* 0x080fe20000010885 */
[----:B------:R-:W2:Y:S01]  /*8650*/  MUFU.EX2 R156, R156 ;  /* 0x0000009c009c7308 */ /* 0x000ea20000000800 */
[----:B0-----:R-:W-:Y:S01]  /*8660*/  FFMA.FTZ R7, R0, R7, R21 ;  /* 0x0000000700077223 */ /* 0x001fe20000010015 */
[-C--:B------:R-:W-:Y:S01]  /*8670*/  FFMA.FTZ R127, R127, R12.reuse, -R133 ;  /* 0x0000000c7f7f7223 */ /* 0x080fe20000010885 */
[-C--:B------:R-:W-:Y:S01]  /*8680*/  FFMA.FTZ R136, R128, R12.reuse, -R139 ;  /* 0x0000000c80887223 */ /* 0x080fe2000001088b */
[-CC-:B------:R-:W-:Y:S01]  /*8690*/  FFMA.FTZ R130, R130, R12.reuse, -R133.reuse ;  /* 0x0000000c82827223 */ /* 0x180fe20000010885 */
[-C--:B------:R-:W-:Y:S01]  /*86a0*/  FFMA.FTZ R131, R131, R12.reuse, -R133 ;  /* 0x0000000c83837223 */ /* 0x080fe20000010885 */
[-C--:B------:R-:W-:Y:S01]  /*86b0*/  FFMA.FTZ R138, R132, R12.reuse, -R139 ;  /* 0x0000000c848a7223 */ /* 0x080fe2000001088b */
[----:B------:R-:W-:Y:S01]  /*86c0*/  FFMA.FTZ R134, R134, R12, -R133 ;  /* 0x0000000c86867223 */ /* 0x000fe20000010885 */
[----:B------:R-:W0:Y:S01]  /*86d0*/  MUFU.EX2 R91, R91 ;  /* 0x0000005b005b7308 */ /* 0x000e220000000800 */
[----:B-1----:R-:W-:Y:S01]  /*86e0*/  FFMA.FTZ R6, R2, R6, R157 ;  /* 0x0000000602067223 */ /* 0x002fe2000001009d */
[----:B------:R-:W-:-:S06]  /*86f0*/  FFMA.FTZ R133, R135, R12, -R133 ;  /* 0x0000000c87857223 */ /* 0x000fcc0000010885 */
        /* <DEDUP_REMOVED lines=92> */
.L_x_1028:
[----:B------:R-:W-:Y:S01]  /*8cc0*/  UIADD3 UR5, UR7, 0x2a860, URZ ;  /* 0x0002a86007057890 */ /* 0x000fe2000fffe03f */
[----:B------:R-:W-:Y:S01]  /*8cd0*/  ISETP.GT.AND P1, PT, R14, R15, PT ;  /* 0x0000000f0e00720c */ /* 0x000fe20003f24270 */
        /* <DEDUP_REMOVED lines=32> */
.L_x_1018:
[----:B------:R-:W-:-:S13]  /*8ee0*/  ISETP.GE.AND P1, PT, R14, R17, PT ;  /* 0x000000110e00720c */ /* 0x000fda0003f26270 */
[----:B------:R-:W-:Y:S05]  /*8ef0*/  @!P1 BRA `(.L_x_1030) ;  /* 0x0000002c00649947 */ /* 0x000fea0003800000 */
[----:B------:R-:W-:Y:S01]  /*8f00*/  IMAD.MOV.U32 R15, RZ, RZ, R13 ;  /* 0x000000ffff0f7224 */ /* 0x000fe200078e000d */
[----:B------:R-:W-:Y:S01]  /*8f10*/  UMOV UR6, UR4 ;  /* 0x0000000400067c82 */ /* 0x000fe20008000000 */
[----:B------:R-:W-:Y:S01]  /*8f20*/  IMAD.MOV.U32 R20, RZ, RZ, R11 ;  /* 0x000000ffff147224 */ /* 0x000fe200078e000b */
[----:B------:R-:W-:Y:S01]  /*8f30*/  ULDC UR60, c[0x0][0x9e4] ;  /* 0x00027900003c7ab9 */ /* 0x000fe20000000800 */
[----:B------:R-:W-:-:S07]  /*8f40*/  IMAD.MOV.U32 R21, RZ, RZ, R3 ;  /* 0x000000ffff157224 */ /* 0x000fce00078e0003 */
.L_x_1049:
[----:B------:R-:W-:-:S04]  /*8f50*/  UIADD3 UR4, UR6, 0x1, URZ ;  /* 0x0000000106047890 */ /* 0x000fc8000fffe03f */
[----:B------:R-:W-:-:S04]  /*8f60*/  UISETP.NE.AND UP0, UPT, UR4, 0x2, UPT ;  /* 0x000000020400788c */ /* 0x000fc8000bf05270 */
[----:B------:R-:W-:Y:S02]  /*8f70*/  USEL UR5, URZ, 0x1, UP0 ;  /* 0x000000013f057887 */ /* 0x000fe40008000000 */
[----:B------:R-:W-:-:S04]  /*8f80*/  USEL UR4, UR4, URZ, UP0 ;  /* 0x0000003f04047287 */ /* 0x000fc80008000000 */
[----:B------:R-:W-:Y:S01]  /*8f90*/  LOP3.LUT R3, R21, UR5, RZ, 0x3c, !PT ;  /* 0x0000000515037c12 */ /* 0x000fe2000f8e3cff */
[----:B------:R-:W-:Y:S07]  /*8fa0*/  @!P0 BRA `(.L_x_1031) ;  /* 0x0000000000048947 */ /* 0x000fee0003800000 */
[----:B------:R-:W-:Y:S01]  /*8fb0*/  BPT.TRAP 0x1 ;  /* 0x000000040000795c */ /* 0x000fe20000300000 */
.L_x_1031:
[----:B------:R-:W-:Y:S01]  /*8fc0*/  ULEA UR7, UR4, UR38, 0x3 ;  /* 0x0000002604077291 */ /* 0x000fe2000f8e183f */
[----:B------:R-:W-:-:S08]  /*8fd0*/  SHF.L.U32 R11, R3, 0x1f, RZ ;  /* 0x0000001f030b7819 */ /* 0x000fd000000006ff */
[----:B------:R0:W1:Y:S01]  /*8fe0*/  SYNCS.PHASECHK.TRANS64.TRYWAIT P1, [UR7+0x2a830], R11 ;  /* 0x02a8300bff0075a7 */ /* 0x0000620008020147 */
[----:B------:R-:W-:Y:S05]  /*8ff0*/  @!P0 BRA `(.L_x_1032) ;  /* 0x0000000000048947 */ /* 0x000fea0003800000 */
[----:B------:R-:W-:Y:S01]  /*9000*/  BPT.TRAP 0x1 ;  /* 0x000000040000795c */ /* 0x000fe20000300000 */
.L_x_1032:
[----:B-1----:R-:W-:Y:S05]  /*9010*/  @P1 BRA `(.L_x_1033) ;  /* 0x0000000000081947 */ /* 0x002fea0003800000 */
[----:B------:R-:W1:Y:S02]  /*9020*/  SYNCS.PHASECHK.TRANS64.TRYWAIT P1, [UR7+0x2a830], R11 ;  /* 0x02a8300bff0075a7 */ /* 0x000e640008020147 */
[----:B-1----:R-:W-:Y:S05]  /*9030*/  @!P1 BRA `(.L_x_1034) ;  /* 0x0000009000789947 */ /* 0x002fea0003800000 */
.L_x_1033:
        /* <DEDUP_REMOVED lines=129> */
.L_x_1035:
[----:B------:R-:W-:Y:S01]  /*9850*/  ULEA UR5, UR6, UR38, 0x3 ;  /* 0x0000002606057291 */ /* 0x000fe2000f8e183f */
[----:B------:R-:W-:-:S08]  /*9860*/  SHF.L.U32 R0, R21, 0x1f, RZ ;  /* 0x0000001f15007819 */ /* 0x000fd000000006ff */
[----:B------:R2:W3:Y:S01]  /*9870*/  SYNCS.PHASECHK.TRANS64.TRYWAIT P1, [UR5+0x2a850], R0 ;  /* 0x02a85000ff0075a7 */ /* 0x0004e20008020145 */
[----:B------:R-:W-:Y:S05]  /*9880*/  @!P0 BRA `(.L_x_1036) ;  /* 0x0000000000048947 */ /* 0x000fea0003800000 */
[----:B------:R-:W-:Y:S01]  /*9890*/  BPT.TRAP 0x1 ;  /* 0x000000040000795c */ /* 0x000fe20000300000 */
.L_x_1036:
[----:B---3--:R-:W-:Y:S05]  /*98a0*/  @P1 BRA `(.L_x_1037) ;  /* 0x0000000000081947 */ /* 0x008fea0003800000 */
[----:B------:R-:W3:Y:S02]  /*98b0*/  SYNCS.PHASECHK.TRANS64.TRYWAIT P1, [UR5+0x2a850], R0 ;  /* 0x02a85000ff0075a7 */ /* 0x000ee40008020145 */
[----:B---3--:R-:W-:Y:S05]  /*98c0*/  @!P1 BRA `(.L_x_1038) ;  /* 0x00000088006c9947 */ /* 0x008fea0003800000 */
.L_x_1037:
        /* <DEDUP_REMOVED lines=38> */
.L_x_1039:
        /* <DEDUP_REMOVED lines=17> */
[C---:B------:R-:W-:Y:S01]  /*9c40*/  VIADD R140, R13.reuse, 0xffffffff ;  /* 0xffffffff0d8c7836 */ /* 0x040fe20000000000 */
[----:B------:R-:W-:-:S05]  /*9c50*/  IADD3 R0, R13, -UR11, R22 ;  /* 0x8000000b0d007c10 */ /* 0x000fca000fffe016 */
[C---:B------:R-:W-:Y:S02]  /*9c60*/  VIADD R138, R0.reuse, UR10 ;  /* 0x0000000a008a7c36 */ /* 0x040fe40008000000 */
[----:B------:R-:W-:Y:S02]  /*9c70*/  VIADD R139, R0, UR6 ;  /* 0x00000006008b7c36 */ /* 0x000fe40008000000 */
[--C-:B0-----:R-:W-:Y:S02]  /*9c80*/  IMAD.IADD R0, R138, 0x1, R21.reuse ;  /* 0x000000018a007824 */ /* 0x101fe400078e0215 */
[----:B------:R-:W-:Y:S01]  /*9c90*/  IMAD.IADD R2, R139, 0x1, R21 ;  /* 0x000000018b027824 */ /* 0x000fe200078e0215 */
[----:B------:R-:W-:Y:S06]  /*9ca0*/  @!P1 BRA `(.L_x_1040) ;  /* 0x0000000000609947 */ /* 0x000fec0003800000 */
[----:B------:R-:W-:Y:S01]  /*9cb0*/  ULDC UR7, c[0x0][0x2f0] ;  /* 0x0000bc0000077ab9 */ /* 0x000fe20000000800 */
[----:B------:R-:W-:Y:S01]  /*9cc0*/  ULDC UR6, c[0x0][0x288] ;  /* 0x0000a20000067ab9 */ /* 0x000fe20000000800 */
        /* <DEDUP_REMOVED lines=13> */
.L_x_1042:
[----:B------:R-:W-:-:S05]  /*9da0*/  IMAD.U32 R21, RZ, RZ, UR60 ;  /* 0x0000003cff157e24 */ /* 0x000fca000f8e00ff */
[----:B------:R-:W-:-:S13]  /*9db0*/  ISETP.NE.AND P1, PT, R21, 0x1, PT ;  /* 0x000000011500780c */ /* 0x000fda0003f25270 */
[----:B------:R-:W0:Y:S02]  /*9dc0*/  @P1 LDC.64 R142, c[0x0][0x9e8] ;  /* 0x00027a00ff8e1b82 */ /* 0x000e240000000a00 */
[----:B0-----:R-:W-:-:S05]  /*9dd0*/  @P1 IMAD.HI.U32 R12, R13, R142, RZ ;  /* 0x0000008e0d0c1227 */ /* 0x001fca00078e00ff */
[----:B------:R-:W-:-:S07]  /*9de0*/  @P1 SHF.R.U32.HI R13, RZ, R143, R12 ;  /* 0x0000008fff0d1219 */ /* 0x000fce000001160c */
.L_x_1043:
[----:B------:R-:W-:Y:S05]  /*9df0*/  BSYNC B0 ;  /* 0x0000000000007941 */ /* 0x000fea0003800000 */
.L_x_1041:
[----:B------:R-:W-:-:S05]  /*9e00*/  IMAD R13, R13, R21, R140 ;  /* 0x000000150d0d7224 */ /* 0x000fca00078e028c */
[----:B------:R-:W-:Y:S02]  /*9e10*/  VIADDMNMX R0, R13, R21, R0, PT ;  /* 0x000000150d007246 */ /* 0x000fe40003800100 */
[----:B------:R-:W-:-:S07]  /*9e20*/  VIMNMX R2, R2, R13, !PT ;  /* 0x0000000d02027248 */ /* 0x000fce0007fe0100 */
.L_x_1040:
        /* <DEDUP_REMOVED lines=135> */
.L_x_1046:
[----:B------:R-:W-:-:S05]  /*a6a0*/  IMAD.U32 R88, RZ, RZ, UR60 ;  /* 0x0000003cff587e24 */ /* 0x000fca000f8e00ff */
[----:B------:R-:W-:-:S13]  /*a6b0*/  ISETP.NE.AND P6, PT, R88, 0x1, PT ;  /* 0x000000015800780c */ /* 0x000fda0003fc5270 */
[----:B------:R-:W0:Y:S02]  /*a6c0*/  @P6 LDC.64 R138, c[0x0][0x9e8] ;  /* 0x00027a00ff8a6b82 */ /* 0x000e240000000a00 */
[----:B0-----:R-:W-:-:S05]  /*a6d0*/  @P6 IMAD.HI.U32 R12, R11, R138, RZ ;  /* 0x0000008a0b0c6227 */ /* 0x001fca00078e00ff */
[----:B------:R-:W-:-:S07]  /*a6e0*/  @P6 SHF.R.U32.HI R11, RZ, R139, R12 ;  /* 0x0000008bff0b6219 */ /* 0x000fce000001160c */
.L_x_1047:
[----:B------:R-:W-:Y:S05]  /*a6f0*/  BSYNC B0 ;  /* 0x0000000000007941 */ /* 0x000fea0003800000 */
.L_x_1045:
[----:B------:R-:W-:-:S05]  /*a700*/  IMAD R11, R11, R88, R140 ;  /* 0x000000580b0b7224 */ /* 0x000fca00078e028c */
[----:B------:R-:W-:Y:S02]  /*a710*/  VIADDMNMX R0, R11, R88, R0, PT ;  /* 0x000000580b007246 */ /* 0x000fe40003800100 */
[----:B------:R-:W-:-:S07]  /*a720*/  VIMNMX R2, R2, R11, !PT ;  /* 0x0000000b02027248 */ /* 0x000fce0007fe0100 */
.L_x_1044:
        /* <DEDUP_REMOVED lines=139> */
[-CC-:B------:R-:W-:Y:S01]  /*afe0*/  FFMA.FTZ R21, R113, R12.reuse, -R94.reuse ;  /* 0x0000000c71157223 */ /* 0x180fe2000001085e */
[-CC-:B------:R-:W-:Y:S01]  /*aff0*/  FFMA.FTZ R142, R13, R12.reuse, -R94.reuse ;  /* 0x0000000c0d8e7223 */ /* 0x180fe2000001085e */
[--C-:B------:R-:W-:Y:S01]  /*b000*/  FFMA.FTZ R146, R89, R12, -R94.reuse ;  /* 0x0000000c59927223 */ /* 0x100fe2000001085e */
[----:B------:R-:W-:Y:S01]  /*b010*/  FMNMX.FTZ R88, R111, R88, !PT ;  /* 0x000000586f587209 */ /* 0x000fe20007810000 */
[--C-:B------:R-:W-:Y:S01]  /*b020*/  FFMA.FTZ R89, R117, R12, -R94.reuse ;  /* 0x0000000c75597223 */ /* 0x100fe2000001085e */
[----:B------:R-:W-:Y:S01]  /*b030*/  FSEL R117, R11, RZ, P1 ;  /* 0x000000ff0b757208 */ /* 0x000fe20000800000 */
[----:B------:R0:W-:Y:S01]  /*b040*/  MUFU.EX2 R131, R2 ;  /* 0x0000000200837308 */ /* 0x0001e20000000800 */
[----:B------:R-:W-:Y:S01]  /*b050*/  FMNMX.FTZ R88, R151, R88, !PT ;  /* 0x0000005897587209 */ /* 0x000fe20007810000 */
[-CC-:B------:R-:W-:Y:S01]  /*b060*/  FFMA.FTZ R167, R167, R12.reuse, -R94.reuse ;  /* 0x0000000ca7a77223 */ /* 0x180fe2000001085e */
[----:B------:R-:W-:Y:S01]  /*b070*/  FFMA.FTZ R156, R175, R12, -R94 ;  /* 0x0000000caf9c7223 */ /* 0x000fe2000001085e */
[----:B------:R-:W-:Y:S01]  /*b080*/  FADD.FTZ R117, -R117, R20 ;  /* 0x0000001475757221 */ /* 0x000fe20000010100 */
[----:B------:R-:W-:Y:S01]  /*b090*/  FMNMX.FTZ R88, R115, R88, !PT ;  /* 0x0000005873587209 */ /* 0x000fe20007810000 */
[-CC-:B------:R-:W-:Y:S01]  /*b0a0*/  FFMA.FTZ R158, R173, R12.reuse, -R94.reuse ;  /* 0x0000000cad9e7223 */ /* 0x180fe2000001085e */
[-CC-:B------:R-:W-:Y:S01]  /*b0b0*/  FFMA.FTZ R169, R169, R12.reuse, -R94.reuse ;  /* 0x0000000ca9a97223 */ /* 0x180fe2000001085e */
[----:B------:R-:W-:Y:S01]  /*b0c0*/  FMUL.FTZ R117, R117, R12 ;  /* 0x0000000c75757220 */ /* 0x000fe20000410000 */
        /* <DEDUP_REMOVED lines=31> */
[----:B------:R-:W-:Y:S01]  /*b2c0*/  FFMA.FTZ R109, R125, R12, -R94 ;  /* 0x0000000c7d6d7223 */ /* 0x000fe2000001085e */
[----:B------:R-:W1:Y:S06]  /*b2d0*/  SHFL.BFLY PT, R113, R0, 0x1, 0x1f ;  /* 0x0c201f0000717f89 */ /* 0x000e6c00000e0000 */
[----:B------:R-:W-:Y:S08]  /*b2e0*/  MUFU.EX2 R150, R150 ;  /* 0x0000009600967308 */ /* 0x000ff00000000800 */
[----:B------:R-:W-:Y:S08]  /*b2f0*/  MUFU.EX2 R105, R105 ;  /* 0x0000006900697308 */ /* 0x000ff00000000800 */
[----:B------:R-:W-:Y:S01]  /*b300*/  MUFU.EX2 R144, R144 ;  /* 0x0000009000907308 */ /* 0x000fe20000000800 */
[----:B-1----:R-:W-:-:S04]  /*b310*/  FMNMX.FTZ R13, R0, R113, !PT ;  /* 0x00000071000d7209 */ /* 0x002fc80007810000 */
[C---:B------:R-:W-:Y:S01]  /*b320*/  FSETP.NEU.FTZ.AND P1, PT, R13.reuse, -INF , PT ;  /* 0xff8000000d00780b */ /* 0x040fe20003f3d000 */
[C---:B------:R-:W-:Y:S02]  /*b330*/  FMUL.FTZ R0, R13.reuse, R12 ;  /* 0x0000000c0d007220 */ /* 0x040fe40000410000 */
[----:B------:R-:W-:Y:S01]  /*b340*/  MUFU.EX2 R21, R21 ;  /* 0x0000001500157308 */ /* 0x000fe20000000800 */
[----:B0-----:R-:W-:Y:S02]  /*b350*/  FSEL R2, R13, RZ, P1 ;  /* 0x000000ff0d027208 */ /* 0x001fe40000800000 */
[----:B------:R-:W-:-:S03]  /*b360*/  FSEL R20, R0, RZ, P1 ;  /* 0x000000ff00147208 */ /* 0x000fc60000800000 */
[----:B------:R-:W-:Y:S02]  /*b370*/  FADD.FTZ R15, -R2, R15 ;  /* 0x0000000f020f7221 */ /* 0x000fe40000010100 */
[----:B------:R-:W0:Y:S01]  /*b380*/  MUFU.EX2 R0, R117 ;  /* 0x0000007500007308 */ /* 0x000e220000000800 */
[-CC-:B------:R-:W-:Y:S01]  /*b390*/  FFMA.FTZ R113, R90, R12.reuse, -R20.reuse ;  /* 0x0000000c5a717223 */ /* 0x180fe20000010814 */
[-CC-:B------:R-:W-:Y:S01]  /*b3a0*/  FFMA.FTZ R91, R91, R12.reuse, -R20.reuse ;  /* 0x0000000c5b5b7223 */ /* 0x180fe20000010814 */
[-C--:B------:R-:W-:Y:S01]  /*b3b0*/  FMUL.FTZ R15, R15, R12.reuse ;  /* 0x0000000c0f0f7220 */ /* 0x080fe20000410000 */
        /* <DEDUP_REMOVED lines=21> */
[----:B------:R-:W-:Y:S01]  /*b510*/  FADD.FTZ R88, R158, R7 ;  /* 0x000000079e587221 */ /* 0x000fe20000010000 */
[-CC-:B------:R-:W-:Y:S01]  /*b520*/  FFMA.FTZ R161, R161, R12.reuse, -R20.reuse ;  /* 0x0000000ca1a17223 */ /* 0x180fe20000010814 */
[-CC-:B------:R-:W-:Y:S01]  /*b530*/  FFMA.FTZ R127, R127, R12.reuse, -R20.reuse ;  /* 0x0000000c7f7f7223 */ /* 0x180fe20000010814 */
[-C--:B------:R-:W-:Y:S01]  /*b540*/  FFMA.FTZ R165, R165, R12.reuse, -R20 ;  /* 0x0000000ca5a57223 */ /* 0x080fe20000010814 */
[----:B------:R-:W-:Y:S01]  /*b550*/  FADD.FTZ R7, R169, R88 ;  /* 0x00000058a9077221 */ /* 0x000fe20000010000 */
[-CC-:B------:R-:W-:Y:S01]  /*b560*/  FFMA.FTZ R137, R137, R12.reuse, -R20.reuse ;  /* 0x0000000c89897223 */ /* 0x180fe20000010814 */
[--C-:B------:R-:W-:Y:S01]  /*b570*/  FFMA.FTZ R141, R141, R12, -R20.reuse ;  /* 0x0000000c8d8d7223 */ /* 0x100fe20000010814 */
[----:B------:R-:W2:Y:S01]  /*b580*/  MUFU.EX2 R139, R139 ;  /* 0x0000008b008b7308 */ /* 0x000ea20000000800 */
[----:B-1----:R-:W-:Y:S01]  /*b590*/  FFMA.FTZ R6, R2, R6, R113 ;  /* 0x0000000602067223 */ /* 0x002fe20000010071 */
[----:B------:R-:W-:Y:S01]  /*b5a0*/  FADD.FTZ R88, R152, R7 ;  /* 0x0000000798587221 */ /* 0x000fe20000010000 */
[----:B------:R-:W-:-:S03]  /*b5b0*/  FFMA.FTZ R20, R135, R12, -R20 ;  /* 0x0000000c87147223 */ /* 0x000fc60000010814 */
        /* <DEDUP_REMOVED lines=70> */
[----:B0-----:R-:W-:Y:S01]  /*ba20*/  FADD.FTZ R6, R129, R6 ;  /* 0x0000000681067221 */ /* 0x001fe20000010000 */
[----:B--2---:R-:W-:-:S03]  /*ba30*/  FADD.FTZ R7, R97, R88 ;  /* 0x0000005861077221 */ /* 0x004fc60000010000 */
[----:B-1----:R-:W-:Y:S01]  /*ba40*/  FADD.FTZ R6, R20, R6 ;  /* 0x0000000614067221 */ /* 0x002fe20000010000 */
[----:B------:R-:W-:Y:S06]  /*ba50*/  @!P0 BRA `(.L_x_1048) ;  /* 0x0000000000048947 */ /* 0x000fec0003800000 */
[----:B------:R-:W-:Y:S01]  /*ba60*/  BPT.TRAP 0x1 ;  /* 0x000000040000795c */ /* 0x000fe20000300000 */
.L_x_1048:
[----:B------:R-:W-:Y:S01]  /*ba70*/  UIADD3 UR5, UR5, 0x2a860, URZ ;  /* 0x0002a86005057890 */ /* 0x000fe2000fffe03f */
[C---:B------:R-:W-:Y:S01]  /*ba80*/  ISETP.GT.AND P1, PT, R14.reuse, R17, PT ;  /* 0x000000110e00720c */ /* 0x040fe20003f24270 */
[----:B------:R-:W-:Y:S01]  /*ba90*/  UMOV UR6, UR4 ;  /* 0x0000000400067c82 */ /* 0x000fe20008000000 */
[----:B------:R-:W-:Y:S01]  /*baa0*/  F2FP.BF16.F32.PACK_AB R159, R95, R139 ;  /* 0x0000008b5f9f723e */ /* 0x000fe200000010ff */
[----:B------:R-:W-:Y:S01]  /*bab0*/  UPRMT UR5, UR61, 0x654, UR5 ;  /* 0x000006543d057896 */ /* 0x000fe20008000005 */
[----:B------:R-:W-:Y:S01]  /*bac0*/  F2FP.BF16.F32.PACK_AB R154, R155, R154 ;  /* 0x0000009a9b9a723e */ /* 0x000fe200000010ff */
[----:B------:R-:W-:Y:S01]  /*bad0*/  VIADD R14, R14, 0xffffffff ;  /* 0xffffffff0e0e7836 */ /* 0x000fe20000000000 */
[----:B------:R-:W-:Y:S02]  /*bae0*/  F2FP.BF16.F32.PACK_AB R153, R99, R143 ;  /* 0x0000008f6399723e */ /* 0x000fe400000010ff */
[----:B------:R-:W-:Y:S02]  /*baf0*/  F2FP.BF16.F32.PACK_AB R155, R103, R145 ;  /* 0x00000091679b723e */ /* 0x000fe400000010ff */
[----:B------:R-:W-:-:S02]  /*bb00*/  F2FP.BF16.F32.PACK_AB R149, R107, R147 ;  /* 0x000000936b95723e */ /* 0x000fc400000010ff */
[----:B------:R-:W-:Y:S01]  /*bb10*/  SYNCS.ARRIVE.TRANS64.RED.A1T0 RZ, [UR5], RZ ;  /* 0x000000ffffff79a7 */ /* 0x000fe20008100405 */
[----:B------:R-:W-:Y:S01]  /*bb20*/  F2FP.BF16.F32.PACK_AB R144, R21, R144 ;  /* 0x000000901590723e */ /* 0x000fe200000010ff */
[----:B------:R-:W-:Y:S01]  /*bb30*/  IMAD.MOV.U32 R21, RZ, RZ, R3 ;  /* 0x000000ffff157224 */ /* 0x000fe200078e0003 */
[----:B------:R-:W-:Y:S01]  /*bb40*/  F2FP.BF16.F32.PACK_AB R141, R123, R15 ;  /* 0x0000000f7b8d723e */ /* 0x000fe200000010ff */
[----:B------:R-:W-:Y:S01]  /*bb50*/  IMAD.MOV.U32 R15, RZ, RZ, R13 ;  /* 0x000000ffff0f7224 */ /* 0x000fe200078e000d */
[----:B------:R-:W-:Y:S01]  /*bb60*/  F2FP.BF16.F32.PACK_AB R139, R20, R129 ;  /* 0x00000081148b723e */ /* 0x000fe200000010ff */
[----:B------:R-:W-:Y:S01]  /*bb70*/  IMAD.MOV.U32 R20, RZ, RZ, R11 ;  /* 0x000000ffff147224 */ /* 0x000fe200078e000b */
        /* <DEDUP_REMOVED lines=15> */
[----:B------:R-:W-:Y:S01]  /*bc70*/  F2FP.BF16.F32.PACK_AB R138, R97, R138 ;  /* 0x0000008a618a723e */ /* 0x000fe200000010ff */
[----:B------:R-:W-:Y:S06]  /*bc80*/  @P1 BRA `(.L_x_1049) ;  /* 0xffffffd000b01947 */ /* 0x000fec000383ffff */
.L_x_1030:
        /* <DEDUP_REMOVED lines=67> */
.L_x_1050:
[----:B------:R-:W-:Y:S01]  /*c0c0*/  ULEA UR5, UR4, UR38, 0x3 ;  /* 0x0000002604057291 */ /* 0x000fe2000f8e183f */
[----:B------:R-:W-:-:S08]  /*c0d0*/  SHF.L.U32 R3, R3, 0x1f, RZ ;  /* 0x0000001f03037819 */ /* 0x000fd000000006ff */
[----:B------:R0:W1:Y:S01]  /*c0e0*/  SYNCS.PHASECHK.TRANS64.TRYWAIT P1, [UR5+0x2a850], R3 ;  /* 0x02a85003ff0075a7 */ /* 0x0000620008020145 */
[----:B------:R-:W-:Y:S05]  /*c0f0*/  @!P0 BRA `(.L_x_1051) ;  /* 0x0000000000048947 */ /* 0x000fea0003800000 */
[----:B------:R-:W-:Y:S01]  /*c100*/  BPT.TRAP 0x1 ;  /* 0x000000040000795c */ /* 0x000fe20000300000 */
.L_x_1051:
[----:B-1----:R-:W-:Y:S05]  /*c110*/  @P1 BRA `(.L_x_1052) ;  /* 0x0000000000081947 */ /* 0x002fea0003800000 */
[----:B------:R-:W1:Y:S02]  /*c120*/  SYNCS.PHASECHK.TRANS64.TRYWAIT P1, [UR5+0x2a850], R3 ;  /* 0x02a85003ff0075a7 */ /* 0x000e640008020145 */
[----:B-1----:R-:W-:Y:S05]  /*c130*/  @!P1 BRA `(.L_x_1053) ;  /* 0x0000006000689947 */ /* 0x002fea0003800000 */
.L_x_1052:
[----:B------:R-:W-:Y:S01]  /*c140*/  UIADD3 UR38, UR38, 0x400, URZ ;  /* 0x0000040026267890 */ /* 0x000fe2000fffe03f */
[----:B------:R-:W-:Y:S01]  /*c150*/  WARPGROUP.ARRIVE ;  /* 0x00000000000079c5 */ /* 0x000fe20000000000 */
[----:B------:R-:W-:Y:S01]  /*c160*/  UMOV UR7, 0x40000040 ;  /* 0x4000004000077882 */ /* 0x000fe20000000000 */
[----:B-1----:R-:W1:Y:S01]  /*c170*/  SHFL.BFLY PT, R0, R7, 0x2, 0x1f ;  /* 0x0c401f0007007f89 */ /* 0x002e6200000e0000 */
[----:B------:R-:W-:Y:S01]  /*c180*/  USHF.R.U32.HI UR38, URZ, 0x4, UR38 ;  /* 0x000000043f267899 */ /* 0x000fe20008011626 */
[----:B------:R-:W-:Y:S02]  /*c190*/  IMAD.MOV.U32 R4, RZ, RZ, RZ ;  /* 0x000000ffff047224 */ /* 0x000fe400078e00ff */
[----:B0-----:R-:W0:Y:S01]  /*c1a0*/  SHFL.BFLY PT, R3, R6, 0x2, 0x1f ;  /* 0x0c401f0006037f89 */ /* 0x001e2200000e0000 */
[----:B------:R-:W-:-:S04]  /*c1b0*/  ULOP3.LUT UR38, UR38, 0x3fff, URZ, 0xc0, !UPT ;  /* 0x00003fff26267892 */ /* 0x000fc8000f8ec03f */
[----:B------:R-:W-:-:S04]  /*c1c0*/  ULOP3.LUT UR38, UR38, 0x3000000, URZ, 0xfc, !UPT ;  /* 0x0300000026267892 */ /* 0x000fc8000f8efc3f */
[----:B------:R-:W-:-:S07]  /*c1d0*/  UIMAD UR4, UR4, 0x600, UR38 ;  /* 0x00000600040478a4 */ /* 0x000fce000f8e0226 */
[----:B------:R-:W-:Y:S02]  /*c1e0*/  UMOV UR6, UR4 ;  /* 0x0000000400067c82 */ /* 0x000fe40008000000 */
[----:B------:R-:W-:Y:S01]  /*c1f0*/  HGMMA.64x128x16.F32.BF16 R24, R156, gdesc[UR4].tnspB, R24, gsb0 ;  /* 0x41e000049c187df0 */ /* 0x000fe20008001818 */
[----:B------:R-:W-:Y:S01]  /*c200*/  UIADD3 UR6, UR4, 0x80, URZ ;  /* 0x0000008004067890 */ /* 0x000fe2000fffe03f */
[----:B-1----:R-:W-:Y:S01]  /*c210*/  FADD.FTZ R0, R0, R7 ;  /* 0x0000000700007221 */ /* 0x002fe20000010000 */
[----:B------:R-:W-:Y:S01]  /*c220*/  UMOV UR7, 0x40000040 ;  /* 0x4000004000077882 */ /* 0x000fe20000000000 */
[----:B------:R-:W-:Y:S02]  /*c230*/  IMAD.MOV.U32 R7, RZ, RZ, RZ ;  /* 0x000000ffff077224 */ /* 0x000fe400078e00ff */
[----:B0-----:R-:W-:Y:S01]  /*c240*/  FADD.FTZ R2, R3, R6 ;  /* 0x0000000603027221 */ /* 0x001fe20000010000 */
[----:B------:R-:W-:Y:S01]  /*c250*/  IMAD.MOV.U32 R6, RZ, RZ, -0x800000 ;  /* 0xff800000ff067424 */ /* 0x000fe200078e00ff */
[----:B------:R-:W0:Y:S04]  /*c260*/  SHFL.BFLY PT, R3, R0, 0x1, 0x1f ;  /* 0x0c201f0000037f89 */ /* 0x000e2800000e0000 */
[----:B------:R-:W1:Y:S01]  /*c270*/  SHFL.BFLY PT, R5, R2, 0x1, 0x1f ;  /* 0x0c201f0002057f89 */ /* 0x000e6200000e0000 */
[----:B0-----:R-:W-:Y:S01]  /*c280*/  FADD.FTZ R9, R0, R3 ;  /* 0x0000000300097221 */ /* 0x001fe20000010000 */
[----:B------:R-:W-:-:S02]  /*c290*/  IMAD.MOV.U32 R0, RZ, RZ, -0x800000 ;  /* 0xff800000ff007424 */ /* 0x000fc400078e00ff */
        /* <DEDUP_REMOVED lines=40> */
.L_x_1054:
        /* <DEDUP_REMOVED lines=68> */
.L_x_976:
[----:B------:R-:W-:Y:S05]  /*c960*/  @P0 BRA `(.L_x_1055) ;  /* 0x0000001400340947 */ /* 0x000fea0003800000 */
[----:B------:R-:W0:Y:S01]  /*c970*/  S2R R7, SR_TID.X ;  /* 0x0000000000077919 */ /* 0x000e220000002100 */
[----:B------:R-:W1:Y:S01]  /*c980*/  LDC R21, c[0x0][0xbe8] ;  /* 0x0002fa00ff157b82 */ /* 0x000e620000000800 */
[----:B------:R-:W-:Y:S01]  /*c990*/  ULDC.64 UR4, c[0x0][0xbd0] ;  /* 0x0002f40000047ab9 */ /* 0x000fe20000000a00 */
[----:B------:R-:W-:Y:S01]  /*c9a0*/  ULDC.64 UR6, c[0x0][0xb38] ;  /* 0x0002ce0000067ab9 */ /* 0x000fe20000000a00 */
[----:B------:R-:W2:Y:S01]  /*c9b0*/  S2R R20, SR_CTAID.X ;  /* 0x0000000000147919 */ /* 0x000ea20000002500 */
[----:B------:R-:W-:Y:S04]  /*c9c0*/  BSSY B0, `(.L_x_1056) ;  /* 0x00000e3000007945 */ /* 0x000fe80003800000 */
        /* <DEDUP_REMOVED lines=12> */
[----:B------:R-:W-:-:S03]  /*ca90*/  LOP3.LUT R8, R8, 0xfffffffc, RZ, 0xc0, !PT ;  /* 0xfffffffc08087812 */ /* 0x000fc600078ec0ff */
[C---:B------:R-:W-:Y:S01]  /*caa0*/  IMAD.IADD R22, R7.reuse, 0x1, -R10 ;  /* 0x0000000107167824 */ /* 0x040fe200078e0a0a */
[----:B------:R-:W-:Y:S01]  /*cab0*/  SHF.R.S32.HI R10, RZ, 0x7, R9 ;  /* 0x00000007ff0a7819 */ /* 0x000fe20000011409 */
[----:B------:R-:W-:Y:S01]  /*cac0*/  IMAD.IADD R14, R7, 0x1, -R8 ;  /* 0x00000001070e7824 */ /* 0x000fe200078e0a08 */
[----:B------:R-:W5:Y:S02]  /*cad0*/  @P0 LDC R23, c[0x0][0xbf0] ;  /* 0x0002fc00ff170b82 */ /* 0x000f640000000800 */
[----:B------:R-:W-:Y:S02]  /*cae0*/  SHF.R.S32.HI R11, RZ, 0x1f, R22 ;  /* 0x0000001fff0b7819 */ /* 0x000fe40000011416 */
[----:B------:R-:W-:Y:S02]  /*caf0*/  LEA.HI R7, R9, R10, RZ, 0x1 ;  /* 0x0000000a09077211 */ /* 0x000fe400078f08ff */
[CC--:B------:R-:W-:Y:S02]  /*cb00*/  LEA.HI R88, R11.reuse, R22.reuse, RZ, 0x2 ;  /* 0x000000160b587211 */ /* 0x0c0fe400078f10ff */
[----:B------:R-:W-:Y:S01]  /*cb10*/  LEA.HI R11, R11, R22, RZ, 0x5 ;  /* 0x000000160b0b7211 */ /* 0x000fe200078f28ff */
[----:B------:R-:W1:Y:S01]  /*cb20*/  LDC.64 R74, c[0x0][0xb40] ;  /* 0x0002d000ff4a7b82 */ /* 0x000e620000000a00 */
[----:B------:R-:W-:-:S02]  /*cb30*/  SHF.R.S32.HI R12, RZ, 0x2, R88 ;  /* 0x00000002ff0c7819 */ /* 0x000fc40000011458 */
[----:B------:R-:W-:Y:S02]  /*cb40*/  SHF.R.S32.HI R13, RZ, 0x1f, R88 ;  /* 0x0000001fff0d7819 */ /* 0x000fe40000011458 */
[----:B------:R-:W-:Y:S02]  /*cb50*/  LOP3.LUT R7, R7, 0x3fffffe, RZ, 0xc0, !PT ;  /* 0x03fffffe07077812 */ /* 0x000fe400078ec0ff */
[----:B------:R-:W-:Y:S01]  /*cb60*/  LEA.HI R13, R13, R12, RZ, 0x3 ;  /* 0x0000000c0d0d7211 */ /* 0x000fe200078f18ff */
[----:B------:R-:W1:Y:S01]  /*cb70*/  @P0 LDC R89, c[0x0][0xbec] ;  /* 0x0002fb00ff590b82 */ /* 0x000e620000000800 */
[----:B------:R-:W-:Y:S01]  /*cb80*/  LEA.HI R9, R14, R14, RZ, 0x1 ;  /* 0x0000000e0e097211 */ /* 0x000fe200078f08ff */
[----:B------:R-:W-:Y:S01]  /*cb90*/  IMAD.IADD R7, R10, 0x1, -R7 ;  /* 0x000000010a077824 */ /* 0x000fe200078e0a07 */
[----:B------:R-:W-:Y:S02]  /*cba0*/  LOP3.LUT R13, R13, 0xfffffff8, RZ, 0xc0, !PT ;  /* 0xfffffff80d0d7812 */ /* 0x000fe400078ec0ff */
[----:B------:R-:W-:-:S02]  /*cbb0*/  SHF.R.S32.HI R11, RZ, 0x5, R11 ;  /* 0x00000005ff0b7819 */ /* 0x000fc4000001140b */
[----:B------:R-:W-:Y:S01]  /*cbc0*/  LOP3.LUT R9, R9, 0x1ffffffe, RZ, 0xc0, !PT ;  /* 0x1ffffffe09097812 */ /* 0x000fe200078ec0ff */
[----:B------:R-:W-:Y:S01]  /*cbd0*/  IMAD.IADD R8, R12, 0x1, -R13 ;  /* 0x000000010c087824 */ /* 0x000fe200078e0a0d */
[----:B------:R-:W-:Y:S01]  /*cbe0*/  SHF.R.S32.HI R12, RZ, 0x1f, R19 ;  /* 0x0000001fff0c7819 */ /* 0x000fe20000011413 */
[----:B------:R-:W1:Y:S02]  /*cbf0*/  @P0 LDC R90, c[0x0][0xbf0] ;  /* 0x0002fc00ff5a0b82 */ /* 0x000e640000000800 */
[----:B------:R-:W-:Y:S02]  /*cc00*/  IMAD R8, R11, 0x10, R8 ;  /* 0x000000100b087824 */ /* 0x000fe400078e0208 */
[----:B------:R-:W-:Y:S02]  /*cc10*/  IMAD R10, R12, UR4, RZ ;  /* 0x000000040c0a7c24 */ /* 0x000fe4000f8e02ff */
[----:B------:R-:W-:Y:S02]  /*cc20*/  IMAD.IADD R14, R14, 0x1, -R9 ;  /* 0x000000010e0e7824 */ /* 0x000fe400078e0a09 */
[----:B------:R-:W-:-:S02]  /*cc30*/  IMAD R7, R7, 0x40, R8 ;  /* 0x0000004007077824 */ /* 0x000fc400078e0208 */
[----:B------:R-:W-:Y:S01]  /*cc40*/  IMAD.WIDE.U32 R8, R19, UR4, RZ ;  /* 0x0000000413087c25 */ /* 0x000fe2000f8e00ff */
[----:B---3--:R-:W-:-:S03]  /*cc50*/  USHF.R.S32.HI UR4, URZ, 0x1f, UR9 ;  /* 0x0000001f3f047899 */ /* 0x008fc60008011409 */
[----:B------:R-:W-:Y:S02]  /*cc60*/  IMAD R13, R19, UR5, R10 ;  /* 0x00000005130d7c24 */ /* 0x000fe4000f8e020a */
[----:B------:R-:W-:Y:S02]  /*cc70*/  IMAD R12, R12, UR6, RZ ;  /* 0x000000060c0c7c24 */ /* 0x000fe4000f8e02ff */
[----:B------:R-:W-:Y:S02]  /*cc80*/  IMAD.IADD R9, R9, 0x1, R13 ;  /* 0x0000000109097824 */ /* 0x000fe400078e020d */
[----:B------:R-:W-:Y:S02]  /*cc90*/  IMAD R13, R19, UR7, R12 ;  /* 0x00000007130d7c24 */ /* 0x000fe4000f8e020c */
[----:B------:R-:W-:Y:S02]  /*cca0*/  IMAD R12, R14, 0x8, R7 ;  /* 0x000000080e0c7824 */ /* 0x000fe400078e0207 */
[----:B----4-:R-:W-:-:S02]  /*ccb0*/  IMAD R14, R72, UR4, RZ ;  /* 0x00000004480e7c24 */ /* 0x010fc4000f8e02ff */
[----:B--2---:R-:W-:Y:S02]  /*ccc0*/  IMAD R12, R20, 0x80, R12 ;  /* 0x00000080140c7824 */ /* 0x004fe400078e020c */
[----:B------:R-:W-:Y:S01]  /*ccd0*/  IMAD.WIDE.U32 R10, R19, UR6, RZ ;  /* 0x00000006130a7c25 */ /* 0x000fe2000f8e00ff */
[----:B------:R-:W-:-:S03]  /*cce0*/  ULDC.64 UR6, c[0x0][0xb48] ;  /* 0x0002d20000067ab9 */ /* 0x000fc60000000a00 */
[----:B------:R-:W-:Y:S02]  /*ccf0*/  IMAD R15, R73, UR9, R14 ;  /* 0x00000009490f7c24 */ /* 0x000fe4000f8e020e */
[----:B0-----:R-:W-:-:S04]  /*cd00*/  @P0 IMAD.HI.U32 R14, R12, R17, RZ ;  /* 0x000000110c0e0227 */ /* 0x001fc800078e00ff */
[----:B------:R-:W-:Y:S02]  /*cd10*/  IMAD.MOV R19, RZ, RZ, -R19 ;  /* 0x000000ffff137224 */ /* 0x000fe400078e0a13 */
[----:B------:R-:W-:Y:S02]  /*cd20*/  IMAD.IADD R11, R11, 0x1, R13 ;  /* 0x000000010b0b7824 */ /* 0x000fe400078e020d */
[----:B------:R-:W-:Y:S01]  /*cd30*/  IMAD.MOV.U32 R13, RZ, RZ, R12 ;  /* 0x000000ffff0d7224 */ /* 0x000fe200078e000c */
[----:B-----5:R-:W-:Y:S01]  /*cd40*/  @P0 SHF.R.U32.HI R13, RZ, R23, R14 ;  /* 0x00000017ff0d0219 */ /* 0x020fe2000001160e */
[----:B-1----:R-:W-:Y:S01]  /*cd50*/  IMAD R16, R74, UR4, RZ ;  /* 0x000000044a107c24 */ /* 0x002fe2000f8e02ff */
[----:B------:R-:W-:Y:S01]  /*cd60*/  ULDC.64 UR4, c[0x0][0xbe0] ;  /* 0x0002f80000047ab9 */ /* 0x000fe20000000a00 */
[----:B------:R-:W-:Y:S02]  /*cd70*/  IMAD R23, R18, R19, UR8 ;  /* 0x0000000812177e24 */ /* 0x000fe4000f8e0213 */
[----:B------:R-:W-:-:S04]  /*cd80*/  IMAD.WIDE.U32 R8, R72, UR9, R8 ;  /* 0x0000000948087c25 */ /* 0x000fc8000f8e0008 */
[----:B------:R-:W-:Y:S01]  /*cd90*/  IMAD R17, R75, UR9, R16 ;  /* 0x000000094b117c24 */ /* 0x000fe2000f8e0210 */
[----:B------:R-:W-:Y:S01]  /*cda0*/  SHF.R.S32.HI R16, RZ, 0x1f, R23 ;  /* 0x0000001fff107819 */ /* 0x000fe20000011417 */
[----:B------:R-:W-:Y:S01]  /*cdb0*/  IMAD.WIDE.U32 R10, R74, UR9, R10 ;  /* 0x000000094a0a7c25 */ /* 0x000fe2000f8e000a */
[----:B------:R-:W-:-:S03]  /*cdc0*/  ULDC.64 UR8, c[0x0][0xb28] ;  /* 0x0002ca0000087ab9 */ /* 0x000fc60000000a00 */
[----:B------:R-:W-:Y:S02]  /*cdd0*/  IMAD.IADD R9, R9, 0x1, R15 ;  /* 0x0000000109097824 */ /* 0x000fe400078e020f */
[----:B------:R-:W-:-:S04]  /*cde0*/  @P0 IMAD.HI.U32 R89, R12, R89, RZ ;  /* 0x000000590c590227 */ /* 0x000fc800078e00ff */
[----:B------:R-:W-:Y:S02]  /*cdf0*/  IMAD.IADD R11, R11, 0x1, R17 ;  /* 0x000000010b0b7824 */ /* 0x000fe400078e0211 */
[----:B------:R-:W-:Y:S02]  /*ce00*/  IMAD R17, R16, UR6, RZ ;  /* 0x0000000610117c24 */ /* 0x000fe4000f8e02ff */
[----:B------:R-:W-:-:S04]  /*ce10*/  IMAD.WIDE.U32 R8, R23, UR4, R8 ;  /* 0x0000000417087c25 */ /* 0x000fc8000f8e0008 */
[----:B------:R-:W-:Y:S01]  /*ce20*/  IMAD.MOV.U32 R15, RZ, RZ, R12 ;  /* 0x000000ffff0f7224 */ /* 0x000fe200078e000c */
[----:B------:R-:W-:Y:S01]  /*ce30*/  @P0 SHF.R.U32.HI R15, RZ, R90, R89 ;  /* 0x0000005aff0f0219 */ /* 0x000fe20000011659 */
[----:B------:R-:W-:Y:S01]  /*ce40*/  IMAD R14, R16, UR4, RZ ;  /* 0x00000004100e7c24 */ /* 0x000fe2000f8e02ff */
[----:B------:R-:W-:Y:S01]  /*ce50*/  IADD3 R8, P0, R13, R8, RZ ;  /* 0x000000080d087210 */ /* 0x000fe20007f1e0ff */
[C---:B------:R-:W-:Y:S01]  /*ce60*/  IMAD R19, R23.reuse, UR7, R17 ;  /* 0x0000000717137c24 */ /* 0x040fe2000f8e0211 */
[--C-:B------:R-:W-:Y:S01]  /*ce70*/  SHF.R.S32.HI R17, RZ, 0x1f, R13.reuse ;  /* 0x0000001fff117819 */ /* 0x100fe2000001140d */
[----:B------:R-:W-:Y:S02]  /*ce80*/  IMAD.MOV R13, RZ, RZ, -R13 ;  /* 0x000000ffff0d7224 */ /* 0x000fe400078e0a0d */
[----:B------:R-:W-:Y:S01]  /*ce90*/  IMAD R16, R23, UR5, R14 ;  /* 0x0000000517107c24 */ /* 0x000fe2000f8e020e */
[--C-:B------:R-:W-:Y:S01]  /*cea0*/  SHF.R.S32.HI R14, RZ, 0x1f, R15.reuse ;  /* 0x0000001fff0e7819 */ /* 0x100fe2000001140f */
[----:B------:R-:W-:Y:S01]  /*ceb0*/  IMAD.MOV R18, RZ, RZ, -R15 ;  /* 0x000000ffff127224 */ /* 0x000fe200078e0a0f */
[----:B------:R-:W-:Y:S01]  /*cec0*/  ULDC.64 UR4, c[0x0][0xb30] ;  /* 0x0002cc0000047ab9 */ /* 0x000fe20000000a00 */
[----:B------:R-:W-:Y:S01]  /*ced0*/  IMAD R13, R21, R13, R12 ;  /* 0x0000000d150d7224 */ /* 0x000fe200078e020c */
[----:B------:R-:W-:Y:S01]  /*cee0*/  IADD3.X R9, R17, R9, R16, P0, !PT ;  /* 0x0000000911097210 */ /* 0x000fe200007fe410 */
[----:B------:R-:W-:Y:S01]  /*cef0*/  IMAD.WIDE.U32 R10, R23, UR6, R10 ;  /* 0x00000006170a7c25 */ /* 0x000fe2000f8e000a */
[----:B------:R-:W-:-:S03]  /*cf00*/  ULDC.64 UR6, c[0x0][0xbc8] ;  /* 0x0002f20000067ab9 */ /* 0x000fc60000000a00 */
[----:B------:R-:W-:Y:S02]  /*cf10*/  IMAD R14, R14, UR4, RZ ;  /* 0x000000040e0e7c24 */ /* 0x000fe4000f8e02ff */
[----:B------:R-:W-:Y:S01]  /*cf20*/  IMAD R17, R21, R18, R12 ;  /* 0x0000001215117224 */ /* 0x000fe200078e020c */
[----:B------:R-:W-:Y:S01]  /*cf30*/  SHF.R.S32.HI R12, RZ, 0x1f, R13 ;  /* 0x0000001fff0c7819 */ /* 0x000fe2000001140d */
[----:B------:R-:W-:Y:S02]  /*cf40*/  IMAD.IADD R11, R11, 0x1, R19 ;  /* 0x000000010b0b7824 */ /* 0x000fe400078e0213 */
[C---:B------:R-:W-:Y:S01]  /*cf50*/  IMAD R19, R15.reuse, UR5, R14 ;  /* 0x000000050f137c24 */ /* 0x040fe2000f8e020e */
[----:B------:R-:W-:Y:S01]  /*cf60*/  SHF.R.S32.HI R14, RZ, 0x1f, R17 ;  /* 0x0000001fff0e7819 */ /* 0x000fe20000011411 */
[----:B------:R-:W-:Y:S01]  /*cf70*/  IMAD.WIDE.U32 R10, R15, UR4, R10 ;  /* 0x000000040f0a7c25 */ /* 0x000fe2000f8e000a */
[----:B------:R-:W0:Y:S01]  /*cf80*/  S2UR UR5, SR_CgaCtaId ;  /* 0x00000000000579c3 */ /* 0x000e220000008800 */
[----:B------:R-:W-:-:S02]  /*cf90*/  UMOV UR4, 0x400 ;  /* 0x0000040000047882 */ /* 0x000fc40000000000 */
[----:B------:R-:W-:Y:S02]  /*cfa0*/  IMAD R12, R12, UR6, RZ ;  /* 0x000000060c0c7c24 */ /* 0x000fe4000f8e02ff */
[----:B------:R-:W-:Y:S02]  /*cfb0*/  IMAD.IADD R11, R11, 0x1, R19 ;  /* 0x000000010b0b7824 */ /* 0x000fe400078e0213 */
[----:B------:R-:W-:Y:S02]  /*cfc0*/  IMAD R14, R14, UR8, RZ ;  /* 0x000000080e0e7c24 */ /* 0x000fe4000f8e02ff */
[C---:B------:R-:W-:Y:S02]  /*cfd0*/  IMAD R15, R13.reuse, UR7, R12 ;  /* 0x000000070d0f7c24 */ /* 0x040fe4000f8e020c */
[----:B------:R-:W-:Y:S01]  /*cfe0*/  IMAD.WIDE.U32 R8, R13, UR6, R8 ;  /* 0x000000060d087c25 */ /* 0x000fe2000f8e0008 */
[----:B------:R-:W-:-:S03]  /*cff0*/  ULDC.64 UR6, c[0x0][0xba8] ;  /* 0x0002ea0000067ab9 */ /* 0x000fc60000000a00 */
[C---:B------:R-:W-:Y:S01]  /*d000*/  IMAD R19, R17.reuse, UR9, R14 ;  /* 0x0000000911137c24 */ /* 0x040fe2000f8e020e */
[----:B------:R-:W-:Y:S01]  /*d010*/  LEA R12, P0, R8, UR6, 0x2 ;  /* 0x00000006080c7c11 */ /* 0x000fe2000f8010ff */
[----:B------:R-:W-:Y:S01]  /*d020*/  IMAD.WIDE.U32 R10, R17, UR8, R10 ;  /* 0x00000008110a7c25 */ /* 0x000fe2000f8e000a */
[----:B------:R-:W-:Y:S01]  /*d030*/  ULDC.64 UR8, c[0x0][0xb00] ;  /* 0x0002c00000087ab9 */ /* 0x000fe20000000a00 */
[----:B------:R-:W-:Y:S02]  /*d040*/  ULDC UR6, c[0x0][0xa88] ;  /* 0x0002a20000067ab9 */ /* 0x000fe40000000800 */
[----:B------:R-:W-:Y:S01]  /*d050*/  IMAD.IADD R13, R9, 0x1, R15 ;  /* 0x00000001090d7824 */ /* 0x000fe200078e020f */
[----:B------:R-:W-:Y:S01]  /*d060*/  LEA R72, P1, R10, UR8, 0x2 ;  /* 0x000000080a487c11 */ /* 0x000fe2000f8210ff */
[----:B------:R-:W-:Y:S01]  /*d070*/  IMAD.IADD R9, R11, 0x1, R19 ;  /* 0x000000010b097824 */ /* 0x000fe200078e0213 */
[----:B0-----:R-:W-:Y:S01]  /*d080*/  ULEA UR4, UR5, UR4, 0x18 ;  /* 0x0000000405047291 */ /* 0x001fe2000f8ec03f */
[----:B------:R-:W-:Y:S01]  /*d090*/  IMAD R7, R20, 0x80, R7 ;  /* 0x0000008014077824 */ /* 0x000fe200078e0207 */
[----:B------:R-:W-:Y:S01]  /*d0a0*/  LEA.HI.X R13, R8, UR7, R13, 0x2, P0 ;  /* 0x00000007080d7c11 */ /* 0x000fe200080f140d */
[----:B------:R-:W-:Y:S01]  /*d0b0*/  IMAD R20, R21, UR6, RZ ;  /* 0x0000000615147c24 */ /* 0x000fe2000f8e02ff */
[----:B------:R-:W-:Y:S01]  /*d0c0*/  LEA.HI.X R73, R10, UR9, R9, 0x2, P1 ;  /* 0x000000090a497c11 */ /* 0x000fe200088f1409 */
[----:B------:R-:W-:Y:S01]  /*d0d0*/  SHFL.IDX PT, R8, R12, RZ, 0x1c1f ;  /* 0x001c1fff0c087589 */ /* 0x000fe200000e0000 */
[----:B------:R-:W-:Y:S01]  /*d0e0*/  LOP3.LUT P0, RZ, R22, 0x3, RZ, 0xc0, !PT ;  /* 0x0000000316ff7812 */ /* 0x000fe2000780c0ff */
[C---:B------:R-:W-:Y:S01]  /*d0f0*/  VIADD R21, R7.reuse, 0x8 ;  /* 0x0000000807157836 */ /* 0x040fe20000000000 */
[----:B------:R-:W-:Y:S01]  /*d100*/  UIADD3 UR4, UR4, 0x2a820, URZ ;  /* 0x0002a82004047890 */ /* 0x000fe2000fffe03f */
[----:B------:R-:W0:Y:S01]  /*d110*/  SHFL.IDX PT, R9, R13, RZ, 0x1c1f ;  /* 0x001c1fff0d097589 */ /* 0x000e2200000e0000 */
[----:B------:R-:W-:-:S02]  /*d120*/  ISETP.GE.OR P1, PT, R7, R20, P0 ;  /* 0x000000140700720c */ /* 0x000fc40000726670 */
[-C--:B------:R-:W-:Y:S01]  /*d130*/  ISETP.GE.OR P0, PT, R21, R20.reuse, P0 ;  /* 0x000000141500720c */ /* 0x080fe20000706670 */
[----:B------:R-:W-:Y:S01]  /*d140*/  SHFL.IDX PT, R10, R12, 0x1, 0x1c1f ;  /* 0x003c1f000c0a7f89 */ /* 0x000fe200000e0000 */
[----:B------:R-:W-:Y:S01]  /*d150*/  UPRMT UR4, URZ, 0x654, UR4 ;  /* 0x000006543f047896 */ /* 0x000fe20008000004 */
[----:B------:R-:W-:Y:S02]  /*d160*/  ISETP.GE.AND P2, PT, R7, R20, PT ;  /* 0x000000140700720c */ /* 0x000fe40003f46270 */
[----:B------:R1:W2:Y:S04]  /*d170*/  SHFL.IDX PT, R11, R13, 0x1, 0x1c1f ;  /* 0x003c1f000d0b7f89 */ /* 0x0002a800000e0000 */
[----:B------:R3:W4:Y:S02]  /*d180*/  SHFL.IDX PT, R18, R72, RZ, 0x1c1f ;  /* 0x001c1fff48127589 */ /* 0x00072400000e0000 */
[----:B------:R-:W-:Y:S01]  /*d190*/  SYNCS.ARRIVE.TRANS64.RED.A1T0 RZ, [UR4], RZ ;  /* 0x000000ffffff79a7 */ /* 0x000fe20008100404 */
[----:B-1----:R-:W-:Y:S01]  /*d1a0*/  LOP3.LUT R13, R88, 0x7ffffffc, RZ, 0xc0, !PT ;  /* 0x7ffffffc580d7812 */ /* 0x002fe200078ec0ff */
[----:B------:R3:W1:Y:S04]  /*d1b0*/  SHFL.IDX PT, R19, R73, RZ, 0x1c1f ;  /* 0x001c1fff49137589 */ /* 0x00066800000e0000 */
[----:B------:R-:W-:Y:S01]  /*d1c0*/  IMAD.IADD R13, R22, 0x1, -R13 ;  /* 0x00000001160d7824 */ /* 0x000fe200078e0a0d */
[----:B0-----:R3:W-:Y:S03]  /*d1d0*/  @!P1 ST.E desc[UR36][R8.64], R6 ;  /* 0x0000000608009985 */ /* 0x0017e6000c101924 */
[----:B------:R-:W-:Y:S01]  /*d1e0*/  IMAD.SHL.U32 R23, R13, 0x2, RZ ;  /* 0x000000020d177824 */ /* 0x000fe200078e00ff */
[----:B--2---:R3:W-:Y:S01]  /*d1f0*/  @!P0 ST.E desc[UR36][R10.64], R0 ;  /* 0x000000000a008985 */ /* 0x0047e2000c101924 */
[----:B------:R-:W-:Y:S05]  /*d200*/  @P2 BRA `(.L_x_1057) ;  /* 0x0000000400782947 */ /* 0x000fea0003800000 */
[C---:B---3--:R-:W-:Y:S01]  /*d210*/  VIADD R0, R23.reuse, 0x8 ;  /* 0x0000000817007836 */ /* 0x048fe20000000000 */
        /* <DEDUP_REMOVED lines=9> */
[----:B------:R-:W-:-:S02]  /*d2b0*/  VIADD R14, R23, 0x38 ;  /* 0x00000038170e7836 */ /* 0x000fc40000000000 */
[----:B------:R-:W-:Y:S01]  /*d2c0*/  VIADD R15, R23, 0x40 ;  /* 0x00000040170f7836 */ /* 0x000fe20000000000 */
[----:B------:R-:W-:Y:S01]  /*d2d0*/  ISETP.GE.AND P4, PT, R13, UR4, PT ;  /* 0x000000040d007c0c */ /* 0x000fe2000bf86270 */
[C---:B------:R-:W-:Y:S01]  /*d2e0*/  VIADD R16, R23.reuse, 0x50 ;  /* 0x0000005017107836 */ /* 0x040fe20000000000 */
[----:B------:R-:W-:Y:S01]  /*d2f0*/  ISETP.GE.AND P5, PT, R14, UR4, PT ;  /* 0x000000040e007c0c */ /* 0x000fe2000bfa6270 */
[----:B-1--4-:R-:W-:Y:S01]  /*d300*/  @!P2 IMAD.WIDE R6, R23, 0x4, R18 ;  /* 0x000000041706a825 */ /* 0x012fe200078e0212 */
[----:B------:R-:W-:Y:S02]  /*d310*/  ISETP.GE.AND P6, PT, R15, UR4, PT ;  /* 0x000000040f007c0c */ /* 0x000fe4000bfc6270 */
[----:B------:R-:W-:Y:S01]  /*d320*/  @!P3 LEA.HI R0, R0, R0, RZ, 0x1 ;  /* 0x000000000000b211 */ /* 0x000fe200078f08ff */
[----:B------:R-:W-:Y:S01]  /*d330*/  VIADD R22, R23, 0x60 ;  /* 0x0000006017167836 */ /* 0x000fe20000000000 */
[----:B------:R0:W-:Y:S01]  /*d340*/  @!P2 ST.E.64 desc[UR36][R6.64], R24 ;  /* 0x000000180600a985 */ /* 0x0001e2000c101b24 */
[----:B------:R-:W-:-:S02]  /*d350*/  @!P0 LEA.HI R10, R10, R10, RZ, 0x1 ;  /* 0x0000000a0a0a8211 */ /* 0x000fc400078f08ff */
[----:B------:R-:W-:Y:S01]  /*d360*/  @!P3 LOP3.LUT R9, R0, 0xfffffffe, RZ, 0xc0, !PT ;  /* 0xfffffffe0009b812 */ /* 0x000fe200078ec0ff */
[----:B------:R-:W-:Y:S01]  /*d370*/  VIADD R0, R23, 0x20 ;  /* 0x0000002017007836 */ /* 0x000fe20000000000 */
[----:B------:R-:W-:Y:S02]  /*d380*/  @!P1 LEA.HI R11, R11, R11, RZ, 0x1 ;  /* 0x0000000b0b0b9211 */ /* 0x000fe400078f08ff */
[----:B------:R-:W-:Y:S01]  /*d390*/  @!P5 LEA.HI R14, R14, R14, RZ, 0x1 ;  /* 0x0000000e0e0ed211 */ /* 0x000fe200078f08ff */
[----:B------:R-:W-:Y:S01]  /*d3a0*/  @!P3 IMAD.WIDE R8, R9, 0x4, R18 ;  /* 0x000000040908b825 */ /* 0x000fe200078e0212 */
[----:B------:R-:W-:Y:S02]  /*d3b0*/  ISETP.GE.AND P2, PT, R0, UR4, PT ;  /* 0x0000000400007c0c */ /* 0x000fe4000bf46270 */
[----:B------:R-:W-:Y:S02]  /*d3c0*/  @!P5 LOP3.LUT R17, R14, 0xfffffffe, RZ, 0xc0, !PT ;  /* 0xfffffffe0e11d812 */ /* 0x000fe400078ec0ff */
[----:B------:R1:W-:Y:S01]  /*d3d0*/  @!P3 ST.E.64 desc[UR36][R8.64], R28 ;  /* 0x0000001c0800b985 */ /* 0x0003e2000c101b24 */
[----:B------:R-:W-:-:S02]  /*d3e0*/  ISETP.GE.AND P3, PT, R12, UR4, PT ;  /* 0x000000040c007c0c */ /* 0x000fc4000bf66270 */
[----:B0-----:R-:W-:Y:S02]  /*d3f0*/  @!P0 LOP3.LUT R7, R10, 0xfffffffe, RZ, 0xc0, !PT ;  /* 0xfffffffe0a078812 */ /* 0x001fe400078ec0ff */
[----:B------:R-:W-:-:S03]  /*d400*/  @!P4 LEA.HI R10, R13, R13, RZ, 0x1 ;  /* 0x0000000d0d0ac211 */ /* 0x000fc600078f08ff */
[----:B------:R-:W-:Y:S01]  /*d410*/  @!P0 IMAD.WIDE R6, R7, 0x4, R18 ;  /* 0x0000000407068825 */ /* 0x000fe200078e0212 */
[----:B------:R-:W-:-:S04]  /*d420*/  @!P2 LEA.HI R0, R0, R0, RZ, 0x1 ;  /* 0x000000000000a211 */ /* 0x000fc800078f08ff */
[----:B------:R0:W-:Y:S01]  /*d430*/  @!P0 ST.E.64 desc[UR36][R6.64], R32 ;  /* 0x0000002006008985 */ /* 0x0001e2000c101b24 */
[----:B------:R-:W-:Y:S02]  /*d440*/  @!P3 LEA.HI R12, R12, R12, RZ, 0x1 ;  /* 0x0000000c0c0cb211 */ /* 0x000fe400078f08ff */
[----:B-1----:R-:W-:Y:S02]  /*d450*/  @!P1 LOP3.LUT R9, R11, 0xfffffffe, RZ, 0xc0, !PT ;  /* 0xfffffffe0b099812 */ /* 0x002fe400078ec0ff */
[----:B------:R-:W-:Y:S02]  /*d460*/  @!P2 LOP3.LUT R11, R0, 0xfffffffe, RZ, 0xc0, !PT ;  /* 0xfffffffe000ba812 */ /* 0x000fe400078ec0ff */
        /* <DEDUP_REMOVED lines=8> */
[----:B0-----:R-:W-:-:S02]  /*d4f0*/  @!P3 IMAD.WIDE R6, R13, 0x4, R18 ;  /* 0x000000040d06b825 */ /* 0x001fc400078e0212 */
[----:B------:R0:W-:Y:S02]  /*d500*/  @!P2 ST.E.64 desc[UR36][R10.64], R40 ;  /* 0x000000280a00a985 */ /* 0x0001e4000c101b24 */
[----:B------:R-:W-:Y:S02]  /*d510*/  VIADD R0, R23, 0x48 ;  /* 0x0000004817007836 */ /* 0x000fe40000000000 */
[--C-:B------:R-:W-:Y:S01]  /*d520*/  @!P5 IMAD.WIDE R12, R17, 0x4, R18.reuse ;  /* 0x00000004110cd825 */ /* 0x100fe200078e0212 */
[----:B------:R2:W-:Y:S01]  /*d530*/  @!P3 ST.E.64 desc[UR36][R6.64], R44 ;  /* 0x0000002c0600b985 */ /* 0x0005e2000c101b24 */
[----:B------:R-:W-:Y:S02]  /*d540*/  ISETP.GE.AND P3, PT, R22, UR4, PT ;  /* 0x0000000416007c0c */ /* 0x000fe4000bf66270 */
[----:B------:R-:W-:Y:S01]  /*d550*/  VIADD R17, R23, 0x58 ;  /* 0x0000005817117836 */ /* 0x000fe20000000000 */
[----:B------:R-:W-:Y:S01]  /*d560*/  ISETP.GE.AND P0, PT, R0, UR4, PT ;  /* 0x0000000400007c0c */ /* 0x000fe2000bf06270 */
[----:B-1----:R-:W-:Y:S01]  /*d570*/  @!P4 IMAD.WIDE R8, R15, 0x4, R18 ;  /* 0x000000040f08c825 */ /* 0x002fe200078e0212 */
[----:B------:R-:W-:-:S02]  /*d580*/  @!P1 LEA.HI R16, R16, R16, RZ, 0x1 ;  /* 0x0000001010109211 */ /* 0x000fc400078f08ff */
        /* <DEDUP_REMOVED lines=38> */
.L_x_1057:
[----:B------:R-:W-:Y:S05]  /*d7f0*/  BSYNC B0 ;  /* 0x0000000000007941 */ /* 0x000fea0003800000 */
.L_x_1056:
[----:B------:R-:W-:Y:S01]  /*d800*/  ISETP.GE.AND P0, PT, R21, R20, PT ;  /* 0x000000141500720c */ /* 0x000fe20003f06270 */
[----:B0-----:R0:W2:Y:S04]  /*d810*/  SHFL.IDX PT, R15, R73, 0x1, 0x1c1f ;  /* 0x003c1f00490f7f89 */ /* 0x0010a800000e0000 */
[----:B------:R0:W0:Y:S08]  /*d820*/  SHFL.IDX PT, R14, R72, 0x1, 0x1c1f ;  /* 0x003c1f00480e7f89 */ /* 0x00003000000e0000 */
[----:B------:R-:W-:Y:S05]  /*d830*/  @P0 BRA `(.L_x_968) ;  /* 0x0000004400e00947 */ /* 0x000fea0003800000 */
[----:B------:R-:W-:Y:S01]  /*d840*/  ULDC UR4, c[0x0][0xac8] ;  /* 0x0002b20000047ab9 */ /* 0x000fe20000000800 */
[C---:B---3--:R-:W-:Y:S01]  /*d850*/  VIADD R0, R23.reuse, 0x8 ;  /* 0x0000000817007836 */ /* 0x048fe20000000000 */
[C---:B------:R-:W-:Y:S01]  /*d860*/  ISETP.GE.AND P0, PT, R23.reuse, UR4, PT ;  /* 0x0000000417007c0c */ /* 0x040fe2000bf06270 */
[C---:B------:R-:W-:Y:S02]  /*d870*/  VIADD R6, R23.reuse, 0x10 ;  /* 0x0000001017067836 */ /* 0x040fe40000000000 */
[C---:B------:R-:W-:Y:S01]  /*d880*/  VIADD R8, R23.reuse, 0x18 ;  /* 0x0000001817087836 */ /* 0x040fe20000000000 */
[----:B------:R-:W-:Y:S01]  /*d890*/  ISETP.GE.AND P5, PT, R0, UR4, PT ;  /* 0x0000000400007c0c */ /* 0x000fe2000bfa6270 */
[C---:B------:R-:W-:Y:S01]  /*d8a0*/  VIADD R10, R23.reuse, 0x20 ;  /* 0x00000020170a7836 */ /* 0x040fe20000000000 */
[----:B------:R-:W-:Y:S01]  /*d8b0*/  ISETP.GE.AND P6, PT, R6, UR4, PT ;  /* 0x0000000406007c0c */ /* 0x000fe2000bfc6270 */
[C---:B------:R-:W-:Y:S02]  /*d8c0*/  VIADD R11, R23.reuse, 0x28 ;  /* 0x00000028170b7836 */ /* 0x040fe40000000000 */
[C---:B------:R-:W-:Y:S01]  /*d8d0*/  VIADD R12, R23.reuse, 0x30 ;  /* 0x00000030170c7836 */ /* 0x040fe20000000000 */
[----:B------:R-:W-:Y:S01]  /*d8e0*/  ISETP.GE.AND P4, PT, R10, UR4, PT ;  /* 0x000000040a007c0c */ /* 0x000fe2000bf86270 */
[----:B------:R-:W-:Y:S01]  /*d8f0*/  VIADD R13, R23, 0x38 ;  /* 0x00000038170d7836 */ /* 0x000fe20000000000 */
[----:B------:R-:W-:Y:S01]  /*d900*/  ISETP.GE.AND P3, PT, R11, UR4, PT ;  /* 0x000000040b007c0c */ /* 0x000fe2000bf66270 */
[----:B0-2---:R-:W-:Y:S01]  /*d910*/  @!P0 IMAD.WIDE R2, R23, 0x4, R14 ;  /* 0x0000000417028825 */ /* 0x005fe200078e020e */
[----:B------:R-:W-:-:S02]  /*d920*/  ISETP.GE.AND P2, PT, R12, UR4, PT ;  /* 0x000000040c007c0c */ /* 0x000fc4000bf46270 */
[----:B------:R-:W-:Y:S01]  /*d930*/  ISETP.GE.AND P1, PT, R13, UR4, PT ;  /* 0x000000040d007c0c */ /* 0x000fe2000bf26270 */
[C---:B----4-:R-:W-:Y:S01]  /*d940*/  VIADD R18, R23.reuse, 0x40 ;  /* 0x0000004017127836 */ /* 0x050fe20000000000 */
[----:B------:R0:W-:Y:S01]  /*d950*/  @!P0 ST.E.64 desc[UR36][R2.64], R26 ;  /* 0x0000001a02008985 */ /* 0x0001e2000c101b24 */
[----:B------:R-:W-:Y:S01]  /*d960*/  ISETP.GE.AND P0, PT, R8, UR4, PT ;  /* 0x0000000408007c0c */ /* 0x000fe2000bf06270 */
[C---:B------:R-:W-:Y:S01]  /*d970*/  VIADD R20, R23.reuse, 0x48 ;  /* 0x0000004817147836 */ /* 0x040fe20000000000 */
[----:B------:R-:W-:Y:S01]  /*d980*/  @!P5 LEA.HI R0, R0, R0, RZ, 0x1 ;  /* 0x000000000000d211 */ /* 0x000fe200078f08ff */
[----:B------:R-:W-:Y:S01]  /*d990*/  VIADD R21, R23, 0x70 ;  /* 0x0000007017157836 */ /* 0x000fe20000000000 */
[----:B------:R-:W-:Y:S02]  /*d9a0*/  @!P6 LEA.HI R6, R6, R6, RZ, 0x1 ;  /* 0x000000060606e211 */ /* 0x000fe400078f08ff */
[----:B------:R-:W-:Y:S02]  /*d9b0*/  @!P5 LOP3.LUT R7, R0, 0xfffffffe, RZ, 0xc0, !PT ;  /* 0xfffffffe0007d812 */ /* 0x000fe400078ec0ff */
[----:B------:R-:W-:-:S02]  /*d9c0*/  @!P6 LOP3.LUT R9, R6, 0xfffffffe, RZ, 0xc0, !PT ;  /* 0xfffffffe0609e812 */ /* 0x000fc400078ec0ff */
[----:B------:R-:W-:Y:S02]  /*d9d0*/  @!P4 LEA.HI R10, R10, R10, RZ, 0x1 ;  /* 0x0000000a0a0ac211 */ /* 0x000fe400078f08ff */
[----:B------:R-:W-:Y:S01]  /*d9e0*/  @!P3 LEA.HI R0, R11, R11, RZ, 0x1 ;  /* 0x0000000b0b00b211 */ /* 0x000fe200078f08ff */
[--C-:B0-----:R-:W-:Y:S01]  /*d9f0*/  @!P5 IMAD.WIDE R2, R7, 0x4, R14.reuse ;  /* 0x000000040702d825 */ /* 0x101fe200078e020e */
[----:B------:R-:W-:Y:S02]  /*da00*/  @!P0 LEA.HI R8, R8, R8, RZ, 0x1 ;  /* 0x0000000808088211 */ /* 0x000fe400078f08ff */
[----:B------:R-:W-:Y:S01]  /*da10*/  @!P2 LEA.HI R12, R12, R12, RZ, 0x1 ;  /* 0x0000000c0c0ca211 */ /* 0x000fe200078f08ff */
[----:B------:R-:W-:Y:S01]  /*da20*/  @!P6 IMAD.WIDE R6, R9, 0x4, R14 ;  /* 0x000000040906e825 */ /* 0x000fe200078e020e */
[----:B------:R-:W-:Y:S01]  /*da30*/  @!P1 LEA.HI R16, R13, R13, RZ, 0x1 ;  /* 0x0000000d0d109211 */ /* 0x000fe200078f08ff */
[----:B------:R0:W-:Y:S01]  /*da40*/  @!P5 ST.E.64 desc[UR36][R2.64], R30 ;  /* 0x0000001e0200d985 */ /* 0x0001e2000c101b24 */
[----:B------:R-:W-:-:S02]  /*da50*/  @!P0 LOP3.LUT R9, R8, 0xfffffffe, RZ, 0xc0, !PT ;  /* 0xfffffffe08098812 */ /* 0x000fc400078ec0ff */
[----:B------:R-:W-:Y:S01]  /*da60*/  @!P4 LOP3.LUT R11, R10, 0xfffffffe, RZ, 0xc0, !PT ;  /* 0xfffffffe0a0bc812 */ /* 0x000fe200078ec0ff */
[----:B------:R2:W-:Y:S01]  /*da70*/  @!P6 ST.E.64 desc[UR36][R6.64], R34 ;  /* 0x000000220600e985 */ /* 0x0005e2000c101b24 */
[----:B------:R-:W-:Y:S01]  /*da80*/  @!P3 LOP3.LUT R13, R0, 0xfffffffe, RZ, 0xc0, !PT ;  /* 0xfffffffe000db812 */ /* 0x000fe200078ec0ff */
[C---:B------:R-:W-:Y:S01]  /*da90*/  VIADD R0, R23.reuse, 0x50 ;  /* 0x0000005017007836 */ /* 0x040fe20000000000 */
[----:B------:R-:W-:Y:S02]  /*daa0*/  @!P2 LOP3.LUT R17, R12, 0xfffffffe, RZ, 0xc0, !PT ;  /* 0xfffffffe0c11a812 */ /* 0x000fe400078ec0ff */
[----:B-1----:R-:W-:Y:S01]  /*dab0*/  @!P1 LOP3.LUT R19, R16, 0xfffffffe, RZ, 0xc0, !PT ;  /* 0xfffffffe10139812 */ /* 0x002fe200078ec0ff */
[----:B------:R-:W-:Y:S01]  /*dac0*/  VIADD R16, R23, 0x58 ;  /* 0x0000005817107836 */ /* 0x000fe20000000000 */
[----:B------:R-:W-:Y:S02]  /*dad0*/  ISETP.GE.AND P5, PT, R18, UR4, PT ;  /* 0x0000000412007c0c */ /* 0x000fe4000bfa6270 */
[----:B------:R-:W-:Y:S01]  /*dae0*/  ISETP.GE.AND P6, PT, R20, UR4, PT ;  /* 0x0000000414007c0c */ /* 0x000fe2000bfc6270 */
[----:B0-----:R-:W-:-:S04]  /*daf0*/  @!P0 IMAD.WIDE R2, R9, 0x4, R14 ;  /* 0x0000000409028825 */ /* 0x001fc800078e020e */
[--C-:B--2---:R-:W-:Y:S01]  /*db00*/  @!P4 IMAD.WIDE R6, R11, 0x4, R14.reuse ;  /* 0x000000040b06c825 */ /* 0x104fe200078e020e */
[----:B------:R0:W-:Y:S01]  /*db10*/  @!P0 ST.E.64 desc[UR36][R2.64], R38 ;  /* 0x0000002602008985 */ /* 0x0001e2000c101b24 */
[----:B------:R-:W-:Y:S02]  /*db20*/  ISETP.GE.AND P0, PT, R0, UR4, PT ;  /* 0x0000000400007c0c */ /* 0x000fe4000bf06270 */
[--C-:B------:R-:W-:Y:S01]  /*db30*/  @!P3 IMAD.WIDE R8, R13, 0x4, R14.reuse ;  /* 0x000000040d08b825 */ /* 0x100fe200078e020e */
[----:B------:R1:W-:Y:S01]  /*db40*/  @!P4 ST.E.64 desc[UR36][R6.64], R42 ;  /* 0x0000002a0600c985 */ /* 0x0003e2000c101b24 */
[----:B------:R-:W-:Y:S02]  /*db50*/  ISETP.GE.AND P4, PT, R21, UR4, PT ;  /* 0x0000000415007c0c */ /* 0x000fe4000bf86270 */
[----:B------:R-:W-:Y:S01]  /*db60*/  @!P2 IMAD.WIDE R10, R17, 0x4, R14 ;  /* 0x00000004110aa825 */ /* 0x000fe200078e020e */
[----:B------:R2:W-:Y:S01]  /*db70*/  @!P3 ST.E.64 desc[UR36][R8.64], R46 ;  /* 0x0000002e0800b985 */ /* 0x0005e2000c101b24 */
[----:B------:R-:W-:-:S02]  /*db80*/  @!P5 LEA.HI R18, R18, R18, RZ, 0x1 ;  /* 0x000000121212d211 */ /* 0x000fc400078f08ff */
[----:B------:R-:W-:Y:S01]  /*db90*/  @!P1 IMAD.WIDE R12, R19, 0x4, R14 ;  /* 0x00000004130c9825 */ /* 0x000fe200078e020e */
[----:B------:R3:W-:Y:S01]  /*dba0*/  @!P2 ST.E.64 desc[UR36][R10.64], R50 ;  /* 0x000000320a00a985 */ /* 0x0007e2000c101b24 */
[----:B------:R-:W-:Y:S02]  /*dbb0*/  @!P6 LEA.HI R20, R20, R20, RZ, 0x1 ;  /* 0x000000141414e211 */ /* 0x000fe400078f08ff */
[C---:B------:R-:W-:Y:S01]  /*dbc0*/  VIADD R17, R23.reuse, 0x60 ;  /* 0x0000006017117836 */ /* 0x040fe20000000000 */
[----:B------:R4:W-:Y:S01]  /*dbd0*/  @!P1 ST.E.64 desc[UR36][R12.64], R54 ;  /* 0x000000360c009985 */ /* 0x0009e2000c101b24 */
[C---:B------:R-:W-:Y:S01]  /*dbe0*/  VIADD R19, R23.reuse, 0x68 ;  /* 0x0000006817137836 */ /* 0x040fe20000000000 */
[----:B------:R-:W-:Y:S01]  /*dbf0*/  ISETP.GE.AND P1, PT, R16, UR4, PT ;  /* 0x0000000410007c0c */ /* 0x000fe2000bf26270 */
[----:B------:R-:W-:Y:S01]  /*dc00*/  VIADD R23, R23, 0x78 ;  /* 0x0000007817177836 */ /* 0x000fe20000000000 */
[----:B------:R-:W-:Y:S02]  /*dc10*/  ISETP.GE.AND P2, PT, R17, UR4, PT ;  /* 0x0000000411007c0c */ /* 0x000fe4000bf46270 */
[----:B------:R-:W-:-:S02]  /*dc20*/  ISETP.GE.AND P3, PT, R19, UR4, PT ;  /* 0x0000000413007c0c */ /* 0x000fc4000bf66270 */
        /* <DEDUP_REMOVED lines=15> */
[----:B----4-:R-:W-:Y:S01]  /*dd20*/  @!P4 LOP3.LUT R13, R21, 0xfffffffe, RZ, 0xc0, !PT ;  /* 0xfffffffe150dc812 */ /* 0x010fe200078ec0ff */
        /* <DEDUP_REMOVED lines=17> */
.L_x_1055:
        /* <DEDUP_REMOVED lines=8> */
[----:B-1----:R-:W-:Y:S02]  /*dec0*/  IMAD R3, R6, UR4, RZ ;  /* 0x0000000406037c24 */ /* 0x002fe4000f8e02ff */
[----:B------:R-:W-:-:S05]  /*ded0*/  VIADD R0, R0, 0xffffff80 ;  /* 0xffffff8000007836 */ /* 0x000fca0000000000 */
[----:B------:R-:W-:-:S13]  /*dee0*/  ISETP.GE.AND P0, PT, R0, R3, PT ;  /* 0x000000030000720c */ /* 0x000fda0003f06270 */
[----:B------:R-:W-:Y:S05]  /*def0*/  @P0 BRA `(.L_x_968) ;  /* 0x0000004000300947 */ /* 0x000fea0003800000 */
[----:B------:R-:W-:Y:S01]  /*df00*/  ISETP.NE.AND P0, PT, R6, 0x1, PT ;  /* 0x000000010600780c */ /* 0x000fe20003f05270 */
[----:B------:R-:W0:Y:S01]  /*df10*/  S2UR UR4, SR_CTAID.Z ;  /* 0x00000000000479c3 */ /* 0x000e220000002700 */
[----:B------:R-:W-:Y:S01]  /*df20*/  SHF.R.S32.HI R4, RZ, 0x1f, R19 ;  /* 0x0000001fff047819 */ /* 0x000fe20000011413 */
[----:B------:R-:W-:Y:S02]  /*df30*/  ULDC.64 UR6, c[0x0][0xbd0] ;  /* 0x0002f40000067ab9 */ /* 0x000fe40000000a00 */
[----:B------:R-:W-:-:S04]  /*df40*/  IMAD.WIDE.U32 R2, R19, UR6, RZ ;  /* 0x0000000613027c25 */ /* 0x000fc8000f8e00ff */
[----:B------:R-:W1:Y:S01]  /*df50*/  LDC.64 R10, c[0x0][0xbd8] ;  /* 0x0002f600ff0a7b82 */ /* 0x000e620000000a00 */
[----:B------:R-:W-:-:S04]  /*df60*/  IMAD R4, R4, UR6, RZ ;  /* 0x0000000604047c24 */ /* 0x000fc8000f8e02ff */
[----:B------:R-:W-:Y:S02]  /*df70*/  IMAD R5, R19, UR7, R4 ;  /* 0x0000000713057c24 */ /* 0x000fe4000f8e0204 */
[----:B------:R-:W-:Y:S01]  /*df80*/  IMAD.MOV R19, RZ, RZ, -R19 ;  /* 0x000000ffff137224 */ /* 0x000fe200078e0a13 */
[----:B------:R-:W2:Y:S01]  /*df90*/  @P0 LDC R7, c[0x0][0xbec] ;  /* 0x0002fb00ff070b82 */ /* 0x000ea20000000800 */
[----:B------:R-:W-:Y:S02]  /*dfa0*/  IMAD.IADD R3, R3, 0x1, R5 ;  /* 0x0000000103037824 */ /* 0x000fe400078e0205 */
[----:B------:R-:W-:-:S05]  /*dfb0*/  IMAD.MOV.U32 R5, RZ, RZ, R0 ;  /* 0x000000ffff057224 */ /* 0x000fca00078e0000 */
        /* <DEDUP_REMOVED lines=8> */
[----:B------:R-:W-:-:S03]  /*e040*/  ULDC.64 UR4, c[0x0][0xbe0] ;  /* 0x0002f80000047ab9 */ /* 0x000fc60000000a00 */
[----:B------:R-:W-:Y:S02]  /*e050*/  IMAD.IADD R3, R11, 0x1, R3 ;  /* 0x000000010b037824 */ /* 0x000fe400078e0203 */
[----:B---3--:R-:W-:-:S04]  /*e060*/  IMAD R19, R8, R19, UR8 ;  /* 0x0000000808137e24 */ /* 0x008fc8000f8e0213 */
[----:B------:R-:W-:Y:S01]  /*e070*/  IMAD.WIDE.U32 R2, R19, UR4, R2 ;  /* 0x0000000413027c25 */ /* 0x000fe2000f8e0002 */
[----:B0-----:R-:W-:Y:S02]  /*e080*/  @P0 SHF.R.U32.HI R5, RZ, R9, R4 ;  /* 0x00000009ff050219 */ /* 0x001fe40000011604 */
[----:B------:R-:W-:Y:S02]  /*e090*/  SHF.R.S32.HI R4, RZ, 0x1f, R19 ;  /* 0x0000001fff047819 */ /* 0x000fe40000011413 */
[--C-:B------:R-:W-:Y:S01]  /*e0a0*/  SHF.R.S32.HI R9, RZ, 0x1f, R5.reuse ;  /* 0x0000001fff097819 */ /* 0x100fe20000011405 */
[----:B------:R-:W-:Y:S01]  /*e0b0*/  IMAD.MOV R7, RZ, RZ, -R5 ;  /* 0x000000ffff077224 */ /* 0x000fe200078e0a05 */
[----:B------:R-:W-:Y:S01]  /*e0c0*/  IADD3 R2, P0, R5, R2, RZ ;  /* 0x0000000205027210 */ /* 0x000fe20007f1e0ff */
[----:B------:R-:W-:Y:S02]  /*e0d0*/  IMAD R4, R4, UR4, RZ ;  /* 0x0000000404047c24 */ /* 0x000fe4000f8e02ff */
[----:B------:R-:W-:-:S02]  /*e0e0*/  IMAD R7, R6, R7, R0 ;  /* 0x0000000706077224 */ /* 0x000fc400078e0200 */
[----:B------:R-:W-:Y:S01]  /*e0f0*/  IMAD R4, R19, UR5, R4 ;  /* 0x0000000513047c24 */ /* 0x000fe2000f8e0204 */
[----:B------:R-:W-:Y:S02]  /*e100*/  ULDC.64 UR4, c[0x0][0xbc8] ;  /* 0x0002f20000047ab9 */ /* 0x000fe40000000a00 */
[----:B------:R-:W-:Y:S02]  /*e110*/  SHF.R.S32.HI R0, RZ, 0x1f, R7 ;  /* 0x0000001fff007819 */ /* 0x000fe40000011407 */
[----:B------:R-:W-:-:S03]  /*e120*/  IADD3.X R3, R9, R3, R4, P0, !PT ;  /* 0x0000000309037210 */ /* 0x000fc600007fe404 */
[----:B------:R-:W-:Y:S02]  /*e130*/  IMAD R0, R0, UR4, RZ ;  /* 0x0000000400007c24 */ /* 0x000fe4000f8e02ff */
[----:B------:R-:W-:-:S04]  /*e140*/  IMAD.WIDE.U32 R2, R7, UR4, R2 ;  /* 0x0000000407027c25 */ /* 0x000fc8000f8e0002 */
        /* <DEDUP_REMOVED lines=8> */
.L_x_966:
[----:B------:R-:W-:-:S08]  /*e1d0*/  NOP ;  /* 0x0000000000007918 */ /* 0x000fd00000000000 */
[----:B0-----:R-:W0:-:S00]  /*e1e0*/  USETMAXREG.DEALLOC.CTAPOOL 0x28 ;  /* 0x00000028000079c8 */ /* 0x001e0000080e0500 */
        /* <DEDUP_REMOVED lines=16> */
.L_x_1058:
[----:B------:R-:W-:Y:S01]  /*e2f0*/  ULDC UR7, c[0x0][0xc50] ;  /* 0x0003140000077ab9 */ /* 0x000fe20000000800 */
[----:B------:R-:W-:Y:S01]  /*e300*/  UMOV UR41, UR6 ;  /* 0x0000000600297c82 */ /* 0x000fe20008000000 */
[----:B------:R-:W-:-:S11]  /*e310*/  UISETP.NE.AND UP0, UPT, UR7, 0x1, UPT ;  /* 0x000000010700788c */ /* 0x000fd6000bf05270 */
[----:B------:R-:W-:Y:S01]  /*e320*/  @UP0 ULDC UR4, c[0x0][0xc54] ;  /* 0x0003150000040ab9 */ /* 0x000fe20000000800 */
[----:B------:R-:W-:Y:S01]  /*e330*/  @UP0 ULDC UR8, c[0x0][0xc58] ;  /* 0x0003160000080ab9 */ /* 0x000fe20000000800 */
[----:B------:R-:W-:-:S04]  /*e340*/  UIMAD.WIDE.U32 UR4, UR6, UR4, URZ ;  /* 0x00000004060472a5 */ /* 0x000fc8000f8e003f */
[----:B------:R-:W-:-:S12]  /*e350*/  @UP0 USHF.R.U32.HI UR41, URZ, UR8, UR5 ;  /* 0x000000083f290299 */ /* 0x000fd80008011605 */
.L_x_1059:
[----:B------:R-:W-:Y:S01]  /*e360*/  ISETP.GE.AND P0, PT, R28, RZ, PT ;  /* 0x000000ff1c00720c */ /* 0x000fe20003f06270 */
[----:B------:R-:W-:Y:S01]  /*e370*/  UIADD3 UR47, -UR41, URZ, URZ ;  /* 0x0000003f292f7290 */ /* 0x000fe2000fffe13f */
[----:B------:R-:W-:Y:S02]  /*e380*/  IMAD.MOV.U32 R24, RZ, RZ, 0x1 ;  /* 0x00000001ff187424 */ /* 0x000fe400078e00ff */
[----:B------:R-:W-:Y:S01]  /*e390*/  IMAD.MOV.U32 R0, RZ, RZ, RZ ;  /* 0x000000ffff007224 */ /* 0x000fe200078e00ff */
[----:B------:R-:W-:Y:S01]  /*e3a0*/  UIMAD UR47, UR7, UR47, UR6 ;  /* 0x0000002f072f72a4 */ /* 0x000fe2000f8e0206 */
[----:B------:R-:W-:-:S07]  /*e3b0*/  IMAD.MOV.U32 R8, RZ, RZ, 0x1 ;  /* 0x00000001ff087424 */ /* 0x000fce00078e00ff */
[----:B------:R-:W-:Y:S05]  /*e3c0*/  @!P0 BRA `(.L_x_1060) ;  /* 0x0000003800348947 */ /* 0x000fea0003800000 */
[----:B------:R-:W0:Y:S01]  /*e3d0*/  LDC.64 R2, c[0x0][0xa28] ;  /* 0x00028a00ff027b82 */ /* 0x000e220000000a00 */
[----:B------:R-:W-:Y:S01]  /*e3e0*/  IMAD.MOV.U32 R23, RZ, RZ, RZ ;  /* 0x000000ffff177224 */ /* 0x000fe200078e00ff */
[----:B------:R-:W-:Y:S01]  /*e3f0*/  ULDC UR4, c[0x0][0x448] ;  /* 0x0001120000047ab9 */ /* 0x000fe20000000800 */
[----:B------:R-:W-:Y:S01]  /*e400*/  ULDC UR6, c[0x0][0x2f0] ;  /* 0x0000bc0000067ab9 */ /* 0x000fe20000000800 */
[----:B------:R-:W-:Y:S01]  /*e410*/  ULDC UR10, c[0x0][0x288] ;  /* 0x0000a200000a7ab9 */ /* 0x000fe20000000800 */
[----:B0-----:R-:W-:-:S04]  /*e420*/  ISETP.NE.U32.AND P0, PT, R2, RZ, PT ;  /* 0x000000ff0200720c */ /* 0x001fc80003f05070 */
[----:B------:R-:W-:-:S13]  /*e430*/  ISETP.NE.AND.EX P0, PT, R3, RZ, PT, P0 ;  /* 0x000000ff0300720c */ /* 0x000fda0003f05300 */
[----:B------:R-:W0:Y:S02]  /*e440*/  @P0 LDC.64 R2, c[0x0][0xa28] ;  /* 0x00028a00ff020b82 */ /* 0x000e240000000a00 */
[----:B0-----:R-:W-:-:S05]  /*e450*/  @P0 IMAD.WIDE R2, R28, 0x4, R2 ;  /* 0x000000041c020825 */ /* 0x001fca00078e0202 */
[----:B------:R0:W5:Y:S01]  /*e460*/  @P0 LDG.E R23, desc[UR36][R2.64] ;  /* 0x0000002402170981 */ /* 0x000162000c1e1900 */
[----:B------:R-:W1:Y:S01]  /*e470*/  S2UR UR42, SR_CTAID.X ;  /* 0x00000000002a79c3 */ /* 0x000e620000002500 */
[----:B------:R-:W-:-:S03]  /*e480*/  UISETP.NE.AND UP1, UPT, UR4, 0x1, UPT ;  /* 0x000000010400788c */ /* 0x000fc6000bf25270 */
[----:B------:R-:W-:Y:S01]  /*e490*/  ULDC.64 UR4, c[0x0][0x418] ;  /* 0x0001060000047ab9 */ /* 0x000fe20000000a00 */
[----:B------:R-:W-:Y:S02]  /*e4a0*/  UP2UR UR50, UPR, URZ, 0x2 ;  /* 0x000000023f327883 */ /* 0x000fe40008000000 */
[----:B------:R-:W-:-:S03]  /*e4b0*/  UISETP.NE.U32.AND UP0, UPT, UR4, URZ, UPT ;  /* 0x0000003f0400728c */ /* 0x000fc6000bf05070 */
[----:B------:R-:W-:Y:S01]  /*e4c0*/  ULDC UR4, c[0x0][0x424] ;  /* 0x0001090000047ab9 */ /* 0x000fe20000000800 */
[----:B------:R-:W-:Y:S01]  /*e4d0*/  UISETP.NE.AND.EX UP0, UPT, UR5, URZ, UPT, UP0 ;  /* 0x0000003f0500728c */ /* 0x000fe2000bf05300 */
[----:B------:R-:W-:Y:S02]  /*e4e0*/  @UP1 ULDC UR9, c[0x0][0x450] ;  /* 0x0001140000091ab9 */ /* 0x000fe40000000800 */
[----:B------:R-:W-:Y:S01]  /*e4f0*/  @UP1 ULDC UR5, c[0x0][0x44c] ;  /* 0x0001130000051ab9 */ /* 0x000fe20000000800 */
[----:B------:R-:W-:-:S04]  /*e500*/  USEL UR43, UR4, 0x1, UP0 ;  /* 0x00000001042b7887 */ /* 0x000fc80008000000 */
[----:B------:R-:W-:Y:S02]  /*e510*/  UIMAD UR7, UR43, UR6, 0x5f ;  /* 0x0000005f2b0774a4 */ /* 0x000fe4000f8e0206 */
[----:B------:R-:W-:Y:S02]  /*e520*/  UIMAD UR43, UR43, UR6, URZ ;  /* 0x000000062b2b72a4 */ /* 0x000fe4000f8e023f */
[----:B------:R-:W-:Y:S02]  /*e530*/  UIMAD.WIDE UR6, UR7, 0x2aaaaaab, URZ ;  /* 0x2aaaaaab070678a5 */ /* 0x000fe4000f8e023f */
[----:B-1----:R-:W-:Y:S02]  /*e540*/  USHF.L.U32 UR42, UR42, 0x7, URZ ;  /* 0x000000072a2a7899 */ /* 0x002fe4000800063f */
[----:B------:R-:W-:Y:S02]  /*e550*/  USHF.R.U32.HI UR44, URZ, 0x1f, UR7 ;  /* 0x0000001f3f2c7899 */ /* 0x000fe40008011607 */
[----:B------:R-:W-:-:S02]  /*e560*/  UIADD3 UR8, UR42, 0x7f, URZ ;  /* 0x0000007f2a087890 */ /* 0x000fc4000fffe03f */
[----:B------:R-:W-:Y:S02]  /*e570*/  ULEA.HI.SX32 UR44, UR7, UR44, 0x1c ;  /* 0x0000002c072c7291 */ /* 0x000fe4000f8fe23f */
[----:B------:R-:W-:-:S04]  /*e580*/  UIMAD.WIDE.U32 UR4, UR8, UR5, URZ ;  /* 0x00000005080472a5 */ /* 0x000fc8000f8e003f */
[----:B------:R-:W-:Y:S02]  /*e590*/  @UP1 USHF.R.U32.HI UR8, URZ, UR9, UR5 ;  /* 0x000000093f081299 */ /* 0x000fe40008011605 */
[----:B------:R-:W-:Y:S01]  /*e5a0*/  UIADD3 UR9, UR43, 0x1, -UR10 ;  /* 0x000000012b097890 */ /* 0x000fe2000fffe80a */
[----:B------:R-:W-:Y:S02]  /*e5b0*/  ULDC.64 UR4, c[0x0][0x9e0] ;  /* 0x0002780000047ab9 */ /* 0x000fe40000000a00 */
[----:B------:R-:W-:Y:S02]  /*e5c0*/  UISETP.GE.AND UP0, UPT, UR5, 0x1, UPT ;  /* 0x000000010500788c */ /* 0x000fe4000bf06270 */
[----:B------:R-:W-:-:S04]  /*e5d0*/  UIADD3 UR9, UR9, UR8, URZ ;  /* 0x0000000809097290 */ /* 0x000fc8000fffe03f */
[----:B------:R-:W-:Y:S01]  /*e5e0*/  PLOP3.LUT P1, PT, PT, PT, UP0, 0x80, 0x0 ;  /* 0x000000000000781c */ /* 0x000fe20003f2f008 */
[----:B------:R-:W-:-:S12]  /*e5f0*/  UIADD3 UR4, UR9, UR4, URZ ;  /* 0x0000000409047290 */ /* 0x000fd8000fffe03f */
[----:B0-----:R-:W-:Y:S05]  /*e600*/  @!P1 BRA `(.L_x_1061) ;  /* 0x0000000000449947 */ /* 0x001fea0003800000 */
[----:B------:R-:W-:Y:S01]  /*e610*/  ISETP.LT.AND P0, PT, RZ, UR9, PT ;  /* 0x00000009ff007c0c */ /* 0x000fe2000bf01270 */
[----:B------:R-:W-:-:S12]  /*e620*/  UIADD3 UR8, UR9, -0x1, URZ ;  /* 0xffffffff09087890 */ /* 0x000fd8000fffe03f */
[----:B------:R-:W-:Y:S05]  /*e630*/  @P0 BRA `(.L_x_1062) ;  /* 0x00000000001c0947 */ /* 0x000fea0003800000 */
[----:B------:R-:W-:Y:S02]  /*e640*/  UISETP.NE.AND UP0, UPT, UR5, 0x1, UPT ;  /* 0x000000010500788c */ /* 0x000fe4000bf05270 */
[----:B------:R-:W-:-:S09]  /*e650*/  UIADD3 UR8, -UR9, URZ, URZ ;  /* 0x0000003f09087290 */ /* 0x000fd2000fffe13f */
[----:B------:R-:W-:Y:S02]  /*e660*/  @UP0 ULDC.64 UR12, c[0x0][0x9e8] ;  /* 0x00027a00000c0ab9 */ /* 0x000fe40000000a00 */
[----:B------:R-:W-:-:S04]  /*e670*/  UIMAD.WIDE.U32 UR6, UR8, UR12, URZ ;  /* 0x0000000c080672a5 */ /* 0x000fc8000f8e003f */
[----:B------:R-:W-:-:S04]  /*e680*/  @UP0 USHF.R.U32.HI UR8, URZ, UR13, UR7 ;  /* 0x0000000d3f080299 */ /* 0x000fc80008011607 */
[----:B------:R-:W-:Y:S01]  /*e690*/  ULOP3.LUT UR8, URZ, UR8, URZ, 0x33, !UPT ;  /* 0x000000083f087292 */ /* 0x000fe2000f8e333f */
[----:B------:R-:W-:Y:S11]  /*e6a0*/  BRA `(.L_x_1063) ;  /* 0x0000000000107947 */ /* 0x000ff60003800000 */
.L_x_1062:
[----:B------:R-:W-:-:S11]  /*e6b0*/  UISETP.NE.AND UP0, UPT, UR5, 0x1, UPT ;  /* 0x000000010500788c */ /* 0x000fd6000bf05270 */
[----:B------:R-:W-:Y:S02]  /*e6c0*/  @UP0 ULDC.64 UR12, c[0x0][0x9e8] ;  /* 0x00027a00000c0ab9 */ /* 0x000fe40000000a00 */
[----:B------:R-:W-:-:S04]  /*e6d0*/  UIMAD.WIDE.U32 UR6, UR8, UR12, URZ ;  /* 0x0000000c080672a5 */ /* 0x000fc8000f8e003f */
[----:B------:R-:W-:-:S12]  /*e6e0*/  @UP0 USHF.R.U32.HI UR8, URZ, UR13, UR7 ;  /* 0x0000000d3f080299 */ /* 0x000fd80008011607 */
.L_x_1063:
[----:B------:R-:W-:-:S04]  /*e6f0*/  UIMAD UR8, UR8, UR5, UR5 ;  /* 0x00000005080872a4 */ /* 0x000fc8000f8e0205 */
[----:B------:R-:W-:-:S04]  /*e700*/  UISETP.LT.AND UP0, UPT, UR4, UR8, UPT ;  /* 0x000000080400728c */ /* 0x000fc8000bf01270 */
[----:B------:R-:W-:-:S12]  /*e710*/  USEL UR4, UR4, UR8, UP0 ;  /* 0x0000000804047287 */ /* 0x000fd80008000000 */
.L_x_1061:
[----:B------:R-:W-:Y:S02]  /*e720*/  UISETP.NE.AND UP0, UPT, UR50, URZ, UPT ;  /* 0x0000003f3200728c */ /* 0x000fe4000bf05270 */
[----:B------:R-:W-:-:S03]  /*e730*/  UIADD3 UR6, UR4, 0x5f, URZ ;  /* 0x0000005f04067890 */ /* 0x000fc6000fffe03f */
[----:B------:R-:W-:Y:S01]  /*e740*/  UMOV UR4, UR42 ;  /* 0x0000002a00047c82 */ /* 0x000fe20008000000 */
[----:B------:R-:W-:-:S04]  /*e750*/  UIMAD.WIDE UR6, UR6, 0x2aaaaaab, URZ ;  /* 0x2aaaaaab060678a5 */ /* 0x000fc8000f8e023f */
[----:B------:R-:W-:Y:S01]  /*e760*/  USHF.R.U32.HI UR45, URZ, 0x1f, UR7 ;  /* 0x0000001f3f2d7899 */ /* 0x000fe20008011607 */
[----:B------:R-:W-:Y:S02]  /*e770*/  @UP0 ULDC UR8, c[0x0][0x44c] ;  /* 0x0001130000080ab9 */ /* 0x000fe40000000800 */
[----:B------:R-:W-:Y:S01]  /*e780*/  @UP0 ULDC UR6, c[0x0][0x450] ;  /* 0x0001140000060ab9 */ /* 0x000fe20000000800 */
[----:B------:R-:W-:Y:S02]  /*e790*/  UIMAD.WIDE.U32 UR8, UR42, UR8, URZ ;  /* 0x000000082a0872a5 */ /* 0x000fe4000f8e003f */
[----:B------:R-:W-:Y:S02]  /*e7a0*/  ULEA.HI.SX32 UR45, UR7, UR45, 0x1c ;  /* 0x0000002d072d7291 */ /* 0x000fe4000f8fe23f */
[----:B------:R-:W-:Y:S02]  /*e7b0*/  @UP0 USHF.R.U32.HI UR4, URZ, UR6, UR9 ;  /* 0x000000063f040299 */ /* 0x000fe40008011609 */
[----:B------:R-:W-:-:S02]  /*e7c0*/  UISETP.LT.AND UP0, UPT, UR44, UR45, UPT ;  /* 0x0000002d2c00728c */ /* 0x000fc4000bf01270 */
[----:B------:R-:W-:Y:S01]  /*e7d0*/  UIADD3 UR4, UR4, -UR10, UR43 ;  /* 0x8000000a04047290 */ /* 0x000fe2000fffe02b */
[----:B------:R-:W-:Y:S01]  /*e7e0*/  ULDC UR8, c[0x0][0x9dc] ;  /* 0x0002770000087ab9 */ /* 0x000fe20000000800 */
[----:B------:R-:W-:Y:S02]  /*e7f0*/  USEL UR12, UR44, UR45, UP0 ;  /* 0x0000002d2c0c7287 */ /* 0x000fe40008000000 */
[----:B------:R-:W-:Y:S01]  /*e800*/  UIADD3 UR8, UR4, -UR8, URZ ;  /* 0x8000000804087290 */ /* 0x000fe2000fffe03f */
[----:B------:R-:W-:Y:S11]  /*e810*/  @!P1 BRA `(.L_x_1064) ;  /* 0x0000000000449947 */ /* 0x000ff60003800000 */
[----:B------:R-:W-:-:S06]  /*e820*/  UISETP.GT.AND UP0, UPT, UR4, -0x1, UPT ;  /* 0xffffffff0400788c */ /* 0x000fcc000bf04270 */
[----:B------:R-:W-:-:S13]  /*e830*/  PLOP3.LUT P0, PT, PT, PT, UP0, 0x80, 0x0 ;  /* 0x000000000000781c */ /* 0x000fda0003f0f008 */
[----:B------:R-:W-:Y:S05]  /*e840*/  @P0 BRA `(.L_x_1065) ;  /* 0x00000000001c0947 */ /* 0x000fea0003800000 */
[----:B------:R-:W-:Y:S02]  /*e850*/  UISETP.NE.AND UP0, UPT, UR5, 0x1, UPT ;  /* 0x000000010500788c */ /* 0x000fe4000bf05270 */
[----:B------:R-:W-:-:S09]  /*e860*/  ULOP3.LUT UR4, URZ, UR4, URZ, 0x33, !UPT ;  /* 0x000000043f047292 */ /* 0x000fd2000f8e333f */
[----:B------:R-:W-:Y:S02]  /*e870*/  @UP0 ULDC.64 UR10, c[0x0][0x9e8] ;  /* 0x00027a00000a0ab9 */ /* 0x000fe40000000a00 */
[----:B------:R-:W-:-:S04]  /*e880*/  UIMAD.WIDE.U32 UR6, UR4, UR10, URZ ;  /* 0x0000000a040672a5 */ /* 0x000fc8000f8e003f */
[----:B------:R-:W-:-:S04]  /*e890*/  @UP0 USHF.R.U32.HI UR4, URZ, UR11, UR7 ;  /* 0x0000000b3f040299 */ /* 0x000fc80008011607 */
[----:B------:R-:W-:Y:S01]  /*e8a0*/  ULOP3.LUT UR4, URZ, UR4, URZ, 0x33, !UPT ;  /* 0x000000043f047292 */ /* 0x000fe2000f8e333f */
[----:B------:R-:W-:Y:S11]  /*e8b0*/  BRA `(.L_x_1066) ;  /* 0x0000000000107947 */ /* 0x000ff60003800000 */
.L_x_1065:
[----:B------:R-:W-:-:S11]  /*e8c0*/  UISETP.NE.AND UP0, UPT, UR5, 0x1, UPT ;  /* 0x000000010500788c */ /* 0x000fd6000bf05270 */
[----:B------:R-:W-:Y:S02]  /*e8d0*/  @UP0 ULDC.64 UR10, c[0x0][0x9e8] ;  /* 0x00027a00000a0ab9 */ /* 0x000fe40000000a00 */
[----:B------:R-:W-:-:S04]  /*e8e0*/  UIMAD.WIDE.U32 UR6, UR4, UR10, URZ ;  /* 0x0000000a040672a5 */ /* 0x000fc8000f8e003f */
[----:B------:R-:W-:-:S12]  /*e8f0*/  @UP0 USHF.R.U32.HI UR4, URZ, UR11, UR7 ;  /* 0x0000000b3f040299 */ /* 0x000fd80008011607 */
.L_x_1066:
[----:B------:R-:W-:-:S04]  /*e900*/  UIMAD UR4, UR4, UR5, URZ ;  /* 0x00000005040472a4 */ /* 0x000fc8000f8e023f */
[----:B------:R-:W-:-:S04]  /*e910*/  UISETP.LT.AND UP0, UPT, UR8, UR4, UPT ;  /* 0x000000040800728c */ /* 0x000fc8000bf01270 */
[----:B------:R-:W-:-:S12]  /*e920*/  USEL UR8, UR8, UR4, !UP0 ;  /* 0x0000000408087287 */ /* 0x000fd8000c000000 */
.L_x_1064:
[----:B------:R-:W-:Y:S02]  /*e930*/  UIMAD.WIDE UR4, UR8, 0x2aaaaaab, URZ ;  /* 0x2aaaaaab080478a5 */ /* 0x000fe4000f8e023f */
[----:B------:R-:W-:Y:S02]  /*e940*/  USHF.R.U32.HI UR9, URZ, 0x10, UR47 ;  /* 0x000000103f097899 */ /* 0x000fe4000801162f */
[----:B------:R-:W-:Y:S02]  /*e950*/  USHF.R.U32.HI UR4, URZ, 0x1f, UR5 ;  /* 0x0000001f3f047899 */ /* 0x000fe40008011605 */
[----:B------:R-:W-:Y:S02]  /*e960*/  ULOP3.LUT UR47, UR47, 0xffff, URZ, 0xc0, !UPT ;  /* 0x0000ffff2f2f7892 */ /* 0x000fe4000f8ec03f */
[----:B------:R-:W-:Y:S01]  /*e970*/  ULEA.HI.SX32 UR4, UR5, UR4, 0x1c ;  /* 0x0000000405047291 */ /* 0x000fe2000f8fe23f */
[----:B------:R-:W-:-:S03]  /*e980*/  UMOV UR40, URZ ;  /* 0x0000003f00287c82 */ /* 0x000fc60008000000 */
[----:B------:R-:W-:-:S04]  /*e990*/  UISETP.LT.AND UP0, UPT, URZ, UR4, UPT ;  /* 0x000000043f00728c */ /* 0x000fc8000bf01270 */
[----:B------:R-:W-:Y:S02]  /*e9a0*/  USEL UR46, URZ, UR4, !UP0 ;  /* 0x000000043f2e7287 */ /* 0x000fe4000c000000 */
[----:B------:R-:W-:Y:S02]  /*e9b0*/  UISETP.NE.AND UP0, UPT, UR9, URZ, UPT ;  /* 0x0000003f0900728c */ /* 0x000fe4000bf05270 */
[----:B------:R-:W-:-:S06]  /*e9c0*/  UISETP.GT.AND UP1, UPT, UR12, UR46, UPT ;  /* 0x0000002e0c00728c */ /* 0x000fcc000bf24270 */
[----:B------:R-:W-:-:S03]  /*e9d0*/  PLOP3.LUT P0, PT, PT, PT, UP1, 0x80, 0x0 ;  /* 0x000000000000781c */ /* 0x000fc60003f0f018 */
[----:B------:R-:W-:-:S10]  /*e9e0*/  @!UP0 ULDC UR9, c[0x0][0x9f0] ;  /* 0x00027c0000098ab9 */ /* 0x000fd40000000800 */
[----:B------:R-:W-:Y:S05]  /*e9f0*/  @!P0 BRA `(.L_x_1067) ;  /* 0x00000000007c8947 */ /* 0x000fea0003800000 */
[----:B------:R-:W-:Y:S01]  /*ea00*/  IABS R0, UR9 ;  /* 0x0000000900007c13 */ /* 0x000fe20008000000 */
[----:B------:R-:W-:Y:S02]  /*ea10*/  UIADD3 UR4, UR9, -0x1, UR12 ;  /* 0xffffffff09047890 */ /* 0x000fe4000fffe00c */
[----:B------:R-:W-:Y:S02]  /*ea20*/  IABS R4, UR9 ;  /* 0x0000000900047c13 */ /* 0x000fe40008000000 */
[----:B------:R-:W-:Y:S01]  /*ea30*/  R2UR UR10, R0 ;  /* 0x00000000000a72ca */ /* 0x000fe200000e0000 */
[----:B------:R-:W-:-:S03]  /*ea40*/  UIADD3 UR6, -UR46, UR4, URZ ;  /* 0x000000042e067290 */ /* 0x000fc6000fffe13f */
[----:B------:R-:W-:-:S03]  /*ea50*/  UMOV UR4, URZ ;  /* 0x0000003f00047c82 */ /* 0x000fc60008000000 */
[----:B------:R-:W-:Y:S01]  /*ea60*/  IABS R3, UR6 ;  /* 0x0000000600037c13 */ /* 0x000fe20008000000 */
[----:B------:R-:W-:-:S03]  /*ea70*/  ULOP3.LUT UR6, UR6, UR9, URZ, 0x3c, !UPT ;  /* 0x0000000906067292 */ /* 0x000fc6000f8e3c3f */
[----:B------:R-:W-:Y:S02]  /*ea80*/  R2UR UR8, R3 ;  /* 0x00000000030872ca */ /* 0x000fe400000e0000 */
        /* <DEDUP_REMOVED lines=22> */
.L_x_1067:
[----:B------:R-:W-:Y:S02]  /*ebf0*/  UIMAD UR51, UR47, UR40, UR46 ;  /* 0x000000282f3372a4 */ /* 0x000fe4000f8e022e */
[----:B------:R-:W-:Y:S02]  /*ec00*/  IMAD.U32 R0, RZ, RZ, UR40 ;  /* 0x00000028ff007e24 */ /* 0x000fe4000f8e00ff */
[----:B------:R-:W-:Y:S02]  /*ec10*/  IMAD.MOV.U32 R24, RZ, RZ, 0x1 ;  /* 0x00000001ff187424 */ /* 0x000fe400078e00ff */
[----:B------:R-:W-:Y:S02]  /*ec20*/  IMAD.MOV.U32 R8, RZ, RZ, 0x1 ;  /* 0x00000001ff087424 */ /* 0x000fe400078e00ff */
[----:B------:R-:W-:-:S05]  /*ec30*/  IMAD.U32 R19, RZ, RZ, UR51 ;  /* 0x00000033ff137e24 */ /* 0x000fca000f8e00ff */
[----:B------:R-:W-:Y:S01]  /*ec40*/  VIADDMNMX R19, R19, R0, UR12, PT ;  /* 0x0000000c13137e46 */ /* 0x000fe2000b800100 */
[----:B------:R-:W-:-:S03]  /*ec50*/  IMAD.MOV.U32 R0, RZ, RZ, RZ ;  /* 0x000000ffff007224 */ /* 0x000fc600078e00ff */
[----:B------:R-:W-:-:S13]  /*ec60*/  ISETP.GT.AND P0, PT, R19, UR51, PT ;  /* 0x0000003313007c0c */ /* 0x000fda000bf04270 */
        /* <DEDUP_REMOVED lines=11> */
[----:B------:R-:W-:Y:S02]  /*ed20*/  IMAD.U32 R4, RZ, RZ, UR4 ;  /* 0x00000004ff047e24 */ /* 0x000fe4000f8e00ff */
[----:B------:R-:W-:Y:S01]  /*ed30*/  IMAD.U32 R5, RZ, RZ, UR5 ;  /* 0x00000005ff057e24 */ /* 0x000fe2000f8e00ff */
[----:B------:R-:W0:Y:S01]  /*ed40*/  LDC.64 R2, c[0x4][R2] ;  /* 0x0100000002027b82 */ /* 0x000e220000000a00 */
[----:B------:R-:W-:Y:S01]  /*ed50*/  ULDC.64 UR4, c[0x4][0x8] ;  /* 0x0100020000047ab9 */ /* 0x000fe20000000a00 */
[----:B------:R-:W-:Y:S02]  /*ed60*/  IMAD.U32 R6, RZ, RZ, UR6 ;  /* 0x00000006ff067e24 */ /* 0x000fe4000f8e00ff */
[----:B------:R-:W-:-:S02]  /*ed70*/  IMAD.U32 R7, RZ, RZ, UR7 ;  /* 0x00000007ff077e24 */ /* 0x000fc4000f8e00ff */
[----:B------:R-:W-:Y:S02]  /*ed80*/  IMAD.U32 R10, RZ, RZ, UR4 ;  /* 0x00000004ff0a7e24 */ /* 0x000fe4000f8e00ff */
[----:B------:R-:W-:Y:S02]  /*ed90*/  IMAD.U32 R11, RZ, RZ, UR5 ;  /* 0x00000005ff0b7e24 */ /* 0x000fe4000f8e00ff */
[----:B------:R-:W-:Y:S02]  /*eda0*/  IMAD.MOV.U32 R8, RZ, RZ, 0x70 ;  /* 0x00000070ff087424 */ /* 0x000fe400078e00ff */
[----:B------:R-:W-:Y:S02]  /*edb0*/  IMAD.MOV.U32 R12, RZ, RZ, 0x1 ;  /* 0x00000001ff0c7424 */ /* 0x000fe400078e00ff */
[----:B------:R-:W-:-:S07]  /*edc0*/  IMAD.MOV.U32 R13, RZ, RZ, RZ ;  /* 0x000000ffff0d7224 */ /* 0x000fce00078e00ff */
[----:B------:R-:W-:-:S07]  /*edd0*/  LEPC R20, `(.L_x_1068) ;  /* 0x000000001014794e */ /* 0x000fce0000000000 */
[----:B0----5:R-:W-:Y:S05]  /*ede0*/  CALL.ABS.NOINC R2 ;  /* 0x0000000002007343 */ /* 0x021fea0003c00000 */
.L_x_1068:
        /* <DEDUP_REMOVED lines=19> */
[----:B-1---5:R-:W-:Y:S05]  /*ef20*/  CALL.ABS.NOINC R2 ;  /* 0x0000000002007343 */ /* 0x022fea0003c00000 */
.L_x_1070:
[----:B------:R0:W1:Y:S01]  /*ef30*/  LDC.64 R2, c[0x4][R16] ;  /* 0x0100000010027b82 */ /* 0x0000620000000a00 */
[----:B------:R-:W-:Y:S01]  /*ef40*/  ULDC.64 UR4, c[0x4][0x90] ;  /* 0x0100240000047ab9 */ /* 0x000fe20000000a00 */
[----:B------:R-:W-:Y:S01]  /*ef50*/  ULDC.64 UR6, c[0x4][0x98] ;  /* 0x0100260000067ab9 */ /* 0x000fe20000000a00 */
[----:B------:R-:W-:Y:S02]  /*ef60*/  IMAD.U32 R4, RZ, RZ, UR4 ;  /* 0x00000004ff047e24 */ /* 0x000fe4000f8e00ff */
        /* <DEDUP_REMOVED lines=11> */
.L_x_1069:
[----:B------:R-:W0:Y:S01]  /*f020*/  LDC.64 R2, c[0x0][0x9f8] ;  /* 0x00027e00ff027b82 */ /* 0x000e220000000a00 */
[----:B------:R-:W-:-:S07]  /*f030*/  IMAD.MOV.U32 R32, RZ, RZ, R28 ;  /* 0x000000ffff207224 */ /* 0x000fce00078e001c */
[----:B------:R-:W1:Y:S01]  /*f040*/  LDC R37, c[0x0][0x430] ;  /* 0x00010c00ff257b82 */ /* 0x000e620000000800 */
[C---:B------:R-:W-:Y:S01]  /*f050*/  IMAD.SHL.U32 R26, R25.reuse, 0x10, RZ ;  /* 0x00000010191a7824 */ /* 0x040fe200078e00ff */
[----:B------:R-:W-:Y:S01]  /*f060*/  LOP3.LUT R8, R25, 0x7f, RZ, 0xc0, !PT ;  /* 0x0000007f19087812 */ /* 0x000fe200078ec0ff */
[----:B------:R-:W-:Y:S01]  /*f070*/  VIADD R27, R19, 0xffffffff ;  /* 0xffffffff131b7836 */ /* 0x000fe20000000000 */
[----:B------:R-:W-:Y:S01]  /*f080*/  LOP3.LUT R18, R18, 0xffffffdf, RZ, 0xc0, !PT ;  /* 0xffffffdf12127812 */ /* 0x000fe200078ec0ff */
[----:B------:R-:W-:Y:S01]  /*f090*/  ULDC UR4, c[0x0][0x2f4] ;  /* 0x0000bd0000047ab9 */ /* 0x000fe20000000800 */
[----:B------:R-:W-:Y:S01]  /*f0a0*/  ULDC UR5, c[0x0][0x320] ;  /* 0x0000c80000057ab9 */ /* 0x000fe20000000800 */
[----:B0-----:R-:W-:-:S04]  /*f0b0*/  ISETP.NE.U32.AND P0, PT, R2, RZ, PT ;  /* 0x000000ff0200720c */ /* 0x001fc80003f05070 */
[----:B------:R-:W-:-:S13]  /*f0c0*/  ISETP.NE.AND.EX P0, PT, R3, RZ, PT, P0 ;  /* 0x000000ff0300720c */ /* 0x000fda0003f05300 */
[----:B------:R-:W0:Y:S02]  /*f0d0*/  @P0 LDC.64 R2, c[0x0][0x9f8] ;  /* 0x00027e00ff020b82 */ /* 0x000e240000000a00 */
[----:B0-----:R-:W-:-:S05]  /*f0e0*/  @P0 IMAD.WIDE R2, R28, 0x4, R2 ;  /* 0x000000041c020825 */ /* 0x001fca00078e0202 */
[----:B------:R0:W2:Y:S01]  /*f0f0*/  @P0 LDG.E R32, desc[UR36][R2.64] ;  /* 0x0000002402200981 */ /* 0x0000a2000c1e1900 */
[----:B------:R-:W-:Y:S02]  /*f100*/  LOP3.LUT R26, R26, 0x70, RZ, 0xc0, !PT ;  /* 0x000000701a1a7812 */ /* 0x000fe400078ec0ff */
[----:B------:R-:W-:Y:S02]  /*f110*/  SHF.R.U32.HI R36, RZ, 0x3, R8 ;  /* 0x00000003ff247819 */ /* 0x000fe40000011608 */
[----:B-1----:R-:W-:Y:S02]  /*f120*/  ISETP.NE.AND P1, PT, R37, 0x1, PT ;  /* 0x000000012500780c */ /* 0x002fe40003f25270 */
[----:B------:R-:W-:-:S05]  /*f130*/  LOP3.LUT R33, R26, R36, RZ, 0xfc, !PT ;  /* 0x000000241a217212 */ /* 0x000fca00078efcff */
[----:B------:R-:W-:-:S05]  /*f140*/  IMAD R10, R27, 0x60, R33 ;  /* 0x000000601b0a7824 */ /* 0x000fca00078e0221 */
[C---:B------:R-:W-:Y:S01]  /*f150*/  ISETP.GE.AND P0, PT, R10.reuse, UR43, PT ;  /* 0x0000002b0a007c0c */ /* 0x040fe2000bf06270 */
[----:B0-----:R-:W0:Y:S01]  /*f160*/  @P1 LDC R3, c[0x0][0x434] ;  /* 0x00010d00ff031b82 */ /* 0x001e220000000800 */
[----:B-----5:R-:W-:Y:S01]  /*f170*/  IMAD.IADD R10, R10, 0x1, R23 ;  /* 0x000000010a0a7824 */ /* 0x020fe200078e0217 */
[----:B------:R-:W-:Y:S02]  /*f180*/  @P1 LOP3.LUT R18, R18, 0x20, RZ, 0xfc, !PT ;  /* 0x0000002012121812 */ /* 0x000fe400078efcff */
[----:B------:R-:W-:Y:S01]  /*f190*/  ISETP.GT.U32.OR P0, PT, R33, 0x5f, P0 ;  /* 0x0000005f2100780c */ /* 0x000fe20000704470 */
[----:B------:R-:W-:-:S03]  /*f1a0*/  IMAD.MOV.U32 R9, RZ, RZ, R10 ;  /* 0x000000ffff097224 */ /* 0x000fc600078e000a */
[----:B------:R-:W1:Y:S09]  /*f1b0*/  @P1 LDC R11, c[0x0][0x438] ;  /* 0x00010e00ff0b1b82 */ /* 0x000e720000000800 */
[----:B------:R-:W3:Y:S01]  /*f1c0*/  @!P0 LDC.64 R6, c[0x0][0x428] ;  /* 0x00010a00ff068b82 */ /* 0x000ee20000000a00 */
[----:B0-----:R-:W-:-:S07]  /*f1d0*/  @P1 IMAD.HI.U32 R0, R10, R3, RZ ;  /* 0x000000030a001227 */ /* 0x001fce00078e00ff */
[----:B------:R-:W0:Y:S01]  /*f1e0*/  @!P0 LDC.64 R4, c[0x0][0x418] ;  /* 0x00010600ff048b82 */ /* 0x000e220000000a00 */
[----:B-1----:R-:W-:-:S04]  /*f1f0*/  @P1 SHF.R.U32.HI R9, RZ, R11, R0 ;  /* 0x0000000bff091219 */ /* 0x002fc80000011600 */
[--C-:B------:R-:W-:Y:S01]  /*f200*/  @!P0 SHF.R.S32.HI R3, RZ, 0x1f, R9.reuse ;  /* 0x0000001fff038819 */ /* 0x100fe20000011409 */
[----:B------:R-:W-:Y:S01]  /*f210*/  @!P0 IMAD.MOV.U32 R2, RZ, RZ, R9 ;  /* 0x000000ffff028224 */ /* 0x000fe200078e0009 */
[----:B------:R-:W-:Y:S01]  /*f220*/  LOP3.LUT R18, R18, 0xfffffffb, RZ, 0xc0, !PT ;  /* 0xfffffffb12127812 */ /* 0x000fe200078ec0ff */
[----:B------:R-:W-:Y:S01]  /*f230*/  UMOV UR6, 0xffffffff ;  /* 0xffffffff00067882 */ /* 0x000fe20000000000 */
[----:B--2---:R-:W-:Y:S01]  /*f240*/  SHF.R.S32.HI R34, RZ, 0x1f, R32 ;  /* 0x0000001fff227819 */ /* 0x004fe20000011420 */
[----:B---3--:R-:W-:-:S04]  /*f250*/  @!P0 IMAD.WIDE.U32 R2, R32, R6, R2 ;  /* 0x0000000620028225 */ /* 0x008fc800078e0002 */
[----:B------:R-:W-:Y:S01]  /*f260*/  @!P0 IMAD R0, R34, R6, RZ ;  /* 0x0000000622008224 */ /* 0x000fe200078e02ff */
[----:B0-----:R-:W-:-:S03]  /*f270*/  @!P0 LEA R4, P1, R2, R4, 0x2 ;  /* 0x0000000402048211 */ /* 0x001fc600078210ff */
[----:B------:R-:W-:-:S04]  /*f280*/  @!P0 IMAD R7, R32, R7, R0 ;  /* 0x0000000720078224 */ /* 0x000fc800078e0200 */
[----:B------:R-:W-:-:S05]  /*f290*/  @!P0 IMAD.IADD R0, R3, 0x1, R7 ;  /* 0x0000000103008824 */ /* 0x000fca00078e0207 */
[----:B------:R-:W-:Y:S01]  /*f2a0*/  @!P0 LEA.HI.X R5, R2, R5, R0, 0x2, P1 ;  /* 0x0000000502058211 */ /* 0x000fe200008f1400 */
[----:B------:R-:W-:-:S06]  /*f2b0*/  IMAD.MOV.U32 R0, RZ, RZ, RZ ;  /* 0x000000ffff007224 */ /* 0x000fcc00078e00ff */
[----:B------:R0:W5:Y:S02]  /*f2c0*/  @!P0 LDG.E R0, desc[UR36][R4.64] ;  /* 0x0000002404008981 */ /* 0x000164000c1e1900 */
[----:B0-----:R-:W-:-:S05]  /*f2d0*/  IMAD.SHL.U32 R4, R25, 0x8, RZ ;  /* 0x0000000819047824 */ /* 0x001fca00078e00ff */
[----:B------:R-:W-:-:S04]  /*f2e0*/  LOP3.LUT R30, R4, 0x38, RZ, 0xc0, !PT ;  /* 0x00000038041e7812 */ /* 0x000fc800078ec0ff */
[C---:B------:R-:W-:Y:S02]  /*f2f0*/  ISETP.GE.AND P1, PT, R30.reuse, UR4, PT ;  /* 0x000000041e007c0c */ /* 0x040fe4000bf26270 */
[C---:B------:R-:W-:Y:S02]  /*f300*/  LOP3.LUT R22, R30.reuse, 0x40, RZ, 0xfc, !PT ;  /* 0x000000401e167812 */ /* 0x040fe400078efcff */
[----:B------:R-:W-:Y:S02]  /*f310*/  LOP3.LUT R24, R30, 0x80, RZ, 0xfc, !PT ;  /* 0x000000801e187812 */ /* 0x000fe400078efcff */
[----:B------:R-:W-:Y:S02]  /*f320*/  ISETP.GE.AND P3, PT, R22, UR4, PT ;  /* 0x0000000416007c0c */ /* 0x000fe4000bf66270 */
[----:B------:R-:W-:Y:S02]  /*f330*/  ISETP.GE.AND P2, PT, R24, UR4, PT ;  /* 0x0000000418007c0c */ /* 0x000fe4000bf46270 */
[----:B------:R-:W-:-:S03]  /*f340*/  ISETP.GE.AND P0, PT, R30, UR5, PT ;  /* 0x000000051e007c0c */ /* 0x000fc6000bf06270 */
[----:B------:R-:W-:Y:S02]  /*f350*/  @P1 LOP3.LUT R18, R18, 0x4, RZ, 0xfc, !PT ;  /* 0x0000000412121812 */ /* 0x000fe400078efcff */
[----:B------:R-:W-:Y:S02]  /*f360*/  ISETP.GE.AND P1, PT, R22, UR5, PT ;  /* 0x0000000516007c0c */ /* 0x000fe4000bf26270 */
[----:B------:R-:W-:-:S04]  /*f370*/  LOP3.LUT R18, R18, 0xfffffffd, RZ, 0xc0, !PT ;  /* 0xfffffffd12127812 */ /* 0x000fc800078ec0ff */
[----:B------:R-:W-:-:S04]  /*f380*/  @P3 LOP3.LUT R18, R18, 0x2, RZ, 0xfc, !PT ;  /* 0x0000000212123812 */ /* 0x000fc800078efcff */
[----:B------:R-:W-:-:S04]  /*f390*/  LOP3.LUT R18, R18, 0xfffffffe, RZ, 0xc0, !PT ;  /* 0xfffffffe12127812 */ /* 0x000fc800078ec0ff */
[----:B------:R-:W-:Y:S01]  /*f3a0*/  @P2 LOP3.LUT R18, R18, 0x1, RZ, 0xfc, !PT ;  /* 0x0000000112122812 */ /* 0x000fe200078efcff */
[----:B------:R-:W-:Y:S06]  /*f3b0*/  BRA.DIV UR6, `(.L_x_1071) ;  /* 0x0000002e06e07947 */ /* 0x000fec000b800000 */
.L_x_1113:
[----:B------:R-:W2:Y:S01]  /*f3c0*/  LDL R2, [R1] ;  /* 0x0000000001027983 */ /* 0x000ea20000100800 */
[----:B------:R-:W-:Y:S01]  /*f3d0*/  SEL R29, RZ, 0x1, P0 ;  /* 0x00000001ff1d7807 */ /* 0x000fe20000000000 */
[----:B------:R-:W-:Y:S01]  /*f3e0*/  IMAD.U32 R31, RZ, RZ, UR41 ;  /* 0x00000029ff1f7e24 */ /* 0x000fe2000f8e00ff */
[----:B------:R-:W-:Y:S01]  /*f3f0*/  ISETP.GT.U32.AND P0, PT, R33, 0x5f, PT ;  /* 0x0000005f2100780c */ /* 0x000fe20003f04070 */
[----:B------:R-:W-:Y:S01]  /*f400*/  IMAD.MOV R6, RZ, RZ, -R9 ;  /* 0x000000ffff067224 */ /* 0x000fe200078e0a09 */
[----:B------:R-:W-:Y:S02]  /*f410*/  LOP3.LUT R18, R18, 0xffffffef, RZ, 0xc0, !PT ;  /* 0xffffffef12127812 */ /* 0x000fe400078ec0ff */
[----:B------:R-:W-:Y:S01]  /*f420*/  SHF.R.S32.HI R31, RZ, 0x1f, R31 ;  /* 0x0000001fff1f7819 */ /* 0x000fe2000001141f */
[----:B------:R-:W-:Y:S01]  /*f430*/  IMAD R6, R37, R6, R10 ;  /* 0x0000000625067224 */ /* 0x000fe200078e020a */
[----:B------:R-:W-:-:S07]  /*f440*/  LOP3.LUT R18, R18, 0xfffffff7, RZ, 0xc0, !PT ;  /* 0xfffffff712127812 */ /* 0x000fce00078ec0ff */
[----:B------:R-:W-:Y:S02]  /*f450*/  @P0 LOP3.LUT R18, R18, 0x8, RZ, 0xfc, !PT ;  /* 0x0000000812120812 */ /* 0x000fe400078efcff */
[----:B--2---:R-:W-:Y:S02]  /*f460*/  R2UR UR4, R2 ;  /* 0x00000000020472ca */ /* 0x004fe400000e0000 */
[----:B------:R-:W-:-:S05]  /*f470*/  SEL R2, RZ, 0xffffffff, P1 ;  /* 0xffffffffff027807 */ /* 0x000fca0000800000 */
[----:B------:R-:W-:-:S05]  /*f480*/  IMAD.SHL.U32 R2, R2, 0x2, RZ ;  /* 0x0000000202027824 */ /* 0x000fca00078e00ff */
[----:B------:R-:W-:Y:S01]  /*f490*/  LOP3.LUT R29, R2, 0x2, R29, 0xe2, !PT ;  /* 0x00000002021d7812 */ /* 0x000fe200078ee21d */
[----:B------:R-:W-:-:S06]  /*f4a0*/  ULOP3.LUT UR4, UR4, 0x2, URZ, 0xfc, !UPT ;  /* 0x0000000204047892 */ /* 0x000fcc000f8efc3f */
[----:B------:R-:W-:-:S05]  /*f4b0*/  IMAD.U32 R3, RZ, RZ, UR4 ;  /* 0x00000004ff037e24 */ /* 0x000fca000f8e00ff */
[----:B------:R-:W-:-:S13]  /*f4c0*/  ISETP.NE.AND P2, PT, R3, 0x3, PT ;  /* 0x000000030300780c */ /* 0x000fda0003f45270 */
[----:B------:R-:W-:Y:S01]  /*f4d0*/  @P2 LOP3.LUT R18, R18, 0x10, RZ, 0xfc, !PT ;  /* 0x0000001012122812 */ /* 0x000fe200078efcff */
[----:B------:R-:W-:Y:S06]  /*f4e0*/  @!P2 BRA `(.L_x_1072) ;  /* 0x000000000004a947 */ /* 0x000fec0003800000 */
[----:B------:R-:W-:Y:S01]  /*f4f0*/  BPT.TRAP 0x1 ;  /* 0x000000040000795c */ /* 0x000fe20000300000 */
.L_x_1072:
[----:B------:R-:W-:Y:S01]  /*f500*/  SHF.R.S32.HI R7, RZ, 0x1f, R6 ;  /* 0x0000001fff077819 */ /* 0x000fe20000011406 */
[----:B------:R-:W-:Y:S01]  /*f510*/  ULDC.64 UR4, c[0x0][0x328] ;  /* 0x0000ca0000047ab9 */ /* 0x000fe20000000a00 */
[----:B------:R-:W-:-:S03]  /*f520*/  R2UR UR6, R31 ;  /* 0x000000001f0672ca */ /* 0x000fc600000e0000 */
        /* <DEDUP_REMOVED lines=17> */
[----:B------:R-:W-:-:S05]  /*f640*/  VIADD R17, R3, UR4 ;  /* 0x0000000403117c36 */ /* 0x000fca0008000000 */
[----:B------:R-:W-:Y:S01]  /*f650*/  LEA.HI.X R17, R2, UR7, R17, 0x1, P0 ;  /* 0x0000000702117c11 */ /* 0x000fe200080f0c11 */
[----:B------:R-:W-:-:S05]  /*f660*/  IMAD.MOV.U32 R2, RZ, RZ, 0x1 ;  /* 0x00000001ff027424 */ /* 0x000fca00078e00ff */
[----:B------:R-:W-:-:S04]  /*f670*/  SHF.L.U32 R2, R2, 0x1f, RZ ;  /* 0x0000001f02027819 */ /* 0x000fc800000006ff */
[----:B------:R-:W0:Y:S02]  /*f680*/  SYNCS.PHASECHK.TRANS64.TRYWAIT P0, [UR48+0x2a840], R2 ;  /* 0x02a84002ff0075a7 */ /* 0x000e240008000170 */
[----:B0-----:R-:W-:Y:S05]  /*f690*/  @!P0 BRA `(.L_x_1073) ;  /* 0x0000002c00488947 */ /* 0x001fea0003800000 */
.L_x_1114:
[----:B------:R-:W-:Y:S01]  /*f6a0*/  ULDC.64 UR4, c[0x0][0x300] ;  /* 0x0000c00000047ab9 */ /* 0x000fe20000000a00 */
[----:B------:R-:W-:Y:S01]  /*f6b0*/  R2UR UR6, R31 ;  /* 0x000000001f0672ca */ /* 0x000fe200000e0000 */
[----:B------:R-:W-:Y:S01]  /*f6c0*/  IMAD R7, R7, UR4, RZ ;  /* 0x0000000407077c24 */ /* 0x000fe2000f8e02ff */
[----:B------:R-:W-:Y:S01]  /*f6d0*/  LOP3.LUT P3, RZ, R18, 0x4, RZ, 0xc0, !PT ;  /* 0x0000000412ff7812 */ /* 0x000fe2000786c0ff */
[----:B0-----:R-:W-:Y:S01]  /*f6e0*/  IMAD.WIDE.U32 R2, R6, UR4, RZ ;  /* 0x0000000406027c25 */ /* 0x001fe2000f8e00ff */
[C---:B------:R-:W-:Y:S02]  /*f6f0*/  LOP3.LUT P2, RZ, R18.reuse, 0x2, RZ, 0xc0, !PT ;  /* 0x0000000212ff7812 */ /* 0x040fe4000784c0ff */
[----:B------:R-:W-:Y:S01]  /*f700*/  LOP3.LUT P1, RZ, R18, 0x1, RZ, 0xc0, !PT ;  /* 0x0000000112ff7812 */ /* 0x000fe2000782c0ff */
[----:B------:R-:W-:Y:S01]  /*f710*/  IMAD R7, R6, UR5, R7 ;  /* 0x0000000506077c24 */ /* 0x000fe2000f8e0207 */
[----:B------:R-:W-:Y:S02]  /*f720*/  ULDC.64 UR4, c[0x0][0x310] ;  /* 0x0000c40000047ab9 */ /* 0x000fe40000000a00 */
[----:B------:R-:W-:-:S02]  /*f730*/  IMAD R5, R5, UR4, RZ ;  /* 0x0000000405057c24 */ /* 0x000fc4000f8e02ff */
[----:B------:R-:W-:Y:S02]  /*f740*/  IMAD.IADD R3, R3, 0x1, R7 ;  /* 0x0000000103037824 */ /* 0x000fe400078e0207 */
        /* <DEDUP_REMOVED lines=10> */
[----:B------:R-:W-:Y:S01]  /*f7f0*/  VIADD R7, R3, UR4 ;  /* 0x0000000403077c36 */ /* 0x000fe20008000000 */
[----:B------:R-:W-:Y:S01]  /*f800*/  LOP3.LUT R3, R4, 0x1c0, RZ, 0xc0, !PT ;  /* 0x000001c004037812 */ /* 0x000fe200078ec0ff */
[----:B------:R-:W-:-:S03]  /*f810*/  UMOV UR4, 0xffffffff ;  /* 0xffffffff00047882 */ /* 0x000fc60000000000 */
[----:B------:R-:W-:Y:S01]  /*f820*/  LEA.HI.X R7, R2, UR7, R7, 0x1, P0 ;  /* 0x0000000702077c11 */ /* 0x000fe200080f0c07 */
[----:B------:R-:W-:Y:S01]  /*f830*/  IMAD.MOV.U32 R2, RZ, RZ, -0x60 ;  /* 0xffffffa0ff027424 */ /* 0x000fe200078e00ff */
[----:B------:R-:W-:-:S03]  /*f840*/  LOP3.LUT R4, R3, 0x38, R4, 0xf8, !PT ;  /* 0x0000003803047812 */ /* 0x000fc600078ef804 */
[----:B------:R-:W-:Y:S01]  /*f850*/  IMAD R5, R27, R2, UR43 ;  /* 0x0000002b1b057e24 */ /* 0x000fe2000f8e0202 */
[----:B------:R-:W-:Y:S01]  /*f860*/  LOP3.LUT R4, R4, 0x38, R25, 0x78, !PT ;  /* 0x0000003804047812 */ /* 0x000fe200078e7819 */
[----:B------:R-:W-:Y:S02]  /*f870*/  IMAD.SHL.U32 R25, R8, 0x8, RZ ;  /* 0x0000000808197824 */ /* 0x000fe400078e00ff */
[----:B------:R-:W-:-:S03]  /*f880*/  IMAD.IADD R6, R5, 0x1, -R36 ;  /* 0x0000000105067824 */ /* 0x000fc600078e0a24 */
[----:B------:R-:W-:Y:S02]  /*f890*/  LOP3.LUT R25, R4, 0x200, R25, 0xf8, !PT ;  /* 0x0000020004197812 */ /* 0x000fe400078ef819 */
[----:B------:R-:W-:Y:S01]  /*f8a0*/  ISETP.GE.AND P0, PT, R6, 0x1, PT ;  /* 0x000000010600780c */ /* 0x000fe20003f06270 */
[----:B------:R-:W-:-:S12]  /*f8b0*/  BRA.DIV UR4, `(.L_x_1074) ;  /* 0x0000002a04d87947 */ /* 0x000fd8000b800000 */
[----:B------:R-:W-:Y:S01]  /*f8c0*/  SHFL.IDX PT, R3, R7, RZ, 0x181f ;  /* 0x00181fff07037589 */ /* 0x000fe200000e0000 */
[----:B------:R-:W-:-:S03]  /*f8d0*/  @P0 LEA R9, R25, UR48, 0x1 ;  /* 0x0000003019090c11 */ /* 0x000fc6000f8e08ff */
[----:B------:R-:W0:Y:S04]  /*f8e0*/  SHFL.IDX PT, R2, R0, RZ, 0x181f ;  /* 0x00181fff00027589 */ /* 0x000e2800000e0000 */
[----:B------:R-:W-:Y:S04]  /*f8f0*/  SHFL.IDX PT, R5, R7, 0x1, 0x181f ;  /* 0x00381f0007057f89 */ /* 0x000fe800000e0000 */
[----:B------:R-:W-:Y:S04]  /*f900*/  SHFL.IDX PT, R4, R0, 0x1, 0x181f ;  /* 0x00381f0000047f89 */ /* 0x000fe800000e0000 */
[----:B------:R-:W-:Y:S04]  /*f910*/  SHFL.IDX PT, R8, R7, 0x2, 0x181f ;  /* 0x00581f0007087f89 */ /* 0x000fe800000e0000 */
[----:B------:R-:W1:Y:S04]  /*f920*/  SHFL.IDX PT, R14, R0, 0x2, 0x181f ;  /* 0x00581f00000e7f89 */ /* 0x000e6800000e0000 */
[----:B------:R-:W2:Y:S01]  /*f930*/  SHFL.IDX PT, R10, R0, 0x3, 0x181f ;  /* 0x00781f00000a7f89 */ /* 0x000ea200000e0000 */
[----:B0-----:R-:W-:-:S05]  /*f940*/  @P0 IMAD.WIDE.U32 R2, R30, 0x2, R2 ;  /* 0x000000021e020825 */ /* 0x001fca00078e0002 */
[----:B------:R-:W-:Y:S04]  /*f950*/  @P0 LDGSTS.E.BYPASS.LTC128B.128 [R9+0x18400], desc[UR36][R2.64], !P3 ;  /* 0x1840000002090fae */ /* 0x000fe8000d901d64 */
[----:B------:R-:W-:Y:S04]  /*f960*/  @P0 LDGSTS.E.BYPASS.LTC128B.128 [R9+0x1b400], desc[UR36][R2.64+0x80], !P2 ;  /* 0x1b40008002090fae */ /* 0x000fe8000d101d64 */
[----:B------:R0:W-:Y:S01]  /*f970*/  @P0 LDGSTS.E.BYPASS.LTC128B.128 [R9+0x1e400], desc[UR36][R2.64+0x100], !P1 ;  /* 0x1e40010002090fae */ /* 0x0001e2000c901d64 */
[----:B------:R-:W-:-:S03]  /*f980*/  ISETP.GE.AND P0, PT, R6, 0x11, PT ;  /* 0x000000110600780c */ /* 0x000fc60003f06270 */
[----:B0-----:R-:W0:Y:S01]  /*f990*/  SHFL.IDX PT, R9, R7, 0x3, 0x181f ;  /* 0x00781f0007097f89 */ /* 0x001e2200000e0000 */
[----:B-1----:R-:W-:-:S09]  /*f9a0*/  IMAD.MOV.U32 R2, RZ, RZ, R14 ;  /* 0x000000ffff027224 */ /* 0x002fd200078e000e */
[----:B------:R-:W-:Y:S01]  /*f9b0*/  @P0 LEA R21, R25, UR48, 0x1 ;  /* 0x0000003019150c11 */ /* 0x000fe2000f8e08ff */
[----:B------:R-:W-:Y:S01]  /*f9c0*/  @P0 IMAD.WIDE.U32 R4, R30, 0x2, R4 ;  /* 0x000000021e040825 */ /* 0x000fe200078e0004 */
[----:B------:R-:W1:Y:S03]  /*f9d0*/  SHFL.IDX PT, R14, R0, 0x4, 0x181f ;  /* 0x00981f00000e7f89 */ /* 0x000e6600000e0000 */
[----:B------:R-:W-:Y:S01]  /*f9e0*/  IMAD.MOV.U32 R3, RZ, RZ, R8 ;  /* 0x000000ffff037224 */ /* 0x000fe200078e0008 */
[----:B------:R-:W-:Y:S04]  /*f9f0*/  @P0 LDGSTS.E.BYPASS.LTC128B.128 [R21+0x18c00], desc[UR36][R4.64], !P3 ;  /* 0x18c0000004150fae */ /* 0x000fe8000d901d64 */
[----:B------:R-:W-:Y:S04]  /*fa00*/  @P0 LDGSTS.E.BYPASS.LTC128B.128 [R21+0x1bc00], desc[UR36][R4.64+0x80], !P2 ;  /* 0x1bc0008004150fae */ /* 0x000fe8000d101d64 */
[----:B------:R2:W-:Y:S01]  /*fa10*/  @P0 LDGSTS.E.BYPASS.LTC128B.128 [R21+0x1ec00], desc[UR36][R4.64+0x100], !P1 ;  /* 0x1ec0010004150fae */ /* 0x0005e2000c901d64 */
[----:B------:R-:W-:-:S03]  /*fa20*/  ISETP.GE.AND P0, PT, R6, 0x21, PT ;  /* 0x000000210600780c */ /* 0x000fc60003f06270 */
[----:B------:R-:W3:Y:S04]  /*fa30*/  SHFL.IDX PT, R8, R7, 0x4, 0x181f ;  /* 0x00981f0007087f89 */ /* 0x000ee800000e0000 */
[----:B------:R-:W4:Y:S01]  /*fa40*/  SHFL.IDX PT, R7, R7, 0x5, 0x181f ;  /* 0x00b81f0007077f89 */ /* 0x000f2200000e0000 */
[----:B--2---:R-:W-:-:S05]  /*fa50*/  IMAD.MOV.U32 R4, RZ, RZ, R10 ;  /* 0x000000ffff047224 */ /* 0x004fca00078e000a */
[----:B------:R-:W-:Y:S01]  /*fa60*/  @P0 IMAD.WIDE.U32 R2, R30, 0x2, R2 ;  /* 0x000000021e020825 */ /* 0x000fe200078e0002 */
[----:B------:R-:W-:-:S03]  /*fa70*/  @P0 LEA R35, R25, UR48, 0x1 ;  /* 0x0000003019230c11 */ /* 0x000fc6000f8e08ff */
[----:B0-----:R-:W-:Y:S02]  /*fa80*/  IMAD.MOV.U32 R5, RZ, RZ, R9 ;  /* 0x000000ffff057224 */ /* 0x001fe400078e0009 */
        /* <DEDUP_REMOVED lines=8> */
[----:B---3--:R-:W-:Y:S02]  /*fb10*/  IMAD.MOV.U32 R3, RZ, RZ, R8 ;  /* 0x000000ffff037224 */ /* 0x008fe400078e0008 */
        /* <DEDUP_REMOVED lines=8> */
[----:B-1--4-:R0:W-:Y:S02]  /*fba0*/  @P0 LDGSTS.E.BYPASS.LTC128B.128 [R21+0x20400], desc[UR36][R2.64+0x100], !P1 ;  /* 0x2040010002150fae */ /* 0x0121e4000c901d64 */
.L_x_1128:
[----:B------:R-:W-:Y:S01]  /*fbb0*/  ISETP.GE.AND P0, PT, R6, 0x51, PT ;  /* 0x000000510600780c */ /* 0x000fe20003f06270 */
[----:B0-----:R-:W-:Y:S02]  /*fbc0*/  IMAD.MOV.U32 R2, RZ, RZ, R14 ;  /* 0x000000ffff027224 */ /* 0x001fe400078e000e */
[----:B------:R-:W-:-:S10]  /*fbd0*/  IMAD.MOV.U32 R3, RZ, RZ, R7 ;  /* 0x000000ffff037224 */ /* 0x000fd400078e0007 */
        /* <DEDUP_REMOVED lines=12> */
[----:B------:R-:W-:-:S13]  /*fca0*/  LOP3.LUT P1, RZ, R18, 0x10, RZ, 0xc0, !PT ;  /* 0x0000001012ff7812 */ /* 0x000fda000782c0ff */
[----:B0-----:R-:W-:Y:S05]  /*fcb0*/  @!P1 BRA `(.L_x_1075) ;  /* 0x0000000000049947 */ /* 0x001fea0003800000 */
[----:B------:R-:W-:Y:S01]  /*fcc0*/  BPT.TRAP 0x1 ;  /* 0x000000040000795c */ /* 0x000fe20000300000 */
.L_x_1075:
        /* <DEDUP_REMOVED lines=18> */
[----:B------:R-:W-:Y:S02]  /*fdf0*/  IMAD.U32 R4, RZ, RZ, UR6 ;  /* 0x00000006ff047e24 */ /* 0x000fe4000f8e00ff */
[----:B------:R-:W0:Y:S01]  /*fe00*/  LDC.64 R2, c[0x4][R2] ;  /* 0x0100000002027b82 */ /* 0x000e220000000a00 */
[----:B------:R-:W-:Y:S02]  /*fe10*/  IMAD.U32 R5, RZ, RZ, UR7 ;  /* 0x00000007ff057e24 */ /* 0x000fe4000f8e00ff */
        /* <DEDUP_REMOVED lines=8> */
[----:B0-----:R-:W-:Y:S05]  /*fea0*/  CALL.ABS.NOINC R2 ;  /* 0x0000000002007343 */ /* 0x001fea0003c00000 */
.L_x_1076:
[----:B------:R-:W-:Y:S01]  /*feb0*/  UISETP.NE.AND UP0, UPT, UR50, URZ, UPT ;  /* 0x0000003f3200728c */ /* 0x000fe2000bf05270 */
[----:B------:R-:W-:Y:S01]  /*fec0*/  VIADD R7, R33, UR42 ;  /* 0x0000002a21077c36 */ /* 0x000fe20008000000 */
[----:B------:R-:W0:Y:S01]  /*fed0*/  LDC R6, c[0x0][0x448] ;  /* 0x00011200ff067b82 */ /* 0x000e220000000800 */
[----:B------:R-:W-:Y:S01]  /*fee0*/  IMAD.U32 R4, RZ, RZ, UR38 ;  /* 0x00000026ff047e24 */ /* 0x000fe2000f8e00ff */
[----:B------:R-:W-:Y:S01]  /*fef0*/  ULDC.64 UR4, c[0x0][0x2e0] ;  /* 0x0000b80000047ab9 */ /* 0x000fe20000000a00 */
[----:B------:R-:W-:Y:S01]  /*ff00*/  IMAD.U32 R3, RZ, RZ, UR49 ;  /* 0x00000031ff037e24 */ /* 0x000fe2000f8e00ff */
[----:B------:R-:W-:Y:S01]  /*ff10*/  PLOP3.LUT P0, PT, PT, PT, UP0, 0x80, 0x0 ;  /* 0x000000000000781c */ /* 0x000fe20003f0f008 */
[----:B------:R-:W-:Y:S02]  /*ff20*/  IMAD.MOV.U32 R2, RZ, RZ, R4 ;  /* 0x000000ffff027224 */ /* 0x000fe400078e0004 */
[----:B------:R-:W-:Y:S02]  /*ff30*/  IMAD R35, R35, UR4, RZ ;  /* 0x0000000423237c24 */ /* 0x000fe4000f8e02ff */
[----:B------:R-:W-:Y:S01]  /*ff40*/  @UP0 ULDC UR6, c[0x0][0x44c] ;  /* 0x0001130000060ab9 */ /* 0x000fe20000000800 */
[----:B------:R-:W-:Y:S01]  /*ff50*/  IMAD.WIDE.U32 R2, R28, UR4, R2 ;  /* 0x000000041c027c25 */ /* 0x000fe2000f8e0002 */
[----:B------:R-:W-:-:S03]  /*ff60*/  @UP0 ULDC UR4, c[0x0][0x450] ;  /* 0x0001140000040ab9 */ /* 0x000fc60000000800 */
[----:B------:R-:W-:Y:S02]  /*ff70*/  IMAD.U32 R5, RZ, RZ, UR39 ;  /* 0x00000027ff057e24 */ /* 0x000fe4000f8e00ff */
[----:B------:R-:W-:Y:S02]  /*ff80*/  IMAD.MOV.U32 R5, RZ, RZ, R7 ;  /* 0x000000ffff057224 */ /* 0x000fe400078e0007 */
[----:B------:R-:W-:Y:S01]  /*ff90*/  @P0 IMAD.HI.U32 R0, R7, UR6, RZ ;  /* 0x0000000607000c27 */ /* 0x000fe2000f8e00ff */
[----:B------:R-:W-:-:S03]  /*ffa0*/  PLOP3.LUT P0, PT, PT, PT, UP0, 0x80, 0x0 ;  /* 0x000000000000781c */ /* 0x000fc60003f0f008 */
[----:B------:R-:W-:-:S04]  /*ffb0*/  IMAD R35, R28, UR5, R35 ;  /* 0x000000051c237c24 */ /* 0x000fc8000f8e0223 */
[----:B------:R-:W-:-:S06]  /*ffc0*/  IMAD.IADD R3, R3, 0x1, R35 ;  /* 0x0000000103037824 */ /* 0x000fcc00078e0223 */
[----:B------:R-:W-:Y:S01]  /*ffd0*/  @P0 SHF.R.U32.HI R5, RZ, UR4, R0 ;  /* 0x00000004ff050c19 */ /* 0x000fe20008011600 */
[----:B------:R-:W-:-:S04]  /*ffe0*/  ULDC.64 UR4, c[0x0][0x2d0] ;  /* 0x0000b40000047ab9 */ /* 0x000fc80000000a00 */
[----:B------:R-:W-:Y:S02]  /*fff0*/  IMAD.MOV R0, RZ, RZ, -R5 ;  /* 0x000000ffff007224 */ /* 0x000fe400078e0a05 */
[----:B------:R-:W-:-:S04]  /*10000*/  IMAD.WIDE.U32 R2, R5, UR4, R2 ;  /* 0x0000000405027c25 */ /* 0x000fc8000f8e0002 */
[----:B0-----:R-:W-:Y:S01]  /*10010*/  IMAD R7, R6, R0, R7 ;  /* 0x0000000006077224 */ /* 0x001fe200078e0207 */
        /* <DEDUP_REMOVED lines=10> */
[----:B------:R-:W-:Y:S01]  /*100c0*/  LEA R0, P0, R2, UR4, 0x1 ;  /* 0x0000000402007c11 */ /* 0x000fe2000f8008ff */
        /* <DEDUP_REMOVED lines=10> */
[----:B------:R-:W-:Y:S02]  /*10170*/  VIADD R7, R36, UR42 ;  /* 0x0000002a24077c36 */ /* 0x000fe40008000000 */
[----:B------:R-:W0:Y:S01]  /*10180*/  SHFL.IDX PT, R2, R0, RZ, 0x181f ;  /* 0x00181fff00027589 */ /* 0x000e2200000e0000 */
[----:B------:R-:W-:Y:S02]  /*10190*/  IMAD R6, R6, UR4, RZ ;  /* 0x0000000406067c24 */ /* 0x000fe4000f8e02ff */
[C---:B------:R-:W-:Y:S01]  /*101a0*/  VIADD R11, R7.reuse, 0x10 ;  /* 0x00000010070b7836 */ /* 0x040fe20000000000 */
[----:B------:R-:W-:Y:S02]  /*101b0*/  SHFL.IDX PT, R5, R8, 0x1, 0x181f ;  /* 0x00381f0008057f89 */ /* 0x000fe400000e0000 */
[----:B------:R-:W-:-:S02]  /*101c0*/  ISETP.GE.AND P1, PT, R7, R6, PT ;  /* 0x000000060700720c */ /* 0x000fc40003f26270 */
[----:B------:R-:W1:Y:S04]  /*101d0*/  SHFL.IDX PT, R4, R0, 0x1, 0x181f ;  /* 0x00381f0000047f89 */ /* 0x000e6800000e0000 */
[----:B------:R-:W-:Y:S07]  /*101e0*/  SHFL.IDX PT, R14, R0, 0x7, 0x181f ;  /* 0x00f81f00000e7f89 */ /* 0x000fee00000e0000 */
[----:B------:R-:W-:Y:S01]  /*101f0*/  @!P1 LEA R9, R25, UR48, 0x1 ;  /* 0x0000003019099c11 */ /* 0x000fe2000f8e08ff */
[----:B0-----:R-:W-:-:S05]  /*10200*/  @!P1 IMAD.WIDE.U32 R2, R30, 0x2, R2 ;  /* 0x000000021e029825 */ /* 0x001fca00078e0002 */
[----:B------:R-:W-:Y:S04]  /*10210*/  @!P1 LDGSTS.E.BYPASS.LTC128B.128 [R9+0xc400], desc[UR36][R2.64], !P3 ;  /* 0x0c40000002099fae */ /* 0x000fe8000d901d64 */
[----:B------:R-:W-:Y:S04]  /*10220*/  @!P1 LDGSTS.E.BYPASS.LTC128B.128 [R9+0x10400], desc[UR36][R2.64+0x80], !P2 ;  /* 0x1040008002099fae */ /* 0x000fe8000d101d64 */
[----:B------:R0:W-:Y:S01]  /*10230*/  @!P1 LDGSTS.E.BYPASS.LTC128B.128 [R9+0x14400], desc[UR36][R2.64+0x100], !P0 ;  /* 0x1440010002099fae */ /* 0x0001e2000c101d64 */
[----:B------:R-:W-:Y:S01]  /*10240*/  ISETP.GE.AND P1, PT, R11, R6, PT ;  /* 0x000000060b00720c */ /* 0x000fe20003f26270 */
[----:B------:R-:W-:-:S02]  /*10250*/  VIADD R11, R7, 0x30 ;  /* 0x00000030070b7836 */ /* 0x000fc40000000000 */
        /* <DEDUP_REMOVED lines=50> */
.L_x_1145:
[----:B------:R-:W-:Y:S01]  /*10580*/  VIADD R7, R7, 0x70 ;  /* 0x0000007007077836 */ /* 0x000fe20000000000 */
[----:B------:R-:W-:Y:S01]  /*10590*/  BSSY B0, `(.L_x_1078) ;  /* 0x000000d000007945 */ /* 0x000fe20003800000 */
[----:B-1----:R-:W-:Y:S02]  /*105a0*/  IMAD.MOV.U32 R2, RZ, RZ, R14 ;  /* 0x000000ffff027224 */ /* 0x002fe400078e000e */
[----:B--2---:R-:W-:Y:S01]  /*105b0*/  IMAD.MOV.U32 R3, RZ, RZ, R4 ;  /* 0x000000ffff037224 */ /* 0x004fe200078e0004 */
        /* <DEDUP_REMOVED lines=10> */
.L_x_1079:
[----:B------:R-:W-:Y:S05]  /*10660*/  BSYNC B0 ;  /* 0x0000000000007941 */ /* 0x000fea0003800000 */
.L_x_1078:
[----:B------:R-:W-:Y:S01]  /*10670*/  NOP ;  /* 0x0000000000007918 */ /* 0x000fe20000000000 */
[----:B------:R-:W-:Y:S01]  /*10680*/  SYNCS.ARRIVE.TRANS64.RED.A0T1 RZ, [UR48+0x2a800], RZ ;  /* 0x02a800ffffff79a7 */ /* 0x000fe20008200430 */
[----:B------:R-:W-:Y:S01]  /*10690*/  IMAD.MOV.U32 R0, RZ, RZ, 0x1 ;  /* 0x00000001ff007424 */ /* 0x000fe200078e00ff */
[----:B------:R-:W-:Y:S04]  /*106a0*/  ARRIVES.LDGSTSBAR.64.TRANSCNT [UR48+0x2a800] ;  /* 0x02a80000ff0079b0 */ /* 0x000fe80008000ab0 */
[----:B------:R-:W-:Y:S01]  /*106b0*/  SHF.L.U32 R0, R0, 0x1f, RZ ;  /* 0x0000001f00007819 */ /* 0x000fe200000006ff */
[----:B------:R-:W-:Y:S01]  /*106c0*/  NOP ;  /* 0x0000000000007918 */ /* 0x000fe20000000000 */
[----:B------:R-:W-:Y:S01]  /*106d0*/  SYNCS.ARRIVE.TRANS64.A1T0 RZ, [UR48+0x2a800], RZ ;  /* 0x02a800ffffff79a7 */ /* 0x000fe20008100030 */
[----:B------:R-:W-:Y:S01]  /*106e0*/  VIADD R19, R19, 0xfffffffe ;  /* 0xfffffffe13137836 */ /* 0x000fe20000000000 */
[----:B------:R-:W1:Y:S02]  /*106f0*/  SYNCS.PHASECHK.TRANS64.TRYWAIT P0, [UR48+0x2a820], R0 ;  /* 0x02a82000ff0075a7 */ /* 0x000e640008000170 */
[----:B-1----:R-:W-:Y:S05]  /*10700*/  @!P0 BRA `(.L_x_1080) ;  /* 0x0000002c00b08947 */ /* 0x002fea0003800000 */
.L_x_1146:
[----:B------:R-:W-:Y:S01]  /*10710*/  ISETP.GE.AND P0, PT, R19, UR51, PT ;  /* 0x0000003313007c0c */ /* 0x000fe2000bf06270 */
[----:B------:R-:W-:Y:S02]  /*10720*/  IMAD.MOV.U32 R24, RZ, RZ, 0x1 ;  /* 0x00000001ff187424 */ /* 0x000fe400078e00ff */
[----:B------:R-:W-:-:S10]  /*10730*/  IMAD.MOV.U32 R22, RZ, RZ, RZ ;  /* 0x000000ffff167224 */ /* 0x000fd400078e00ff */
[----:B------:R-:W-:Y:S05]  /*10740*/  @!P0 BRA `(.L_x_1081) ;  /* 0x0000000c00e08947 */ /* 0x000fea0003800000 */
[----:B------:R-:W-:Y:S01]  /*10750*/  UIADD3 UR4, UR47, 0x1, URZ ;  /* 0x000000012f047890 */ /* 0x000fe2000fffe03f */
[----:B0-----:R-:W-:Y:S01]  /*10760*/  LOP3.LUT R3, RZ, UR45, RZ, 0x33, !PT ;  /* 0x0000002dff037c12 */ /* 0x001fe2000f8e33ff */
[----:B------:R-:W-:Y:S01]  /*10770*/  BSSY B0, `(.L_x_1081) ;  /* 0x00000f5000007945 */ /* 0x000fe20003800000 */
[----:B------:R-:W-:Y:S01]  /*10780*/  LOP3.LUT R5, RZ, UR44, RZ, 0x33, !PT ;  /* 0x0000002cff057c12 */ /* 0x000fe2000f8e33ff */
[----:B------:R-:W-:Y:S01]  /*10790*/  UIMAD UR4, UR4, UR40, URZ ;  /* 0x00000028040472a4 */ /* 0x000fe2000f8e023f */
[----:B------:R-:W-:Y:S01]  /*107a0*/  IADD3 R23, R26, R23, R36 ;  /* 0x000000171a177210 */ /* 0x000fe20007ffe024 */
[----:B------:R-:W-:Y:S02]  /*107b0*/  IMAD.SHL.U32 R35, R30, 0x2, RZ ;  /* 0x000000021e237824 */ /* 0x000fe400078e00ff */
[----:B------:R-:W-:Y:S02]  /*107c0*/  IMAD.MOV.U32 R20, RZ, RZ, RZ ;  /* 0x000000ffff147224 */ /* 0x000fe400078e00ff */
[----:B------:R-:W-:Y:S01]  /*107d0*/  LOP3.LUT R0, RZ, UR4, RZ, 0x33, !PT ;  /* 0x00000004ff007c12 */ /* 0x000fe2000f8e33ff */
[----:B------:R-:W-:-:S02]  /*107e0*/  VIADD R9, R23, 0xfffffee0 ;  /* 0xfffffee017097836 */ /* 0x000fc40000000000 */
[----:B------:R-:W-:Y:S01]  /*107f0*/  IMAD.MOV.U32 R23, RZ, RZ, 0x1 ;  /* 0x00000001ff177424 */ /* 0x000fe200078e00ff */
[----:B------:R-:W-:Y:S02]  /*10800*/  VIADDMNMX R0, R0, -UR46, R3, !PT ;  /* 0x8000002e00007c46 */ /* 0x000fe4000f800103 */
[----:B------:R-:W-:Y:S02]  /*10810*/  IADD3 R3, -R36, UR43, RZ ;  /* 0x0000002b24037c10 */ /* 0x000fe4000fffe1ff */
[----:B------:R-:W-:-:S04]  /*10820*/  VIMNMX R0, R0, R5, !PT ;  /* 0x0000000500007248 */ /* 0x000fc80007fe0100 */
[C---:B------:R-:W-:Y:S01]  /*10830*/  IADD3 R27, -R0.reuse, -0x2, RZ ;  /* 0xfffffffe001b7810 */ /* 0x040fe20007ffe1ff */
[C---:B------:R-:W-:Y:S02]  /*10840*/  IMAD R3, R0.reuse, 0x60, R3 ;  /* 0x0000006000037824 */ /* 0x040fe400078e0203 */
[----:B------:R-:W-:Y:S02]  /*10850*/  IMAD R9, R0, -0x60, R9 ;  /* 0xffffffa000097824 */ /* 0x000fe400078e0209 */
[----:B------:R-:W-:-:S07]  /*10860*/  VIADD R0, R3, 0xc0 ;  /* 0x000000c003007836 */ /* 0x000fce0000000000 */
.L_x_1094:
[----:B------:R-:W-:Y:S01]  /*10870*/  ISETP.NE.AND P0, PT, R37, 0x1, PT ;  /* 0x000000012500780c */ /* 0x000fe20003f05270 */
[----:B------:R-:W-:Y:S01]  /*10880*/  IMAD.MOV.U32 R10, RZ, RZ, R9 ;  /* 0x000000ffff0a7224 */ /* 0x000fe200078e0009 */
[----:B------:R-:W-:Y:S02]  /*10890*/  ISETP.GT.U32.AND P2, PT, R33, 0x5f, PT ;  /* 0x0000005f2100780c */ /* 0x000fe40003f44070 */
[----:B------:R-:W-:-:S09]  /*108a0*/  LOP3.LUT P1, RZ, R18, 0x10, RZ, 0xc0, !PT ;  /* 0x0000001012ff7812 */ /* 0x000fd2000782c0ff */
[----:B------:R-:W0:Y:S08]  /*108b0*/  @P0 LDC R2, c[0x0][0x434] ;  /* 0x00010d00ff020b82 */ /* 0x000e300000000800 */
[----:B------:R-:W1:Y:S08]  /*108c0*/  @P0 LDC R3, c[0x0][0x438] ;  /* 0x00010e00ff030b82 */ /* 0x000e700000000800 */
[----:B------:R-:W2:Y:S08]  /*108d0*/  @!P2 LDC.64 R6, c[0x0][0x428] ;  /* 0x00010a00ff06ab82 */ /* 0x000eb00000000a00 */
[----:B------:R-:W3:Y:S01]  /*108e0*/  @!P2 LDC.64 R4, c[0x0][0x418] ;  /* 0x00010600ff04ab82 */ /* 0x000ee20000000a00 */
[----:B0-----:R-:W-:-:S05]  /*108f0*/  @P0 IMAD.HI.U32 R2, R9, R2, RZ ;  /* 0x0000000209020227 */ /* 0x001fca00078e00ff */
[----:B-1----:R-:W-:-:S04]  /*10900*/  @P0 SHF.R.U32.HI R10, RZ, R3, R2 ;  /* 0x00000003ff0a0219 */ /* 0x002fc80000011602 */
[----:B------:R-:W-:Y:S01]  /*10910*/  @!P2 SHF.R.S32.HI R3, RZ, 0x1f, R10 ;  /* 0x0000001fff03a819 */ /* 0x000fe2000001140a */
[----:B--2---:R-:W-:-:S04]  /*10920*/  @!P2 IMAD R2, R34, R6, RZ ;  /* 0x000000062202a224 */ /* 0x004fc800078e02ff */
[----:B------:R-:W-:Y:S02]  /*10930*/  @!P2 IMAD R7, R32, R7, R2 ;  /* 0x000000072007a224 */ /* 0x000fe400078e0202 */
[----:B------:R-:W-:-:S04]  /*10940*/  @!P2 IMAD.MOV.U32 R2, RZ, RZ, R10 ;  /* 0x000000ffff02a224 */ /* 0x000fc800078e000a */
[----:B------:R-:W-:-:S04]  /*10950*/  @!P2 IMAD.WIDE.U32 R2, R32, R6, R2 ;  /* 0x000000062002a225 */ /* 0x000fc800078e0002 */
[----:B------:R-:W-:Y:S01]  /*10960*/  @!P2 IMAD.IADD R3, R7, 0x1, R3 ;  /* 0x000000010703a824 */ /* 0x000fe200078e0203 */
[----:B---3--:R-:W-:Y:S01]  /*10970*/  @!P2 LEA R4, P0, R2, R4, 0x2 ;  /* 0x000000040204a211 */ /* 0x008fe200078010ff */
[----:B------:R-:W-:-:S03]  /*10980*/  IMAD.MOV.U32 R6, RZ, RZ, RZ ;  /* 0x000000ffff067224 */ /* 0x000fc600078e00ff */
[----:B------:R-:W-:-:S05]  /*10990*/  @!P2 LEA.HI.X R5, R2, R5, R3, 0x2, P0 ;  /* 0x000000050205a211 */ /* 0x000fca00000f1403 */
[----:B------:R0:W5:Y:S01]  /*109a0*/  @!P2 LDG.E R6, desc[UR36][R4.64] ;  /* 0x000000240406a981 */ /* 0x000162000c1e1900 */
[----:B------:R-:W-:-:S05]  /*109b0*/  VIADD R22, R20, 0x1 ;  /* 0x0000000114167836 */ /* 0x000fca0000000000 */
[----:B------:R-:W-:-:S04]  /*109c0*/  ISETP.NE.AND P0, PT, R22, 0x2, PT ;  /* 0x000000021600780c */ /* 0x000fc80003f05270 */
[----:B------:R-:W-:Y:S02]  /*109d0*/  SEL R24, RZ, 0x1, P0 ;  /* 0x00000001ff187807 */ /* 0x000fe40000000000 */
[----:B------:R-:W-:Y:S02]  /*109e0*/  SEL R22, R22, RZ, P0 ;  /* 0x000000ff16167207 */ /* 0x000fe40000000000 */
[----:B------:R-:W-:Y:S01]  /*109f0*/  LOP3.LUT R24, R23, R24, RZ, 0x3c, !PT ;  /* 0x0000001817187212 */ /* 0x000fe200078e3cff */
[----:B0-----:R-:W-:Y:S06]  /*10a00*/  @!P1 BRA `(.L_x_1082) ;  /* 0x0000000000049947 */ /* 0x001fec0003800000 */
[----:B------:R-:W-:Y:S01]  /*10a10*/  BPT.TRAP 0x1 ;  /* 0x000000040000795c */ /* 0x000fe20000300000 */
.L_x_1082:
[----:B------:R-:W-:Y:S01]  /*10a20*/  LEA R8, R22, UR48, 0x3 ;  /* 0x0000003016087c11 */ /* 0x000fe2000f8e18ff */
[----:B------:R-:W-:Y:S01]  /*10a30*/  BSSY B1, `(.L_x_1083) ;  /* 0x0000004000017945 */ /* 0x000fe20003800000 */
[----:B------:R-:W-:-:S04]  /*10a40*/  SHF.L.U32 R3, R24, 0x1f, RZ ;  /* 0x0000001f18037819 */ /* 0x000fc800000006ff */
[----:B------:R-:W0:Y:S02]  /*10a50*/  SYNCS.PHASECHK.TRANS64.TRYWAIT P0, [R8+URZ+0x2a840], R3 ;  /* 0x02a84003080075a7 */ /* 0x000e24000800017f */
[----:B0-----:R-:W-:Y:S05]  /*10a60*/  @!P0 BRA `(.L_x_1084) ;  /* 0x0000002800f08947 */ /* 0x001fea0003800000 */
.L_x_1147:
[----:B------:R-:W-:Y:S05]  /*10a70*/  BSYNC B1 ;  /* 0x0000000000017941 */ /* 0x000fea0003800000 */
.L_x_1083:
[----:B------:R-:W-:Y:S01]  /*10a80*/  ULDC UR4, c[0x0][0x430] ;  /* 0x00010c0000047ab9 */ /* 0x000fe20000000800 */
[----:B-----5:R-:W-:Y:S01]  /*10a90*/  SHF.R.S32.HI R28, RZ, 0x1f, R6 ;  /* 0x0000001fff1c7819 */ /* 0x020fe20000011406 */
[----:B------:R-:W-:Y:S01]  /*10aa0*/  UIADD3 UR4, -UR4, URZ, URZ ;  /* 0x0000003f04047290 */ /* 0x000fe2000fffe13f */
[----:B------:R-:W-:Y:S01]  /*10ab0*/  R2UR UR6, R31 ;  /* 0x000000001f0672ca */ /* 0x000fe200000e0000 */
[----:B------:R-:W-:Y:S01]  /*10ac0*/  IMAD R19, R22, 0x4800, R25 ;  /* 0x0000480016137824 */ /* 0x000fe200078e0219 */
[C---:B------:R-:W-:Y:S02]  /*10ad0*/  LOP3.LUT P3, RZ, R18.reuse, 0x4, RZ, 0xc0, !PT ;  /* 0x0000000412ff7812 */ /* 0x040fe4000786c0ff */
[----:B------:R-:W-:Y:S01]  /*10ae0*/  LOP3.LUT P2, RZ, R18, 0x2, RZ, 0xc0, !PT ;  /* 0x0000000212ff7812 */ /* 0x000fe2000784c0ff */
        /* <DEDUP_REMOVED lines=31> */
[----:B------:R-:W0:Y:S02]  /*10ce0*/  SHFL.IDX PT, R14, R10, 0x1, 0x181f ;  /* 0x00381f000a0e7f89 */ /* 0x000e2400000e0000 */
[----:B-1----:R-:W-:-:S05]  /*10cf0*/  IMAD.X R3, RZ, RZ, R3, P0 ;  /* 0x000000ffff037224 */ /* 0x002fca00000e0603 */
        /* <DEDUP_REMOVED lines=20> */
[----:B-1----:R-:W-:-:S05]  /*10e40*/  IMAD.X R3, RZ, RZ, R3, P0 ;  /* 0x000000ffff037224 */ /* 0x002fca00000e0603 */
        /* <DEDUP_REMOVED lines=8> */
.L_x_1161:
        /* <DEDUP_REMOVED lines=10> */
.L_x_1086:
        /* <DEDUP_REMOVED lines=10> */
.L_x_1087:
[----:B------:R1:W-:Y:S01]  /*11010*/  SYNCS.ARRIVE.TRANS64.A1T0 RZ, [R8+URZ+0x2a830], RZ ;  /* 0x02a830ff08ff79a7 */ /* 0x0003e2000810003f */
[----:B------:R-:W-:Y:S05]  /*11020*/  @!P2 BRA `(.L_x_1088) ;  /* 0x000000000004a947 */ /* 0x000fea0003800000 */
[----:B------:R-:W-:Y:S01]  /*11030*/  BPT.TRAP 0x1 ;  /* 0x000000040000795c */ /* 0x000fe20000300000 */
.L_x_1088:
[----:B0-----:R-:W-:Y:S01]  /*11040*/  SHF.L.U32 R3, R23, 0x1f, RZ ;  /* 0x0000001f17037819 */ /* 0x001fe200000006ff */
[----:B------:R-:W-:Y:S01]  /*11050*/  BSSY B1, `(.L_x_1089) ;  /* 0x0000004000017945 */ /* 0x000fe20003800000 */
[----:B------:R-:W-:-:S04]  /*11060*/  LEA R4, R20, UR48, 0x3 ;  /* 0x0000003014047c11 */ /* 0x000fc8000f8e18ff */
[----:B------:R-:W0:Y:S02]  /*11070*/  SYNCS.PHASECHK.TRANS64.TRYWAIT P0, [R4+URZ+0x2a860], R3 ;  /* 0x02a86003040075a7 */ /* 0x000e24000800017f */
[----:B0-----:R-:W-:Y:S05]  /*11080*/  @!P0 BRA `(.L_x_1090) ;  /* 0x0000002c00388947 */ /* 0x001fea0003800000 */
.L_x_1162:
[----:B------:R-:W-:Y:S05]  /*11090*/  BSYNC B1 ;  /* 0x0000000000017941 */ /* 0x000fea0003800000 */
.L_x_1089:
        /* <DEDUP_REMOVED lines=9> */
[----:B------:R-:W1:Y:S02]  /*11130*/  SHFL.IDX PT, R14, R16, 0x1, 0x181f ;  /* 0x00381f00100e7f89 */ /* 0x000e6400000e0000 */
[----:B0-----:R-:W-:Y:S01]  /*11140*/  IMAD.X R3, RZ, RZ, R3, P1 ;  /* 0x000000ffff037224 */ /* 0x001fe200008e0603 */
        /* <DEDUP_REMOVED lines=30> */
[----:B------:R2:W3:Y:S03]  /*11330*/  SHFL.IDX PT, R14, R16, 0x5, 0x181f ;  /* 0x00b81f00100e7f89 */ /* 0x0004e600000e0000 */
[----:B-1----:R-:W-:Y:S01]  /*11340*/  IMAD.X R3, RZ, RZ, R8, P2 ;  /* 0x000000ffff037224 */ /* 0x002fe200010e0608 */
[----:B------:R-:W-:Y:S01]  /*11350*/  ISETP.LT.OR P2, PT, R0, 0x41, !P1 ;  /* 0x000000410000780c */ /* 0x000fe20004f41670 */
[----:B------:R2:W1:-:S12]  /*11360*/  SHFL.IDX PT, R8, R17, 0x5, 0x181f ;  /* 0x00b81f0011087f89 */ /* 0x00045800000e0000 */
[----:B------:R2:W-:Y:S01]  /*11370*/  LDGSTS.E.BYPASS.LTC128B.128 [R5+0x2400], desc[UR36][R2.64], !P2 ;  /* 0x0240000002057fae */ /* 0x0005e2000d101d64 */
[----:B------:R-:W-:-:S13]  /*11380*/  ISETP.LT.OR P2, PT, R0, 0x41, !P0 ;  /* 0x000000410000780c */ /* 0x000fda0004741670 */
[----:B-1-3--:R2:W-:Y:S02]  /*11390*/  LDGSTS.E.BYPASS.LTC128B.128 [R5+0x5400], desc[UR36][R2.64+0x80], !P2 ;  /* 0x0540008002057fae */ /* 0x00a5e4000d101d64 */
.L_x_1176:
[C---:B------:R-:W-:Y:S01]  /*113a0*/  ISETP.LT.OR P1, PT, R0.reuse, 0x51, !P1 ;  /* 0x000000510000780c */ /* 0x040fe20004f21670 */
[----:B------:R-:W-:Y:S01]  /*113b0*/  ULDC.64 UR4, c[0x0][0x328] ;  /* 0x0000ca0000047ab9 */ /* 0x000fe20000000a00 */
[----:B------:R-:W-:Y:S01]  /*113c0*/  ISETP.LT.OR P0, PT, R0, 0x51, !P0 ;  /* 0x000000510000780c */ /* 0x000fe20004701670 */
[----:B------:R-:W-:Y:S01]  /*113d0*/  IMAD R26, R26, UR4, RZ ;  /* 0x000000041a1a7c24 */ /* 0x000fe2000f8e02ff */
[----:B0-2---:R-:W-:-:S03]  /*113e0*/  IADD3 R2, P2, R14, R35, RZ ;  /* 0x000000230e027210 */ /* 0x005fc60007f5e0ff */
        /* <DEDUP_REMOVED lines=16> */
.L_x_1092:
        /* <DEDUP_REMOVED lines=10> */
.L_x_1093:
[----:B------:R-:W-:Y:S01]  /*11590*/  R2UR UR4, R31 ;  /* 0x000000001f0472ca */ /* 0x000fe200000e0000 */
[----:B------:R-:W-:Y:S01]  /*115a0*/  ULDC.64 UR6, c[0x0][0x330] ;  /* 0x0000cc0000067ab9 */ /* 0x000fe20000000a00 */
[----:B------:R-:W-:Y:S01]  /*115b0*/  IMAD.MOV.U32 R3, RZ, RZ, R7 ;  /* 0x000000ffff037224 */ /* 0x000fe200078e0007 */
[----:B------:R0:W-:Y:S01]  /*115c0*/  SYNCS.ARRIVE.TRANS64.A1T0 RZ, [R4+URZ+0x2a850], RZ ;  /* 0x02a850ff04ff79a7 */ /* 0x0001e2000810003f */
[----:B------:R-:W-:Y:S02]  /*115d0*/  IMAD.U32 R5, RZ, RZ, UR6 ;  /* 0x00000006ff057e24 */ /* 0x000fe4000f8e00ff */
[----:B------:R-:W-:Y:S02]  /*115e0*/  VIADD R27, R27, 0xffffffff ;  /* 0xffffffff1b1b7836 */ /* 0x000fe40000000000 */
[----:B------:R-:W-:-:S04]  /*115f0*/  IMAD.WIDE.U32 R2, R5, UR41, R2 ;  /* 0x0000002905027c25 */ /* 0x000fc8000f8e0002 */
[----:B------:R-:W-:Y:S01]  /*11600*/  VIADD R0, R0, 0x60 ;  /* 0x0000006000007836 */ /* 0x000fe20000000000 */
[----:B------:R-:W-:Y:S01]  /*11610*/  UIMAD UR4, UR4, UR6, URZ ;  /* 0x00000006040472a4 */ /* 0x000fe2000f8e023f */
[----:B------:R-:W-:Y:S02]  /*11620*/  VIADD R9, R9, 0xffffffa0 ;  /* 0xffffffa009097836 */ /* 0x000fe40000000000 */
[----:B------:R-:W-:Y:S01]  /*11630*/  IMAD.MOV.U32 R20, RZ, RZ, R22 ;  /* 0x000000ffff147224 */ /* 0x000fe200078e0016 */
[----:B------:R-:W-:Y:S01]  /*11640*/  UIMAD UR4, UR41, UR7, UR4 ;  /* 0x00000007290472a4 */ /* 0x000fe2000f8e0204 */
[----:B------:R-:W-:Y:S02]  /*11650*/  IMAD.MOV.U32 R23, RZ, RZ, R24 ;  /* 0x000000ffff177224 */ /* 0x000fe400078e0018 */
[----:B------:R-:W-:Y:S02]  /*11660*/  ULDC.64 UR6, c[0x0][0x318] ;  /* 0x0000c60000067ab9 */ /* 0x000fe40000000a00 */
[----:B------:R-:W-:Y:S01]  /*11670*/  LEA R16, P0, R2, UR6, 0x1 ;  /* 0x0000000602107c11 */ /* 0x000fe2000f8008ff */
[----:B------:R-:W-:-:S05]  /*11680*/  VIADD R17, R3, UR4 ;  /* 0x0000000403117c36 */ /* 0x000fca0008000000 */
[----:B------:R-:W-:Y:S02]  /*11690*/  LEA.HI.X R17, R2, UR7, R17, 0x1, P0 ;  /* 0x0000000702117c11 */ /* 0x000fe400080f0c11 */
[----:B------:R-:W-:-:S13]  /*116a0*/  ISETP.GT.AND P0, PT, R27, UR51, PT ;  /* 0x000000331b007c0c */ /* 0x000fda000bf04270 */
[----:B0-----:R-:W-:Y:S05]  /*116b0*/  @P0 BRA `(.L_x_1094) ;  /* 0xfffffff0006c0947 */ /* 0x001fea000383ffff */
[----:B------:R-:W-:Y:S05]  /*116c0*/  BSYNC B0 ;  /* 0x0000000000007941 */ /* 0x000fea0003800000 */
.L_x_1081:
[----:B------:R-:W-:-:S13]  /*116d0*/  LOP3.LUT P0, RZ, R18, 0x10, RZ, 0xc0, !PT ;  /* 0x0000001012ff7812 */ /* 0x000fda000780c0ff */
[----:B------:R-:W-:Y:S05]  /*116e0*/  @!P0 BRA `(.L_x_1095) ;  /* 0x0000000000048947 */ /* 0x000fea0003800000 */
[----:B------:R-:W-:Y:S01]  /*116f0*/  BPT.TRAP 0x1 ;  /* 0x000000040000795c */ /* 0x000fe20000300000 */
.L_x_1095:
[----:B0-----:R-:W-:Y:S01]  /*11700*/  LEA R0, R22, UR48, 0x3 ;  /* 0x0000003016007c11 */ /* 0x001fe2000f8e18ff */
        /* <DEDUP_REMOVED lines=8> */
.L_x_1177:
[----:B------:R-:W-:Y:S05]  /*11790*/  BSYNC B0 ;  /* 0x0000000000007941 */ /* 0x000fea0003800000 */
.L_x_1096:
        /* <DEDUP_REMOVED lines=8> */
[----:B------:R-:W-:Y:S01]  /*11820*/  SHFL.IDX PT, R6, R17, 0x1, 0x181f ;  /* 0x00381f0011067f89 */ /* 0x000fe200000e0000 */
[----:B------:R-:W-:Y:S02]  /*11830*/  ISETP.LT.OR P2, PT, R5, 0x1, P1 ;  /* 0x000000010500780c */ /* 0x000fe40000f41670 */
[----:B------:R-:W-:Y:S01]  /*11840*/  LEA R4, R25, UR48, 0x1 ;  /* 0x0000003019047c11 */ /* 0x000fe2000f8e08ff */
[----:B------:R-:W1:Y:S01]  /*11850*/  SHFL.IDX PT, R14, R16, 0x1, 0x181f ;  /* 0x00381f00100e7f89 */ /* 0x000e6200000e0000 */
[----:B------:R-:W-:-:S02]  /*11860*/  ISETP.LT.OR P4, PT, R5, 0x11, P1 ;  /* 0x000000110500780c */ /* 0x000fc40000f81670 */
[----:B------:R-:W-:Y:S01]  /*11870*/  ISETP.LT.OR P5, PT, R5, 0x11, !P0 ;  /* 0x000000110500780c */ /* 0x000fe200047a1670 */
[----:B------:R-:W-:Y:S04]  /*11880*/  SHFL.IDX PT, R10, R17, 0x2, 0x181f ;  /* 0x00581f00110a7f89 */ /* 0x000fe800000e0000 */
[----:B------:R-:W2:Y:S04]  /*11890*/  SHFL.IDX PT, R19, R16, 0x2, 0x181f ;  /* 0x00581f0010137f89 */ /* 0x000ea800000e0000 */
[----:B------:R-:W-:Y:S04]  /*118a0*/  SHFL.IDX PT, R9, R17, 0x3, 0x181f ;  /* 0x00781f0011097f89 */ /* 0x000fe800000e0000 */
[----:B------:R-:W3:Y:S01]  /*118b0*/  SHFL.IDX PT, R20, R16, 0x3, 0x181f ;  /* 0x00781f0010147f89 */ /* 0x000ee200000e0000 */
[----:B0-----:R-:W-:-:S03]  /*118c0*/  IMAD.WIDE.U32 R2, R30, 0x2, R2 ;  /* 0x000000021e027825 */ /* 0x001fc600078e0002 */
[----:B------:R-:W-:Y:S04]  /*118d0*/  SHFL.IDX PT, R8, R17, 0x4, 0x181f ;  /* 0x00981f0011087f89 */ /* 0x000fe800000e0000 */
[----:B------:R-:W0:Y:S04]  /*118e0*/  SHFL.IDX PT, R21, R16, 0x4, 0x181f ;  /* 0x00981f0010157f89 */ /* 0x000e2800000e0000 */
[----:B------:R-:W-:Y:S01]  /*118f0*/  LDGSTS.E.BYPASS.LTC128B.128 [R4+0x400], desc[UR36][R2.64], !P2 ;  /* 0x0040000002047fae */ /* 0x000fe2000d101d64 */
[----:B------:R-:W-:-:S03]  /*11900*/  ISETP.LT.OR P2, PT, R5, 0x21, P1 ;  /* 0x000000210500780c */ /* 0x000fc60000f41670 */
[----:B------:R1:W-:Y:S01]  /*11910*/  LDGSTS.E.BYPASS.LTC128B.128 [R4+0x3400], desc[UR36][R2.64+0x80], !P3 ;  /* 0x0340008002047fae */ /* 0x0003e2000d901d64 */
[----:B------:R-:W-:-:S03]  /*11920*/  ISETP.LT.OR P3, PT, R5, 0x21, !P0 ;  /* 0x000000210500780c */ /* 0x000fc60004761670 */
[----:B------:R-:W4:Y:S01]  /*11930*/  SHFL.IDX PT, R17, R17, 0x5, 0x181f ;  /* 0x00b81f0011117f89 */ /* 0x000f2200000e0000 */
[----:B-1----:R-:W-:Y:S02]  /*11940*/  IMAD.MOV.U32 R2, RZ, RZ, R14 ;  /* 0x000000ffff027224 */ /* 0x002fe400078e000e */
[----:B------:R-:W-:Y:S01]  /*11950*/  IMAD.MOV.U32 R3, RZ, RZ, R6 ;  /* 0x000000ffff037224 */ /* 0x000fe200078e0006 */
[----:B------:R1:W0:Y:S01]  /*11960*/  SHFL.IDX PT, R14, R16, 0x5, 0x181f ;  /* 0x00b81f00100e7f89 */ /* 0x00022200000e0000 */
[----:B------:R-:W-:-:S04]  /*11970*/  IMAD.WIDE.U32 R6, R30, 0x2, R2 ;  /* 0x000000021e067825 */ /* 0x000fc800078e0002 */
[----:B--2---:R-:W-:Y:S01]  /*11980*/  IMAD.MOV.U32 R2, RZ, RZ, R19 ;  /* 0x000000ffff027224 */ /* 0x004fe200078e0013 */
[----:B------:R-:W-:Y:S01]  /*11990*/  LDGSTS.E.BYPASS.LTC128B.128 [R4+0xc00], desc[UR36][R6.64], !P4 ;  /* 0x00c0000006047fae */ /* 0x000fe2000e101d64 */
[----:B------:R-:W-:Y:S01]  /*119a0*/  IMAD.MOV.U32 R3, RZ, RZ, R10 ;  /* 0x000000ffff037224 */ /* 0x000fe200078e000a */
[C---:B------:R-:W-:Y:S02]  /*119b0*/  ISETP.LT.OR P4, PT, R5.reuse, 0x31, P1 ;  /* 0x000000310500780c */ /* 0x040fe40000f81670 */
[----:B------:R-:W-:Y:S01]  /*119c0*/  LDGSTS.E.BYPASS.LTC128B.128 [R4+0x3c00], desc[UR36][R6.64+0x80], !P5 ;  /* 0x03c0008006047fae */ /* 0x000fe2000e901d64 */
[----:B------:R-:W-:Y:S01]  /*119d0*/  IMAD.WIDE.U32 R2, R30, 0x2, R2 ;  /* 0x000000021e027825 */ /* 0x000fe200078e0002 */
[----:B------:R-:W-:-:S04]  /*119e0*/  ISETP.LT.OR P5, PT, R5, 0x31, !P0 ;  /* 0x000000310500780c */ /* 0x000fc800047a1670 */
[----:B------:R-:W-:Y:S01]  /*119f0*/  LDGSTS.E.BYPASS.LTC128B.128 [R4+0x1400], desc[UR36][R2.64], !P2 ;  /* 0x0140000002047fae */ /* 0x000fe2000d101d64 */
[----:B------:R-:W-:-:S03]  /*11a00*/  ISETP.LT.OR P2, PT, R5, 0x41, P1 ;  /* 0x000000410500780c */ /* 0x000fc60000f41670 */
[----:B------:R3:W-:Y:S01]  /*11a10*/  LDGSTS.E.BYPASS.LTC128B.128 [R4+0x4400], desc[UR36][R2.64+0x80], !P3 ;  /* 0x0440008002047fae */ /* 0x0007e2000d901d64 */
[----:B------:R-:W-:Y:S01]  /*11a20*/  ISETP.LT.OR P3, PT, R5, 0x41, !P0 ;  /* 0x000000410500780c */ /* 0x000fe20004761670 */
[----:B---3--:R-:W-:Y:S02]  /*11a30*/  IMAD.MOV.U32 R2, RZ, RZ, R20 ;  /* 0x000000ffff027224 */ /* 0x008fe400078e0014 */
[----:B------:R-:W-:Y:S02]  /*11a40*/  IMAD.MOV.U32 R3, RZ, RZ, R9 ;  /* 0x000000ffff037224 */ /* 0x000fe400078e0009 */
[----:B------:R-:W-:-:S04]  /*11a50*/  IMAD.WIDE.U32 R6, R30, 0x2, R2 ;  /* 0x000000021e067825 */ /* 0x000fc800078e0002 */
[----:B0-----:R-:W-:Y:S01]  /*11a60*/  IMAD.MOV.U32 R2, RZ, RZ, R21 ;  /* 0x000000ffff027224 */ /* 0x001fe200078e0015 */
[----:B------:R1:W-:Y:S01]  /*11a70*/  LDGSTS.E.BYPASS.LTC128B.128 [R4+0x1c00], desc[UR36][R6.64], !P4 ;  /* 0x01c0000006047fae */ /* 0x0003e2000e101d64 */
[----:B------:R-:W-:Y:S02]  /*11a80*/  IMAD.MOV.U32 R3, RZ, RZ, R8 ;  /* 0x000000ffff037224 */ /* 0x000fe400078e0008 */
[----:B------:R-:W-:Y:S01]  /*11a90*/  IMAD.MOV.U32 R8, RZ, RZ, RZ ;  /* 0x000000ffff087224 */ /* 0x000fe200078e00ff */
[----:B------:R1:W-:Y:S01]  /*11aa0*/  LDGSTS.E.BYPASS.LTC128B.128 [R4+0x4c00], desc[UR36][R6.64+0x80], !P5 ;  /* 0x04c0008006047fae */ /* 0x0003e2000e901d64 */
[----:B------:R-:W-:-:S05]  /*11ab0*/  IMAD.WIDE.U32 R2, R30, 0x2, R2 ;  /* 0x000000021e027825 */ /* 0x000fca00078e0002 */
[----:B------:R1:W-:Y:S04]  /*11ac0*/  LDGSTS.E.BYPASS.LTC128B.128 [R4+0x2400], desc[UR36][R2.64], !P2 ;  /* 0x0240000002047fae */ /* 0x0003e8000d101d64 */
[----:B----4-:R1:W-:Y:S02]  /*11ad0*/  LDGSTS.E.BYPASS.LTC128B.128 [R4+0x5400], desc[UR36][R2.64+0x80], !P3 ;  /* 0x0540008002047fae */ /* 0x0103e4000d901d64 */
.L_x_1191:
[C---:B------:R-:W-:Y:S01]  /*11ae0*/  ISETP.LT.OR P1, PT, R5.reuse, 0x51, P1 ;  /* 0x000000510500780c */ /* 0x040fe20000f21670 */
[----:B-1----:R-:W-:Y:S01]  /*11af0*/  IMAD.MOV.U32 R2, RZ, RZ, R14 ;  /* 0x000000ffff027224 */ /* 0x002fe200078e000e */
[----:B------:R-:W-:Y:S01]  /*11b00*/  ISETP.LT.OR P0, PT, R5, 0x51, !P0 ;  /* 0x000000510500780c */ /* 0x000fe20004701670 */
[----:B------:R-:W-:Y:S02]  /*11b10*/  IMAD.MOV.U32 R3, RZ, RZ, R17 ;  /* 0x000000ffff037224 */ /* 0x000fe400078e0011 */
[----:B------:R-:W-:-:S08]  /*11b20*/  IMAD.WIDE.U32 R2, R30, 0x2, R2 ;  /* 0x000000021e027825 */ /* 0x000fd000078e0002 */
[----:B------:R-:W-:Y:S01]  /*11b30*/  @!PT LDS RZ, [RZ] ;  /* 0x00000000fffff984 */ /* 0x000fe20000000800 */
[----:B------:R-:W-:Y:S01]  /*11b40*/  @!PT LDS RZ, [RZ] ;  /* 0x00000000fffff984 */ /* 0x000fe20000000800 */
[----:B------:R-:W-:Y:S01]  /*11b50*/  @!PT LDS RZ, [RZ] ;  /* 0x00000000fffff984 */ /* 0x000fe20000000800 */
[----:B------:R0:W-:Y:S04]  /*11b60*/  LDGSTS.E.BYPASS.LTC128B.128 [R4+0x2c00], desc[UR36][R2.64], !P1 ;  /* 0x02c0000002047fae */ /* 0x0001e8000c901d64 */
[----:B------:R0:W-:Y:S01]  /*11b70*/  LDGSTS.E.BYPASS.LTC128B.128 [R4+0x5c00], desc[UR36][R2.64+0x80], !P0 ;  /* 0x05c0008002047fae */ /* 0x0001e2000c101d64 */
[----:B------:R-:W-:Y:S01]  /*11b80*/  PLOP3.LUT P0, PT, PT, PT, PT, 0x80, 0x0 ;  /* 0x000000000000781c */ /* 0x000fe20003f0f070 */
[----:B------:R-:W-:-:S12]  /*11b90*/  NOP ;  /* 0x0000000000007918 */ /* 0x000fd80000000000 */
.L_x_1099:
        /* <DEDUP_REMOVED lines=10> */
.L_x_1100:
[----:B------:R1:W-:Y:S02]  /*11c40*/  SYNCS.ARRIVE.TRANS64.A1T0 RZ, [R0+URZ+0x2a850], RZ ;  /* 0x02a850ff00ff79a7 */ /* 0x0003e4000810003f */
[----:B-1----:R-:W-:-:S05]  /*11c50*/  VIADD R0, R22, 0x1 ;  /* 0x0000000116007836 */ /* 0x002fca0000000000 */
[----:B------:R-:W-:-:S04]  /*11c60*/  ISETP.NE.AND P0, PT, R0, 0x2, PT ;  /* 0x000000020000780c */ /* 0x000fc80003f05270 */
[----:B0-----:R-:W-:Y:S02]  /*11c70*/  SEL R3, RZ, 0x1, P0 ;  /* 0x00000001ff037807 */ /* 0x001fe40000000000 */
[----:B------:R-:W-:Y:S02]  /*11c80*/  SEL R0, R0, RZ, P0 ;  /* 0x000000ff00007207 */ /* 0x000fe40000000000 */
[----:B------:R-:W-:-:S07]  /*11c90*/  LOP3.LUT R24, R24, R3, RZ, 0x3c, !PT ;  /* 0x0000000318187212 */ /* 0x000fce00078e3cff */
.L_x_1060:
[----:B------:R-:W0:Y:S01]  /*11ca0*/  S2R R3, SR_CgaCtaId ;  /* 0x0000000000037919 */ /* 0x000e220000008800 */
[----:B------:R-:W-:Y:S02]  /*11cb0*/  MOV R2, 0x400 ;  /* 0x0000040000027802 */ /* 0x000fe40000000f00 */
[----:B------:R-:W-:Y:S02]  /*11cc0*/  SHF.L.U32 R8, R8, 0x1f, RZ ;  /* 0x0000001f08087819 */ /* 0x000fe400000006ff */
[----:B0-----:R-:W-:-:S04]  /*11cd0*/  LEA R7, R3, R2, 0x18 ;  /* 0x0000000203077211 */ /* 0x001fc800078ec0ff */
[----:B------:R-:W0:Y:S02]  /*11ce0*/  SYNCS.PHASECHK.TRANS64.TRYWAIT P0, [R7+URZ+0x2a820], R8 ;  /* 0x02a82008070075a7 */ /* 0x000e24000800017f */
[----:B0-----:R-:W-:Y:S05]  /*11cf0*/  @!P0 BRA `(.L_x_1101) ;  /* 0x0000003000408947 */ /* 0x001fea0003800000 */
.L_x_1192:
[----:B------:R-:W-:-:S03]  /*11d00*/  UMOV UR4, 0xffffffff ;  /* 0xffffffff00047882 */ /* 0x000fc60000000000 */
[----:B------:R-:W-:Y:S05]  /*11d10*/  BRA.DIV UR4, `(.L_x_1102) ;  /* 0x00000032044c7947 */ /* 0x000fea000b800000 */
[----:B------:R-:W1:Y:S02]  /*11d20*/  S2R R2, SR_TID.X ;  /* 0x0000000000027919 */ /* 0x000e640000002100 */
[----:B-1----:R-:W-:-:S04]  /*11d30*/  SHF.R.U32.HI R2, RZ, 0x5, R2 ;  /* 0x00000005ff027819 */ /* 0x002fc80000011602 */
[----:B------:R-:W-:-:S05]  /*11d40*/  LOP3.LUT R2, R2, 0x3, RZ, 0xc0, !PT ;  /* 0x0000000302027812 */ /* 0x000fca00078ec0ff */
[----:B------:R1:W2:Y:S02]  /*11d50*/  SHFL.IDX PT, R14, R2, RZ, 0x1f ;  /* 0x00001fff020e7589 */ /* 0x0002a400000e0000 */
.L_x_1195:
[----:B--2---:R-:W-:-:S13]  /*11d60*/  ISETP.NE.AND P0, PT, R14, RZ, PT ;  /* 0x000000ff0e00720c */ /* 0x004fda0003f05270 */
[----:B------:R-:W-:Y:S05]  /*11d70*/  @P0 BRA `(.L_x_968) ;  /* 0x0000000000900947 */ /* 0x000fea0003800000 */
[----:B------:R-:W-:-:S03]  /*11d80*/  UMOV UR4, 0xffffffff ;  /* 0xffffffff00047882 */ /* 0x000fc60000000000 */
[----:B------:R-:W-:Y:S05]  /*11d90*/  BRA.DIV UR4, `(.L_x_1103) ;  /* 0x0000003204607947 */ /* 0x000fea000b800000 */
[----:B------:R-:W-:-:S13]  /*11da0*/  ELECT P6, URZ, PT ;  /* 0x00000000003f782f */ /* 0x000fda00038c0000 */
.L_x_1198:
[----:B------:R-:W-:Y:S05]  /*11db0*/  @!P6 BRA `(.L_x_968) ;  /* 0x000000000080e947 */ /* 0x000fea0003800000 */
[----:B-1----:R-:W2:Y:S02]  /*11dc0*/  LDL R2, [R1] ;  /* 0x0000000001027983 */ /* 0x002ea40000100800 */
[----:B--2---:R-:W-:-:S13]  /*11dd0*/  R2UR UR4, R2 ;  /* 0x00000000020472ca */ /* 0x004fda00000e0000 */
[----:B------:R-:W-:-:S06]  /*11de0*/  ULOP3.LUT UR4, UR4, 0x2, URZ, 0xfc, !UPT ;  /* 0x0000000204047892 */ /* 0x000fcc000f8efc3f */
[----:B------:R-:W-:-:S05]  /*11df0*/  IMAD.U32 R2, RZ, RZ, UR4 ;  /* 0x00000004ff027e24 */ /* 0x000fca000f8e00ff */
[----:B------:R-:W-:-:S13]  /*11e00*/  ISETP.NE.AND P0, PT, R2, 0x3, PT ;  /* 0x000000030200780c */ /* 0x000fda0003f05270 */
[----:B------:R-:W-:Y:S05]  /*11e10*/  @!P0 BRA `(.L_x_1104) ;  /* 0x0000000000048947 */ /* 0x000fea0003800000 */
[----:B------:R-:W-:Y:S01]  /*11e20*/  BPT.TRAP 0x1 ;  /* 0x000000040000795c */ /* 0x000fe20000300000 */
.L_x_1104:
[----:B------:R-:W-:Y:S01]  /*11e30*/  IMAD R5, R0, 0x8, R7 ;  /* 0x0000000800057824 */ /* 0x000fe200078e0207 */
[----:B------:R-:W-:Y:S01]  /*11e40*/  SHF.L.U32 R2, R24, 0x1f, RZ ;  /* 0x0000001f18027819 */ /* 0x000fe200000006ff */
[----:B------:R-:W-:-:S03]  /*11e50*/  VIADD R0, R0, 0x1 ;  /* 0x0000000100007836 */ /* 0x000fc60000000000 */
[----:B------:R-:W1:Y:S02]  /*11e60*/  SYNCS.PHASECHK.TRANS64.TRYWAIT P1, [R5+URZ+0x2a840], R2 ;  /* 0x02a84002050075a7 */ /* 0x000e64000802017f */
[----:B------:R-:W-:-:S04]  /*11e70*/  ISETP.NE.AND P2, PT, R0, 0x2, PT ;  /* 0x000000020000780c */ /* 0x000fc80003f45270 */
[----:B------:R-:W-:Y:S01]  /*11e80*/  SEL R3, RZ, 0x1, P2 ;  /* 0x00000001ff037807 */ /* 0x000fe20001000000 */
[----:B-1----:R-:W-:Y:S08]  /*11e90*/  @!P1 BRA `(.L_x_1105) ;  /* 0x0000003000409947 */ /* 0x002ff00003800000 */
.L_x_1199:
[----:B------:R-:W-:Y:S02]  /*11ea0*/  SEL R0, R0, RZ, P2 ;  /* 0x000000ff00007207 */ /* 0x000fe40001000000 */
[----:B------:R-:W-:Y:S01]  /*11eb0*/  LOP3.LUT R3, R24, R3, RZ, 0x3c, !PT ;  /* 0x0000000318037212 */ /* 0x000fe200078e3cff */
[----:B------:R-:W-:Y:S06]  /*11ec0*/  @!P0 BRA `(.L_x_1106) ;  /* 0x0000000000048947 */ /* 0x000fec0003800000 */
[----:B------:R-:W-:Y:S01]  /*11ed0*/  BPT.TRAP 0x1 ;  /* 0x000000040000795c */ /* 0x000fe20000300000 */
.L_x_1106:
[----:B0-----:R-:W-:Y:S01]  /*11ee0*/  IMAD R7, R0, 0x8, R7 ;  /* 0x0000000800077824 */ /* 0x001fe200078e0207 */
[----:B------:R-:W-:-:S04]  /*11ef0*/  SHF.L.U32 R0, R3, 0x1f, RZ ;  /* 0x0000001f03007819 */ /* 0x000fc800000006ff */
[----:B------:R-:W0:Y:S02]  /*11f00*/  SYNCS.PHASECHK.TRANS64.TRYWAIT P1, [R7+URZ+0x2a840], R0 ;  /* 0x02a84000070075a7 */ /* 0x000e24000802017f */
[----:B0-----:R-:W-:Y:S05]  /*11f10*/  @!P1 BRA `(.L_x_1107) ;  /* 0x0000003000349947 */ /* 0x001fea0003800000 */
.L_x_1200:
[----:B------:R-:W-:Y:S05]  /*11f20*/  @!P0 BRA `(.L_x_1108) ;  /* 0x0000000000048947 */ /* 0x000fea0003800000 */
[----:B------:R-:W-:Y:S01]  /*11f30*/  BPT.TRAP 0x1 ;  /* 0x000000040000795c */ /* 0x000fe20000300000 */
.L_x_1108:
[----:B------:R-:W2:Y:S02]  /*11f40*/  SYNCS.PHASECHK.TRANS64.TRYWAIT P1, [R5+URZ+0x2a860], R2 ;  /* 0x02a86002050075a7 */ /* 0x000ea4000802017f */
[----:B--2---:R-:W-:Y:S05]  /*11f50*/  @!P1 BRA `(.L_x_1109) ;  /* 0x0000003000389947 */ /* 0x004fea0003800000 */
.L_x_1201:
[----:B------:R-:W-:Y:S05]  /*11f60*/  @!P0 BRA `(.L_x_1110) ;  /* 0x0000000000048947 */ /* 0x000fea0003800000 */
[----:B------:R-:W-:Y:S01]  /*11f70*/  BPT.TRAP 0x1 ;  /* 0x000000040000795c */ /* 0x000fe20000300000 */
.L_x_1110:
[----:B---3--:R3:W4:Y:S02]  /*11f80*/  SYNCS.PHASECHK.TRANS64.TRYWAIT P0, [R7+URZ+0x2a860], R0 ;  /* 0x02a86000070075a7 */ /* 0x008724000800017f */
[----:B----4-:R-:W-:Y:S05]  /*11f90*/  @!P0 NANOSLEEP.SYNCS 0x989680 ;  /* 0x009896800000895d */ /* 0x010fea0003900000 */
[----:B------:R-:W4:Y:S02]  /*11fa0*/  @!P0 SYNCS.PHASECHK.TRANS64 P0, [R7+URZ+0x2a860], R0 ;  /* 0x02a86000070085a7 */ /* 0x000f24000800007f */
[----:B----4-:R-:W-:Y:S05]  /*11fb0*/  @!P0 BRA `(.L_x_1110) ;  /* 0xfffffffc00f08947 */ /* 0x010fea000383ffff */
.L_x_968:
[----:B------:R-:W-:Y:S05]  /*11fc0*/  BSYNC B6 ;  /* 0x0000000000067941 */ /* 0x000fea0003800000 */
.L_x_965:
[----:B------:R-:W-:Y:S05]  /*11fd0*/  EXIT ;  /* 0x000000000000794d */ /* 0x000fea0003800000 */
.L_x_978:
[----:B0-----:R-:W-:-:S04]  /*11fe0*/  IMAD.U32 R3, RZ, RZ, UR38 ;  /* 0x00000026ff037e24 */ /* 0x001fc8000f8e00ff */
[----:B------:R0:W1:Y:S03]  /*11ff0*/  SYNCS.PHASECHK.TRANS64.TRYWAIT P0, [R3+URZ+0x2a800], R0 ;  /* 0x02a80000030075a7 */ /* 0x000066000800017f */
[----:B-1----:R-:W-:Y:S05]  /*12000*/  @!P0 NANOSLEEP.SYNCS 0x989680 ;  /* 0x009896800000895d */ /* 0x002fea0003900000 */
[----:B------:R-:W1:Y:S02]  /*12010*/  @!P0 SYNCS.PHASECHK.TRANS64 P0, [R3+URZ+0x2a800], R0 ;  /* 0x02a80000030085a7 */ /* 0x000e64000800007f */
[----:B-1----:R-:W-:Y:S05]  /*12020*/  @!P0 BRA `(.L_x_978) ;  /* 0xfffffffc00ec8947 */ /* 0x002fea000383ffff */
[----:B------:R-:W-:Y:S05]  /*12030*/  BRA `(.L_x_1111) ;  /* 0xfffffef400787947 */ /* 0x000fea000383ffff */
.L_x_982:
[----:B0-----:R-:W-:-:S04]  /*12040*/  IMAD.U32 R3, RZ, RZ, UR38 ;  /* 0x00000026ff037e24 */ /* 0x001fc8000f8e00ff */
[----:B------:R0:W2:Y:S03]  /*12050*/  SYNCS.PHASECHK.TRANS64.TRYWAIT P1, [R3+URZ+0x2a830], R0 ;  /* 0x02a83000030075a7 */ /* 0x0000a6000802017f */
[----:B--2---:R-:W-:Y:S05]  /*12060*/  @!P1 NANOSLEEP.SYNCS 0x989680 ;  /* 0x009896800000995d */ /* 0x004fea0003900000 */
[----:B------:R-:W2:Y:S02]  /*12070*/  @!P1 SYNCS.PHASECHK.TRANS64 P1, [R3+URZ+0x2a830], R0 ;  /* 0x02a83000030095a7 */ /* 0x000ea4000802007f */
[----:B--2---:R-:W-:Y:S05]  /*12080*/  @!P1 BRA `(.L_x_982) ;  /* 0xfffffffc00ec9947 */ /* 0x004fea000383ffff */
[----:B------:R-:W-:Y:S05]  /*12090*/  BRA `(.L_x_981) ;  /* 0xfffffef4009c7947 */ /* 0x000fea000383ffff */
.L_x_999:
[----:B-1----:R-:W-:-:S04]  /*120a0*/  IMAD.U32 R12, RZ, RZ, UR60 ;  /* 0x0000003cff0c7e24 */ /* 0x002fc8000f8e00ff */
[----:B------:R1:W2:Y:S03]  /*120b0*/  SYNCS.PHASECHK.TRANS64.TRYWAIT P1, [R12+URZ+0x2a830], R11 ;  /* 0x02a8300b0c0075a7 */ /* 0x0002a6000802017f */
[----:B--2---:R-:W-:Y:S05]  /*120c0*/  @!P1 NANOSLEEP.SYNCS 0x989680 ;  /* 0x009896800000995d */ /* 0x004fea0003900000 */
[----:B------:R-:W2:Y:S02]  /*120d0*/  @!P1 SYNCS.PHASECHK.TRANS64 P1, [R12+URZ+0x2a830], R11 ;  /* 0x02a8300b0c0095a7 */ /* 0x000ea4000802007f */
[----:B--2---:R-:W-:Y:S05]  /*120e0*/  @!P1 BRA `(.L_x_999) ;  /* 0xfffffffc00ec9947 */ /* 0x004fea000383ffff */
[----:B------:R-:W-:Y:S05]  /*120f0*/  BRA `(.L_x_998) ;  /* 0xffffff2000ec7947 */ /* 0x000fea000383ffff */
.L_x_1003:
[----:B01----:R-:W-:-:S04]  /*12100*/  IMAD.U32 R11, RZ, RZ, UR10 ;  /* 0x0000000aff0b7e24 */ /* 0x003fc8000f8e00ff */
[----:B------:R0:W1:Y:S03]  /*12110*/  SYNCS.PHASECHK.TRANS64.TRYWAIT P1, [R11+URZ+0x2a850], R0 ;  /* 0x02a850000b0075a7 */ /* 0x000066000802017f */
[----:B-1----:R-:W-:Y:S05]  /*12120*/  @!P1 NANOSLEEP.SYNCS 0x989680 ;  /* 0x009896800000995d */ /* 0x002fea0003900000 */
[----:B------:R-:W1:Y:S02]  /*12130*/  @!P1 SYNCS.PHASECHK.TRANS64 P1, [R11+URZ+0x2a850], R0 ;  /* 0x02a850000b0095a7 */ /* 0x000e64000802007f */
[----:B-1----:R-:W-:Y:S05]  /*12140*/  @!P1 BRA `(.L_x_1003) ;  /* 0xfffffffc00ec9947 */ /* 0x002fea000383ffff */
[----:B------:R-:W-:Y:S05]  /*12150*/  BRA `(.L_x_1002) ;  /* 0xffffff2800f87947 */ /* 0x000fea000383ffff */
.L_x_1022:
[----:B-1----:R-:W-:-:S04]  /*12160*/  IMAD.U32 R12, RZ, RZ, UR5 ;  /* 0x00000005ff0c7e24 */ /* 0x002fc8000f8e00ff */
[----:B------:R1:W2:Y:S03]  /*12170*/  SYNCS.PHASECHK.TRANS64.TRYWAIT P1, [R12+URZ+0x2a830], R11 ;  /* 0x02a8300b0c0075a7 */ /* 0x0002a6000802017f */
[----:B--2---:R-:W-:Y:S05]  /*12180*/  @!P1 NANOSLEEP.SYNCS 0x989680 ;  /* 0x009896800000995d */ /* 0x004fea0003900000 */
[----:B------:R-:W2:Y:S02]  /*12190*/  @!P1 SYNCS.PHASECHK.TRANS64 P1, [R12+URZ+0x2a830], R11 ;  /* 0x02a8300b0c0095a7 */ /* 0x000ea4000802007f */
[----:B--2---:R-:W-:Y:S05]  /*121a0*/  @!P1 BRA `(.L_x_1022) ;  /* 0xfffffffc00ec9947 */ /* 0x004fea000383ffff */
[----:B------:R-:W-:Y:S05]  /*121b0*/  BRA `(.L_x_1021) ;  /* 0xffffff5000a87947 */ /* 0x000fea000383ffff */
.L_x_1026:
[----:B01----:R-:W-:-:S04]  /*121c0*/  IMAD.U32 R11, RZ, RZ, UR7 ;  /* 0x00000007ff0b7e24 */ /* 0x003fc8000f8e00ff */
[----:B------:R0:W1:Y:S03]  /*121d0*/  SYNCS.PHASECHK.TRANS64.TRYWAIT P1, [R11+URZ+0x2a850], R0 ;  /* 0x02a850000b0075a7 */ /* 0x000066000802017f */
[----:B-1----:R-:W-:Y:S05]  /*121e0*/  @!P1 NANOSLEEP.SYNCS 0x989680 ;  /* 0x009896800000995d */ /* 0x002fea0003900000 */
[----:B------:R-:W1:Y:S02]  /*121f0*/  @!P1 SYNCS.PHASECHK.TRANS64 P1, [R11+URZ+0x2a850], R0 ;  /* 0x02a850000b0095a7 */ /* 0x000e64000802007f */
[----:B-1----:R-:W-:Y:S05]  /*12200*/  @!P1 BRA `(.L_x_1026) ;  /* 0xfffffffc00ec9947 */ /* 0x002fea000383ffff */
[----:B------:R-:W-:Y:S05]  /*12210*/  BRA `(.L_x_1025) ;  /* 0xffffff5800b47947 */ /* 0x000fea000383ffff */
.L_x_1034:
[----:B-1----:R-:W-:-:S04]  /*12220*/  IMAD.U32 R12, RZ, RZ, UR7 ;  /* 0x00000007ff0c7e24 */ /* 0x002fc8000f8e00ff */
[----:B------:R1:W2:Y:S03]  /*12230*/  SYNCS.PHASECHK.TRANS64.TRYWAIT P1, [R12+URZ+0x2a830], R11 ;  /* 0x02a8300b0c0075a7 */ /* 0x0002a6000802017f */
[----:B--2---:R-:W-:Y:S05]  /*12240*/  @!P1 NANOSLEEP.SYNCS 0x989680 ;  /* 0x009896800000995d */ /* 0x004fea0003900000 */
[----:B------:R-:W2:Y:S02]  /*12250*/  @!P1 SYNCS.PHASECHK.TRANS64 P1, [R12+URZ+0x2a830], R11 ;  /* 0x02a8300b0c0095a7 */ /* 0x000ea4000802007f */
[----:B--2---:R-:W-:Y:S05]  /*12260*/  @!P1 BRA `(.L_x_1034) ;  /* 0xfffffffc00ec9947 */ /* 0x004fea000383ffff */
[----:B------:R-:W-:Y:S05]  /*12270*/  BRA `(.L_x_1033) ;  /* 0xffffff6c00707947 */ /* 0x000fea000383ffff */
.L_x_1038:
[----:B01----:R-:W-:-:S04]  /*12280*/  IMAD.U32 R11, RZ, RZ, UR5 ;  /* 0x00000005ff0b7e24 */ /* 0x003fc8000f8e00ff */
[----:B------:R0:W1:Y:S03]  /*12290*/  SYNCS.PHASECHK.TRANS64.TRYWAIT P1, [R11+URZ+0x2a850], R0 ;  /* 0x02a850000b0075a7 */ /* 0x000066000802017f */
[----:B-1----:R-:W-:Y:S05]  /*122a0*/  @!P1 NANOSLEEP.SYNCS 0x989680 ;  /* 0x009896800000995d */ /* 0x002fea0003900000 */
[----:B------:R-:W1:Y:S02]  /*122b0*/  @!P1 SYNCS.PHASECHK.TRANS64 P1, [R11+URZ+0x2a850], R0 ;  /* 0x02a850000b0095a7 */ /* 0x000e64000802007f */
[----:B-1----:R-:W-:Y:S05]  /*122c0*/  @!P1 BRA `(.L_x_1038) ;  /* 0xfffffffc00ec9947 */ /* 0x002fea000383ffff */
[----:B------:R-:W-:Y:S05]  /*122d0*/  BRA `(.L_x_1037) ;  /* 0xffffff74007c7947 */ /* 0x000fea000383ffff */
.L_x_1053:
[----:B-1----:R-:W-:-:S04]  /*122e0*/  IMAD.U32 R0, RZ, RZ, UR5 ;  /* 0x00000005ff007e24 */ /* 0x002fc8000f8e00ff */
[----:B------:R1:W2:Y:S03]  /*122f0*/  SYNCS.PHASECHK.TRANS64.TRYWAIT P1, [R0+URZ+0x2a850], R3 ;  /* 0x02a85003000075a7 */ /* 0x0002a6000802017f */
[----:B--2---:R-:W-:Y:S05]  /*12300*/  @!P1 NANOSLEEP.SYNCS 0x989680 ;  /* 0x009896800000995d */ /* 0x004fea0003900000 */
[----:B------:R-:W2:Y:S02]  /*12310*/  @!P1 SYNCS.PHASECHK.TRANS64 P1, [R0+URZ+0x2a850], R3 ;  /* 0x02a85003000095a7 */ /* 0x000ea4000802007f */
[----:B--2---:R-:W-:Y:S05]  /*12320*/  @!P1 BRA `(.L_x_1053) ;  /* 0xfffffffc00ec9947 */ /* 0x004fea000383ffff */
[----:B------:R-:W-:Y:S05]  /*12330*/  BRA `(.L_x_1052) ;  /* 0xffffff9c00807947 */ /* 0x000fea000383ffff */
.L_x_1071:
[----:B------:R-:W-:Y:S02]  /*12340*/  IMAD.MOV.U32 R13, RZ, RZ, R17 ;  /* 0x000000ffff0d7224 */ /* 0x000fe400078e0011 */
[----:B------:R-:W-:Y:S02]  /*12350*/  IMAD.MOV.U32 R12, RZ, RZ, RZ ;  /* 0x000000ffff0c7224 */ /* 0x000fe400078e00ff */
[----:B------:R-:W-:Y:S02]  /*12360*/  IMAD.MOV.U32 R11, RZ, RZ, 0x1f ;  /* 0x0000001fff0b7424 */ /* 0x000fe400078e00ff */
[----:B------:R-:W-:-:S07]  /*12370*/  IMAD.MOV.U32 R15, RZ, RZ, -0x1 ;  /* 0xffffffffff0f7424 */ /* 0x000fce00078e00ff */
[----:B-----5:R-:W-:Y:S05]  /*12380*/  WARPSYNC.COLLECTIVE R15, `(.L_x_1112) ;  /* 0x000000000f087348 */ /* 0x020fea0003c00000 */
[----:B------:R0:W1:Y:S02]  /*12390*/  SHFL.IDX P6, R14, R13, R12, R11 ;  /* 0x0000000c0d0e7389 */ /* 0x00006400000c000b */
[----:B01---5:R-:W-:Y:S01]  /*123a0*/  ENDCOLLECTIVE ;  /* 0x000000000000791b */ /* 0x023fe20003800000 */
.L_x_1112:
[----:B------:R-:W-:Y:S05]  /*123b0*/  BRA `(.L_x_1113) ;  /* 0xffffffd000007947 */ /* 0x000fea000383ffff */
.L_x_1073:
[----:B0-----:R-:W-:-:S04]  /*123c0*/  IMAD.U32 R3, RZ, RZ, UR48 ;  /* 0x00000030ff037e24 */ /* 0x001fc8000f8e00ff */
[----:B------:R0:W1:Y:S03]  /*123d0*/  SYNCS.PHASECHK.TRANS64.TRYWAIT P0, [R3+URZ+0x2a840], R2 ;  /* 0x02a84002030075a7 */ /* 0x000066000800017f */
[----:B-1----:R-:W-:Y:S05]  /*123e0*/  @!P0 NANOSLEEP.SYNCS 0x989680 ;  /* 0x009896800000895d */ /* 0x002fea0003900000 */
[----:B------:R-:W1:Y:S02]  /*123f0*/  @!P0 SYNCS.PHASECHK.TRANS64 P0, [R3+URZ+0x2a840], R2 ;  /* 0x02a84002030085a7 */ /* 0x000e64000800007f */
[----:B-1----:R-:W-:Y:S05]  /*12400*/  @!P0 BRA `(.L_x_1073) ;  /* 0xfffffffc00ec8947 */ /* 0x002fea000383ffff */
[----:B------:R-:W-:Y:S05]  /*12410*/  BRA `(.L_x_1114) ;  /* 0xffffffd000a07947 */ /* 0x000fea000383ffff */
.L_x_1074:
        /* <DEDUP_REMOVED lines=8> */
.L_x_1116:
[----:B------:R-:W-:Y:S05]  /*124a0*/  BSYNC B0 ;  /* 0x0000000000007941 */ /* 0x000fea0003800000 */
.L_x_1115:
[----:B------:R-:W-:Y:S01]  /*124b0*/  IMAD.MOV.U32 R13, RZ, RZ, R0 ;  /* 0x000000ffff0d7224 */ /* 0x000fe200078e0000 */
[----:B------:R-:W-:Y:S01]  /*124c0*/  @P0 LEA R9, R25, UR48, 0x1 ;  /* 0x0000003019090c11 */ /* 0x000fe2000f8e08ff */
[----:B------:R-:W-:Y:S02]  /*124d0*/  IMAD.MOV.U32 R12, RZ, RZ, RZ ;  /* 0x000000ffff0c7224 */ /* 0x000fe400078e00ff */
[----:B------:R-:W-:Y:S02]  /*124e0*/  IMAD.MOV.U32 R11, RZ, RZ, 0x181f ;  /* 0x0000181fff0b7424 */ /* 0x000fe400078e00ff */
[----:B------:R-:W-:Y:S02]  /*124f0*/  IMAD.MOV.U32 R15, RZ, RZ, -0x1 ;  /* 0xffffffffff0f7424 */ /* 0x000fe400078e00ff */
[----:B------:R-:W-:-:S07]  /*12500*/  IMAD.MOV.U32 R3, RZ, RZ, R14 ;  /* 0x000000ffff037224 */ /* 0x000fce00078e000e */
[----:B------:R-:W-:Y:S05]  /*12510*/  WARPSYNC.COLLECTIVE R15, `(.L_x_1117) ;  /* 0x000000000f087348 */ /* 0x000fea0003c00000 */
[----:B------:R0:W1:Y:S02]  /*12520*/  SHFL.IDX P6, R14, R13, R12, R11 ;  /* 0x0000000c0d0e7389 */ /* 0x00006400000c000b */
[----:B01----:R-:W-:Y:S01]  /*12530*/  ENDCOLLECTIVE ;  /* 0x000000000000791b */ /* 0x003fe20003800000 */
.L_x_1117:
[----:B------:R-:W-:Y:S02]  /*12540*/  IMAD.MOV.U32 R13, RZ, RZ, R7 ;  /* 0x000000ffff0d7224 */ /* 0x000fe400078e0007 */
[----:B------:R-:W-:Y:S02]  /*12550*/  IMAD.MOV.U32 R12, RZ, RZ, 0x1 ;  /* 0x00000001ff0c7424 */ /* 0x000fe400078e00ff */
[----:B------:R-:W-:-:S07]  /*12560*/  IMAD.MOV.U32 R2, RZ, RZ, R14 ;  /* 0x000000ffff027224 */ /* 0x000fce00078e000e */
[----:B------:R-:W-:Y:S05]  /*12570*/  WARPSYNC.COLLECTIVE R15, `(.L_x_1118) ;  /* 0x000000000f087348 */ /* 0x000fea0003c00000 */
[----:B------:R0:W1:Y:S02]  /*12580*/  SHFL.IDX P6, R14, R13, R12, R11 ;  /* 0x0000000c0d0e7389 */ /* 0x00006400000c000b */
[----:B01----:R-:W-:Y:S01]  /*12590*/  ENDCOLLECTIVE ;  /* 0x000000000000791b */ /* 0x003fe20003800000 */
.L_x_1118:
        /* <DEDUP_REMOVED lines=13> */
.L_x_1119:
[----:B------:R-:W-:Y:S01]  /*12670*/  @P0 LEA R21, R25, UR48, 0x1 ;  /* 0x0000003019150c11 */ /* 0x000fe2000f8e08ff */
[----:B------:R-:W-:Y:S02]  /*12680*/  IMAD.MOV.U32 R13, RZ, RZ, R7 ;  /* 0x000000ffff0d7224 */ /* 0x000fe400078e0007 */
[----:B------:R-:W-:Y:S02]  /*12690*/  IMAD.MOV.U32 R12, RZ, RZ, 0x2 ;  /* 0x00000002ff0c7424 */ /* 0x000fe400078e00ff */
[----:B------:R-:W-:-:S07]  /*126a0*/  IMAD.MOV.U32 R4, RZ, RZ, R14 ;  /* 0x000000ffff047224 */ /* 0x000fce00078e000e */
[----:B------:R-:W-:Y:S05]  /*126b0*/  WARPSYNC.COLLECTIVE R15, `(.L_x_1120) ;  /* 0x000000000f087348 */ /* 0x000fea0003c00000 */
[----:B------:R0:W1:Y:S02]  /*126c0*/  SHFL.IDX P6, R14, R13, R12, R11 ;  /* 0x0000000c0d0e7389 */ /* 0x00006400000c000b */
[----:B01----:R-:W-:Y:S01]  /*126d0*/  ENDCOLLECTIVE ;  /* 0x000000000000791b */ /* 0x003fe20003800000 */
.L_x_1120:
        /* <DEDUP_REMOVED lines=13> */
.L_x_1121:
[----:B------:R-:W-:Y:S01]  /*127b0*/  IMAD.MOV.U32 R3, RZ, RZ, R8 ;  /* 0x000000ffff037224 */ /* 0x000fe200078e0008 */
[----:B------:R-:W-:Y:S01]  /*127c0*/  @P0 LEA R35, R25, UR48, 0x1 ;  /* 0x0000003019230c11 */ /* 0x000fe2000f8e08ff */
[----:B------:R-:W-:Y:S02]  /*127d0*/  IMAD.MOV.U32 R13, RZ, RZ, R7 ;  /* 0x000000ffff0d7224 */ /* 0x000fe400078e0007 */
[----:B------:R-:W-:Y:S02]  /*127e0*/  IMAD.MOV.U32 R12, RZ, RZ, 0x3 ;  /* 0x00000003ff0c7424 */ /* 0x000fe400078e00ff */
[----:B------:R-:W-:-:S07]  /*127f0*/  IMAD.MOV.U32 R2, RZ, RZ, R14 ;  /* 0x000000ffff027224 */ /* 0x000fce00078e000e */
[----:B------:R-:W-:Y:S05]  /*12800*/  WARPSYNC.COLLECTIVE R15, `(.L_x_1122) ;  /* 0x000000000f087348 */ /* 0x000fea0003c00000 */
[----:B------:R0:W1:Y:S02]  /*12810*/  SHFL.IDX P6, R14, R13, R12, R11 ;  /* 0x0000000c0d0e7389 */ /* 0x00006400000c000b */
[----:B01----:R-:W-:Y:S01]  /*12820*/  ENDCOLLECTIVE ;  /* 0x000000000000791b */ /* 0x003fe20003800000 */
.L_x_1122:
        /* <DEDUP_REMOVED lines=13> */
.L_x_1123:
        /* <DEDUP_REMOVED lines=8> */
.L_x_1124:
[----:B------:R-:W-:-:S04]  /*12980*/  IMAD.MOV.U32 R4, RZ, RZ, R10 ;  /* 0x000000ffff047224 */ /* 0x000fc800078e000a */
[----:B------:R-:W-:-:S05]  /*12990*/  @P0 IMAD.WIDE.U32 R4, R30, 0x2, R4 ;  /* 0x000000021e040825 */ /* 0x000fca00078e0004 */
[----:B------:R-:W-:Y:S01]  /*129a0*/  @!PT LDS RZ, [RZ] ;  /* 0x00000000fffff984 */ /* 0x000fe20000000800 */
[----:B------:R-:W-:Y:S01]  /*129b0*/  @!PT LDS RZ, [RZ] ;  /* 0x00000000fffff984 */ /* 0x000fe20000000800 */
[----:B------:R-:W-:Y:S01]  /*129c0*/  @!PT LDS RZ, [RZ] ;  /* 0x00000000fffff984 */ /* 0x000fe20000000800 */
[----:B------:R0:W-:Y:S01]  /*129d0*/  @P0 LDGSTS.E.BYPASS.LTC128B.128 [R9+0x19c00], desc[UR36][R4.64], !P3 ;  /* 0x19c0000004090fae */ /* 0x0001e2000d901d64 */
[----:B------:R-:W-:-:S03]  /*129e0*/  IMAD.MOV.U32 R13, RZ, RZ, R0 ;  /* 0x000000ffff0d7224 */ /* 0x000fc600078e0000 */
[----:B------:R0:W-:Y:S04]  /*129f0*/  @P0 LDGSTS.E.BYPASS.LTC128B.128 [R9+0x1cc00], desc[UR36][R4.64+0x80], !P2 ;  /* 0x1cc0008004090fae */ /* 0x0001e8000d101d64 */
[----:B------:R0:W-:Y:S01]  /*12a00*/  @P0 LDGSTS.E.BYPASS.LTC128B.128 [R9+0x1fc00], desc[UR36][R4.64+0x100], !P1 ;  /* 0x1fc0010004090fae */ /* 0x0001e2000c901d64 */
[----:B------:R-:W-:Y:S01]  /*12a10*/  ISETP.GE.AND P0, PT, R6, 0x41, PT ;  /* 0x000000410600780c */ /* 0x000fe20003f06270 */
[----:B------:R-:W-:-:S12]  /*12a20*/  IMAD.MOV.U32 R8, RZ, RZ, R14 ;  /* 0x000000ffff087224 */ /* 0x000fd800078e000e */
[----:B0-----:R-:W-:Y:S05]  /*12a30*/  WARPSYNC.COLLECTIVE R15, `(.L_x_1125) ;  /* 0x000000000f087348 */ /* 0x001fea0003c00000 */
[----:B------:R1:W2:Y:S02]  /*12a40*/  SHFL.IDX P6, R14, R13, R12, R11 ;  /* 0x0000000c0d0e7389 */ /* 0x0002a400000c000b */
[----:B012---:R-:W-:Y:S01]  /*12a50*/  ENDCOLLECTIVE ;  /* 0x000000000000791b */ /* 0x007fe20003800000 */
.L_x_1125:
        /* <DEDUP_REMOVED lines=8> */
.L_x_1126:
        /* <DEDUP_REMOVED lines=8> */
[----:B------:R-:W-:-:S07]  /*12b60*/  IMAD.MOV.U32 R7, RZ, RZ, R14 ;  /* 0x000000ffff077224 */ /* 0x000fce00078e000e */
[----:B0-----:R-:W-:Y:S05]  /*12b70*/  WARPSYNC.COLLECTIVE R15, `(.L_x_1127) ;  /* 0x000000000f087348 */ /* 0x001fea0003c00000 */
[----:B------:R1:W2:Y:S02]  /*12b80*/  SHFL.IDX P6, R14, R13, R12, R11 ;  /* 0x0000000c0d0e7389 */ /* 0x0002a400000c000b */
[----:B012---:R-:W-:Y:S01]  /*12b90*/  ENDCOLLECTIVE ;  /* 0x000000000000791b */ /* 0x007fe20003800000 */
.L_x_1127:
[----:B------:R-:W-:Y:S05]  /*12ba0*/  BRA `(.L_x_1128) ;  /* 0xffffffd000007947 */ /* 0x000fea000383ffff */
.L_x_1077:
[----:B------:R-:W-:Y:S02]  /*12bb0*/  IMAD.MOV.U32 R13, RZ, RZ, R8 ;  /* 0x000000ffff0d7224 */ /* 0x000fe400078e0008 */
[----:B------:R-:W-:Y:S02]  /*12bc0*/  IMAD.MOV.U32 R12, RZ, RZ, RZ ;  /* 0x000000ffff0c7224 */ /* 0x000fe400078e00ff */
[----:B------:R-:W-:Y:S02]  /*12bd0*/  IMAD.MOV.U32 R11, RZ, RZ, 0x181f ;  /* 0x0000181fff0b7424 */ /* 0x000fe400078e00ff */
[----:B------:R-:W-:Y:S02]  /*12be0*/  IMAD.MOV.U32 R15, RZ, RZ, -0x1 ;  /* 0xffffffffff0f7424 */ /* 0x000fe400078e00ff */
[----:B------:R-:W-:-:S07]  /*12bf0*/  VIADD R7, R36, UR42 ;  /* 0x0000002a24077c36 */ /* 0x000fce0008000000 */
[----:B------:R-:W-:Y:S05]  /*12c00*/  WARPSYNC.COLLECTIVE R15, `(.L_x_1129) ;  /* 0x000000000f087348 */ /* 0x000fea0003c00000 */
[----:B------:R0:W1:Y:S02]  /*12c10*/  SHFL.IDX P6, R14, R13, R12, R11 ;  /* 0x0000000c0d0e7389 */ /* 0x00006400000c000b */
[----:B01----:R-:W-:Y:S01]  /*12c20*/  ENDCOLLECTIVE ;  /* 0x000000000000791b */ /* 0x003fe20003800000 */
.L_x_1129:
[----:B------:R-:W-:Y:S02]  /*12c30*/  VIADD R5, R7, 0x10 ;  /* 0x0000001007057836 */ /* 0x000fe40000000000 */
[----:B------:R-:W-:Y:S02]  /*12c40*/  IMAD.MOV.U32 R13, RZ, RZ, R0 ;  /* 0x000000ffff0d7224 */ /* 0x000fe400078e0000 */
[----:B------:R-:W-:-:S07]  /*12c50*/  IMAD.MOV.U32 R3, RZ, RZ, R14 ;  /* 0x000000ffff037224 */ /* 0x000fce00078e000e */
[----:B------:R-:W-:Y:S05]  /*12c60*/  WARPSYNC.COLLECTIVE R15, `(.L_x_1130) ;  /* 0x000000000f087348 */ /* 0x000fea0003c00000 */
[----:B------:R0:W1:Y:S02]  /*12c70*/  SHFL.IDX P6, R14, R13, R12, R11 ;  /* 0x0000000c0d0e7389 */ /* 0x00006400000c000b */
[----:B01----:R-:W-:Y:S01]  /*12c80*/  ENDCOLLECTIVE ;  /* 0x000000000000791b */ /* 0x003fe20003800000 */
.L_x_1130:
        /* <DEDUP_REMOVED lines=10> */
.L_x_1131:
        /* <DEDUP_REMOVED lines=8> */
[----:B------:R-:W-:Y:S01]  /*12db0*/  ISETP.GE.AND P1, PT, R5, R6, PT ;  /* 0x000000060500720c */ /* 0x000fe20003f26270 */
[----:B------:R-:W-:-:S12]  /*12dc0*/  IMAD.MOV.U32 R5, RZ, RZ, R14 ;  /* 0x000000ffff057224 */ /* 0x000fd800078e000e */
[----:B0-----:R-:W-:Y:S05]  /*12dd0*/  WARPSYNC.COLLECTIVE R15, `(.L_x_1132) ;  /* 0x000000000f087348 */ /* 0x001fea0003c00000 */
[----:B------:R1:W2:Y:S02]  /*12de0*/  SHFL.IDX P6, R14, R13, R12, R11 ;  /* 0x0000000c0d0e7389 */ /* 0x0002a400000c000b */
[----:B012---:R-:W-:Y:S01]  /*12df0*/  ENDCOLLECTIVE ;  /* 0x000000000000791b */ /* 0x007fe20003800000 */
.L_x_1132:
[----:B------:R-:W-:Y:S01]  /*12e00*/  VIADD R3, R7, 0x20 ;  /* 0x0000002007037836 */ /* 0x000fe20000000000 */
[----:B------:R-:W-:Y:S01]  /*12e10*/  @!P1 LEA R21, R25, UR48, 0x1 ;  /* 0x0000003019159c11 */ /* 0x000fe2000f8e08ff */
[----:B------:R-:W-:Y:S02]  /*12e20*/  IMAD.MOV.U32 R13, RZ, RZ, R8 ;  /* 0x000000ffff0d7224 */ /* 0x000fe400078e0008 */
[----:B------:R-:W-:Y:S02]  /*12e30*/  IMAD.MOV.U32 R12, RZ, RZ, 0x2 ;  /* 0x00000002ff0c7424 */ /* 0x000fe400078e00ff */
[----:B------:R-:W-:-:S07]  /*12e40*/  IMAD.MOV.U32 R4, RZ, RZ, R14 ;  /* 0x000000ffff047224 */ /* 0x000fce00078e000e */
[----:B------:R-:W-:Y:S05]  /*12e50*/  WARPSYNC.COLLECTIVE R15, `(.L_x_1133) ;  /* 0x000000000f087348 */ /* 0x000fea0003c00000 */
[----:B------:R0:W1:Y:S02]  /*12e60*/  SHFL.IDX P6, R14, R13, R12, R11 ;  /* 0x0000000c0d0e7389 */ /* 0x00006400000c000b */
[----:B01----:R-:W-:Y:S01]  /*12e70*/  ENDCOLLECTIVE ;  /* 0x000000000000791b */ /* 0x003fe20003800000 */
.L_x_1133:
        /* <DEDUP_REMOVED lines=13> */
.L_x_1134:
        /* <DEDUP_REMOVED lines=8> */
.L_x_1135:
        /* <DEDUP_REMOVED lines=13> */
.L_x_1136:
        /* <DEDUP_REMOVED lines=8> */
.L_x_1137:
        /* <DEDUP_REMOVED lines=13> */
.L_x_1138:
        /* <DEDUP_REMOVED lines=8> */
.L_x_1139:
        /* <DEDUP_REMOVED lines=13> */
.L_x_1140:
        /* <DEDUP_REMOVED lines=8> */
.L_x_1141:
        /* <DEDUP_REMOVED lines=13> */
.L_x_1142:
[----:B------:R-:W-:Y:S01]  /*13490*/  @!P1 LEA R9, R25, UR48, 0x1 ;  /* 0x0000003019099c11 */ /* 0x000fe2000f8e08ff */
[----:B------:R-:W-:Y:S02]  /*134a0*/  IMAD.MOV.U32 R13, RZ, RZ, R8 ;  /* 0x000000ffff0d7224 */ /* 0x000fe400078e0008 */
[----:B------:R-:W-:Y:S02]  /*134b0*/  IMAD.MOV.U32 R12, RZ, RZ, 0x7 ;  /* 0x00000007ff0c7424 */ /* 0x000fe400078e00ff */
[----:B------:R-:W-:-:S07]  /*134c0*/  IMAD.MOV.U32 R2, RZ, RZ, R14 ;  /* 0x000000ffff027224 */ /* 0x000fce00078e000e */
[----:B------:R-:W-:Y:S05]  /*134d0*/  WARPSYNC.COLLECTIVE R15, `(.L_x_1143) ;  /* 0x000000000f087348 */ /* 0x000fea0003c00000 */
[----:B------:R0:W1:Y:S02]  /*134e0*/  SHFL.IDX P6, R14, R13, R12, R11 ;  /* 0x0000000c0d0e7389 */ /* 0x00006400000c000b */
[----:B01----:R-:W-:Y:S01]  /*134f0*/  ENDCOLLECTIVE ;  /* 0x000000000000791b */ /* 0x003fe20003800000 */
.L_x_1143:
        /* <DEDUP_REMOVED lines=12> */
.L_x_1144:
[----:B------:R-:W-:Y:S05]  /*135c0*/  BRA `(.L_x_1145) ;  /* 0xffffffcc00ec7947 */ /* 0x000fea000383ffff */
.L_x_1080:
[----:B0-----:R-:W-:-:S04]  /*135d0*/  IMAD.U32 R3, RZ, RZ, UR48 ;  /* 0x00000030ff037e24 */ /* 0x001fc8000f8e00ff */
[----:B------:R0:W1:Y:S03]  /*135e0*/  SYNCS.PHASECHK.TRANS64.TRYWAIT P0, [R3+URZ+0x2a820], R0 ;  /* 0x02a82000030075a7 */ /* 0x000066000800017f */
[----:B-1----:R-:W-:Y:S05]  /*135f0*/  @!P0 NANOSLEEP.SYNCS 0x989680 ;  /* 0x009896800000895d */ /* 0x002fea0003900000 */
[----:B------:R-:W1:Y:S02]  /*13600*/  @!P0 SYNCS.PHASECHK.TRANS64 P0, [R3+URZ+0x2a820], R0 ;  /* 0x02a82000030085a7 */ /* 0x000e64000800007f */
[----:B-1----:R-:W-:Y:S05]  /*13610*/  @!P0 BRA `(.L_x_1080) ;  /* 0xfffffffc00ec8947 */ /* 0x002fea000383ffff */
[----:B------:R-:W-:Y:S05]  /*13620*/  BRA `(.L_x_1146) ;  /* 0xffffffd000387947 */ /* 0x000fea000383ffff */
.L_x_1084:
[----:B0-----:R0:W1:Y:S02]  /*13630*/  SYNCS.PHASECHK.TRANS64.TRYWAIT P0, [R8+URZ+0x2a840], R3 ;  /* 0x02a84003080075a7 */ /* 0x001064000800017f */
[----:B-1----:R-:W-:Y:S05]  /*13640*/  @!P0 NANOSLEEP.SYNCS 0x989680 ;  /* 0x009896800000895d */ /* 0x002fea0003900000 */
[----:B------:R-:W1:Y:S02]  /*13650*/  @!P0 SYNCS.PHASECHK.TRANS64 P0, [R8+URZ+0x2a840], R3 ;  /* 0x02a84003080085a7 */ /* 0x000e64000800007f */
[----:B-1----:R-:W-:Y:S05]  /*13660*/  @!P0 BRA `(.L_x_1084) ;  /* 0xfffffffc00f08947 */ /* 0x002fea000383ffff */
[----:B------:R-:W-:Y:S05]  /*13670*/  BRA `(.L_x_1147) ;  /* 0xffffffd000fc7947 */ /* 0x000fea000383ffff */
.L_x_1085:
        /* <DEDUP_REMOVED lines=8> */
.L_x_1149:
[----:B------:R-:W-:Y:S05]  /*13700*/  BSYNC B1 ;  /* 0x0000000000017941 */ /* 0x000fea0003800000 */
.L_x_1148:
[----:B------:R-:W-:Y:S01]  /*13710*/  IMAD.MOV.U32 R13, RZ, RZ, R10 ;  /* 0x000000ffff0d7224 */ /* 0x000fe200078e000a */
[----:B------:R-:W-:Y:S01]  /*13720*/  LEA R19, R19, UR48, 0x1 ;  /* 0x0000003013137c11 */ /* 0x000fe2000f8e08ff */
[----:B------:R-:W-:Y:S02]  /*13730*/  IMAD.MOV.U32 R12, RZ, RZ, RZ ;  /* 0x000000ffff0c7224 */ /* 0x000fe400078e00ff */
[----:B------:R-:W-:Y:S02]  /*13740*/  IMAD.MOV.U32 R11, RZ, RZ, 0x181f ;  /* 0x0000181fff0b7424 */ /* 0x000fe400078e00ff */
[----:B------:R-:W-:Y:S02]  /*13750*/  IMAD.MOV.U32 R15, RZ, RZ, -0x1 ;  /* 0xffffffffff0f7424 */ /* 0x000fe400078e00ff */
[----:B------:R-:W-:-:S07]  /*13760*/  IMAD.MOV.U32 R3, RZ, RZ, R14 ;  /* 0x000000ffff037224 */ /* 0x000fce00078e000e */
[----:B------:R-:W-:Y:S05]  /*13770*/  WARPSYNC.COLLECTIVE R15, `(.L_x_1150) ;  /* 0x000000000f087348 */ /* 0x000fea0003c00000 */
[----:B------:R0:W1:Y:S02]  /*13780*/  SHFL.IDX P6, R14, R13, R12, R11 ;  /* 0x0000000c0d0e7389 */ /* 0x00006400000c000b */
[----:B01----:R-:W-:Y:S01]  /*13790*/  ENDCOLLECTIVE ;  /* 0x000000000000791b */ /* 0x003fe20003800000 */
.L_x_1150:
[----:B------:R-:W-:Y:S02]  /*137a0*/  IMAD.MOV.U32 R13, RZ, RZ, R21 ;  /* 0x000000ffff0d7224 */ /* 0x000fe400078e0015 */
[----:B------:R-:W-:Y:S01]  /*137b0*/  IMAD.MOV.U32 R12, RZ, RZ, 0x1 ;  /* 0x00000001ff0c7424 */ /* 0x000fe200078e00ff */
[----:B------:R-:W-:-:S13]  /*137c0*/  IADD3 R2, P0, R14, R35, RZ ;  /* 0x000000230e027210 */ /* 0x000fda0007f1e0ff */
[----:B------:R-:W-:Y:S05]  /*137d0*/  WARPSYNC.COLLECTIVE R15, `(.L_x_1151) ;  /* 0x000000000f087348 */ /* 0x000fea0003c00000 */
[----:B------:R0:W1:Y:S02]  /*137e0*/  SHFL.IDX P6, R14, R13, R12, R11 ;  /* 0x0000000c0d0e7389 */ /* 0x00006400000c000b */
[----:B01----:R-:W-:Y:S01]  /*137f0*/  ENDCOLLECTIVE ;  /* 0x000000000000791b */ /* 0x003fe20003800000 */
.L_x_1151:
        /* <DEDUP_REMOVED lines=12> */
.L_x_1152:
[----:B------:R-:W-:Y:S02]  /*138c0*/  IMAD.MOV.U32 R13, RZ, RZ, R21 ;  /* 0x000000ffff0d7224 */ /* 0x000fe400078e0015 */
[----:B------:R-:W-:Y:S01]  /*138d0*/  IMAD.MOV.U32 R12, RZ, RZ, 0x2 ;  /* 0x00000002ff0c7424 */ /* 0x000fe200078e00ff */
[----:B------:R-:W-:-:S13]  /*138e0*/  IADD3 R2, P0, R14, R35, RZ ;  /* 0x000000230e027210 */ /* 0x000fda0007f1e0ff */
[----:B------:R-:W-:Y:S05]  /*138f0*/  WARPSYNC.COLLECTIVE R15, `(.L_x_1153) ;  /* 0x000000000f087348 */ /* 0x000fea0003c00000 */
[----:B------:R0:W1:Y:S02]  /*13900*/  SHFL.IDX P6, R14, R13, R12, R11 ;  /* 0x0000000c0d0e7389 */ /* 0x00006400000c000b */
[----:B01----:R-:W-:Y:S01]  /*13910*/  ENDCOLLECTIVE ;  /* 0x000000000000791b */ /* 0x003fe20003800000 */
.L_x_1153:
        /* <DEDUP_REMOVED lines=12> */
.L_x_1154:
[----:B------:R-:W-:Y:S02]  /*139e0*/  IMAD.MOV.U32 R13, RZ, RZ, R21 ;  /* 0x000000ffff0d7224 */ /* 0x000fe400078e0015 */
[----:B------:R-:W-:-:S05]  /*139f0*/  IMAD.MOV.U32 R12, RZ, RZ, R14 ;  /* 0x000000ffff0c7224 */ /* 0x000fca00078e000e */
[----:B------:R-:W-:Y:S01]  /*13a00*/  IADD3 R2, P0, R12, R35, RZ ;  /* 0x000000230c027210 */ /* 0x000fe20007f1e0ff */
[----:B------:R-:W-:-:S04]  /*13a10*/  IMAD.MOV.U32 R12, RZ, RZ, 0x3 ;  /* 0x00000003ff0c7424 */ /* 0x000fc800078e00ff */
[----:B------:R-:W-:-:S08]  /*13a20*/  IMAD.X R3, RZ, RZ, R5, P0 ;  /* 0x000000ffff037224 */ /* 0x000fd000000e0605 */
[----:B------:R-:W-:Y:S05]  /*13a30*/  WARPSYNC.COLLECTIVE R15, `(.L_x_1155) ;  /* 0x000000000f087348 */ /* 0x000fea0003c00000 */
[----:B------:R0:W1:Y:S02]  /*13a40*/  SHFL.IDX P6, R14, R13, R12, R11 ;  /* 0x0000000c0d0e7389 */ /* 0x00006400000c000b */
[----:B01----:R-:W-:Y:S01]  /*13a50*/  ENDCOLLECTIVE ;  /* 0x000000000000791b */ /* 0x003fe20003800000 */
.L_x_1155:
        /* <DEDUP_REMOVED lines=11> */
.L_x_1156:
[----:B------:R-:W-:Y:S02]  /*13b10*/  IMAD.MOV.U32 R13, RZ, RZ, R21 ;  /* 0x000000ffff0d7224 */ /* 0x000fe400078e0015 */
[----:B------:R-:W-:Y:S01]  /*13b20*/  IMAD.MOV.U32 R12, RZ, RZ, 0x4 ;  /* 0x00000004ff0c7424 */ /* 0x000fe200078e00ff */
[----:B------:R-:W-:-:S13]  /*13b30*/  IADD3 R2, P0, R14, R35, RZ ;  /* 0x000000230e027210 */ /* 0x000fda0007f1e0ff */
[----:B------:R-:W-:Y:S05]  /*13b40*/  WARPSYNC.COLLECTIVE R15, `(.L_x_1157) ;  /* 0x000000000f087348 */ /* 0x000fea0003c00000 */
[----:B------:R0:W1:Y:S02]  /*13b50*/  SHFL.IDX P6, R14, R13, R12, R11 ;  /* 0x0000000c0d0e7389 */ /* 0x00006400000c000b */
[----:B01----:R-:W-:Y:S01]  /*13b60*/  ENDCOLLECTIVE ;  /* 0x000000000000791b */ /* 0x003fe20003800000 */
.L_x_1157:
        /* <DEDUP_REMOVED lines=12> */
.L_x_1158:
        /* <DEDUP_REMOVED lines=8> */
.L_x_1159:
[----:B------:R-:W-:Y:S01]  /*13cb0*/  @!PT LDS RZ, [RZ] ;  /* 0x00000000fffff984 */ /* 0x000fe20000000800 */
[----:B------:R-:W-:Y:S01]  /*13cc0*/  @!PT LDS RZ, [RZ] ;  /* 0x00000000fffff984 */ /* 0x000fe20000000800 */
[----:B------:R-:W-:Y:S01]  /*13cd0*/  @!PT LDS RZ, [RZ] ;  /* 0x00000000fffff984 */ /* 0x000fe20000000800 */
[----:B------:R0:W-:Y:S04]  /*13ce0*/  LDGSTS.E.BYPASS.LTC128B.128 [R19+0x1a400], desc[UR36][R2.64], !P3 ;  /* 0x1a40000002137fae */ /* 0x0001e8000d901d64 */
[----:B------:R0:W-:Y:S04]  /*13cf0*/  LDGSTS.E.BYPASS.LTC128B.128 [R19+0x1d400], desc[UR36][R2.64+0x80], !P2 ;  /* 0x1d40008002137fae */ /* 0x0001e8000d101d64 */
[----:B------:R0:W-:Y:S01]  /*13d00*/  LDGSTS.E.BYPASS.LTC128B.128 [R19+0x20400], desc[UR36][R2.64+0x100], !P1 ;  /* 0x2040010002137fae */ /* 0x0001e2000c901d64 */
[----:B------:R-:W-:Y:S02]  /*13d10*/  IMAD.MOV.U32 R13, RZ, RZ, R10 ;  /* 0x000000ffff0d7224 */ /* 0x000fe400078e000a */
[----:B------:R-:W-:-:S07]  /*13d20*/  IMAD.MOV.U32 R21, RZ, RZ, R14 ;  /* 0x000000ffff157224 */ /* 0x000fce00078e000e */
[----:B0-----:R-:W-:Y:S05]  /*13d30*/  WARPSYNC.COLLECTIVE R15, `(.L_x_1160) ;  /* 0x000000000f087348 */ /* 0x001fea0003c00000 */
[----:B------:R1:W2:Y:S02]  /*13d40*/  SHFL.IDX P6, R14, R13, R12, R11 ;  /* 0x0000000c0d0e7389 */ /* 0x0002a400000c000b */
[----:B012---:R-:W-:Y:S01]  /*13d50*/  ENDCOLLECTIVE ;  /* 0x000000000000791b */ /* 0x007fe20003800000 */
.L_x_1160:
[----:B------:R-:W-:Y:S05]  /*13d60*/  BRA `(.L_x_1161) ;  /* 0xffffffd000587947 */ /* 0x000fea000383ffff */
.L_x_1090:
[----:B0-----:R0:W2:Y:S02]  /*13d70*/  SYNCS.PHASECHK.TRANS64.TRYWAIT P0, [R4+URZ+0x2a860], R3 ;  /* 0x02a86003040075a7 */ /* 0x0010a4000800017f */
[----:B--2---:R-:W-:Y:S05]  /*13d80*/  @!P0 NANOSLEEP.SYNCS 0x989680 ;  /* 0x009896800000895d */ /* 0x004fea0003900000 */
[----:B------:R-:W2:Y:S02]  /*13d90*/  @!P0 SYNCS.PHASECHK.TRANS64 P0, [R4+URZ+0x2a860], R3 ;  /* 0x02a86003040085a7 */ /* 0x000ea4000800007f */
[----:B--2---:R-:W-:Y:S05]  /*13da0*/  @!P0 BRA `(.L_x_1090) ;  /* 0xfffffffc00f08947 */ /* 0x004fea000383ffff */
[----:B------:R-:W-:Y:S05]  /*13db0*/  BRA `(.L_x_1162) ;  /* 0xffffffd000b47947 */ /* 0x000fea000383ffff */
.L_x_1091:
[----:B------:R-:W-:Y:S01]  /*13dc0*/  BSSY B1, `(.L_x_1163) ;  /* 0x0000008000017945 */ /* 0x000fe20003800000 */
[----:B------:R-:W-:Y:S02]  /*13dd0*/  IMAD.MOV.U32 R13, RZ, RZ, R17 ;  /* 0x000000ffff0d7224 */ /* 0x000fe400078e0011 */
[----:B------:R-:W-:Y:S02]  /*13de0*/  IMAD.MOV.U32 R12, RZ, RZ, RZ ;  /* 0x000000ffff0c7224 */ /* 0x000fe400078e00ff */
[----:B------:R-:W-:Y:S02]  /*13df0*/  IMAD.MOV.U32 R11, RZ, RZ, 0x181f ;  /* 0x0000181fff0b7424 */ /* 0x000fe400078e00ff */
[----:B------:R-:W-:-:S07]  /*13e00*/  IMAD.MOV.U32 R15, RZ, RZ, -0x1 ;  /* 0xffffffffff0f7424 */ /* 0x000fce00078e00ff */
[----:B01----:R-:W-:Y:S05]  /*13e10*/  WARPSYNC.COLLECTIVE R15, `(.L_x_1164) ;  /* 0x000000000f087348 */ /* 0x003fea0003c00000 */
[----:B------:R2:W3:Y:S02]  /*13e20*/  SHFL.IDX P6, R14, R13, R12, R11 ;  /* 0x0000000c0d0e7389 */ /* 0x0004e400000c000b */
[----:B0123--:R-:W-:Y:S01]  /*13e30*/  ENDCOLLECTIVE ;  /* 0x000000000000791b */ /* 0x00ffe20003800000 */
.L_x_1164:
[----:B------:R-:W-:Y:S05]  /*13e40*/  BSYNC B1 ;  /* 0x0000000000017941 */ /* 0x000fea0003800000 */
.L_x_1163:
        /* <DEDUP_REMOVED lines=9> */
.L_x_1165:
[----:B------:R-:W-:Y:S02]  /*13ee0*/  IMAD.MOV.U32 R13, RZ, RZ, R17 ;  /* 0x000000ffff0d7224 */ /* 0x000fe400078e0011 */
[----:B------:R-:W-:Y:S01]  /*13ef0*/  IMAD.MOV.U32 R12, RZ, RZ, 0x1 ;  /* 0x00000001ff0c7424 */ /* 0x000fe200078e00ff */
[----:B------:R-:W-:-:S13]  /*13f00*/  IADD3 R2, P1, R14, R35, RZ ;  /* 0x000000230e027210 */ /* 0x000fda0007f3e0ff */
[----:B------:R-:W-:Y:S05]  /*13f10*/  WARPSYNC.COLLECTIVE R15, `(.L_x_1166) ;  /* 0x000000000f087348 */ /* 0x000fea0003c00000 */
[----:B------:R0:W1:Y:S02]  /*13f20*/  SHFL.IDX P6, R14, R13, R12, R11 ;  /* 0x0000000c0d0e7389 */ /* 0x00006400000c000b */
[----:B01----:R-:W-:Y:S01]  /*13f30*/  ENDCOLLECTIVE ;  /* 0x000000000000791b */ /* 0x003fe20003800000 */
.L_x_1166:
[----:B------:R-:W-:Y:S01]  /*13f40*/  IMAD.X R3, RZ, RZ, R3, P1 ;  /* 0x000000ffff037224 */ /* 0x000fe200008e0603 */
[----:B------:R-:W-:-:S04]  /*13f50*/  LOP3.LUT P1, RZ, R29, 0x1, RZ, 0xc0, !PT ;  /* 0x000000011dff7812 */ /* 0x000fc8000782c0ff */
        /* <DEDUP_REMOVED lines=11> */
.L_x_1167:
        /* <DEDUP_REMOVED lines=10> */
.L_x_1168:
        /* <DEDUP_REMOVED lines=12> */
.L_x_1169:
        /* <DEDUP_REMOVED lines=10> */
.L_x_1170:
        /* <DEDUP_REMOVED lines=12> */
.L_x_1171:
        /* <DEDUP_REMOVED lines=10> */
.L_x_1172:
        /* <DEDUP_REMOVED lines=12> */
.L_x_1173:
        /* <DEDUP_REMOVED lines=10> */
.L_x_1174:
        /* <DEDUP_REMOVED lines=12> */
.L_x_1175:
[----:B------:R-:W-:Y:S01]  /*14590*/  @!PT LDS RZ, [RZ] ;  /* 0x00000000fffff984 */ /* 0x000fe20000000800 */
[----:B------:R-:W-:Y:S01]  /*145a0*/  @!PT LDS RZ, [RZ] ;  /* 0x00000000fffff984 */ /* 0x000fe20000000800 */
[----:B------:R-:W-:Y:S01]  /*145b0*/  @!PT LDS RZ, [RZ] ;  /* 0x00000000fffff984 */ /* 0x000fe20000000800 */
[----:B------:R0:W-:Y:S01]  /*145c0*/  LDGSTS.E.BYPASS.LTC128B.128 [R5+0x5400], desc[UR36][R2.64+0x80], !P2 ;  /* 0x0540008002057fae */ /* 0x0001e2000d101d64 */
[----:B------:R-:W-:Y:S05]  /*145d0*/  BRA `(.L_x_1176) ;  /* 0xffffffcc00707947 */ /* 0x000fea000383ffff */
.L_x_1097:
[----:B0-----:R0:W1:Y:S02]  /*145e0*/  SYNCS.PHASECHK.TRANS64.TRYWAIT P0, [R0+URZ+0x2a860], R3 ;  /* 0x02a86003000075a7 */ /* 0x001064000800017f */
[----:B-1----:R-:W-:Y:S05]  /*145f0*/  @!P0 NANOSLEEP.SYNCS 0x989680 ;  /* 0x009896800000895d */ /* 0x002fea0003900000 */
[----:B------:R-:W1:Y:S02]  /*14600*/  @!P0 SYNCS.PHASECHK.TRANS64 P0, [R0+URZ+0x2a860], R3 ;  /* 0x02a86003000085a7 */ /* 0x000e64000800007f */
[----:B-1----:R-:W-:Y:S05]  /*14610*/  @!P0 BRA `(.L_x_1097) ;  /* 0xfffffffc00f08947 */ /* 0x002fea000383ffff */
[----:B------:R-:W-:Y:S05]  /*14620*/  BRA `(.L_x_1177) ;  /* 0xffffffd000587947 */ /* 0x000fea000383ffff */
.L_x_1098:
        /* <DEDUP_REMOVED lines=8> */
.L_x_1179:
[----:B------:R-:W-:Y:S05]  /*146b0*/  BSYNC B0 ;  /* 0x0000000000007941 */ /* 0x000fea0003800000 */
.L_x_1178:
        /* <DEDUP_REMOVED lines=10> */
[----:B------:R-:W-:Y:S05]  /*14760*/  WARPSYNC.COLLECTIVE R15, `(.L_x_1180) ;  /* 0x000000000f087348 */ /* 0x000fea0003c00000 */
[----:B------:R0:W1:Y:S02]  /*14770*/  SHFL.IDX P6, R14, R13, R12, R11 ;  /* 0x0000000c0d0e7389 */ /* 0x00006400000c000b */
[----:B01----:R-:W-:Y:S01]  /*14780*/  ENDCOLLECTIVE ;  /* 0x000000000000791b */ /* 0x003fe20003800000 */
.L_x_1180:
[----:B------:R-:W-:Y:S01]  /*14790*/  LEA R4, R25, UR48, 0x1 ;  /* 0x0000003019047c11 */ /* 0x000fe2000f8e08ff */
[----:B------:R-:W-:Y:S02]  /*147a0*/  IMAD.MOV.U32 R13, RZ, RZ, R17 ;  /* 0x000000ffff0d7224 */ /* 0x000fe400078e0011 */
[----:B------:R-:W-:Y:S02]  /*147b0*/  IMAD.MOV.U32 R12, RZ, RZ, 0x1 ;  /* 0x00000001ff0c7424 */ /* 0x000fe400078e00ff */
[----:B------:R-:W-:-:S07]  /*147c0*/  IMAD.MOV.U32 R2, RZ, RZ, R14 ;  /* 0x000000ffff027224 */ /* 0x000fce00078e000e */
[----:B------:R-:W-:Y:S05]  /*147d0*/  WARPSYNC.COLLECTIVE R15, `(.L_x_1181) ;  /* 0x000000000f087348 */ /* 0x000fea0003c00000 */
[----:B------:R0:W1:Y:S02]  /*147e0*/  SHFL.IDX P6, R14, R13, R12, R11 ;  /* 0x0000000c0d0e7389 */ /* 0x00006400000c000b */
[----:B01----:R-:W-:Y:S01]  /*147f0*/  ENDCOLLECTIVE ;  /* 0x000000000000791b */ /* 0x003fe20003800000 */
.L_x_1181:
        /* <DEDUP_REMOVED lines=13> */
.L_x_1182:
[----:B------:R-:W-:Y:S02]  /*148d0*/  IMAD.MOV.U32 R3, RZ, RZ, R6 ;  /* 0x000000ffff037224 */ /* 0x000fe400078e0006 */
[----:B------:R-:W-:Y:S02]  /*148e0*/  IMAD.MOV.U32 R13, RZ, RZ, R17 ;  /* 0x000000ffff0d7224 */ /* 0x000fe400078e0011 */
[----:B------:R-:W-:Y:S02]  /*148f0*/  IMAD.MOV.U32 R12, RZ, RZ, 0x2 ;  /* 0x00000002ff0c7424 */ /* 0x000fe400078e00ff */
[----:B------:R-:W-:-:S07]  /*14900*/  IMAD.MOV.U32 R2, RZ, RZ, R14 ;  /* 0x000000ffff027224 */ /* 0x000fce00078e000e */
[----:B------:R-:W-:Y:S05]  /*14910*/  WARPSYNC.COLLECTIVE R15, `(.L_x_1183) ;  /* 0x000000000f087348 */ /* 0x000fea0003c00000 */
[----:B------:R0:W1:Y:S02]  /*14920*/  SHFL.IDX P6, R14, R13, R12, R11 ;  /* 0x0000000c0d0e7389 */ /* 0x00006400000c000b */
[----:B01----:R-:W-:Y:S01]  /*14930*/  ENDCOLLECTIVE ;  /* 0x000000000000791b */ /* 0x003fe20003800000 */
.L_x_1183:
        /* <DEDUP_REMOVED lines=13> */
.L_x_1184:
[----:B------:R-:W-:Y:S02]  /*14a10*/  IMAD.MOV.U32 R3, RZ, RZ, R10 ;  /* 0x000000ffff037224 */ /* 0x000fe400078e000a */
[----:B------:R-:W-:Y:S02]  /*14a20*/  IMAD.MOV.U32 R13, RZ, RZ, R17 ;  /* 0x000000ffff0d7224 */ /* 0x000fe400078e0011 */
[----:B------:R-:W-:Y:S02]  /*14a30*/  IMAD.MOV.U32 R12, RZ, RZ, 0x3 ;  /* 0x00000003ff0c7424 */ /* 0x000fe400078e00ff */
[----:B------:R-:W-:-:S07]  /*14a40*/  IMAD.MOV.U32 R19, RZ, RZ, R14 ;  /* 0x000000ffff137224 */ /* 0x000fce00078e000e */
[----:B------:R-:W-:Y:S05]  /*14a50*/  WARPSYNC.COLLECTIVE R15, `(.L_x_1185) ;  /* 0x000000000f087348 */ /* 0x000fea0003c00000 */
[----:B------:R0:W1:Y:S02]  /*14a60*/  SHFL.IDX P6, R14, R13, R12, R11 ;  /* 0x0000000c0d0e7389 */ /* 0x00006400000c000b */
[----:B01----:R-:W-:Y:S01]  /*14a70*/  ENDCOLLECTIVE ;  /* 0x000000000000791b */ /* 0x003fe20003800000 */
.L_x_1185:
[----:B------:R-:W-:-:S04]  /*14a80*/  IMAD.MOV.U32 R2, RZ, RZ, R19 ;  /* 0x000000ffff027224 */ /* 0x000fc800078e0013 */
[----:B------:R-:W-:-:S05]  /*14a90*/  IMAD.WIDE.U32 R2, R30, 0x2, R2 ;  /* 0x000000021e027825 */ /* 0x000fca00078e0002 */
[----:B------:R-:W-:Y:S01]  /*14aa0*/  @!PT LDS RZ, [RZ] ;  /* 0x00000000fffff984 */ /* 0x000fe20000000800 */
[----:B------:R-:W-:Y:S01]  /*14ab0*/  @!PT LDS RZ, [RZ] ;  /* 0x00000000fffff984 */ /* 0x000fe20000000800 */
[----:B------:R-:W-:Y:S01]  /*14ac0*/  @!PT LDS RZ, [RZ] ;  /* 0x00000000fffff984 */ /* 0x000fe20000000800 */
[----:B------:R0:W-:Y:S01]  /*14ad0*/  LDGSTS.E.BYPASS.LTC128B.128 [R4+0x1400], desc[UR36][R2.64], !P2 ;  /* 0x0140000002047fae */ /* 0x0001e2000d101d64 */
[C---:B------:R-:W-:Y:S01]  /*14ae0*/  ISETP.LT.OR P2, PT, R5.reuse, 0x31, P1 ;  /* 0x000000310500780c */ /* 0x040fe20000f41670 */
[----:B------:R-:W-:Y:S02]  /*14af0*/  IMAD.MOV.U32 R13, RZ, RZ, R16 ;  /* 0x000000ffff0d7224 */ /* 0x000fe400078e0010 */
[----:B------:R0:W-:Y:S01]  /*14b00*/  LDGSTS.E.BYPASS.LTC128B.128 [R4+0x4400], desc[UR36][R2.64+0x80], !P3 ;  /* 0x0440008002047fae */ /* 0x0001e2000d901d64 */
[----:B------:R-:W-:Y:S01]  /*14b10*/  ISETP.LT.OR P3, PT, R5, 0x31, !P0 ;  /* 0x000000310500780c */ /* 0x000fe20004761670 */
[----:B------:R-:W-:-:S12]  /*14b20*/  IMAD.MOV.U32 R9, RZ, RZ, R14 ;  /* 0x000000ffff097224 */ /* 0x000fd800078e000e */
[----:B0-----:R-:W-:Y:S05]  /*14b30*/  WARPSYNC.COLLECTIVE R15, `(.L_x_1186) ;  /* 0x000000000f087348 */ /* 0x001fea0003c00000 */
[----:B------:R1:W2:Y:S02]  /*14b40*/  SHFL.IDX P6, R14, R13, R12, R11 ;  /* 0x0000000c0d0e7389 */ /* 0x0002a400000c000b */
[----:B012---:R-:W-:Y:S01]  /*14b50*/  ENDCOLLECTIVE ;  /* 0x000000000000791b */ /* 0x007fe20003800000 */
.L_x_1186:
[----:B------:R-:W-:Y:S02]  /*14b60*/  IMAD.MOV.U32 R3, RZ, RZ, R9 ;  /* 0x000000ffff037224 */ /* 0x000fe400078e0009 */
[----:B------:R-:W-:Y:S02]  /*14b70*/  IMAD.MOV.U32 R13, RZ, RZ, R17 ;  /* 0x000000ffff0d7224 */ /* 0x000fe400078e0011 */
[----:B------:R-:W-:Y:S02]  /*14b80*/  IMAD.MOV.U32 R12, RZ, RZ, 0x4 ;  /* 0x00000004ff0c7424 */ /* 0x000fe400078e00ff */
[----:B------:R-:W-:-:S07]  /*14b90*/  IMAD.MOV.U32 R20, RZ, RZ, R14 ;  /* 0x000000ffff147224 */ /* 0x000fce00078e000e */
[----:B------:R-:W-:Y:S05]  /*14ba0*/  WARPSYNC.COLLECTIVE R15, `(.L_x_1187) ;  /* 0x000000000f087348 */ /* 0x000fea0003c00000 */
[----:B------:R0:W1:Y:S02]  /*14bb0*/  SHFL.IDX P6, R14, R13, R12, R11 ;  /* 0x0000000c0d0e7389 */ /* 0x00006400000c000b */
[----:B01----:R-:W-:Y:S01]  /*14bc0*/  ENDCOLLECTIVE ;  /* 0x000000000000791b */ /* 0x003fe20003800000 */
.L_x_1187:
        /* <DEDUP_REMOVED lines=14> */
.L_x_1188:
[----:B------:R-:W-:Y:S02]  /*14cb0*/  IMAD.MOV.U32 R3, RZ, RZ, R8 ;  /* 0x000000ffff037224 */ /* 0x000fe400078e0008 */
[----:B------:R-:W-:Y:S02]  /*14cc0*/  IMAD.MOV.U32 R8, RZ, RZ, RZ ;  /* 0x000000ffff087224 */ /* 0x000fe400078e00ff */
[----:B------:R-:W-:Y:S02]  /*14cd0*/  IMAD.MOV.U32 R13, RZ, RZ, R17 ;  /* 0x000000ffff0d7224 */ /* 0x000fe400078e0011 */
[----:B------:R-:W-:Y:S02]  /*14ce0*/  IMAD.MOV.U32 R12, RZ, RZ, 0x5 ;  /* 0x00000005ff0c7424 */ /* 0x000fe400078e00ff */
[----:B------:R-:W-:-:S07]  /*14cf0*/  IMAD.MOV.U32 R21, RZ, RZ, R14 ;  /* 0x000000ffff157224 */ /* 0x000fce00078e000e */
[----:B------:R-:W-:Y:S05]  /*14d00*/  WARPSYNC.COLLECTIVE R15, `(.L_x_1189) ;  /* 0x000000000f087348 */ /* 0x000fea0003c00000 */
[----:B------:R0:W1:Y:S02]  /*14d10*/  SHFL.IDX P6, R14, R13, R12, R11 ;  /* 0x0000000c0d0e7389 */ /* 0x00006400000c000b */
[----:B01----:R-:W-:Y:S01]  /*14d20*/  ENDCOLLECTIVE ;  /* 0x000000000000791b */ /* 0x003fe20003800000 */
.L_x_1189:
        /* <DEDUP_REMOVED lines=12> */
.L_x_1190:
[----:B------:R-:W-:Y:S05]  /*14df0*/  BRA `(.L_x_1191) ;  /* 0xffffffcc00387947 */ /* 0x000fea000383ffff */
.L_x_1101:
[----:B0-----:R0:W1:Y:S02]  /*14e00*/  SYNCS.PHASECHK.TRANS64.TRYWAIT P0, [R7+URZ+0x2a820], R8 ;  /* 0x02a82008070075a7 */ /* 0x001064000800017f */
[----:B-1----:R-:W-:Y:S05]  /*14e10*/  @!P0 NANOSLEEP.SYNCS 0x989680 ;  /* 0x009896800000895d */ /* 0x002fea0003900000 */
[----:B------:R-:W1:Y:S02]  /*14e20*/  @!P0 SYNCS.PHASECHK.TRANS64 P0, [R7+URZ+0x2a820], R8 ;  /* 0x02a82008070085a7 */ /* 0x000e64000800007f */
[----:B-1----:R-:W-:Y:S05]  /*14e30*/  @!P0 BRA `(.L_x_1101) ;  /* 0xfffffffc00f08947 */ /* 0x002fea000383ffff */
[----:B------:R-:W-:Y:S05]  /*14e40*/  BRA `(.L_x_1192) ;  /* 0xffffffcc00ac7947 */ /* 0x000fea000383ffff */
.L_x_1102:
[----:B------:R-:W1:Y:S01]  /*14e50*/  S2R R2, SR_TID.X ;  /* 0x0000000000027919 */ /* 0x000e620000002100 */
[----:B------:R-:W-:Y:S01]  /*14e60*/  BSSY B0, `(.L_x_1193) ;  /* 0x000000a000007945 */ /* 0x000fe20003800000 */
[----:B------:R-:W-:Y:S02]  /*14e70*/  IMAD.MOV.U32 R12, RZ, RZ, RZ ;  /* 0x000000ffff0c7224 */ /* 0x000fe400078e00ff */
[----:B------:R-:W-:Y:S02]  /*14e80*/  IMAD.MOV.U32 R11, RZ, RZ, 0x1f ;  /* 0x0000001fff0b7424 */ /* 0x000fe400078e00ff */
[----:B------:R-:W-:Y:S01]  /*14e90*/  IMAD.MOV.U32 R15, RZ, RZ, -0x1 ;  /* 0xffffffffff0f7424 */ /* 0x000fe200078e00ff */
[----:B-1----:R-:W-:-:S04]  /*14ea0*/  SHF.R.U32.HI R2, RZ, 0x5, R2 ;  /* 0x00000005ff027819 */ /* 0x002fc80000011602 */
[----:B------:R-:W-:-:S05]  /*14eb0*/  LOP3.LUT R2, R2, 0x3, RZ, 0xc0, !PT ;  /* 0x0000000302027812 */ /* 0x000fca00078ec0ff */
[----:B------:R-:W-:-:S07]  /*14ec0*/  IMAD.MOV.U32 R13, RZ, RZ, R2 ;  /* 0x000000ffff0d7224 */ /* 0x000fce00078e0002 */
[----:B0----5:R-:W-:Y:S05]  /*14ed0*/  WARPSYNC.COLLECTIVE R15, `(.L_x_1194) ;  /* 0x000000000f087348 */ /* 0x021fea0003c00000 */
[----:B------:R1:W2:Y:S02]  /*14ee0*/  SHFL.IDX P6, R14, R13, R12, R11 ;  /* 0x0000000c0d0e7389 */ /* 0x0002a400000c000b */
[----:B012--5:R-:W-:Y:S01]  /*14ef0*/  ENDCOLLECTIVE ;  /* 0x000000000000791b */ /* 0x027fe20003800000 */
.L_x_1194:
[----:B------:R-:W-:Y:S05]  /*14f00*/  BSYNC B0 ;  /* 0x0000000000007941 */ /* 0x000fea0003800000 */
.L_x_1193:
[----:B------:R-:W-:Y:S05]  /*14f10*/  BRA `(.L_x_1195) ;  /* 0xffffffcc00907947 */ /* 0x000fea000383ffff */
.L_x_1103:
[----:B------:R-:W-:Y:S01]  /*14f20*/  BSSY B0, `(.L_x_1196) ;  /* 0x0000006000007945 */ /* 0x000fe20003800000 */
[----:B------:R-:W-:-:S07]  /*14f30*/  IMAD.MOV.U32 R15, RZ, RZ, -0x1 ;  /* 0xffffffffff0f7424 */ /* 0x000fce00078e00ff */
[----:B01---5:R-:W-:Y:S05]  /*14f40*/  WARPSYNC.COLLECTIVE R15, `(.L_x_1197) ;  /* 0x000000000f0c7348 */ /* 0x023fea0003c00000 */
[----:B------:R-:W-:Y:S02]  /*14f50*/  ELECT P6, UR62, PT ;  /* 0x00000000003e782f */ /* 0x000fe400038c0000 */
[----:B------:R-:W-:Y:S01]  /*14f60*/  MOV R14, UR62 ;  /* 0x0000003e000e7c02 */ /* 0x000fe20008000f00 */
[----:B01---5:R-:W-:Y:S10]  /*14f70*/  ENDCOLLECTIVE ;  /* 0x000000000000791b */ /* 0x023ff40003800000 */
.L_x_1197:
[----:B------:R-:W-:Y:S05]  /*14f80*/  BSYNC B0 ;  /* 0x0000000000007941 */ /* 0x000fea0003800000 */
.L_x_1196:
[----:B------:R-:W-:Y:S05]  /*14f90*/  BRA `(.L_x_1198) ;  /* 0xffffffcc00847947 */ /* 0x000fea000383ffff */
.L_x_1105:
[----:B-1----:R1:W2:Y:S02]  /*14fa0*/  SYNCS.PHASECHK.TRANS64.TRYWAIT P1, [R5+URZ+0x2a840], R2 ;  /* 0x02a84002050075a7 */ /* 0x0022a4000802017f */
[----:B--2---:R-:W-:Y:S05]  /*14fb0*/  @!P1 NANOSLEEP.SYNCS 0x989680 ;  /* 0x009896800000995d */ /* 0x004fea0003900000 */
[----:B------:R-:W2:Y:S02]  /*14fc0*/  @!P1 SYNCS.PHASECHK.TRANS64 P1, [R5+URZ+0x2a840], R2 ;  /* 0x02a84002050095a7 */ /* 0x000ea4000802007f */
[----:B--2---:R-:W-:Y:S05]  /*14fd0*/  @!P1 BRA `(.L_x_1105) ;  /* 0xfffffffc00f09947 */ /* 0x004fea000383ffff */
[----:B------:R-:W-:Y:S05]  /*14fe0*/  BRA `(.L_x_1199) ;  /* 0xffffffcc00ac7947 */ /* 0x000fea000383ffff */
.L_x_1107:
[----:B0-----:R0:W2:Y:S02]  /*14ff0*/  SYNCS.PHASECHK.TRANS64.TRYWAIT P1, [R7+URZ+0x2a840], R0 ;  /* 0x02a84000070075a7 */ /* 0x0010a4000802017f */
[----:B--2---:R-:W-:Y:S05]  /*15000*/  @!P1 NANOSLEEP.SYNCS 0x989680 ;  /* 0x009896800000995d */ /* 0x004fea0003900000 */
[----:B------:R-:W2:Y:S02]  /*15010*/  @!P1 SYNCS.PHASECHK.TRANS64 P1, [R7+URZ+0x2a840], R0 ;  /* 0x02a84000070095a7 */ /* 0x000ea4000802007f */
[----:B--2---:R-:W-:Y:S05]  /*15020*/  @!P1 BRA `(.L_x_1107) ;  /* 0xfffffffc00f09947 */ /* 0x004fea000383ffff */
[----:B------:R-:W-:Y:S05]  /*15030*/  BRA `(.L_x_1200) ;  /* 0xffffffcc00b87947 */ /* 0x000fea000383ffff */
.L_x_1109:
[----:B--2---:R2:W3:Y:S02]  /*15040*/  SYNCS.PHASECHK.TRANS64.TRYWAIT P1, [R5+URZ+0x2a860], R2 ;  /* 0x02a86002050075a7 */ /* 0x0044e4000802017f */
[----:B---3--:R-:W-:Y:S05]  /*15050*/  @!P1 NANOSLEEP.SYNCS 0x989680 ;  /* 0x009896800000995d */ /* 0x008fea0003900000 */
[----:B------:R-:W3:Y:S02]  /*15060*/  @!P1 SYNCS.PHASECHK.TRANS64 P1, [R5+URZ+0x2a860], R2 ;  /* 0x02a86002050095a7 */ /* 0x000ee4000802007f */
[----:B---3--:R-:W-:Y:S05]  /*15070*/  @!P1 BRA `(.L_x_1109) ;  /* 0xfffffffc00f09947 */ /* 0x008fea000383ffff */
[----:B------:R-:W-:Y:S05]  /*15080*/  BRA `(.L_x_1201) ;  /* 0xffffffcc00b47947 */ /* 0x000fea000383ffff */
.L_x_1202:
        /* <DEDUP_REMOVED lines=15> */
.L_x_3207:


//--------------------- .text._ZN7cutlass13device_kernelIN5flash11enable_sm90INS1_16FlashAttnFwdSm90INS1_25CollectiveMainloopFwdSm90ILi2EN4cute5tupleIJNS5_1CILi1EEES8_S8_EEENS6_IJNS7_ILi128EEENS7_ILi96EEENS7_ILi192EEEEEELi128ENS_10bfloat16_tEfNS_4arch4Sm90ELb0ELb1ELb0ELb1ELb1ELb0ELb0ELb1ELb1ELb1ELb1ELb0EEENS1_21CollectiveEpilogueFwdINS6_IJSA_SA_SB_EEES9_SE_SG_Li256ELb1ELb1ELb1ELb0EEENS1_36VarlenDynamicPersistentTileSchedulerILi128ELi96ELi256ELi128ELb1ELb1ELb1ELb1ELb0ELb1EEEEEEEEEvNT_6ParamsE --------------------------
	.section	.text._ZN7cutlass13device_kernelIN5flash11enable_sm90INS1_16FlashAttnFwdSm90INS1_25CollectiveMainloopFwdSm90ILi2EN4cute5tupleIJNS5_1CILi1EEES8_S8_EEENS6_IJNS7_ILi128EEENS7_ILi96EEENS7_ILi192EEEEEELi128ENS_10bfloat16_tEfNS_4arch4Sm90ELb0ELb1ELb0ELb1ELb1ELb0ELb0ELb1ELb1ELb1ELb1ELb0EEENS1_21CollectiveEpilogueFwdINS6_IJSA_SA_SB_EEES9_SE_SG_Li256ELb1ELb1ELb1ELb0EEENS1_36VarlenDynamicPersistentTileSchedulerILi128ELi96ELi256ELi128ELb1ELb1ELb1ELb1ELb0ELb1EEEEEEEEEvNT_6ParamsE,"ax",@progbits
	.align	128
.text._ZN7cutlass13device_kernelIN5flash11enable_sm90INS1_16FlashAttnFwdSm90INS1_25CollectiveMainloopFwdSm90ILi2EN4cute5tupleIJNS5_1CILi1EEES8_S8_EEENS6_IJNS7_ILi128EEENS7_ILi96EEENS7_ILi192EEEEEELi128ENS_10bfloat16_tEfNS_4arch4Sm90ELb0ELb1ELb0ELb1ELb1ELb0ELb0ELb1ELb1ELb1ELb1ELb0EEENS1_21CollectiveEpilogueFwdINS6_IJSA_SA_SB_EEES9_SE_SG_Li256ELb1ELb1ELb1ELb0EEENS1_36VarlenDynamicPersistentTileSchedulerILi128ELi96ELi256ELi128ELb1ELb1ELb1ELb1ELb0ELb1EEEEEEEEEvNT_6ParamsE:
        .type           _ZN7cutlass13device_kernelIN5flash11enable_sm90INS1_16FlashAttnFwdSm90INS1_25CollectiveMainloopFwdSm90ILi2EN4cute5tupleIJNS5_1CILi1EEES8_S8_EEENS6_IJNS7_ILi128EEENS7_ILi96EEENS7_ILi192EEEEEELi128ENS_10bfloat16_tEfNS_4arch4Sm90ELb0ELb1ELb0ELb1ELb1ELb0ELb0ELb1ELb1ELb1ELb1ELb0EEENS1_21CollectiveEpilogueFwdINS6_IJSA_SA_SB_EEES9_SE_SG_Li256ELb1ELb1ELb1ELb0EEENS1_36VarlenDynamicPersistentTileSchedulerILi128ELi96ELi256ELi128ELb1ELb1ELb1ELb1ELb0ELb1EEEEEEEEEvNT_6ParamsE,@function
        .size           _ZN7cutlass13device_kernelIN5flash11enable_sm90INS1_16FlashAttnFwdSm90INS1_25CollectiveMainloopFwdSm90ILi2EN4cute5tupleIJNS5_1CILi1EEES8_S8_EEENS6_IJNS7_ILi128EEENS7_ILi96EEENS7_ILi192EEEEEELi128ENS_10bfloat16_tEfNS_4arch4Sm90ELb0ELb1ELb0ELb1ELb1ELb0ELb0ELb1ELb1ELb1ELb1ELb0EEENS1_21CollectiveEpilogueFwdINS6_IJSA_SA_SB_EEES9_SE_SG_Li256ELb1ELb1ELb1ELb0EEENS1_36VarlenDynamicPersistentTileSchedulerILi128ELi96ELi256ELi128ELb1ELb1ELb1ELb1ELb0ELb1EEEEEEEEEvNT_6ParamsE,(.L_x_3208 - _ZN7cutlass13device_kernelIN5flash11enable_sm90INS1_16FlashAttnFwdSm90INS1_25CollectiveMainloopFwdSm90ILi2EN4cute5tupleIJNS5_1CILi1EEES8_S8_EEENS6_IJNS7_ILi128EEENS7_ILi96EEENS7_ILi192EEEEEELi128ENS_10bfloat16_tEfNS_4arch4Sm90ELb0ELb1ELb0ELb1ELb1ELb0ELb0ELb1ELb1ELb1ELb1ELb0EEENS1_21CollectiveEpilogueFwdINS6_IJSA_SA_SB_EEES9_SE_SG_Li256ELb1ELb1ELb1ELb0EEENS1_36VarlenDynamicPersistentTileSchedulerILi128ELi96ELi256ELi128ELb1ELb1ELb1ELb1ELb0ELb1EEEEEEEEEvNT_6ParamsE)
        .other          _ZN7cutlass13device_kernelIN5flash11enable_sm90INS1_16FlashAttnFwdSm90INS1_25CollectiveMainloopFwdSm90ILi2EN4cute5tupleIJNS5_1CILi1EEES8_S8_EEENS6_IJNS7_ILi128EEENS7_ILi96EEENS7_ILi192EEEEEELi128ENS_10bfloat16_tEfNS_4arch4Sm90ELb0ELb1ELb0ELb1ELb1ELb0ELb0ELb1ELb1ELb1ELb1ELb0EEENS1_21CollectiveEpilogueFwdINS6_IJSA_SA_SB_EEES9_SE_SG_Li256ELb1ELb1ELb1ELb0EEENS1_36VarlenDynamicPersistentTileSchedulerILi128ELi96ELi256ELi128ELb1ELb1ELb1ELb1ELb0ELb1EEEEEEEEEvNT_6ParamsE,@"STO_CUDA_ENTRY STV_DEFAULT"
_ZN7cutlass13device_kernelIN5flash11enable_sm90INS1_16FlashAttnFwdSm90INS1_25CollectiveMainloopFwdSm90ILi2EN4cute5tupleIJNS5_1CILi1EEES8_S8_EEENS6_IJNS7_ILi128EEENS7_ILi96EEENS7_ILi192EEEEEELi128ENS_10bfloat16_tEfNS_4arch4Sm90ELb0ELb1ELb0ELb1ELb1ELb0ELb0ELb1ELb1ELb1ELb1ELb0EEENS1_21CollectiveEpilogueFwdINS6_IJSA_SA_SB_EEES9_SE_SG_Li256ELb1ELb1ELb1ELb0EEENS1_36VarlenDynamicPersistentTileSchedulerILi128ELi96ELi256ELi128ELb1ELb1ELb1ELb1ELb0ELb1EEEEEEEEEvNT_6ParamsE:
        /* <DEDUP_REMOVED lines=45> */
.L_x_1203:
        /* <DEDUP_REMOVED lines=22> */
.L_x_1204:
        /* <DEDUP_REMOVED lines=18> */
.L_x_1205:
        /* <DEDUP_REMOVED lines=22> */
.L_x_1206:
        /* <DEDUP_REMOVED lines=23> */
.L_x_1207:
        /* <DEDUP_REMOVED lines=10> */
.L_x_1209:
        /* <DEDUP_REMOVED lines=14> */
[----:B------:R-:W2:Y:S01]  /*09a0*/  LDL R2, [R1+0x14] ;  /* 0x0000140001027983 */ /* 0x000ea20000100800 */
[----:B------:R-:W-:Y:S01]  /*09b0*/  VIADD R207, R0, 0xffffff80 ;  /* 0xffffff8000cf7836 */ /* 0x000fe20000000000 */
[----:B------:R-:W-:Y:S01]  /*09c0*/  R2UR UR6, R13 ;  /* 0x000000000d0672ca */ /* 0x000fe200000e0000 */
[----:B------:R-:W-:Y:S01]  /*09d0*/  UMOV UR38, URZ ;  /* 0x0000003f00267c82 */ /* 0x000fe20008000000 */
[----:B------:R-:W-:Y:S01]  /*09e0*/  R2UR UR5, R14 ;  /* 0x000000000e0572ca */ /* 0x000fe200000e0000 */
[----:B------:R-:W-:Y:S01]  /*09f0*/  UMOV UR39, URZ ;  /* 0x0000003f00277c82 */ /* 0x000fe20008000000 */
[----:B------:R-:W-:Y:S02]  /*0a00*/  SHF.R.S32.HI R0, RZ, 0x1f, R207 ;  /* 0x0000001fff007819 */ /* 0x000fe400000114cf */
[----:B------:R-:W-:Y:S02]  /*0a10*/  R2UR UR7, R15 ;  /* 0x000000000f0772ca */ /* 0x000fe400000e0000 */
[----:B0-----:R-:W-:-:S04]  /*0a20*/  LEA.HI R3, R0, R207, RZ, 0x4 ;  /* 0x000000cf00037211 */ /* 0x001fc800078f20ff */
[----:B------:R-:W-:Y:S02]  /*0a30*/  SHF.R.S32.HI R6, RZ, 0x4, R3 ;  /* 0x00000004ff067819 */ /* 0x000fe40000011403 */
[----:B--2---:R-:W-:Y:S02]  /*0a40*/  R2UR UR4, R2 ;  /* 0x00000000020472ca */ /* 0x004fe400000e0000 */
[----:B------:R-:W-:-:S04]  /*0a50*/  LEA.HI R2, R0, R207, RZ, 0x7 ;  /* 0x000000cf00027211 */ /* 0x000fc800078f38ff */
[----:B------:R-:W-:Y:S02]  /*0a60*/  LOP3.LUT R4, R2, 0xffffff80, RZ, 0xc0, !PT ;  /* 0xffffff8002047812 */ /* 0x000fe400078ec0ff */
[----:B------:R-:W-:-:S03]  /*0a70*/  SHF.R.S32.HI R201, RZ, 0x7, R2 ;  /* 0x00000007ffc97819 */ /* 0x000fc60000011402 */
[----:B------:R-:W-:Y:S01]  /*0a80*/  IMAD.IADD R185, R207, 0x1, -R4 ;  /* 0x00000001cfb97824 */ /* 0x000fe200078e0a04 */
[----:B------:R-:W-:Y:S01]  /*0a90*/  LEA.HI R4, R0, R207, RZ, 0x5 ;  /* 0x000000cf00047211 */ /* 0x000fe200078f28ff */
[----:B------:R-:W-:Y:S01]  /*0aa0*/  ULOP3.LUT UR8, UR4, 0x1, URZ, 0xfc, !UPT ;  /* 0x0000000104087892 */ /* 0x000fe2000f8efc3f */
[----:B------:R-:W-:Y:S02]  /*0ab0*/  LEA.HI R2, R2, R201, RZ, 0x1 ;  /* 0x000000c902027211 */ /* 0x000fe400078f08ff */
[----:B------:R-:W-:Y:S01]  /*0ac0*/  SHF.R.S32.HI R8, RZ, 0x1f, R185 ;  /* 0x0000001fff087819 */ /* 0x000fe200000114b9 */
[----:B------:R-:W-:Y:S01]  /*0ad0*/  IMAD.SHL.U32 R5, R4, 0x20, RZ ;  /* 0x0000002004057824 */ /* 0x000fe200078e00ff */
[C---:B------:R-:W-:Y:S01]  /*0ae0*/  LOP3.LUT R4, R3.reuse, 0x3fffff0, RZ, 0xc0, !PT ;  /* 0x03fffff003047812 */ /* 0x040fe200078ec0ff */
[----:B------:R-:W-:Y:S01]  /*0af0*/  UMOV UR4, URZ ;  /* 0x0000003f00047c82 */ /* 0x000fe20008000000 */
[----:B------:R-:W-:Y:S01]  /*0b00*/  LEA.HI R3, R3, R6, RZ, 0x1 ;  /* 0x0000000603037211 */ /* 0x000fe200078f08ff */
[----:B------:R-:W-:Y:S01]  /*0b10*/  IMAD.U32 R204, RZ, RZ, UR8 ;  /* 0x00000008ffcc7e24 */ /* 0x000fe2000f8e00ff */
[----:B------:R-:W-:Y:S01]  /*0b20*/  LOP3.LUT R5, R5, 0xfffffc00, RZ, 0xc0, !PT ;  /* 0xfffffc0005057812 */ /* 0x000fe200078ec0ff */
[----:B------:R-:W-:Y:S01]  /*0b30*/  IMAD.IADD R4, R207, 0x1, -R4 ;  /* 0x00000001cf047824 */ /* 0x000fe200078e0a04 */
[----:B------:R-:W-:Y:S01]  /*0b40*/  LOP3.LUT R3, R3, 0x1ffffffe, RZ, 0xc0, !PT ;  /* 0x1ffffffe03037812 */ /* 0x000fe200078ec0ff */
[----:B------:R-:W-:Y:S01]  /*0b50*/  IMAD.U32 R184, RZ, RZ, UR4 ;  /* 0x00000004ffb87e24 */ /* 0x000fe2000f8e00ff */
[----:B------:R-:W-:Y:S01]  /*0b60*/  LEA.HI R7, R8, R185, RZ, 0x2 ;  /* 0x000000b908077211 */ /* 0x000fe200078f10ff */
[----:B------:R-:W-:Y:S01]  /*0b70*/  IMAD R4, R4, 0x40, R5 ;  /* 0x0000004004047824 */ /* 0x000fe200078e0205 */
[-C--:B------:R-:W-:Y:S01]  /*0b80*/  LEA.HI R5, R0, R207.reuse, RZ, 0x2 ;  /* 0x000000cf00057211 */ /* 0x080fe200078f10ff */
[----:B------:R-:W-:Y:S01]  /*0b90*/  IMAD.IADD R3, R6, 0x1, -R3 ;  /* 0x0000000106037824 */ /* 0x000fe200078e0a03 */
[----:B------:R-:W-:-:S02]  /*0ba0*/  LEA.HI R0, R0, R207, RZ, 0x3 ;  /* 0x000000cf00007211 */ /* 0x000fc400078f18ff */
[--C-:B------:R-:W-:Y:S01]  /*0bb0*/  SHF.R.S32.HI R9, RZ, 0x2, R7.reuse ;  /* 0x00000002ff097819 */ /* 0x100fe20000011407 */
[----:B------:R-:W-:Y:S01]  /*0bc0*/  IMAD R203, R3, 0x8, R4 ;  /* 0x0000000803cb7824 */ /* 0x000fe200078e0204 */
[----:B------:R-:W-:Y:S02]  /*0bd0*/  LOP3.LUT R4, R5, 0xfffffffc, RZ, 0xc0, !PT ;  /* 0xfffffffc05047812 */ /* 0x000fe400078ec0ff */
[----:B------:R-:W-:Y:S02]  /*0be0*/  SHF.R.S32.HI R10, RZ, 0x1f, R7 ;  /* 0x0000001fff0a7819 */ /* 0x000fe40000011407 */
[----:B------:R-:W-:Y:S01]  /*0bf0*/  LEA.HI R8, R8, R185, RZ, 0x5 ;  /* 0x000000b908087211 */ /* 0x000fe200078f28ff */
[----:B------:R-:W-:Y:S01]  /*0c00*/  IMAD.IADD R3, R207, 0x1, -R4 ;  /* 0x00000001cf037824 */ /* 0x000fe200078e0a04 */
[----:B------:R-:W-:Y:S02]  /*0c10*/  LOP3.LUT R4, R2, 0x3fffffe, RZ, 0xc0, !PT ;  /* 0x03fffffe02047812 */ /* 0x000fe400078ec0ff */
[----:B------:R-:W-:-:S02]  /*0c20*/  LOP3.LUT R2, R0, 0xfffffff8, RZ, 0xc0, !PT ;  /* 0xfffffff800027812 */ /* 0x000fc400078ec0ff */
[----:B------:R-:W-:Y:S01]  /*0c30*/  LEA.HI R10, R10, R9, RZ, 0x3 ;  /* 0x000000090a0a7211 */ /* 0x000fe200078f18ff */
[----:B------:R-:W-:Y:S01]  /*0c40*/  IMAD.IADD R4, R201, 0x1, -R4 ;  /* 0x00000001c9047824 */ /* 0x000fe200078e0a04 */
[----:B------:R-:W-:Y:S01]  /*0c50*/  SHF.R.S32.HI R8, RZ, 0x5, R8 ;  /* 0x00000005ff087819 */ /* 0x000fe20000011408 */
[----:B------:R-:W-:Y:S01]  /*0c60*/  IMAD.IADD R163, R207, 0x1, -R2 ;  /* 0x00000001cfa37824 */ /* 0x000fe200078e0a02 */
[----:B------:R-:W-:Y:S02]  /*0c70*/  LOP3.LUT R2, R7, 0x7ffffffc, RZ, 0xc0, !PT ;  /* 0x7ffffffc07027812 */ /* 0x000fe400078ec0ff */
[----:B------:R-:W-:Y:S01]  /*0c80*/  LOP3.LUT R10, R10, 0xfffffff8, RZ, 0xc0, !PT ;  /* 0xfffffff80a0a7812 */ /* 0x000fe200078ec0ff */
[----:B------:R-:W-:Y:S01]  /*0c90*/  IMAD.SHL.U32 R160, R163, 0x8, RZ ;  /* 0x00000008a3a07824 */ /* 0x000fe200078e00ff */
[----:B------:R-:W-:Y:S01]  /*0ca0*/  LEA.HI R5, R3, R3, RZ, 0x1 ;  /* 0x0000000303057211 */ /* 0x000fe200078f08ff */
[----:B------:R-:W-:Y:S01]  /*0cb0*/  IMAD.IADD R2, R185, 0x1, -R2 ;  /* 0x00000001b9027824 */ /* 0x000fe200078e0a02 */
[----:B------:R-:W-:Y:S01]  /*0cc0*/  SHF.R.S32.HI R182, RZ, 0x3, R0 ;  /* 0x00000003ffb67819 */ /* 0x000fe20000011400 */
[----:B------:R-:W-:Y:S01]  /*0cd0*/  IMAD.IADD R9, R9, 0x1, -R10 ;  /* 0x0000000109097824 */ /* 0x000fe200078e0a0a */
[----:B------:R-:W-:Y:S01]  /*0ce0*/  LOP3.LUT R6, R5, 0x1ffffffe, RZ, 0xc0, !PT ;  /* 0x1ffffffe05067812 */ /* 0x000fe200078ec0ff */
[----:B------:R-:W-:Y:S01]  /*0cf0*/  IMAD.SHL.U32 R18, R2, 0x2, RZ ;  /* 0x0000000202127824 */ /* 0x000fe200078e00ff */
[----:B------:R-:W-:Y:S01]  /*0d00*/  SHF.R.S32.HI R206, RZ, 0x1f, R160 ;  /* 0x0000001fffce7819 */ /* 0x000fe200000114a0 */
[----:B------:R-:W-:-:S02]  /*0d10*/  IMAD R9, R8, 0x10, R9 ;  /* 0x0000001008097824 */ /* 0x000fc400078e0209 */
[----:B------:R-:W-:Y:S02]  /*0d20*/  VIADD R162, R160, 0x40 ;  /* 0x00000040a0a27836 */ /* 0x000fe40000000000 */
[C---:B------:R-:W-:Y:S02]  /*0d30*/  VIADD R181, R18.reuse, 0x8 ;  /* 0x0000000812b57836 */ /* 0x040fe40000000000 */
        /* <DEDUP_REMOVED lines=28> */
[----:B------:R-:W-:Y:S01]  /*0f00*/  IMAD.IADD R23, R3, 0x1, -R6 ;  /* 0x0000000103177824 */ /* 0x000fe200078e0a06 */
[----:B------:R-:W-:Y:S01]  /*0f10*/  SHF.R.S32.HI R187, RZ, 0x1f, R168 ;  /* 0x0000001fffbb7819 */ /* 0x000fe200000114a8 */
[----:B------:R-:W-:Y:S01]  /*0f20*/  IMAD R202, R4, 0x40, R9 ;  /* 0x0000004004ca7824 */ /* 0x000fe200078e0209 */
[----:B------:R-:W-:-:S03]  /*0f30*/  SHF.R.S32.HI R186, RZ, 0x1f, R167 ;  /* 0x0000001fffba7819 */ /* 0x000fc600000114a7 */
[----:B------:R-:W-:-:S07]  /*0f40*/  IMAD R23, R23, 0x8, R202 ;  /* 0x0000000817177824 */ /* 0x000fce00078e02ca */
.L_x_1321:
[----:B0--34-:R-:W0:Y:S01]  /*0f50*/  LDC.64 R4, c[0x0][0xa18] ;  /* 0x00028600ff047b82 */ /* 0x019e220000000a00 */
[----:B------:R-:W-:Y:S01]  /*0f60*/  IMAD.U32 R9, RZ, RZ, UR7 ;  /* 0x00000007ff097e24 */ /* 0x000fe2000f8e00ff */
[----:B------:R-:W-:Y:S01]  /*0f70*/  ULDC.64 UR8, c[0x0][0xa20] ;  /* 0x0002880000087ab9 */ /* 0x000fe20000000a00 */
[----:B------:R-:W-:-:S05]  /*0f80*/  IMAD.MOV.U32 R7, RZ, RZ, RZ ;  /* 0x000000ffff077224 */ /* 0x000fca00078e00ff */
[----:B-12---:R-:W1:Y:S08]  /*0f90*/  LDC.64 R2, c[0x0][0xa28] ;  /* 0x00028a00ff027b82 */ /* 0x006e700000000a00 */
[----:B------:R-:W2:Y:S01]  /*0fa0*/  LDC R0, c[0x0][0x424] ;  /* 0x00010900ff007b82 */ /* 0x000ea20000000800 */
[----:B0-----:R-:W-:-:S07]  /*0fb0*/  ISETP.NE.U32.AND P1, PT, R4, RZ, PT ;  /* 0x000000ff0400720c */ /* 0x001fce0003f25070 */
[----:B------:R-:W0:Y:S01]  /*0fc0*/  LDC R11, c[0x0][0x2f0] ;  /* 0x0000bc00ff0b7b82 */ /* 0x000e220000000800 */
[----:B------:R-:W-:Y:S02]  /*0fd0*/  ISETP.NE.AND.EX P1, PT, R5, RZ, PT, P1 ;  /* 0x000000ff0500720c */ /* 0x000fe40003f25310 */
[----:B-1----:R-:W-:-:S04]  /*0fe0*/  ISETP.NE.U32.AND P0, PT, R2, RZ, PT ;  /* 0x000000ff0200720c */ /* 0x002fc80003f05070 */
[----:B------:R-:W-:-:S07]  /*0ff0*/  ISETP.NE.AND.EX P0, PT, R3, RZ, PT, P0 ;  /* 0x000000ff0300720c */ /* 0x000fce0003f05300 */
[----:B------:R-:W1:Y:S08]  /*1000*/  @P1 LDC.64 R4, c[0x0][0xa18] ;  /* 0x00028600ff041b82 */ /* 0x000e700000000a00 */
[----:B------:R-:W3:Y:S01]  /*1010*/  @P0 LDC.64 R2, c[0x0][0xa28] ;  /* 0x00028a00ff020b82 */ /* 0x000ee20000000a00 */
[----:B-1----:R-:W-:-:S05]  /*1020*/  @P1 IMAD.WIDE R4, R9, 0x4, R4 ;  /* 0x0000000409041825 */ /* 0x002fca00078e0204 */
[----:B------:R1:W5:Y:S01]  /*1030*/  @P1 LDG.E R17, desc[UR36][R4.64] ;  /* 0x0000002404111981 */ /* 0x000362000c1e1900 */
[----:B---3--:R-:W-:Y:S02]  /*1040*/  @P0 IMAD.WIDE R2, R9, 0x4, R2 ;  /* 0x0000000409020825 */ /* 0x008fe400078e0202 */
[----:B------:R-:W3:Y:S01]  /*1050*/  LDC.64 R8, c[0x0][0x418] ;  /* 0x00010600ff087b82 */ /* 0x000ee20000000a00 */
[----:B------:R-:W-:Y:S02]  /*1060*/  ULOP3.LUT UR4, UR5, 0xffff, URZ, 0xc0, !UPT ;  /* 0x0000ffff05047892 */ /* 0x000fe4000f8ec03f */
[----:B------:R1:W5:Y:S01]  /*1070*/  @P0 LDG.E R7, desc[UR36][R2.64] ;  /* 0x0000002402070981 */ /* 0x000362000c1e1900 */
[----:B------:R-:W-:-:S03]  /*1080*/  ISETP.NE.U32.AND P2, PT, RZ, UR8, PT ;  /* 0x00000008ff007c0c */ /* 0x000fc6000bf45070 */
[----:B------:R-:W-:Y:S01]  /*1090*/  IMAD.U32 R166, RZ, RZ, UR4 ;  /* 0x00000004ffa67e24 */ /* 0x000fe2000f8e00ff */
[----:B------:R-:W-:Y:S02]  /*10a0*/  ISETP.NE.AND.EX P2, PT, RZ, UR9, PT, P2 ;  /* 0x00000009ff007c0c */ /* 0x000fe4000bf45320 */
[----:B---3--:R-:W-:-:S04]  /*10b0*/  ISETP.NE.U32.AND P0, PT, R8, RZ, PT ;  /* 0x000000ff0800720c */ /* 0x008fc80003f05070 */
[----:B------:R-:W-:-:S04]  /*10c0*/  ISETP.NE.AND.EX P0, PT, R9, RZ, PT, P0 ;  /* 0x000000ff0900720c */ /* 0x000fc80003f05300 */
[----:B--2---:R-:W-:Y:S01]  /*10d0*/  SEL R0, R0, 0x1, P0 ;  /* 0x0000000100007807 */ /* 0x004fe20000000000 */
[----:B01----:R-:W-:Y:S08]  /*10e0*/  @P1 BRA `(.L_x_1210) ;  /* 0x00000000002c1947 */ /* 0x003ff00003800000 */
[----:B------:R-:W-:Y:S01]  /*10f0*/  ULDC.64 UR8, c[0x0][0xa00] ;  /* 0x0002800000087ab9 */ /* 0x000fe20000000a00 */
[----:B-----5:R-:W0:Y:S01]  /*1100*/  LDC R17, c[0x0][0x288] ;  /* 0x0000a200ff117b82 */ /* 0x020e220000000800 */
[----:B------:R-:W-:-:S04]  /*1110*/  ISETP.NE.U32.AND P0, PT, RZ, UR8, PT ;  /* 0x00000008ff007c0c */ /* 0x000fc8000bf05070 */
[----:B------:R-:W-:-:S13]  /*1120*/  ISETP.NE.AND.EX P0, PT, RZ, UR9, PT, P0 ;  /* 0x00000009ff007c0c */ /* 0x000fda000bf05300 */
[----:B------:R-:W-:Y:S05]  /*1130*/  @!P0 BRA `(.L_x_1210) ;  /* 0x0000000000188947 */ /* 0x000fea0003800000 */
[----:B------:R-:W1:Y:S01]  /*1140*/  LDC.64 R2, c[0x0][0xa00] ;  /* 0x00028000ff027b82 */ /* 0x000e620000000a00 */
[----:B------:R-:W-:-:S04]  /*1150*/  IMAD.U32 R5, RZ, RZ, UR7 ;  /* 0x00000007ff057e24 */ /* 0x000fc8000f8e00ff */
[----:B-1----:R-:W-:-:S05]  /*1160*/  IMAD.WIDE R2, R5, 0x4, R2 ;  /* 0x0000000405027825 */ /* 0x002fca00078e0202 */
[----:B0-----:R-:W2:Y:S04]  /*1170*/  LDG.E R17, desc[UR36][R2.64] ;  /* 0x0000002402117981 */ /* 0x001ea8000c1e1900 */
[----:B------:R-:W2:Y:S02]  /*1180*/  LDG.E R4, desc[UR36][R2.64+0x4] ;  /* 0x0000042402047981 */ /* 0x000ea4000c1e1900 */
[----:B--2---:R-:W-:-:S07]  /*1190*/  IMAD.IADD R17, R4, 0x1, -R17 ;  /* 0x0000000104117824 */ /* 0x004fce00078e0a11 */
.L_x_1210:
[----:B------:R-:W-:Y:S02]  /*11a0*/  IMAD R16, R0, R11, RZ ;  /* 0x0000000b00107224 */ /* 0x000fe400078e02ff */
[----:B------:R-:W-:Y:S01]  /*11b0*/  IMAD.U32 R183, RZ, RZ, UR7 ;  /* 0x00000007ffb77e24 */ /* 0x000fe2000f8e00ff */
[----:B------:R-:W-:Y:S06]  /*11c0*/  @!P2 BRA `(.L_x_1211) ;  /* 0x000000000018a947 */ /* 0x000fec0003800000 */
[----:B------:R-:W-:Y:S02]  /*11d0*/  ULDC.64 UR8, c[0x0][0xa20] ;  /* 0x0002880000087ab9 */ /* 0x000fe40000000a00 */
[----:B------:R-:W-:-:S06]  /*11e0*/  UIMAD.WIDE UR8, UR7, 0x4, UR8 ;  /* 0x00000004070878a5 */ /* 0x000fcc000f8e0208 */
[----:B------:R-:W-:Y:S02]  /*11f0*/  IMAD.U32 R2, RZ, RZ, UR8 ;  /* 0x00000008ff027e24 */ /* 0x000fe4000f8e00ff */
[----:B------:R-:W-:-:S05]  /*1200*/  IMAD.U32 R3, RZ, RZ, UR9 ;  /* 0x00000009ff037e24 */ /* 0x000fca000f8e00ff */
[----:B------:R1:W5:Y:S01]  /*1210*/  LDG.E R16, desc[UR36][R2.64] ;  /* 0x0000002402107981 */ /* 0x000362000c1e1900 */
[----:B------:R-:W-:Y:S05]  /*1220*/  BRA `(.L_x_1212) ;  /* 0x0000000000287947 */ /* 0x000fea0003800000 */
.L_x_1211:
[----:B------:R-:W-:Y:S02]  /*1230*/  ULDC.64 UR8, c[0x0][0xa08] ;  /* 0x0002820000087ab9 */ /* 0x000fe40000000a00 */
[----:B------:R-:W-:-:S04]  /*1240*/  ISETP.NE.U32.AND P0, PT, RZ, UR8, PT ;  /* 0x00000008ff007c0c */ /* 0x000fc8000bf05070 */
[----:B------:R-:W-:-:S13]  /*1250*/  ISETP.NE.AND.EX P0, PT, RZ, UR9, PT, P0 ;  /* 0x00000009ff007c0c */ /* 0x000fda000bf05300 */
[----:B------:R-:W-:Y:S05]  /*1260*/  @!P0 BRA `(.L_x_1212) ;  /* 0x0000000000188947 */ /* 0x000fea0003800000 */
[----:B------:R-:W1:Y:S01]  /*1270*/  LDC.64 R2, c[0x0][0xa08] ;  /* 0x00028200ff027b82 */ /* 0x000e620000000a00 */
[----:B------:R-:W-:-:S04]  /*1280*/  IMAD.U32 R5, RZ, RZ, UR7 ;  /* 0x00000007ff057e24 */ /* 0x000fc8000f8e00ff */
[----:B-1----:R-:W-:-:S05]  /*1290*/  IMAD.WIDE R2, R5, 0x4, R2 ;  /* 0x0000000405027825 */ /* 0x002fca00078e0202 */
[----:B------:R-:W2:Y:S04]  /*12a0*/  LDG.E R16, desc[UR36][R2.64] ;  /* 0x0000002402107981 */ /* 0x000ea8000c1e1900 */
[----:B------:R-:W2:Y:S02]  /*12b0*/  LDG.E R5, desc[UR36][R2.64+0x4] ;  /* 0x0000042402057981 */ /* 0x000ea4000c1e1900 */
[----:B--2---:R-:W-:-:S07]  /*12c0*/  IMAD.IADD R16, R5, 0x1, -R16 ;  /* 0x0000000105107824 */ /* 0x004fce00078e0a10 */
.L_x_1212:
[----:B------:R-:W-:Y:S01]  /*12d0*/  ULDC UR4, c[0x0][0x448] ;  /* 0x0001120000047ab9 */ /* 0x000fe20000000800 */
[----:B-----5:R-:W-:Y:S01]  /*12e0*/  IMAD.IADD R16, R16, 0x1, -R7 ;  /* 0x0000000110107824 */ /* 0x020fe200078e0a07 */
[----:B------:R-:W-:Y:S02]  /*12f0*/  UISETP.NE.AND UP0, UPT, UR4, 0x1, UPT ;  /* 0x000000010400788c */ /* 0x000fe4000bf05270 */
[----:B------:R-:W-:Y:S02]  /*1300*/  USHF.L.U32 UR6, UR6, 0x7, URZ ;  /* 0x0000000706067899 */ /* 0x000fe4000800063f */
[----:B0-----:R-:W-:Y:S01]  /*1310*/  IADD3 R0, R16, 0x1, -R17 ;  /* 0x0000000110007810 */ /* 0x001fe20007ffe811 */
[----:B------:R-:W-:Y:S02]  /*1320*/  UP2UR UR7, UPR, URZ, 0x1 ;  /* 0x000000013f077883 */ /* 0x000fe40008000000 */
[----:B------:R-:W-:Y:S01]  /*1330*/  UIADD3 UR4, UR6, 0x7f, URZ ;  /* 0x0000007f06047890 */ /* 0x000fe2000fffe03f */
[----:B------:R-:W-:Y:S01]  /*1340*/  R2UR UR10, R0 ;  /* 0x00000000000a72ca */ /* 0x000fe200000e0000 */
[----:B------:R-:W-:-:S02]  /*1350*/  IMAD.U32 R22, RZ, RZ, UR6 ;  /* 0x00000006ff167e24 */ /* 0x000fc4000f8e00ff */
[----:B------:R-:W-:Y:S01]  /*1360*/  @UP0 ULDC UR8, c[0x0][0x44c] ;  /* 0x0001130000080ab9 */ /* 0x000fe20000000800 */
[----:B------:R-:W-:Y:S01]  /*1370*/  IMAD.U32 R19, RZ, RZ, UR7 ;  /* 0x00000007ff137e24 */ /* 0x000fe2000f8e00ff */
[----:B------:R-:W-:Y:S01]  /*1380*/  UIMAD.WIDE.U32 UR8, UR4, UR8, URZ ;  /* 0x00000008040872a5 */ /* 0x000fe2000f8e003f */
[----:B------:R-:W-:Y:S01]  /*1390*/  @UP0 ULDC UR11, c[0x0][0x450] ;  /* 0x00011400000b0ab9 */ /* 0x000fe20000000800 */
[----:B------:R-:W-:Y:S02]  /*13a0*/  ULDC.64 UR6, c[0x0][0x9e0] ;  /* 0x0002780000067ab9 */ /* 0x000fe40000000a00 */
[----:B------:R-:W-:Y:S02]  /*13b0*/  @UP0 USHF.R.U32.HI UR4, URZ, UR11, UR9 ;  /* 0x0000000b3f040299 */ /* 0x000fe40008011609 */
[----:B------:R-:W-:Y:S02]  /*13c0*/  UISETP.GE.AND UP0, UPT, UR7, 0x1, UPT ;  /* 0x000000010700788c */ /* 0x000fe4000bf06270 */
[----:B------:R-:W-:-:S02]  /*13d0*/  UIADD3 UR8, UR10, UR4, URZ ;  /* 0x000000040a087290 */ /* 0x000fc4000fffe03f */
[----:B------:R-:W-:Y:S02]  /*13e0*/  UP2UR UR61, UPR, URZ, 0x1 ;  /* 0x000000013f3d7883 */ /* 0x000fe40008000000 */
[----:B------:R-:W-:Y:S01]  /*13f0*/  PLOP3.LUT P0, PT, PT, PT, UP0, 0x40, 0x0 ;  /* 0x000000000000781c */ /* 0x000fe20003f0e808 */
[----:B------:R-:W-:-:S06]  /*1400*/  UIADD3 UR6, UR8, UR6, URZ ;  /* 0x0000000608067290 */ /* 0x000fcc000fffe03f */
[----:B------:R-:W-:-:S06]  /*1410*/  IMAD.U32 R0, RZ, RZ, UR6 ;  /* 0x00000006ff007e24 */ /* 0x000fcc000f8e00ff */
[----:B------:R-:W-:Y:S05]  /*1420*/  @P0 BRA `(.L_x_1213) ;  /* 0x0000000000400947 */ /* 0x000fea0003800000 */
        /* <DEDUP_REMOVED lines=10> */
.L_x_1214:
[----:B------:R-:W-:-:S11]  /*14d0*/  UISETP.NE.AND UP0, UPT, UR7, 0x1, UPT ;  /* 0x000000010700788c */ /* 0x000fd6000bf05270 */
[----:B------:R-:W-:Y:S02]  /*14e0*/  @UP0 ULDC.64 UR10, c[0x0][0x9e8] ;  /* 0x00027a00000a0ab9 */ /* 0x000fe40000000a00 */
[----:B------:R-:W-:-:S04]  /*14f0*/  UIMAD.WIDE.U32 UR8, UR4, UR10, URZ ;  /* 0x0000000a040872a5 */ /* 0x000fc8000f8e003f */
[----:B------:R-:W-:-:S12]  /*1500*/  @UP0 USHF.R.U32.HI UR4, URZ, UR11, UR9 ;  /* 0x0000000b3f040299 */ /* 0x000fd80008011609 */
.L_x_1215:
[----:B------:R-:W-:-:S06]  /*1510*/  UIMAD UR4, UR4, UR7, UR7 ;  /* 0x00000007040472a4 */ /* 0x000fcc000f8e0207 */
[----:B------:R-:W-:-:S07]  /*1520*/  VIMNMX R0, R0, UR4, PT ;  /* 0x0000000400007c48 */ /* 0x000fce000bfe0100 */
.L_x_1213:
[----:B------:R-:W-:Y:S01]  /*1530*/  R2UR UR6, R19 ;  /* 0x00000000130672ca */ /* 0x000fe200000e0000 */
[----:B------:R-:W-:Y:S01]  /*1540*/  IMAD.IADD R74, R16, 0x1, -R17 ;  /* 0x00000001104a7824 */ /* 0x000fe200078e0a11 */
[----:B------:R-:W-:Y:S01]  /*1550*/  R2UR UR4, R22 ;  /* 0x00000000160472ca */ /* 0x000fe200000e0000 */
[----:B-1----:R-:W-:Y:S02]  /*1560*/  VIADD R2, R0, 0x5f ;  /* 0x0000005f00027836 */ /* 0x002fe40000000000 */
[----:B------:R-:W-:Y:S02]  /*1570*/  VIADD R0, R16, 0x5f ;  /* 0x0000005f10007836 */ /* 0x000fe40000000000 */
[----:B------:R-:W-:-:S04]  /*1580*/  IMAD.HI R2, R2, 0x2aaaaaab, RZ ;  /* 0x2aaaaaab02027827 */ /* 0x000fc800078e02ff */
[----:B------:R-:W-:Y:S01]  /*1590*/  IMAD.HI R0, R0, 0x2aaaaaab, RZ ;  /* 0x2aaaaaab00007827 */ /* 0x000fe200078e02ff */
[----:B------:R-:W-:Y:S01]  /*15a0*/  SHF.R.U32.HI R5, RZ, 0x1f, R2 ;  /* 0x0000001fff057819 */ /* 0x000fe20000011602 */
[----:B------:R-:W-:Y:S01]  /*15b0*/  UISETP.NE.AND UP0, UPT, UR6, URZ, UPT ;  /* 0x0000003f0600728c */ /* 0x000fe2000bf05270 */
[----:B------:R-:W-:Y:S02]  /*15c0*/  R2UR UR6, R74 ;  /* 0x000000004a0672ca */ /* 0x000fe400000e0000 */
[----:B------:R-:W-:Y:S02]  /*15d0*/  SHF.R.U32.HI R3, RZ, 0x1f, R0 ;  /* 0x0000001fff037819 */ /* 0x000fe40000011600 */
[----:B------:R-:W-:Y:S02]  /*15e0*/  LEA.HI.SX32 R2, R2, R5, 0x1c ;  /* 0x0000000502027211 */ /* 0x000fe400078fe2ff */
[----:B------:R-:W-:-:S04]  /*15f0*/  LEA.HI.SX32 R3, R0, R3, 0x1c ;  /* 0x0000000300037211 */ /* 0x000fc800078fe2ff */
[----:B------:R-:W-:Y:S01]  /*1600*/  @UP0 ULDC UR8, c[0x0][0x44c] ;  /* 0x0001130000080ab9 */ /* 0x000fe20000000800 */
[----:B------:R-:W-:Y:S01]  /*1610*/  @UP0 ULDC UR10, c[0x0][0x450] ;  /* 0x00011400000a0ab9 */ /* 0x000fe20000000800 */
[----:B------:R-:W-:Y:S01]  /*1620*/  UIMAD.WIDE.U32 UR8, UR4, UR8, URZ ;  /* 0x00000008040872a5 */ /* 0x000fe2000f8e003f */
[----:B------:R-:W-:-:S03]  /*1630*/  VIMNMX R75, R3, R2, PT ;  /* 0x00000002034b7248 */ /* 0x000fc60003fe0100 */
[----:B------:R-:W-:Y:S02]  /*1640*/  @UP0 USHF.R.U32.HI UR4, URZ, UR10, UR9 ;  /* 0x0000000a3f040299 */ /* 0x000fe40008011609 */
[----:B------:R-:W-:Y:S02]  /*1650*/  UISETP.GE.AND UP0, UPT, UR7, 0x1, UPT ;  /* 0x000000010700788c */ /* 0x000fe4000bf06270 */
[----:B------:R-:W-:-:S03]  /*1660*/  UIADD3 UR4, UR6, UR4, URZ ;  /* 0x0000000406047290 */ /* 0x000fc6000fffe03f */
[----:B------:R-:W-:Y:S01]  /*1670*/  ULDC UR6, c[0x0][0x9dc] ;  /* 0x0002770000067ab9 */ /* 0x000fe20000000800 */
[----:B------:R-:W-:Y:S01]  /*1680*/  PLOP3.LUT P0, PT, PT, PT, UP0, 0x40, 0x0 ;  /* 0x000000000000781c */ /* 0x000fe20003f0e808 */
[----:B------:R-:W-:-:S12]  /*1690*/  UIADD3 UR6, UR4, -UR6, URZ ;  /* 0x8000000604067290 */ /* 0x000fd8000fffe03f */
[----:B------:R-:W-:Y:S05]  /*16a0*/  @P0 BRA `(.L_x_1216) ;  /* 0x0000000000440947 */ /* 0x000fea0003800000 */
        /* <DEDUP_REMOVED lines=10> */
.L_x_1217:
[----:B------:R-:W-:-:S11]  /*1750*/  UISETP.NE.AND UP0, UPT, UR7, 0x1, UPT ;  /* 0x000000010700788c */ /* 0x000fd6000bf05270 */
[----:B------:R-:W-:Y:S02]  /*1760*/  @UP0 ULDC.64 UR10, c[0x0][0x9e8] ;  /* 0x00027a00000a0ab9 */ /* 0x000fe40000000a00 */
[----:B------:R-:W-:-:S04]  /*1770*/  UIMAD.WIDE.U32 UR8, UR4, UR10, URZ ;  /* 0x0000000a040872a5 */ /* 0x000fc8000f8e003f */
[----:B------:R-:W-:-:S12]  /*1780*/  @UP0 USHF.R.U32.HI UR4, URZ, UR11, UR9 ;  /* 0x0000000b3f040299 */ /* 0x000fd80008011609 */
.L_x_1218:
[----:B------:R-:W-:-:S04]  /*1790*/  UIMAD UR4, UR4, UR7, URZ ;  /* 0x00000007040472a4 */ /* 0x000fc8000f8e023f */
[----:B------:R-:W-:-:S04]  /*17a0*/  UISETP.LT.AND UP0, UPT, UR6, UR4, UPT ;  /* 0x000000040600728c */ /* 0x000fc8000bf01270 */
[----:B------:R-:W-:-:S12]  /*17b0*/  USEL UR6, UR6, UR4, !UP0 ;  /* 0x0000000406067287 */ /* 0x000fd8000c000000 */
.L_x_1216:
[----:B------:R-:W-:-:S04]  /*17c0*/  UIMAD.WIDE UR6, UR6, 0x2aaaaaab, URZ ;  /* 0x2aaaaaab060678a5 */ /* 0x000fc8000f8e023f */
[----:B------:R-:W-:-:S04]  /*17d0*/  USHF.R.U32.HI UR4, URZ, 0x1f, UR7 ;  /* 0x0000001f3f047899 */ /* 0x000fc80008011607 */
[----:B------:R-:W-:Y:S02]  /*17e0*/  ULEA.HI.SX32 UR7, UR7, UR4, 0x1c ;  /* 0x0000000407077291 */ /* 0x000fe4000f8fe23f */
[----:B------:R-:W-:Y:S02]  /*17f0*/  ULOP3.LUT UR4, UR5, 0xff000000, URZ, 0xc0, !UPT ;  /* 0xff00000005047892 */ /* 0x000fe4000f8ec03f */
[----:B------:R-:W-:Y:S02]  /*1800*/  UISETP.LT.AND UP0, UPT, URZ, UR7, UPT ;  /* 0x000000073f00728c */ /* 0x000fe4000bf01270 */
[----:B------:R-:W-:Y:S02]  /*1810*/  ULOP3.LUT UR5, UR5, 0xff0000, URZ, 0xc0, !UPT ;  /* 0x00ff000005057892 */ /* 0x000fe4000f8ec03f */
[----:B------:R-:W-:Y:S02]  /*1820*/  USEL UR9, URZ, UR7, !UP0 ;  /* 0x000000073f097287 */ /* 0x000fe4000c000000 */
[----:B------:R-:W-:-:S04]  /*1830*/  USHF.R.U32.HI UR4, URZ, 0x8, UR4 ;  /* 0x000000083f047899 */ /* 0x000fc80008011604 */
[----:B------:R-:W-:Y:S01]  /*1840*/  ISETP.GT.AND P0, PT, R75, UR9, PT ;  /* 0x000000094b007c0c */ /* 0x000fe2000bf04270 */
[----:B------:R-:W-:-:S03]  /*1850*/  ULEA.HI UR5, UR5, UR4, URZ, 0x10 ;  /* 0x0000000405057291 */ /* 0x000fc6000f8f803f */
[----:B------:R-:W-:Y:S01]  /*1860*/  UMOV UR4, URZ ;  /* 0x0000003f00047c82 */ /* 0x000fe20008000000 */
[----:B------:R-:W-:Y:S02]  /*1870*/  ULOP3.LUT UR6, UR5, 0xff, URZ, 0xc0, !UPT ;  /* 0x000000ff05067892 */ /* 0x000fe4000f8ec03f */
[----:B------:R-:W-:-:S04]  /*1880*/  USHF.R.U32.HI UR5, URZ, 0x10, UR5 ;  /* 0x000000103f057899 */ /* 0x000fc80008011605 */
[----:B------:R-:W-:Y:S02]  /*1890*/  IMAD.U32 R165, RZ, RZ, UR6 ;  /* 0x00000006ffa57e24 */ /* 0x000fe4000f8e00ff */
[----:B------:R-:W-:Y:S01]  /*18a0*/  IMAD.U32 R164, RZ, RZ, UR5 ;  /* 0x00000005ffa47e24 */ /* 0x000fe2000f8e00ff */
[----:B------:R-:W-:Y:S06]  /*18b0*/  @!P0 BRA `(.L_x_1219) ;  /* 0x00000000009c8947 */ /* 0x000fec0003800000 */
[----:B------:R-:W-:Y:S01]  /*18c0*/  R2UR UR5, R164 ;  /* 0x00000000a40572ca */ /* 0x000fe200000e0000 */
[----:B------:R-:W-:-:S12]  /*18d0*/  ULDC UR4, c[0x0][0x9f0] ;  /* 0x00027c0000047ab9 */ /* 0x000fd80000000800 */
[----:B------:R-:W-:-:S04]  /*18e0*/  UISETP.NE.AND UP0, UPT, UR5, URZ, UPT ;  /* 0x0000003f0500728c */ /* 0x000fc8000bf05270 */
[----:B------:R-:W-:-:S03]  /*18f0*/  USEL UR10, UR5, UR4, UP0 ;  /* 0x00000004050a7287 */ /* 0x000fc60008000000 */
[----:B------:R-:W-:-:S03]  /*1900*/  UMOV UR4, URZ ;  /* 0x0000003f00047c82 */ /* 0x000fc60008000000 */
[----:B------:R-:W-:-:S05]  /*1910*/  IMAD.U32 R4, RZ, RZ, UR10 ;  /* 0x0000000aff047e24 */ /* 0x000fca000f8e00ff */
[----:B------:R-:W-:-:S04]  /*1920*/  IABS R0, R4 ;  /* 0x0000000400007213 */ /* 0x000fc80000000000 */
[----:B------:R-:W-:Y:S02]  /*1930*/  R2UR UR11, R0 ;  /* 0x00000000000b72ca */ /* 0x000fe400000e0000 */
[----:B------:R-:W-:Y:S02]  /*1940*/  IADD3 R0, R4, -0x1, R75 ;  /* 0xffffffff04007810 */ /* 0x000fe40007ffe04b */
[----:B------:R-:W-:Y:S02]  /*1950*/  IABS R4, R4 ;  /* 0x0000000400047213 */ /* 0x000fe40000000000 */
[----:B------:R-:W-:-:S03]  /*1960*/  R2UR UR6, R0 ;  /* 0x00000000000672ca */ /* 0x000fc600000e0000 */
[----:B------:R-:W-:-:S04]  /*1970*/  IMAD.MOV R4, RZ, RZ, -R4 ;  /* 0x000000ffff047224 */ /* 0x000fc800078e0a04 */
[----:B------:R-:W0:Y:S06]  /*1980*/  I2F.RP R2, UR11 ;  /* 0x0000000b00027d06 */ /* 0x000e2c0008209400 */
[----:B------:R-:W-:-:S06]  /*1990*/  UIADD3 UR6, -UR9, UR6, URZ ;  /* 0x0000000609067290 */ /* 0x000fcc000fffe13f */
[----:B------:R-:W-:Y:S01]  /*19a0*/  IMAD.U32 R0, RZ, RZ, UR6 ;  /* 0x00000006ff007e24 */ /* 0x000fe2000f8e00ff */
[----:B------:R-:W-:Y:S01]  /*19b0*/  ULOP3.LUT UR6, UR6, UR10, URZ, 0x3c, !UPT ;  /* 0x0000000a06067292 */ /* 0x000fe2000f8e3c3f */
[----:B0-----:R-:W0:Y:S03]  /*19c0*/  MUFU.RCP R2, R2 ;  /* 0x0000000200027308 */ /* 0x001e260000001000 */
[----:B------:R-:W-:-:S04]  /*19d0*/  IABS R0, R0 ;  /* 0x0000000000007213 */ /* 0x000fc80000000000 */
[----:B------:R-:W-:Y:S01]  /*19e0*/  R2UR UR8, R0 ;  /* 0x00000000000872ca */ /* 0x000fe200000e0000 */
[----:B------:R-:W-:Y:S02]  /*19f0*/  IMAD.MOV.U32 R0, RZ, RZ, R4 ;  /* 0x000000ffff007224 */ /* 0x000fe400078e0004 */
[----:B0-----:R-:W-:-:S06]  /*1a00*/  VIADD R3, R2, 0xffffffe ;  /* 0x0ffffffe02037836 */ /* 0x001fcc0000000000 */
        /* <DEDUP_REMOVED lines=18> */
.L_x_1219:
[----:B------:R-:W-:Y:S01]  /*1b30*/  R2UR UR5, R165 ;  /* 0x00000000a50572ca */ /* 0x000fe200000e0000 */
[----:B------:R-:W-:Y:S01]  /*1b40*/  IMAD.U32 R0, RZ, RZ, UR4 ;  /* 0x00000004ff007e24 */ /* 0x000fe2000f8e00ff */
[----:B------:R-:W-:Y:S01]  /*1b50*/  PLOP3.LUT P0, PT, PT, PT, PT, 0x80, 0x0 ;  /* 0x000000000000781c */ /* 0x000fe20003f0f070 */
[----:B------:R-:W-:Y:S01]  /*1b60*/  IMAD.MOV.U32 R94, RZ, RZ, RZ ;  /* 0x000000ffff5e7224 */ /* 0x000fe200078e00ff */
        /* <DEDUP_REMOVED lines=9> */
[----:B------:R-:W-:Y:S01]  /*1c00*/  UIMAD UR5, UR5, UR4, UR9 ;  /* 0x00000004050572a4 */ /* 0x000fe2000f8e0209 */
[----:B------:R-:W-:-:S02]  /*1c10*/  CS2R R68, SRZ ;  /* 0x0000000000447805 */ /* 0x000fc4000001ff00 */
[----:B------:R-:W-:Y:S02]  /*1c20*/  CS2R R66, SRZ ;  /* 0x0000000000427805 */ /* 0x000fe4000001ff00 */
[----:B------:R-:W-:Y:S02]  /*1c30*/  CS2R R64, SRZ ;  /* 0x0000000000407805 */ /* 0x000fe4000001ff00 */
[----:B------:R-:W-:Y:S02]  /*1c40*/  CS2R R62, SRZ ;  /* 0x00000000003e7805 */ /* 0x000fe4000001ff00 */
[----:B------:R-:W-:Y:S02]  /*1c50*/  CS2R R60, SRZ ;  /* 0x00000000003c7805 */ /* 0x000fe4000001ff00 */
[----:B------:R-:W-:Y:S01]  /*1c60*/  VIADDMNMX R75, R0, UR5, R75, PT ;  /* 0x00000005004b7c46 */ /* 0x000fe2000b80014b */
[----:B------:R-:W-:Y:S01]  /*1c70*/  IMAD.U32 R161, RZ, RZ, UR5 ;  /* 0x00000005ffa17e24 */ /* 0x000fe2000f8e00ff */
[----:B------:R-:W-:Y:S01]  /*1c80*/  CS2R R58, SRZ ;  /* 0x00000000003a7805 */ /* 0x000fe2000001ff00 */
[----:B------:R-:W-:Y:S01]  /*1c90*/  IMAD.MOV.U32 R0, RZ, RZ, RZ ;  /* 0x000000ffff007224 */ /* 0x000fe200078e00ff */
[----:B------:R-:W-:-:S02]  /*1ca0*/  ISETP.GT.AND P1, PT, R75, UR5, PT ;  /* 0x000000054b007c0c */ /* 0x000fc4000bf24270 */
        /* <DEDUP_REMOVED lines=49> */
.L_x_1221:
[----:B------:R-:W-:Y:S02]  /*1fc0*/  R2UR UR6, R184 ;  /* 0x00000000b80672ca */ /* 0x000fe400000e0000 */
[----:B------:R-:W-:-:S11]  /*1fd0*/  R2UR UR5, R204 ;  /* 0x00000000cc0572ca */ /* 0x000fd600000e0000 */
[----:B------:R-:W-:Y:S02]  /*1fe0*/  ULEA.HI UR4, UR6, UR6, URZ, 0x1 ;  /* 0x0000000606047291 */ /* 0x000fe4000f8f083f */
[----:B------:R-:W-:Y:S02]  /*1ff0*/  IMAD.U32 R2, RZ, RZ, UR5 ;  /* 0x00000005ff027e24 */ /* 0x000fe4000f8e00ff */
[----:B------:R-:W-:-:S03]  /*2000*/  ULOP3.LUT UR4, UR4, 0xfffffffe, URZ, 0xc0, !UPT ;  /* 0xfffffffe04047892 */ /* 0x000fc6000f8ec03f */
[----:B------:R-:W-:Y:S01]  /*2010*/  ISETP.NE.AND P0, PT, R2, 0x3, PT ;  /* 0x000000030200780c */ /* 0x000fe20003f05270 */
[----:B------:R-:W-:-:S06]  /*2020*/  UIADD3 UR4, UR6, -UR4, URZ ;  /* 0x8000000406047290 */ /* 0x000fcc000fffe03f */
[----:B------:R-:W-:-:S05]  /*2030*/  IMAD.U32 R0, RZ, RZ, UR4 ;  /* 0x00000004ff007e24 */ /* 0x000fca000f8e00ff */
[----:B------:R-:W-:-:S04]  /*2040*/  SHF.L.U32 R0, R0, 0x1f, RZ ;  /* 0x0000001f00007819 */ /* 0x000fc800000006ff */
[----:B------:R-:W0:Y:S02]  /*2050*/  SYNCS.PHASECHK.TRANS64.TRYWAIT P1, [UR60+0x2a800], R0 ;  /* 0x02a80000ff0075a7 */ /* 0x000e24000802017c */
[----:B0-----:R-:W-:Y:S05]  /*2060*/  @!P1 BRA `(.L_x_1222) ;  /* 0x0000014800f49947 */ /* 0x001fea0003800000 */
.L_x_1418:
[----:B------:R-:W-:Y:S05]  /*2070*/  @!P0 BRA `(.L_x_1223) ;  /* 0x0000000000048947 */ /* 0x000fea0003800000 */
[----:B------:R-:W-:Y:S01]  /*2080*/  BPT.TRAP 0x1 ;  /* 0x000000040000795c */ /* 0x000fe20000300000 */
.L_x_1223:
[----:B0-----:R-:W-:Y:S02]  /*2090*/  IMAD.U32 R3, RZ, RZ, UR39 ;  /* 0x00000027ff037e24 */ /* 0x001fe4000f8e00ff */
[----:B------:R-:W-:-:S03]  /*20a0*/  IMAD.U32 R0, RZ, RZ, UR38 ;  /* 0x00000026ff007e24 */ /* 0x000fc6000f8e00ff */
[----:B------:R-:W-:Y:S02]  /*20b0*/  LEA R3, R3, UR60, 0x3 ;  /* 0x0000003c03037c11 */ /* 0x000fe4000f8e18ff */
[----:B------:R-:W-:-:S04]  /*20c0*/  SHF.L.U32 R0, R0, 0x1f, RZ ;  /* 0x0000001f00007819 */ /* 0x000fc800000006ff */
[----:B------:R0:W1:Y:S01]  /*20d0*/  SYNCS.PHASECHK.TRANS64.TRYWAIT P1, [R3+URZ+0x2a830], R0 ;  /* 0x02a83000030075a7 */ /* 0x000062000802017f */
[----:B------:R-:W-:Y:S05]  /*20e0*/  @!P0 BRA `(.L_x_1224) ;  /* 0x0000000000048947 */ /* 0x000fea0003800000 */
[----:B------:R-:W-:Y:S01]  /*20f0*/  BPT.TRAP 0x1 ;  /* 0x000000040000795c */ /* 0x000fe20000300000 */
.L_x_1224:
[----:B-1----:R-:W-:Y:S05]  /*2100*/  @P1 BRA `(.L_x_1225) ;  /* 0x0000000000081947 */ /* 0x002fea0003800000 */
[----:B------:R-:W1:Y:S02]  /*2110*/  SYNCS.PHASECHK.TRANS64.TRYWAIT P1, [R3+URZ+0x2a830], R0 ;  /* 0x02a83000030075a7 */ /* 0x000e64000802017f */
[----:B-1----:R-:W-:Y:S05]  /*2120*/  @!P1 BRA `(.L_x_1226) ;  /* 0x0000014800dc9947 */ /* 0x002fea0003800000 */
.L_x_1225:
[----:B------:R-:W-:Y:S05]  /*2130*/  WARPSYNC.ALL ;  /* 0x0000000000007948 */ /* 0x000fea0003800000 */
[----:B------:R-:W-:Y:S01]  /*2140*/  UIADD3 UR4, UR60, 0x18400, URZ ;  /* 0x000184003c047890 */ /* 0x000fe2000fffe03f */
[----:B------:R-:W-:Y:S01]  /*2150*/  WARPGROUP.ARRIVE ;  /* 0x00000000000079c5 */ /* 0x000fe20000000000 */
[----:B------:R-:W-:Y:S01]  /*2160*/  UMOV UR9, 0x40000040 ;  /* 0x4000004000097882 */ /* 0x000fe20000000000 */
[----:B------:R-:W-:Y:S01]  /*2170*/  UMOV UR11, 0x40000040 ;  /* 0x40000040000b7882 */ /* 0x000fe20000000000 */
[----:B------:R-:W-:Y:S01]  /*2180*/  USHF.R.U32.HI UR4, URZ, 0x4, UR4 ;  /* 0x000000043f047899 */ /* 0x000fe20008011604 */
[----:B------:R-:W-:Y:S01]  /*2190*/  IMAD.U32 R5, RZ, RZ, UR9 ;  /* 0x00000009ff057e24 */ /* 0x000fe2000f8e00ff */
[----:B------:R-:W-:Y:S01]  /*21a0*/  UMOV UR57, 0x40000040 ;  /* 0x4000004000397882 */ /* 0x000fe20000000000 */
[----:B------:R-:W-:Y:S01]  /*21b0*/  UMOV UR59, 0x40000040 ;  /* 0x40000040003b7882 */ /* 0x000fe20000000000 */
[----:B------:R-:W-:Y:S01]  /*21c0*/  ULOP3.LUT UR4, UR4, 0x3fff, URZ, 0xc0, !UPT ;  /* 0x00003fff04047892 */ /* 0x000fe2000f8ec03f */
[----:B------:R-:W-:Y:S01]  /*21d0*/  UMOV UR53, 0x40000040 ;  /* 0x4000004000357882 */ /* 0x000fe20000000000 */
[----:B------:R-:W-:-:S02]  /*21e0*/  UMOV UR55, 0x40000040 ;  /* 0x4000004000377882 */ /* 0x000fc40000000000 */
[----:B------:R-:W-:Y:S02]  /*21f0*/  ULOP3.LUT UR5, UR4, 0x10000, URZ, 0xfc, !UPT ;  /* 0x0001000004057892 */ /* 0x000fe4000f8efc3f */
[----:B------:R-:W-:Y:S01]  /*2200*/  ULOP3.LUT UR4, UR40, 0x10000, URZ, 0xfc, !UPT ;  /* 0x0001000028047892 */ /* 0x000fe2000f8efc3f */
[----:B------:R-:W-:Y:S01]  /*2210*/  UMOV UR13, 0x40000040 ;  /* 0x40000040000d7882 */ /* 0x000fe20000000000 */
[----:B------:R-:W-:Y:S02]  /*2220*/  UMOV UR15, 0x40000040 ;  /* 0x40000040000f7882 */ /* 0x000fe40000000000 */
[----:B------:R-:W-:Y:S01]  /*2230*/  IMAD.U32 R9, RZ, RZ, UR5 ;  /* 0x00000005ff097e24 */ /* 0x000fe2000f8e00ff */
[----:B------:R-:W-:Y:S02]  /*2240*/  UIMAD UR5, UR39, 0x900, UR5 ;  /* 0x00000900270578a4 */ /* 0x000fe4000f8e0205 */
[----:B------:R-:W-:Y:S01]  /*2250*/  UMOV UR8, UR4 ;  /* 0x0000000400087c82 */ /* 0x000fe20008000000 */
[----:B------:R-:W-:Y:S01]  /*2260*/  UIADD3 UR56, UR4, 0x2, URZ ;  /* 0x0000000204387890 */ /* 0x000fe2000fffe03f */
[----:B------:R-:W-:Y:S01]  /*2270*/  IMAD.U32 R4, RZ, RZ, UR8 ;  /* 0x00000008ff047e24 */ /* 0x000fe2000f8e00ff */
[----:B------:R-:W-:-:S02]  /*2280*/  UIADD3 UR58, UR5, 0x2, URZ ;  /* 0x00000002053a7890 */ /* 0x000fc4000fffe03f */
[----:B------:R-:W-:Y:S01]  /*2290*/  UMOV UR10, UR5 ;  /* 0x00000005000a7c82 */ /* 0x000fe20008000000 */
[----:B------:R-:W-:Y:S01]  /*22a0*/  UIADD3 UR52, UR4, 0x4, URZ ;  /* 0x0000000404347890 */ /* 0x000fe2000fffe03f */
[----:B------:R-:W-:Y:S01]  /*22b0*/  HGMMA.64x96x16.F32.BF16 R24, gdesc[UR8], RZ, !UPT, gsb0 ;  /* 0x01600000081879f0 */ /* 0x000fe2000c0018ff */
[----:B------:R-:W-:Y:S02]  /*22c0*/  UIADD3 UR54, UR5, 0x4, URZ ;  /* 0x0000000405367890 */ /* 0x000fe4000fffe03f */
[----:B------:R-:W-:Y:S02]  /*22d0*/  UIADD3 UR8, UR4, 0x6, URZ ;  /* 0x0000000604087890 */ /* 0x000fe4000fffe03f */
[----:B------:R-:W-:Y:S01]  /*22e0*/  UIADD3 UR10, UR5, 0x6, URZ ;  /* 0x00000006050a7890 */ /* 0x000fe2000fffe03f */
[----:B------:R-:W-:Y:S01]  /*22f0*/  UMOV UR9, 0x40000040 ;  /* 0x4000004000097882 */ /* 0x000fe20000000000 */
[----:B------:R-:W-:Y:S01]  /*2300*/  UMOV UR11, 0x40000040 ;  /* 0x40000040000b7882 */ /* 0x000fe20000000000 */
[----:B------:R-:W-:-:S02]  /*2310*/  UIADD3 UR12, UR4, 0x400, URZ ;  /* 0x00000400040c7890 */ /* 0x000fc4000fffe03f */
        /* <DEDUP_REMOVED lines=65> */
.L_x_1227:
[----:B------:R-:W-:Y:S01]  /*2730*/  R2UR UR4, R19 ;  /* 0x00000000130472ca */ /* 0x000fe200000e0000 */
[----:B------:R-:W2:Y:S01]  /*2740*/  S2UR UR6, SR_CgaCtaId ;  /* 0x00000000000679c3 */ /* 0x000ea20000008800 */
[----:B------:R-:W-:Y:S01]  /*2750*/  R2UR UR5, R22 ;  /* 0x00000000160572ca */ /* 0x000fe200000e0000 */
[----:B------:R-:W-:Y:S01]  /*2760*/  UISETP.NE.AND UP0, UPT, UR61, URZ, UPT ;  /* 0x0000003f3d00728c */ /* 0x000fe2000bf05270 */
[----:B------:R-:W-:Y:S01]  /*2770*/  ULDC UR11, c[0x0][0x9dc] ;  /* 0x00027700000b7ab9 */ /* 0x000fe20000000800 */
[----:B------:R-:W-:-:S08]  /*2780*/  ULDC UR10, c[0x0][0x9e0] ;  /* 0x00027800000a7ab9 */ /* 0x000fd00000000800 */
[----:B------:R-:W-:Y:S01]  /*2790*/  UISETP.NE.AND UP1, UPT, UR4, URZ, UPT ;  /* 0x0000003f0400728c */ /* 0x000fe2000bf25270 */
[----:B------:R-:W-:Y:S01]  /*27a0*/  R2UR UR4, R3 ;  /* 0x00000000030472ca */ /* 0x000fe200000e0000 */
[----:B01----:R-:W-:Y:S02]  /*27b0*/  VIADD R0, R23, UR5 ;  /* 0x0000000517007c36 */ /* 0x003fe40008000000 */
[----:B------:R-:W-:Y:S02]  /*27c0*/  IMAD R3, R75, -0x60, R16 ;  /* 0xffffffa04b037824 */ /* 0x000fe400078e0210 */
[----:B------:R-:W-:Y:S02]  /*27d0*/  PLOP3.LUT P1, PT, PT, PT, UP1, 0x80, 0x0 ;  /* 0x000000000000781c */ /* 0x000fe40003f2f018 */
[----:B------:R-:W-:Y:S02]  /*27e0*/  PLOP3.LUT P2, PT, PT, PT, UP1, 0x80, 0x0 ;  /* 0x000000000000781c */ /* 0x000fe40003f4f018 */
[----:B------:R-:W-:Y:S01]  /*27f0*/  IADD3 R10, -R18, 0x60, R3 ;  /* 0x00000060120a7810 */ /* 0x000fe20007ffe103 */
[----:B------:R-:W-:-:S03]  /*2800*/  @UP1 ULDC UR5, c[0x0][0x44c] ;  /* 0x0001130000051ab9 */ /* 0x000fc60000000800 */
[----:B------:R-:W-:-:S04]  /*2810*/  UIADD3 UR4, UR4, 0x2a840, URZ ;  /* 0x0002a84004047890 */ /* 0x000fc8000fffe03f */
[----:B--2---:R-:W-:Y:S01]  /*2820*/  UPRMT UR4, UR6, 0x654, UR4 ;  /* 0x0000065406047896 */ /* 0x004fe20008000004 */
[----:B------:R-:W-:Y:S01]  /*2830*/  @P1 IMAD.HI.U32 R2, R0, UR5, RZ ;  /* 0x0000000500021c27 */ /* 0x000fe2000f8e00ff */
[----:B------:R-:W-:Y:S01]  /*2840*/  @UP1 ULDC UR5, c[0x0][0x450] ;  /* 0x0001140000051ab9 */ /* 0x000fe20000000800 */
[----:B------:R-:W-:-:S03]  /*2850*/  PLOP3.LUT P1, PT, PT, PT, UP0, 0x40, 0x0 ;  /* 0x000000000000781c */ /* 0x000fc60003f2e808 */
[----:B------:R-:W-:Y:S01]  /*2860*/  @P2 SHF.R.U32.HI R0, RZ, UR5, R2 ;  /* 0x00000005ff002c19 */ /* 0x000fe20008011602 */
[----:B------:R-:W-:Y:S02]  /*2870*/  IMAD.MOV.U32 R2, RZ, RZ, -0x60 ;  /* 0xffffffa0ff027424 */ /* 0x000fe400078e00ff */
[----:B------:R-:W-:Y:S01]  /*2880*/  SYNCS.ARRIVE.TRANS64.RED.A1T0 RZ, [UR4], RZ ;  /* 0x000000ffffff79a7 */ /* 0x000fe20008100404 */
[----:B------:R-:W-:Y:S01]  /*2890*/  ULOP3.LUT UR4, URZ, UR11, URZ, 0x33, !UPT ;  /* 0x0000000b3f047292 */ /* 0x000fe2000f8e333f */
[----:B------:R-:W0:Y:S01]  /*28a0*/  SHFL.IDX PT, R11, R0, RZ, 0x1c1f ;  /* 0x001c1fff000b7589 */ /* 0x000e2200000e0000 */
[----:B------:R-:W-:-:S04]  /*28b0*/  IMAD R7, R75, R2, 0x61 ;  /* 0x000000614b077424 */ /* 0x000fc800078e0202 */
[----:B------:R-:W-:Y:S01]  /*28c0*/  VIADD R73, R7, 0xffffffff ;  /* 0xffffffff07497836 */ /* 0x000fe20000000000 */
[----:B------:R-:W-:-:S03]  /*28d0*/  IADD3 R2, R16, R7, -R18 ;  /* 0x0000000710027210 */ /* 0x000fc60007ffe812 */
[----:B------:R-:W-:Y:S02]  /*28e0*/  IMAD.IADD R14, R73, 0x1, -R18 ;  /* 0x00000001490e7824 */ /* 0x000fe400078e0a12 */
[----:B------:R-:W-:-:S04]  /*28f0*/  IMAD.IADD R2, R2, 0x1, -R17 ;  /* 0x0000000102027824 */ /* 0x000fc800078e0a11 */
[C---:B------:R-:W-:Y:S02]  /*2900*/  VIADD R7, R2.reuse, UR10 ;  /* 0x0000000a02077c36 */ /* 0x040fe40008000000 */
[----:B------:R-:W-:-:S03]  /*2910*/  VIADD R12, R2, UR4 ;  /* 0x00000004020c7c36 */ /* 0x000fc60008000000 */
[----:B0-----:R-:W-:Y:S01]  /*2920*/  VIADDMNMX R2, R11, R7, R10, PT ;  /* 0x000000070b027246 */ /* 0x001fe2000380010a */
[----:B------:R-:W-:Y:S01]  /*2930*/  IMAD.IADD R6, R12, 0x1, R11 ;  /* 0x000000010c067824 */ /* 0x000fe200078e020b */
[----:B------:R-:W-:Y:S06]  /*2940*/  @P1 BRA `(.L_x_1228) ;  /* 0x00000000005c1947 */ /* 0x000fec0003800000 */
[----:B------:R-:W-:Y:S01]  /*2950*/  IADD3 R3, -R17, R16, R11 ;  /* 0x0000001011037210 */ /* 0x000fe20007ffe10b */
        /* <DEDUP_REMOVED lines=12> */
.L_x_1230:
[----:B------:R-:W-:Y:S02]  /*2a20*/  ULDC UR4, c[0x0][0x9e4] ;  /* 0x0002790000047ab9 */ /* 0x000fe40000000800 */
[----:B------:R-:W-:-:S05]  /*2a30*/  IMAD.U32 R11, RZ, RZ, UR4 ;  /* 0x00000004ff0b7e24 */ /* 0x000fca000f8e00ff */
[----:B------:R-:W-:-:S13]  /*2a40*/  ISETP.NE.AND P1, PT, R11, 0x1, PT ;  /* 0x000000010b00780c */ /* 0x000fda0003f25270 */
[----:B------:R-:W0:Y:S02]  /*2a50*/  @P1 LDC.64 R20, c[0x0][0x9e8] ;  /* 0x00027a00ff141b82 */ /* 0x000e240000000a00 */
[----:B0-----:R-:W-:-:S05]  /*2a60*/  @P1 IMAD.HI.U32 R8, R3, R20, RZ ;  /* 0x0000001403081227 */ /* 0x001fca00078e00ff */
[----:B------:R-:W-:-:S07]  /*2a70*/  @P1 SHF.R.U32.HI R3, RZ, R21, R8 ;  /* 0x00000015ff031219 */ /* 0x000fce0000011608 */
.L_x_1231:
[----:B------:R-:W-:Y:S05]  /*2a80*/  BSYNC B0 ;  /* 0x0000000000007941 */ /* 0x000fea0003800000 */
.L_x_1229:
[----:B------:R-:W-:-:S05]  /*2a90*/  IMAD R3, R3, R11, R14 ;  /* 0x0000000b03037224 */ /* 0x000fca00078e020e */
[----:B------:R-:W-:Y:S02]  /*2aa0*/  VIADDMNMX R2, R3, R11, R2, PT ;  /* 0x0000000b03027246 */ /* 0x000fe40003800102 */
[----:B------:R-:W-:-:S07]  /*2ab0*/  VIMNMX R6, R6, R3, !PT ;  /* 0x0000000306067248 */ /* 0x000fce0007fe0100 */
.L_x_1228:
[C---:B------:R-:W-:Y:S01]  /*2ac0*/  ISETP.GE.AND P2, PT, R73.reuse, 0x9, PT ;  /* 0x000000094900780c */ /* 0x040fe20003f46270 */
[----:B------:R-:W-:Y:S01]  /*2ad0*/  UISETP.NE.AND UP0, UPT, UR61, URZ, UPT ;  /* 0x0000003f3d00728c */ /* 0x000fe2000bf05270 */
        /* <DEDUP_REMOVED lines=8> */
[----:B------:R-:W-:Y:S02]  /*2b60*/  ISETP.GE.AND P6, PT, R73, 0xa, PT ;  /* 0x0000000a4900780c */ /* 0x000fe40003fc6270 */
[----:B------:R-:W-:Y:S02]  /*2b70*/  FSEL R103, R25, -INF , !P4 ;  /* 0xff80000019677808 */ /* 0x000fe40006000000 */
[----:B------:R-:W-:-:S02]  /*2b80*/  P2R R76, PR, RZ, 0x20 ;  /* 0x00000020ff4c7803 */ /* 0x000fc40000000000 */
[----:B------:R-:W-:Y:S02]  /*2b90*/  ISETP.LT.OR P3, PT, R2, 0x11, P3 ;  /* 0x000000110200780c */ /* 0x000fe40001f61670 */
[----:B------:R-:W-:Y:S02]  /*2ba0*/  ISETP.GT.AND P4, PT, R6, 0x9, !P6 ;  /* 0x000000090600780c */ /* 0x000fe40007784270 */
[----:B------:R-:W-:Y:S02]  /*2bb0*/  ISETP.GE.AND P5, PT, R73, 0x12, PT ;  /* 0x000000124900780c */ /* 0x000fe40003fa6270 */
[----:B------:R-:W-:Y:S02]  /*2bc0*/  FSEL R99, R32, -INF , !P3 ;  /* 0xff80000020637808 */ /* 0x000fe40005800000 */
[----:B------:R-:W-:Y:S02]  /*2bd0*/  ISETP.LT.OR P4, PT, R2, 0xa, P4 ;  /* 0x0000000a0200780c */ /* 0x000fe40002781670 */
[----:B------:R-:W-:-:S02]  /*2be0*/  ISETP.GT.AND P3, PT, R6, 0x11, !P5 ;  /* 0x000000110600780c */ /* 0x000fc40006f64270 */
[----:B------:R-:W-:Y:S02]  /*2bf0*/  FSEL R85, R29, -INF , !P4 ;  /* 0xff8000001d557808 */ /* 0x000fe40006000000 */
[----:B------:R-:W-:Y:S01]  /*2c00*/  ISETP.LT.OR P3, PT, R2, 0x12, P3 ;  /* 0x000000120200780c */ /* 0x000fe20001f61670 */
[----:B------:R-:W0:Y:S01]  /*2c10*/  SHFL.IDX PT, R29, R0, 0x1, 0x1c1f ;  /* 0x003c1f00001d7f89 */ /* 0x000e2200000e0000 */
        /* <DEDUP_REMOVED lines=72> */
[----:B------:R-:W-:Y:S02]  /*30a0*/  ISETP.GE.AND P3, PT, R73, 0x51, PT ;  /* 0x000000514900780c */ /* 0x000fe40003f66270 */
[----:B------:R-:W-:Y:S02]  /*30b0*/  P2R R72, PR, RZ, 0x40 ;  /* 0x00000040ff487803 */ /* 0x000fe40000000000 */
[----:B------:R-:W-:Y:S02]  /*30c0*/  ISETP.GT.AND P4, PT, R6, 0x50, !P3 ;  /* 0x000000500600780c */ /* 0x000fe40005f84270 */
[----:B0-----:R-:W-:-:S02]  /*30d0*/  VIADDMNMX R0, R29, R7, R10, PT ;  /* 0x000000071d007246 */ /* 0x001fc4000380010a */
        /* <DEDUP_REMOVED lines=17> */
[----:B------:R-:W-:-:S04]  /*31f0*/  ISETP.GT.AND P6, PT, R6, 0x59, !P6 ;  /* 0x000000590600780c */ /* 0x000fc800077c4270 */
[----:B------:R-:W-:Y:S01]  /*3200*/  ISETP.LT.OR P6, PT, R2, 0x5a, P6 ;  /* 0x0000005a0200780c */ /* 0x000fe200037c1670 */
[----:B------:R-:W-:-:S03]  /*3210*/  IMAD.IADD R2, R12, 0x1, R29 ;  /* 0x000000010c027824 */ /* 0x000fc600078e021d */
[----:B------:R-:W-:Y:S02]  /*3220*/  FSEL R69, R69, -INF , !P6 ;  /* 0xff80000045457808 */ /* 0x000fe40007000000 */
[----:B------:R-:W-:-:S13]  /*3230*/  PLOP3.LUT P6, PT, PT, PT, UP0, 0x40, 0x0 ;  /* 0x000000000000781c */ /* 0x000fda0003fce808 */
[----:B------:R-:W-:Y:S05]  /*3240*/  @P6 BRA `(.L_x_1232) ;  /* 0x00000000005c6947 */ /* 0x000fea0003800000 */
        /* <DEDUP_REMOVED lines=13> */
.L_x_1234:
[----:B------:R-:W-:Y:S02]  /*3320*/  ULDC UR4, c[0x0][0x9e4] ;  /* 0x0002790000047ab9 */ /* 0x000fe40000000800 */
[----:B------:R-:W-:-:S05]  /*3330*/  IMAD.U32 R8, RZ, RZ, UR4 ;  /* 0x00000004ff087e24 */ /* 0x000fca000f8e00ff */
[----:B------:R-:W-:-:S13]  /*3340*/  ISETP.NE.AND P6, PT, R8, 0x1, PT ;  /* 0x000000010800780c */ /* 0x000fda0003fc5270 */
[----:B------:R-:W0:Y:S02]  /*3350*/  @P6 LDC.64 R6, c[0x0][0x9e8] ;  /* 0x00027a00ff066b82 */ /* 0x000e240000000a00 */
[----:B0-----:R-:W-:-:S05]  /*3360*/  @P6 IMAD.HI.U32 R6, R29, R6, RZ ;  /* 0x000000061d066227 */ /* 0x001fca00078e00ff */
[----:B------:R-:W-:-:S07]  /*3370*/  @P6 SHF.R.U32.HI R29, RZ, R7, R6 ;  /* 0x00000007ff1d6219 */ /* 0x000fce0000011606 */
.L_x_1235:
[----:B------:R-:W-:Y:S05]  /*3380*/  BSYNC B0 ;  /* 0x0000000000007941 */ /* 0x000fea0003800000 */
.L_x_1233:
[----:B------:R-:W-:-:S05]  /*3390*/  IMAD R29, R29, R8, R14 ;  /* 0x000000081d1d7224 */ /* 0x000fca00078e020e */
[----:B------:R-:W-:Y:S02]  /*33a0*/  VIADDMNMX R0, R29, R8, R0, PT ;  /* 0x000000081d007246 */ /* 0x000fe40003800100 */
[----:B------:R-:W-:-:S07]  /*33b0*/  VIMNMX R2, R2, R29, !PT ;  /* 0x0000001d02027248 */ /* 0x000fce0007fe0100 */
.L_x_1232:
[C---:B------:R-:W-:Y:S01]  /*33c0*/  ISETP.GT.AND P1, PT, R2.reuse, 0x1, !P1 ;  /* 0x000000010200780c */ /* 0x040fe20004f24270 */
[----:B------:R-:W-:Y:S01]  /*33d0*/  UISETP.NE.AND UP0, UPT, UR61, URZ, UPT ;  /* 0x0000003f3d00728c */ /* 0x000fe2000bf05270 */
        /* <DEDUP_REMOVED lines=18> */
[----:B------:R-:W-:Y:S02]  /*3500*/  ISETP.GT.AND P1, PT, R2, 0x11, !P2 ;  /* 0x000000110200780c */ /* 0x000fe40005724270 */
[----:B------:R-:W-:Y:S02]  /*3510*/  ISETP.NE.AND P2, PT, R37, RZ, PT ;  /* 0x000000ff2500720c */ /* 0x000fe40003f45270 */
[----:B------:R-:W-:Y:S02]  /*3520*/  ISETP.LT.OR P1, PT, R0, 0x12, P1 ;  /* 0x000000120000780c */ /* 0x000fe40000f21670 */
[----:B------:R-:W-:Y:S02]  /*3530*/  FMNMX.FTZ R6, R99, R6, !PT ;  /* 0x0000000663067209 */ /* 0x000fe40007810000 */
[----:B------:R-:W-:-:S02]  /*3540*/  FSEL R35, R35, -INF , !P1 ;  /* 0xff80000023237808 */ /* 0x000fc40004800000 */
[----:B------:R-:W-:Y:S02]  /*3550*/  ISETP.GT.AND P1, PT, R2, 0x18, !P6 ;  /* 0x000000180200780c */ /* 0x000fe40007724270 */
[----:B------:R-:W-:Y:S02]  /*3560*/  FMNMX.FTZ R6, R87, R6, !PT ;  /* 0x0000000657067209 */ /* 0x000fe40007810000 */
[----:B------:R-:W-:Y:S02]  /*3570*/  ISETP.LT.OR P1, PT, R0, 0x19, P1 ;  /* 0x000000190000780c */ /* 0x000fe40000f21670 */
[----:B------:R-:W-:Y:S02]  /*3580*/  FMNMX.FTZ R6, R97, R6, !PT ;  /* 0x0000000661067209 */ /* 0x000fe40007810000 */
[----:B------:R-:W-:Y:S02]  /*3590*/  FSEL R37, R38, -INF , !P1 ;  /* 0xff80000026257808 */ /* 0x000fe40004800000 */
[----:B------:R-:W-:-:S02]  /*35a0*/  ISETP.NE.AND P1, PT, R36, RZ, PT ;  /* 0x000000ff2400720c */ /* 0x000fc40003f25270 */
[----:B------:R-:W-:Y:S02]  /*35b0*/  FMNMX.FTZ R6, R89, R6, !PT ;  /* 0x0000000659067209 */ /* 0x000fe40007810000 */
        /* <DEDUP_REMOVED lines=38> */
[----:B------:R-:W-:Y:S01]  /*3820*/  ISETP.NE.AND P6, PT, R20, RZ, PT ;  /* 0x000000ff1400720c */ /* 0x000fe20003fc5270 */
[----:B------:R-:W0:Y:S01]  /*3830*/  SHFL.BFLY PT, R7, R6, 0x2, 0x1f ;  /* 0x0c401f0006077f89 */ /* 0x000e2200000e0000 */
[----:B------:R-:W-:Y:S02]  /*3840*/  FSEL R77, R50, -INF , !P1 ;  /* 0xff800000324d7808 */ /* 0x000fe40004800000 */
[----:B------:R-:W-:-:S02]  /*3850*/  ISETP.NE.AND P1, PT, R48, RZ, PT ;  /* 0x000000ff3000720c */ /* 0x000fc40003f25270 */
[----:B------:R-:W-:Y:S02]  /*3860*/  R2UR UR4, R19 ;  /* 0x00000000130472ca */ /* 0x000fe400000e0000 */
[C---:B------:R-:W-:Y:S02]  /*3870*/  ISETP.GT.AND P1, PT, R2.reuse, 0x31, !P1 ;  /* 0x000000310200780c */ /* 0x040fe40004f24270 */
[----:B------:R-:W-:Y:S02]  /*3880*/  ISETP.GT.AND P3, PT, R2, 0x50, !P3 ;  /* 0x000000500200780c */ /* 0x000fe40005f64270 */
[----:B------:R-:W-:Y:S02]  /*3890*/  ISETP.LT.OR P1, PT, R0, 0x32, P1 ;  /* 0x000000320000780c */ /* 0x000fe40000f21670 */
[----:B------:R-:W-:Y:S02]  /*38a0*/  ISETP.GT.AND P4, PT, R2, 0x51, !P4 ;  /* 0x000000510200780c */ /* 0x000fe40006784270 */
[----:B------:R-:W-:-:S02]  /*38b0*/  FSEL R51, R51, -INF , !P1 ;  /* 0xff80000033337808 */ /* 0x000fc40004800000 */
[----:B------:R-:W-:Y:S01]  /*38c0*/  ISETP.NE.AND P1, PT, R80, RZ, PT ;  /* 0x000000ff5000720c */ /* 0x000fe20003f25270 */
[----:B------:R-:W-:Y:S01]  /*38d0*/  UISETP.NE.AND UP1, UPT, UR4, URZ, UPT ;  /* 0x0000003f0400728c */ /* 0x000fe2000bf25270 */
[----:B------:R-:W-:Y:S02]  /*38e0*/  ISETP.LT.OR P3, PT, R0, 0x51, P3 ;  /* 0x000000510000780c */ /* 0x000fe40001f61670 */
[C---:B------:R-:W-:Y:S01]  /*38f0*/  ISETP.GT.AND P1, PT, R2.reuse, 0x38, !P1 ;  /* 0x000000380200780c */ /* 0x040fe20004f24270 */
[----:B------:R-:W-:Y:S01]  /*3900*/  ULDC UR4, c[0x0][0x988] ;  /* 0x0002620000047ab9 */ /* 0x000fe20000000800 */
[----:B------:R-:W-:Y:S01]  /*3910*/  ISETP.GT.AND P5, PT, R2, 0x58, !P5 ;  /* 0x000000580200780c */ /* 0x000fe20006fa4270 */
[----:B------:R-:W-:Y:S01]  /*3920*/  IMAD.U32 R8, RZ, RZ, UR4 ;  /* 0x00000004ff087e24 */ /* 0x000fe2000f8e00ff */
[----:B------:R-:W-:Y:S02]  /*3930*/  ISETP.LT.OR P1, PT, R0, 0x39, P1 ;  /* 0x000000390000780c */ /* 0x000fe40000f21670 */
[----:B0-----:R-:W-:-:S02]  /*3940*/  FMNMX.FTZ R10, R6, R7, !PT ;  /* 0x00000007060a7209 */ /* 0x001fc40007810000 */
[----:B------:R-:W-:Y:S01]  /*3950*/  FSEL R79, R54, -INF , !P1 ;  /* 0xff800000364f7808 */ /* 0x000fe20004800000 */
[----:B------:R-:W-:Y:S01]  /*3960*/  @UP1 ULDC UR4, c[0x0][0x44c] ;  /* 0x0001130000041ab9 */ /* 0x000fe20000000800 */
[----:B------:R-:W-:Y:S01]  /*3970*/  ISETP.NE.AND P1, PT, R52, RZ, PT ;  /* 0x000000ff3400720c */ /* 0x000fe20003f25270 */
[----:B------:R-:W0:Y:S01]  /*3980*/  SHFL.BFLY PT, R7, R10, 0x1, 0x1f ;  /* 0x0c201f000a077f89 */ /* 0x000e2200000e0000 */
[----:B------:R-:W-:Y:S01]  /*3990*/  ISETP.LT.OR P4, PT, R0, 0x52, P4 ;  /* 0x000000520000780c */ /* 0x000fe20002781670 */
[----:B------:R-:W-:Y:S01]  /*39a0*/  @UP1 ULDC UR14, c[0x0][0x450] ;  /* 0x00011400000e1ab9 */ /* 0x000fe20000000800 */
[----:B------:R-:W-:Y:S02]  /*39b0*/  ISETP.GT.AND P1, PT, R2, 0x39, !P1 ;  /* 0x000000390200780c */ /* 0x000fe40004f24270 */
[C---:B------:R-:W-:Y:S02]  /*39c0*/  ISETP.LT.OR P5, PT, R0.reuse, 0x59, P5 ;  /* 0x000000590000780c */ /* 0x040fe40002fa1670 */
[----:B------:R-:W-:-:S02]  /*39d0*/  ISETP.LT.OR P1, PT, R0, 0x3a, P1 ;  /* 0x0000003a0000780c */ /* 0x000fc40000f21670 */
[----:B------:R-:W-:Y:S02]  /*39e0*/  FSEL R67, R67, -INF , !P4 ;  /* 0xff80000043437808 */ /* 0x000fe40006000000 */
[----:B------:R-:W-:Y:S02]  /*39f0*/  FSEL R55, R55, -INF , !P1 ;  /* 0xff80000037377808 */ /* 0x000fe40004800000 */
[----:B------:R-:W-:Y:S02]  /*3a00*/  ISETP.GT.AND P1, PT, R2, 0x40, !P2 ;  /* 0x000000400200780c */ /* 0x000fe40005724270 */
[----:B------:R-:W-:Y:S02]  /*3a10*/  ISETP.NE.AND P2, PT, R60, RZ, PT ;  /* 0x000000ff3c00720c */ /* 0x000fe40003f45270 */
[----:B------:R-:W-:Y:S02]  /*3a20*/  ISETP.LT.OR P1, PT, R0, 0x41, P1 ;  /* 0x000000410000780c */ /* 0x000fe40000f21670 */
[----:B------:R-:W-:-:S02]  /*3a30*/  ISETP.GT.AND P2, PT, R2, 0x49, !P2 ;  /* 0x000000490200780c */ /* 0x000fc40005744270 */
[----:B------:R-:W-:Y:S02]  /*3a40*/  FSEL R81, R58, -INF , !P1 ;  /* 0xff8000003a517808 */ /* 0x000fe40004800000 */
[----:B------:R-:W-:Y:S02]  /*3a50*/  ISETP.GT.AND P1, PT, R2, RZ, !P6 ;  /* 0x000000ff0200720c */ /* 0x000fe40007724270 */
[----:B0-----:R-:W-:Y:S02]  /*3a60*/  FMNMX.FTZ R7, R10, R7, !PT ;  /* 0x000000070a077209 */ /* 0x001fe40007810000 */
[----:B------:R-:W-:Y:S02]  /*3a70*/  ISETP.LT.OR P1, PT, R0, 0x1, P1 ;  /* 0x000000010000780c */ /* 0x000fe40000f21670 */
[----:B------:R-:W-:Y:S01]  /*3a80*/  ISETP.NE.AND P6, PT, R56, RZ, PT ;  /* 0x000000ff3800720c */ /* 0x000fe20003fc5270 */
[----:B------:R-:W-:Y:S01]  /*3a90*/  FMUL.FTZ R12, R7, R8 ;  /* 0x00000008070c7220 */ /* 0x000fe20000410000 */
[----:B------:R-:W-:-:S02]  /*3aa0*/  FSEL R26, R26, -INF , !P1 ;  /* 0xff8000001a1a7808 */ /* 0x000fc40004800000 */
[----:B------:R-:W-:Y:S02]  /*3ab0*/  FSETP.NEU.FTZ.AND P1, PT, R7, -INF , PT ;  /* 0xff8000000700780b */ /* 0x000fe40003f3d000 */
[----:B------:R-:W-:Y:S02]  /*3ac0*/  FMNMX.FTZ R6, R26, R27, !PT ;  /* 0x0000001b1a067209 */ /* 0x000fe40007810000 */
[----:B------:R-:W-:Y:S02]  /*3ad0*/  FSEL R12, R12, RZ, P1 ;  /* 0x000000ff0c0c7208 */ /* 0x000fe40000800000 */
[----:B------:R-:W-:Y:S02]  /*3ae0*/  FMNMX.FTZ R6, R29, R6, !PT ;  /* 0x000000061d067209 */ /* 0x000fe40007810000 */
[----:B------:R-:W-:Y:S01]  /*3af0*/  ISETP.GT.AND P1, PT, R2, 0x41, !P6 ;  /* 0x000000410200780c */ /* 0x000fe20007724270 */
[--C-:B------:R-:W-:Y:S01]  /*3b00*/  FFMA.FTZ R154, R97, R8, -R12.reuse ;  /* 0x00000008619a7223 */ /* 0x100fe2000001080c */
[----:B------:R-:W-:Y:S01]  /*3b10*/  FMNMX.FTZ R6, R31, R6, !PT ;  /* 0x000000061f067209 */ /* 0x000fe20007810000 */
[-CC-:B------:R-:W-:Y:S01]  /*3b20*/  FFMA.FTZ R148, R95, R8.reuse, -R12.reuse ;  /* 0x000000085f947223 */ /* 0x180fe2000001080c */
[----:B------:R-:W-:Y:S01]  /*3b30*/  ISETP.LT.OR P1, PT, R0, 0x42, P1 ;  /* 0x000000420000780c */ /* 0x000fe20000f21670 */
[--C-:B------:R-:W-:Y:S01]  /*3b40*/  FFMA.FTZ R156, R101, R8, -R12.reuse ;  /* 0x00000008659c7223 */ /* 0x100fe2000001080c */
[----:B------:R-:W-:Y:S01]  /*3b50*/  FMNMX.FTZ R6, R33, R6, !PT ;  /* 0x0000000621067209 */ /* 0x000fe20007810000 */
[-CC-:B------:R-:W-:Y:S01]  /*3b60*/  FFMA.FTZ R158, R105, R8.reuse, -R12.reuse ;  /* 0x00000008699e7223 */ /* 0x180fe2000001080c */
[----:B------:R-:W-:Y:S01]  /*3b70*/  FSEL R83, R59, -INF , !P1 ;  /* 0xff8000003b537808 */ /* 0x000fe20004800000 */
[--C-:B------:R-:W-:Y:S01]  /*3b80*/  FFMA.FTZ R59, R103, R8, -R12.reuse ;  /* 0x00000008673b7223 */ /* 0x100fe2000001080c */
[----:B------:R-:W-:Y:S01]  /*3b90*/  FMNMX.FTZ R6, R35, R6, !PT ;  /* 0x0000000623067209 */ /* 0x000fe20007810000 */
[----:B------:R-:W-:Y:S01]  /*3ba0*/  MUFU.EX2 R156, R156 ;  /* 0x0000009c009c7308 */ /* 0x000fe20000000800 */
[----:B------:R-:W-:Y:S01]  /*3bb0*/  ISETP.NE.AND P1, PT, R82, RZ, PT ;  /* 0x000000ff5200720c */ /* 0x000fe20003f25270 */
[--C-:B------:R-:W-:Y:S01]  /*3bc0*/  FFMA.FTZ R152, R99, R8, -R12.reuse ;  /* 0x0000000863987223 */ /* 0x100fe2000001080c */
[----:B------:R-:W-:Y:S01]  /*3bd0*/  FMNMX.FTZ R6, R37, R6, !PT ;  /* 0x0000000625067209 */ /* 0x000fe20007810000 */
[-CC-:B------:R-:W-:Y:S01]  /*3be0*/  FFMA.FTZ R85, R85, R8.reuse, -R12.reuse ;  /* 0x0000000855557223 */ /* 0x180fe2000001080c */
[----:B------:R-:W-:Y:S01]  /*3bf0*/  ISETP.GT.AND P1, PT, R2, 0x48, !P1 ;  /* 0x000000480200780c */ /* 0x000fe20004f24270 */
[--C-:B------:R-:W-:Y:S01]  /*3c00*/  FFMA.FTZ R87, R87, R8, -R12.reuse ;  /* 0x0000000857577223 */ /* 0x100fe2000001080c */
[----:B------:R-:W-:Y:S01]  /*3c10*/  FMNMX.FTZ R6, R39, R6, !PT ;  /* 0x0000000627067209 */ /* 0x000fe20007810000 */
[----:B------:R-:W-:Y:S01]  /*3c20*/  MUFU.EX2 R59, R59 ;  /* 0x0000003b003b7308 */ /* 0x000fe20000000800 */
[C---:B------:R-:W-:Y:S01]  /*3c30*/  ISETP.LT.OR P1, PT, R0.reuse, 0x49, P1 ;  /* 0x000000490000780c */ /* 0x040fe20000f21670 */
[--C-:B------:R-:W-:Y:S01]  /*3c40*/  FFMA.FTZ R89, R89, R8, -R12.reuse ;  /* 0x0000000859597223 */ /* 0x100fe2000001080c */
[----:B------:R-:W-:Y:S01]  /*3c50*/  FMNMX.FTZ R6, R41, R6, !PT ;  /* 0x0000000629067209 */ /* 0x000fe20007810000 */
[-CC-:B------:R-:W-:Y:S01]  /*3c60*/  FFMA.FTZ R91, R91, R8.reuse, -R12.reuse ;  /* 0x000000085b5b7223 */ /* 0x180fe2000001080c */
[----:B------:R-:W-:Y:S01]  /*3c70*/  ISETP.LT.OR P2, PT, R0, 0x4a, P2 ;  /* 0x0000004a0000780c */ /* 0x000fe20001741670 */
[--C-:B------:R-:W-:Y:S01]  /*3c80*/  FFMA.FTZ R3, R3, R8, -R12.reuse ;  /* 0x0000000803037223 */ /* 0x100fe2000001080c */
[----:B------:R-:W-:Y:S01]  /*3c90*/  FMNMX.FTZ R6, R43, R6, !PT ;  /* 0x000000062b067209 */ /* 0x000fe20007810000 */
[----:B------:R-:W-:Y:S01]  /*3ca0*/  MUFU.EX2 R158, R158 ;  /* 0x0000009e009e7308 */ /* 0x000fe20000000800 */
[----:B------:R-:W-:Y:S01]  /*3cb0*/  FSEL R97, R62, -INF , !P1 ;  /* 0xff8000003e617808 */ /* 0x000fe20004800000 */
        /* <DEDUP_REMOVED lines=11> */
[----:B------:R-:W-:Y:S01]  /*3d70*/  FSEL R95, R66, -INF , !P3 ;  /* 0xff800000425f7808 */ /* 0x000fe20005800000 */
[--C-:B------:R-:W-:Y:S01]  /*3d80*/  FFMA.FTZ R15, R15, R8, -R12.reuse ;  /* 0x000000080f0f7223 */ /* 0x100fe2000001080c */
[----:B------:R-:W-:Y:S01]  /*3d90*/  FMNMX.FTZ R6, R51, R6, !PT ;  /* 0x0000000633067209 */ /* 0x000fe20007810000 */
[----:B------:R-:W-:Y:S01]  /*3da0*/  MUFU.EX2 R152, R152 ;  /* 0x0000009800987308 */ /* 0x000fe20000000800 */
[----:B------:R-:W-:Y:S01]  /*3db0*/  ISETP.GT.AND P6, PT, R2, 0x59, !P6 ;  /* 0x000000590200780c */ /* 0x000fe200077c4270 */
        /* <DEDUP_REMOVED lines=15> */
[----:B------:R-:W-:Y:S01]  /*3eb0*/  FFMA.FTZ R12, R69, R8, -R12 ;  /* 0x00000008450c7223 */ /* 0x000fe2000001080c */
[----:B------:R-:W-:-:S02]  /*3ec0*/  R2UR UR6, R22 ;  /* 0x00000000160672ca */ /* 0x000fc400000e0000 */
[----:B------:R-:W-:Y:S02]  /*3ed0*/  FMNMX.FTZ R6, R97, R6, !PT ;  /* 0x0000000661067209 */ /* 0x000fe40007810000 */
[----:B------:R-:W-:Y:S02]  /*3ee0*/  R2UR UR7, R74 ;  /* 0x000000004a0772ca */ /* 0x000fe400000e0000 */
[----:B------:R-:W-:Y:S01]  /*3ef0*/  FMNMX.FTZ R6, R63, R6, !PT ;  /* 0x000000063f067209 */ /* 0x000fe20007810000 */
[----:B------:R-:W-:Y:S03]  /*3f00*/  MUFU.EX2 R154, R154 ;  /* 0x0000009a009a7308 */ /* 0x000fe60000000800 */
[----:B------:R-:W-:-:S03]  /*3f10*/  FMNMX.FTZ R6, R95, R6, !PT ;  /* 0x000000065f067209 */ /* 0x000fc60007810000 */
[----:B------:R-:W-:Y:S01]  /*3f20*/  UIMAD.WIDE.U32 UR4, UR6, UR4, URZ ;  /* 0x00000004060472a5 */ /* 0x000fe2000f8e003f */
[----:B------:R-:W-:Y:S01]  /*3f30*/  FMNMX.FTZ R6, R67, R6, !PT ;  /* 0x0000000643067209 */ /* 0x000fe20007810000 */
[----:B------:R-:W-:Y:S02]  /*3f40*/  MUFU.EX2 R89, R89 ;  /* 0x0000005900597308 */ /* 0x000fe40000000800 */
[----:B------:R-:W-:Y:S01]  /*3f50*/  @UP1 USHF.R.U32.HI UR6, URZ, UR14, UR5 ;  /* 0x0000000e3f061299 */ /* 0x000fe20008011605 */
[----:B------:R-:W-:-:S03]  /*3f60*/  FMNMX.FTZ R6, R93, R6, !PT ;  /* 0x000000065d067209 */ /* 0x000fc60007810000 */
[----:B------:R-:W-:Y:S01]  /*3f70*/  UIADD3 UR4, UR7, UR6, URZ ;  /* 0x0000000607047290 */ /* 0x000fe2000fffe03f */
[----:B------:R-:W-:Y:S01]  /*3f80*/  FMNMX.FTZ R6, R71, R6, !PT ;  /* 0x0000000647067209 */ /* 0x000fe20007810000 */
[----:B------:R-:W-:Y:S02]  /*3f90*/  MUFU.EX2 R148, R148 ;  /* 0x0000009400947308 */ /* 0x000fe40000000800 */
[----:B------:R-:W-:Y:S02]  /*3fa0*/  UIADD3 UR10, UR4, UR10, URZ ;  /* 0x0000000a040a7290 */ /* 0x000fe4000fffe03f */
[----:B------:R-:W0:Y:S04]  /*3fb0*/  SHFL.BFLY PT, R45, R6, 0x2, 0x1f ;  /* 0x0c401f00062d7f89 */ /* 0x000e2800000e0000 */
[----:B------:R-:W-:Y:S08]  /*3fc0*/  MUFU.EX2 R91, R91 ;  /* 0x0000005b005b7308 */ /* 0x000ff00000000800 */
[----:B------:R-:W1:Y:S08]  /*3fd0*/  MUFU.EX2 R0, R0 ;  /* 0x0000000000007308 */ /* 0x000e700000000800 */
[----:B------:R-:W-:Y:S01]  /*3fe0*/  MUFU.EX2 R3, R3 ;  /* 0x0000000300037308 */ /* 0x000fe20000000800 */
[----:B0-----:R-:W-:-:S07]  /*3ff0*/  FMNMX.FTZ R45, R6, R45, !PT ;  /* 0x0000002d062d7209 */ /* 0x001fce0007810000 */
[----:B------:R-:W-:Y:S01]  /*4000*/  MUFU.EX2 R144, R49 ;  /* 0x0000003100907308 */ /* 0x000fe20000000800 */
[----:B------:R-:W0:Y:S01]  /*4010*/  SHFL.BFLY PT, R10, R45, 0x1, 0x1f ;  /* 0x0c201f002d0a7f89 */ /* 0x000e2200000e0000 */
[----:B-1----:R-:W-:-:S06]  /*4020*/  F2FP.BF16.F32.PACK_AB R150, R0, R91 ;  /* 0x0000005b0096723e */ /* 0x002fcc00000010ff */
[----:B------:R-:W-:Y:S08]  /*4030*/  MUFU.EX2 R11, R11 ;  /* 0x0000000b000b7308 */ /* 0x000ff00000000800 */
[----:B------:R-:W-:Y:S08]  /*4040*/  MUFU.EX2 R146, R53 ;  /* 0x0000003500927308 */ /* 0x000ff00000000800 */
[----:B------:R-:W-:Y:S01]  /*4050*/  MUFU.EX2 R13, R13 ;  /* 0x0000000d000d7308 */ /* 0x000fe20000000800 */
[----:B0-----:R-:W-:-:S04]  /*4060*/  FMNMX.FTZ R10, R45, R10, !PT ;  /* 0x0000000a2d0a7209 */ /* 0x001fc80007810000 */
        /* <DEDUP_REMOVED lines=9> */
[----:B------:R0:W-:Y:S01]  /*4100*/  MUFU.EX2 R14, R31 ;  /* 0x0000001f000e7308 */ /* 0x0001e20000000800 */
        /* <DEDUP_REMOVED lines=8> */
[----:B0-----:R-:W-:Y:S01]  /*4190*/  FADD.FTZ R31, R156, R59 ;  /* 0x0000003b9c1f7221 */ /* 0x001fe20000010000 */
[-CC-:B------:R-:W-:Y:S01]  /*41a0*/  FFMA.FTZ R47, R47, R8.reuse, -R2.reuse ;  /* 0x000000082f2f7223 */ /* 0x180fe20000010802 */
[-CC-:B------:R-:W-:Y:S01]  /*41b0*/  FFMA.FTZ R77, R77, R8.reuse, -R2.reuse ;  /* 0x000000084d4d7223 */ /* 0x180fe20000010802 */
[-CC-:B------:R-:W-:Y:S01]  /*41c0*/  FFMA.FTZ R51, R51, R8.reuse, -R2.reuse ;  /* 0x0000000833337223 */ /* 0x180fe20000010802 */
[----:B------:R-:W-:Y:S01]  /*41d0*/  FADD.FTZ R6, R158, R31 ;  /* 0x0000001f9e067221 */ /* 0x000fe20000010000 */
[-CC-:B------:R-:W-:Y:S01]  /*41e0*/  FFMA.FTZ R79, R79, R8.reuse, -R2.reuse ;  /* 0x000000084f4f7223 */ /* 0x180fe20000010802 */
[-C--:B------:R-:W-:Y:S01]  /*41f0*/  FFMA.FTZ R55, R55, R8.reuse, -R2 ;  /* 0x0000000837377223 */ /* 0x080fe20000010802 */
[----:B------:R-:W0:Y:S01]  /*4200*/  MUFU.EX2 R27, R27 ;  /* 0x0000001b001b7308 */ /* 0x000e220000000800 */
[----:B------:R-:W-:Y:S01]  /*4210*/  FADD.FTZ R31, R85, R6 ;  /* 0x00000006551f7221 */ /* 0x000fe20000010000 */
[-CC-:B------:R-:W-:Y:S01]  /*4220*/  FFMA.FTZ R81, R81, R8.reuse, -R2.reuse ;  /* 0x0000000851517223 */ /* 0x180fe20000010802 */
[-CC-:B------:R-:W-:Y:S01]  /*4230*/  FFMA.FTZ R83, R83, R8.reuse, -R2.reuse ;  /* 0x0000000853537223 */ /* 0x180fe20000010802 */
[-CC-:B------:R-:W-:Y:S01]  /*4240*/  FFMA.FTZ R97, R97, R8.reuse, -R2.reuse ;  /* 0x0000000861617223 */ /* 0x180fe20000010802 */
[----:B------:R-:W-:Y:S01]  /*4250*/  FADD.FTZ R6, R152, R31 ;  /* 0x0000001f98067221 */ /* 0x000fe20000010000 */
[-CC-:B------:R-:W-:Y:S01]  /*4260*/  FFMA.FTZ R63, R63, R8.reuse, -R2.reuse ;  /* 0x000000083f3f7223 */ /* 0x180fe20000010802 */
[-C--:B------:R-:W-:Y:S01]  /*4270*/  FFMA.FTZ R95, R95, R8.reuse, -R2 ;  /* 0x000000085f5f7223 */ /* 0x080fe20000010802 */
[----:B------:R-:W1:Y:S01]  /*4280*/  MUFU.EX2 R29, R29 ;  /* 0x0000001d001d7308 */ /* 0x000e620000000800 */
[----:B------:R-:W-:Y:S01]  /*4290*/  FADD.FTZ R31, R87, R6 ;  /* 0x00000006571f7221 */ /* 0x000fe20000010000 */
[-CC-:B------:R-:W-:Y:S01]  /*42a0*/  FFMA.FTZ R67, R67, R8.reuse, -R2.reuse ;  /* 0x0000000843437223 */ /* 0x180fe20000010802 */
[-CC-:B------:R-:W-:Y:S01]  /*42b0*/  FFMA.FTZ R93, R93, R8.reuse, -R2.reuse ;  /* 0x000000085d5d7223 */ /* 0x180fe20000010802 */
[----:B------:R-:W-:Y:S01]  /*42c0*/  FFMA.FTZ R71, R71, R8, -R2 ;  /* 0x0000000847477223 */ /* 0x000fe20000010802 */
[----:B------:R-:W-:Y:S01]  /*42d0*/  FADD.FTZ R6, R154, R31 ;  /* 0x0000001f9a067221 */ /* 0x000fe20000010000 */
[----:B------:R-:W-:-:S02]  /*42e0*/  F2FP.BF16.F32.PACK_AB R156, R59, R156 ;  /* 0x0000009c3b9c723e */ /* 0x000fc400000010ff */
[----:B------:R-:W2:Y:S01]  /*42f0*/  MUFU.EX2 R33, R33 ;  /* 0x0000002100217308 */ /* 0x000ea20000000800 */
[----:B------:R-:W-:Y:S01]  /*4300*/  FADD.FTZ R31, R89, R6 ;  /* 0x00000006591f7221 */ /* 0x000fe20000010000 */
[----:B0-----:R-:W-:Y:S01]  /*4310*/  FADD.FTZ R6, R26, R27 ;  /* 0x0000001b1a067221 */ /* 0x001fe20000010000 */
[----:B------:R-:W-:Y:S02]  /*4320*/  F2FP.BF16.F32.PACK_AB R158, R85, R158 ;  /* 0x0000009e559e723e */ /* 0x000fe400000010ff */
[----:B------:R-:W-:Y:S01]  /*4330*/  FADD.FTZ R34, R148, R31 ;  /* 0x0000001f94227221 */ /* 0x000fe20000010000 */
[----:B------:R-:W-:Y:S02]  /*4340*/  F2FP.BF16.F32.PACK_AB R152, R87, R152 ;  /* 0x000000985798723e */ /* 0x000fe400000010ff */
[----:B------:R0:W3:Y:S01]  /*4350*/  MUFU.EX2 R20, R35 ;  /* 0x0000002300147308 */ /* 0x0000e20000000800 */
[----:B------:R-:W-:Y:S01]  /*4360*/  FADD.FTZ R34, R99, R34 ;  /* 0x0000002263227221 */ /* 0x000fe20000010000 */
[----:B-1----:R-:W-:Y:S01]  /*4370*/  FADD.FTZ R31, R29, R6 ;  /* 0x000000061d1f7221 */ /* 0x002fe20000010000 */
[----:B------:R-:W-:-:S02]  /*4380*/  F2FP.BF16.F32.PACK_AB R159, R14, R29 ;  /* 0x0000001d0e9f723e */ /* 0x000fc400000010ff */
[----:B------:R-:W-:Y:S01]  /*4390*/  F2FP.BF16.F32.PACK_AB R154, R89, R154 ;  /* 0x0000009a599a723e */ /* 0x000fe200000010ff */
[----:B------:R-:W-:Y:S01]  /*43a0*/  FADD.FTZ R6, R14, R31 ;  /* 0x0000001f0e067221 */ /* 0x000fe20000010000 */
[----:B------:R-:W-:Y:S01]  /*43b0*/  F2FP.BF16.F32.PACK_AB R148, R99, R148 ;  /* 0x000000946394723e */ /* 0x000fe200000010ff */
[----:B------:R-:W1:Y:S01]  /*43c0*/  MUFU.EX2 R37, R37 ;  /* 0x0000002500257308 */ /* 0x000e620000000800 */
[----:B0-----:R-:W-:Y:S01]  /*43d0*/  FADD.FTZ R35, R91, R34 ;  /* 0x000000225b237221 */ /* 0x001fe20000010000 */
[----:B--2---:R-:W-:Y:S01]  /*43e0*/  FADD.FTZ R31, R33, R6 ;  /* 0x00000006211f7221 */ /* 0x004fe20000010000 */
[----:B------:R-:W-:Y:S02]  /*43f0*/  F2FP.BF16.F32.PACK_AB R157, R27, R26 ;  /* 0x0000001a1b9d723e */ /* 0x000fe400000010ff */
[----:B------:R-:W-:-:S03]  /*4400*/  FADD.FTZ R36, R0, R35 ;  /* 0x0000002300247221 */ /* 0x000fc60000010000 */
[----:B------:R-:W0:Y:S01]  /*4410*/  MUFU.EX2 R24, R39 ;  /* 0x0000002700187308 */ /* 0x000e220000000800 */
[----:B------:R-:W-:Y:S01]  /*4420*/  FADD.FTZ R35, R3, R36 ;  /* 0x0000002403237221 */ /* 0x000fe20000010000 */
[C---:B---3--:R-:W-:Y:S01]  /*4430*/  FADD.FTZ R6, R20.reuse, R31 ;  /* 0x0000001f14067221 */ /* 0x048fe20000010000 */
[----:B------:R-:W-:Y:S02]  /*4440*/  F2FP.BF16.F32.PACK_AB R153, R20, R33 ;  /* 0x000000211499723e */ /* 0x000fe400000010ff */
[C---:B------:R-:W-:Y:S01]  /*4450*/  FADD.FTZ R36, R144.reuse, R35 ;  /* 0x0000002390247221 */ /* 0x040fe20000010000 */
[----:B------:R-:W-:Y:S02]  /*4460*/  F2FP.BF16.F32.PACK_AB R144, R144, R3 ;  /* 0x000000039090723e */ /* 0x000fe400000010ff */
[----:B------:R-:W2:Y:S01]  /*4470*/  MUFU.EX2 R41, R41 ;  /* 0x0000002900297308 */ /* 0x000ea20000000800 */
[----:B-1----:R-:W-:Y:S01]  /*4480*/  FADD.FTZ R31, R37, R6 ;  /* 0x00000006251f7221 */ /* 0x002fe20000010000 */
[----:B------:R-:W-:-:S04]  /*4490*/  FADD.FTZ R35, R11, R36 ;  /* 0x000000240b237221 */ /* 0x000fc80000010000 */
[C---:B------:R-:W-:Y:S01]  /*44a0*/  FADD.FTZ R38, R146.reuse, R35 ;  /* 0x0000002392267221 */ /* 0x040fe20000010000 */
[----:B------:R-:W-:Y:S01]  /*44b0*/  F2FP.BF16.F32.PACK_AB R146, R146, R11 ;  /* 0x0000000b9292723e */ /* 0x000fe200000010ff */
[----:B------:R-:W1:Y:S01]  /*44c0*/  MUFU.EX2 R28, R43 ;  /* 0x0000002b001c7308 */ /* 0x000e620000000800 */
[C---:B0-----:R-:W-:Y:S01]  /*44d0*/  FADD.FTZ R6, R24.reuse, R31 ;  /* 0x0000001f18067221 */ /* 0x041fe20000010000 */
[----:B------:R-:W-:Y:S01]  /*44e0*/  FADD.FTZ R35, R13, R38 ;  /* 0x000000260d237221 */ /* 0x000fe20000010000 */
[----:B------:R-:W-:-:S05]  /*44f0*/  F2FP.BF16.F32.PACK_AB R155, R24, R37 ;  /* 0x00000025189b723e */ /* 0x000fca00000010ff */
[----:B------:R-:W0:Y:S01]  /*4500*/  MUFU.EX2 R73, R73 ;  /* 0x0000004900497308 */ /* 0x000e220000000800 */
[----:B--2---:R-:W-:Y:S01]  /*4510*/  FADD.FTZ R31, R41, R6 ;  /* 0x00000006291f7221 */ /* 0x004fe20000010000 */
[C---:B------:R-:W-:Y:S01]  /*4520*/  FADD.FTZ R6, R140.reuse, R35 ;  /* 0x000000238c067221 */ /* 0x040fe20000010000 */
[----:B------:R-:W-:-:S05]  /*4530*/  F2FP.BF16.F32.PACK_AB R140, R140, R13 ;  /* 0x0000000d8c8c723e */ /* 0x000fca00000010ff */
[----:B------:R-:W2:Y:S01]  /*4540*/  MUFU.EX2 R15, R15 ;  /* 0x0000000f000f7308 */ /* 0x000ea20000000800 */
[C---:B-1----:R-:W-:Y:S01]  /*4550*/  FADD.FTZ R2, R28.reuse, R31 ;  /* 0x0000001f1c027221 */ /* 0x042fe20000010000 */
[----:B------:R-:W-:-:S06]  /*4560*/  F2FP.BF16.F32.PACK_AB R149, R28, R41 ;  /* 0x000000291c95723e */ /* 0x000fcc00000010ff */
[----:B------:R-:W1:Y:S01]  /*4570*/  MUFU.EX2 R30, R47 ;  /* 0x0000002f001e7308 */ /* 0x000e620000000800 */
[----:B0-----:R-:W-:-:S07]  /*4580*/  FADD.FTZ R31, R73, R2 ;  /* 0x00000002491f7221 */ /* 0x001fce0000010000 */
[----:B------:R-:W0:Y:S01]  /*4590*/  MUFU.EX2 R77, R77 ;  /* 0x0000004d004d7308 */ /* 0x000e220000000800 */
[----:B--2---:R-:W-:-:S07]  /*45a0*/  FADD.FTZ R35, R15, R6 ;  /* 0x000000060f237221 */ /* 0x004fce0000010000 */
[----:B------:R-:W2:Y:S01]  /*45b0*/  MUFU.EX2 R142, R61 ;  /* 0x0000003d008e7308 */ /* 0x000ea20000000800 */
[C---:B-1----:R-:W-:Y:S01]  /*45c0*/  FADD.FTZ R6, R30.reuse, R31 ;  /* 0x0000001f1e067221 */ /* 0x042fe20000010000 */
[----:B------:R-:W-:-:S06]  /*45d0*/  F2FP.BF16.F32.PACK_AB R151, R30, R73 ;  /* 0x000000491e97723e */ /* 0x000fcc00000010ff */
[----:B------:R-:W1:Y:S01]  /*45e0*/  MUFU.EX2 R32, R51 ;  /* 0x0000003300207308 */ /* 0x000e620000000800 */
[----:B0-----:R-:W-:-:S07]  /*45f0*/  FADD.FTZ R3, R77, R6 ;  /* 0x000000064d037221 */ /* 0x001fce0000010000 */
[----:B------:R-:W0:Y:S01]  /*4600*/  MUFU.EX2 R21, R21 ;  /* 0x0000001500157308 */ /* 0x000e220000000800 */
[C---:B--2---:R-:W-:Y:S01]  /*4610*/  FADD.FTZ R38, R142.reuse, R35 ;  /* 0x000000238e267221 */ /* 0x044fe20000010000 */
[----:B------:R-:W-:-:S06]  /*4620*/  F2FP.BF16.F32.PACK_AB R142, R142, R15 ;  /* 0x0000000f8e8e723e */ /* 0x000fcc00000010ff */
        /* <DEDUP_REMOVED lines=11> */
[C---:B0-----:R-:W-:Y:S01]  /*46e0*/  FADD.FTZ R38, R34.reuse, R3 ;  /* 0x0000000322267221 */ /* 0x041fe20000010000 */
[----:B------:R-:W-:-:S06]  /*46f0*/  F2FP.BF16.F32.PACK_AB R147, R34, R79 ;  /* 0x0000004f2293723e */ /* 0x000fcc00000010ff */
[----:B------:R-:W0:Y:S01]  /*4700*/  MUFU.EX2 R12, R12 ;  /* 0x0000000c000c7308 */ /* 0x000e220000000800 */
[----:B--2---:R-:W-:-:S07]  /*4710*/  FADD.FTZ R11, R25, R6 ;  /* 0x00000006190b7221 */ /* 0x004fce0000010000 */
[----:B------:R-:W2:Y:S01]  /*4720*/  MUFU.EX2 R36, R83 ;  /* 0x0000005300247308 */ /* 0x000ea20000000800 */
[----:B-1----:R-:W-:-:S07]  /*4730*/  FADD.FTZ R3, R81, R38 ;  /* 0x0000002651037221 */ /* 0x002fce0000010000 */
[----:B------:R-:W1:Y:S01]  /*4740*/  MUFU.EX2 R97, R97 ;  /* 0x0000006100617308 */ /* 0x000e620000000800 */
[C---:B0-----:R-:W-:Y:S01]  /*4750*/  FADD.FTZ R6, R12.reuse, R11 ;  /* 0x0000000b0c067221 */ /* 0x041fe20000010000 */
[----:B------:R-:W-:-:S06]  /*4760*/  F2FP.BF16.F32.PACK_AB R138, R12, R25 ;  /* 0x000000190c8a723e */ /* 0x000fcc00000010ff */
[----:B------:R-:W0:Y:S01]  /*4770*/  MUFU.EX2 R2, R63 ;  /* 0x0000003f00027308 */ /* 0x000e220000000800 */
[C---:B--2---:R-:W-:Y:S01]  /*4780*/  FADD.FTZ R12, R36.reuse, R3 ;  /* 0x00000003240c7221 */ /* 0x044fe20000010000 */
[----:B------:R-:W-:-:S06]  /*4790*/  F2FP.BF16.F32.PACK_AB R141, R36, R81 ;  /* 0x00000051248d723e */ /* 0x000fcc00000010ff */
[----:B------:R-:W2:Y:S01]  /*47a0*/  MUFU.EX2 R95, R95 ;  /* 0x0000005f005f7308 */ /* 0x000ea20000000800 */
[----:B-1----:R-:W-:-:S07]  /*47b0*/  FADD.FTZ R3, R97, R12 ;  /* 0x0000000c61037221 */ /* 0x002fce0000010000 */
[----:B------:R-:W1:Y:S01]  /*47c0*/  MUFU.EX2 R0, R67 ;  /* 0x0000004300007308 */ /* 0x000e620000000800 */
[C---:B0-----:R-:W-:Y:S01]  /*47d0*/  FADD.FTZ R14, R2.reuse, R3 ;  /* 0x00000003020e7221 */ /* 0x041fe20000010000 */
[----:B------:R-:W-:-:S06]  /*47e0*/  F2FP.BF16.F32.PACK_AB R143, R2, R97 ;  /* 0x00000061028f723e */ /* 0x000fcc00000010ff */
[----:B------:R-:W0:Y:S01]  /*47f0*/  MUFU.EX2 R93, R93 ;  /* 0x0000005d005d7308 */ /* 0x000e220000000800 */
[----:B--2---:R-:W-:-:S07]  /*4800*/  FADD.FTZ R3, R95, R14 ;  /* 0x0000000e5f037221 */ /* 0x004fce0000010000 */
[----:B------:R-:W2:Y:S01]  /*4810*/  MUFU.EX2 R12, R71 ;  /* 0x00000047000c7308 */ /* 0x000ea20000000800 */
[C---:B-1----:R-:W-:Y:S01]  /*4820*/  FADD.FTZ R14, R0.reuse, R3 ;  /* 0x00000003000e7221 */ /* 0x042fe20000010000 */
[----:B------:R-:W-:-:S03]  /*4830*/  F2FP.BF16.F32.PACK_AB R137, R0, R95 ;  /* 0x0000005f0089723e */ /* 0x000fc600000010ff */
[----:B0-----:R-:W-:Y:S01]  /*4840*/  FADD.FTZ R3, R93, R14 ;  /* 0x0000000e5d037221 */ /* 0x001fe20000010000 */
[----:B------:R-:W-:-:S03]  /*4850*/  VIADD R14, R75, 0xfffffffe ;  /* 0xfffffffe4b0e7836 */ /* 0x000fc60000000000 */
[C---:B--2---:R-:W-:Y:S01]  /*4860*/  FADD.FTZ R3, R12.reuse, R3 ;  /* 0x000000030c037221 */ /* 0x044fe20000010000 */
[----:B------:R-:W-:Y:S01]  /*4870*/  F2FP.BF16.F32.PACK_AB R139, R12, R93 ;  /* 0x0000005d0c8b723e */ /* 0x000fe200000010ff */
[----:B------:R-:W-:Y:S06]  /*4880*/  @P1 BRA `(.L_x_1236) ;  /* 0x00000000004c1947 */ /* 0x000fec0003800000 */
[----:B------:R-:W-:Y:S01]  /*4890*/  ISETP.LT.AND P1, PT, RZ, UR4, PT ;  /* 0x00000004ff007c0c */ /* 0x000fe2000bf21270 */
[----:B------:R-:W-:-:S12]  /*48a0*/  UIADD3 UR14, UR4, -0x1, URZ ;  /* 0xffffffff040e7890 */ /* 0x000fd8000fffe03f */
[----:B------:R-:W-:Y:S05]  /*48b0*/  @P1 BRA `(.L_x_1237) ;  /* 0x0000000000201947 */ /* 0x000fea0003800000 */
[----:B------:R-:W-:Y:S01]  /*48c0*/  ULDC UR15, c[0x0][0x9e4] ;  /* 0x00027900000f7ab9 */ /* 0x000fe20000000800 */
[----:B------:R-:W-:Y:S02]  /*48d0*/  UIADD3 UR14, -UR4, URZ, URZ ;  /* 0x0000003f040e7290 */ /* 0x000fe4000fffe13f */
[----:B------:R-:W-:-:S11]  /*48e0*/  UISETP.NE.AND UP0, UPT, UR15, 0x1, UPT ;  /* 0x000000010f00788c */ /* 0x000fd6000bf05270 */
[----:B------:R-:W-:Y:S02]  /*48f0*/  @UP0 ULDC.64 UR4, c[0x0][0x9e8] ;  /* 0x00027a0000040ab9 */ /* 0x000fe40000000a00 */
[----:B------:R-:W-:-:S04]  /*4900*/  UIMAD.WIDE.U32 UR6, UR14, UR4, URZ ;  /* 0x000000040e0672a5 */ /* 0x000fc8000f8e003f */
[----:B------:R-:W-:-:S04]  /*4910*/  @UP0 USHF.R.U32.HI UR14, URZ, UR5, UR7 ;  /* 0x000000053f0e0299 */ /* 0x000fc80008011607 */
[----:B------:R-:W-:Y:S01]  /*4920*/  ULOP3.LUT UR14, URZ, UR14, URZ, 0x33, !UPT ;  /* 0x0000000e3f0e7292 */ /* 0x000fe2000f8e333f */
[----:B------:R-:W-:Y:S11]  /*4930*/  BRA `(.L_x_1238) ;  /* 0x0000000000147947 */ /* 0x000ff60003800000 */
.L_x_1237:
[----:B------:R-:W-:Y:S02]  /*4940*/  ULDC UR15, c[0x0][0x9e4] ;  /* 0x00027900000f7ab9 */ /* 0x000fe40000000800 */
[----:B------:R-:W-:-:S11]  /*4950*/  UISETP.NE.AND UP0, UPT, UR15, 0x1, UPT ;  /* 0x000000010f00788c */ /* 0x000fd6000bf05270 */
[----:B------:R-:W-:Y:S02]  /*4960*/  @UP0 ULDC.64 UR4, c[0x0][0x9e8] ;  /* 0x00027a0000040ab9 */ /* 0x000fe40000000a00 */
[----:B------:R-:W-:-:S04]  /*4970*/  UIMAD.WIDE.U32 UR6, UR14, UR4, URZ ;  /* 0x000000040e0672a5 */ /* 0x000fc8000f8e003f */
[----:B------:R-:W-:-:S12]  /*4980*/  @UP0 USHF.R.U32.HI UR14, URZ, UR5, UR7 ;  /* 0x000000053f0e0299 */ /* 0x000fd80008011607 */
.L_x_1238:
[----:B------:R-:W-:-:S04]  /*4990*/  UIMAD UR14, UR14, UR15, UR15 ;  /* 0x0000000f0e0e72a4 */ /* 0x000fc8000f8e020f */
[----:B------:R-:W-:-:S04]  /*49a0*/  UISETP.LT.AND UP0, UPT, UR10, UR14, UPT ;  /* 0x0000000e0a00728c */ /* 0x000fc8000bf01270 */
[----:B------:R-:W-:-:S12]  /*49b0*/  USEL UR10, UR10, UR14, UP0 ;  /* 0x0000000e0a0a7287 */ /* 0x000fd80008000000 */
.L_x_1236:
[----:B------:R-:W-:Y:S01]  /*49c0*/  R2UR UR6, R161 ;  /* 0x00000000a10672ca */ /* 0x000fe200000e0000 */
[----:B------:R-:W-:Y:S01]  /*49d0*/  UIMAD.WIDE UR4, UR10, 0x2aaaaaab, URZ ;  /* 0x2aaaaaab0a0478a5 */ /* 0x000fe2000f8e023f */
[----:B------:R-:W-:Y:S01]  /*49e0*/  IMAD.MOV.U32 R2, RZ, RZ, 0x3f800000 ;  /* 0x3f800000ff027424 */ /* 0x000fe200078e00ff */
[----:B------:R-:W-:Y:S01]  /*49f0*/  CS2R R86, SRZ ;  /* 0x0000000000567805 */ /* 0x000fe2000001ff00 */
[----:B------:R-:W-:Y:S01]  /*4a00*/  IMAD.MOV.U32 R0, RZ, RZ, 0x3f800000 ;  /* 0x3f800000ff007424 */ /* 0x000fe200078e00ff */
[----:B------:R-:W-:Y:S01]  /*4a10*/  USHF.R.U32.HI UR4, URZ, 0x1f, UR5 ;  /* 0x0000001f3f047899 */ /* 0x000fe20008011605 */
[----:B------:R-:W-:Y:S02]  /*4a20*/  CS2R R84, SRZ ;  /* 0x0000000000547805 */ /* 0x000fe4000001ff00 */
[----:B------:R-:W-:Y:S02]  /*4a30*/  CS2R R82, SRZ ;  /* 0x0000000000527805 */ /* 0x000fe4000001ff00 */
[----:B------:R-:W-:Y:S01]  /*4a40*/  CS2R R80, SRZ ;  /* 0x0000000000507805 */ /* 0x000fe2000001ff00 */
[----:B------:R-:W-:Y:S01]  /*4a50*/  ULEA.HI.SX32 UR4, UR5, UR4, 0x1c ;  /* 0x0000000405047291 */ /* 0x000fe2000f8fe23f */
[----:B------:R-:W-:-:S02]  /*4a60*/  CS2R R78, SRZ ;  /* 0x00000000004e7805 */ /* 0x000fc4000001ff00 */
[----:B------:R-:W-:Y:S02]  /*4a70*/  CS2R R76, SRZ ;  /* 0x00000000004c7805 */ /* 0x000fe4000001ff00 */
[----:B------:R-:W-:Y:S01]  /*4a80*/  CS2R R74, SRZ ;  /* 0x00000000004a7805 */ /* 0x000fe2000001ff00 */
[----:B------:R-:W-:Y:S01]  /*4a90*/  UISETP.LT.AND UP0, UPT, UR6, UR4, UPT ;  /* 0x000000040600728c */ /* 0x000fe2000bf01270 */
[----:B------:R-:W-:Y:S02]  /*4aa0*/  CS2R R72, SRZ ;  /* 0x0000000000487805 */ /* 0x000fe4000001ff00 */
[----:B------:R-:W-:Y:S02]  /*4ab0*/  CS2R R70, SRZ ;  /* 0x0000000000467805 */ /* 0x000fe4000001ff00 */
[----:B------:R-:W-:Y:S01]  /*4ac0*/  CS2R R68, SRZ ;  /* 0x0000000000447805 */ /* 0x000fe2000001ff00 */
[----:B------:R-:W-:Y:S01]  /*4ad0*/  USEL UR50, UR6, UR4, !UP0 ;  /* 0x0000000406327287 */ /* 0x000fe2000c000000 */
[----:B------:R-:W-:-:S02]  /*4ae0*/  CS2R R66, SRZ ;  /* 0x0000000000427805 */ /* 0x000fc4000001ff00 */
[----:B------:R-:W-:Y:S02]  /*4af0*/  CS2R R64, SRZ ;  /* 0x0000000000407805 */ /* 0x000fe4000001ff00 */
[----:B------:R-:W-:Y:S02]  /*4b00*/  CS2R R62, SRZ ;  /* 0x00000000003e7805 */ /* 0x000fe4000001ff00 */
[----:B------:R-:W-:Y:S02]  /*4b10*/  CS2R R60, SRZ ;  /* 0x00000000003c7805 */ /* 0x000fe4000001ff00 */
[----:B------:R-:W-:Y:S02]  /*4b20*/  CS2R R58, SRZ ;  /* 0x00000000003a7805 */ /* 0x000fe4000001ff00 */
[----:B------:R-:W-:Y:S02]  /*4b30*/  ISETP.GE.AND P1, PT, R14, UR50, PT ;  /* 0x000000320e007c0c */ /* 0x000fe4000bf26270 */
        /* <DEDUP_REMOVED lines=16> */
[----:B------:R-:W-:Y:S01]  /*4c40*/  CS2R R24, SRZ ;  /* 0x0000000000187805 */ /* 0x000fe2000001ff00 */
[----:B------:R-:W-:Y:S06]  /*4c50*/  @!P1 BRA `(.L_x_1239) ;  /* 0x0000002c00989947 */ /* 0x000fec0003800000 */
[----:B------:R-:W-:Y:S01]  /*4c60*/  IMAD.MOV.U32 R13, RZ, RZ, R10 ;  /* 0x000000ffff0d7224 */ /* 0x000fe200078e000a */
[----:B------:R-:W-:Y:S01]  /*4c70*/  UMOV UR7, UR38 ;  /* 0x0000002600077c82 */ /* 0x000fe20008000000 */
[----:B------:R-:W-:Y:S01]  /*4c80*/  IMAD.MOV.U32 R12, RZ, RZ, R7 ;  /* 0x000000ffff0c7224 */ /* 0x000fe200078e0007 */
[----:B------:R-:W-:Y:S01]  /*4c90*/  UMOV UR4, UR39 ;  /* 0x0000002700047c82 */ /* 0x000fe20008000000 */
[----:B------:R-:W-:Y:S01]  /*4ca0*/  IMAD.MOV.U32 R2, RZ, RZ, 0x3f800000 ;  /* 0x3f800000ff027424 */ /* 0x000fe200078e00ff */
[----:B------:R-:W-:Y:S01]  /*4cb0*/  ULDC UR51, c[0x0][0x9e4] ;  /* 0x0002790000337ab9 */ /* 0x000fe20000000800 */
[----:B------:R-:W-:Y:S01]  /*4cc0*/  IMAD.MOV.U32 R87, RZ, RZ, RZ ;  /* 0x000000ffff577224 */ /* 0x000fe200078e00ff */
[----:B------:R-:W-:Y:S01]  /*4cd0*/  ULDC UR54, c[0x0][0x9dc] ;  /* 0x0002770000367ab9 */ /* 0x000fe20000000800 */
[----:B------:R-:W-:-:S05]  /*4ce0*/  ULDC UR55, c[0x0][0x9e0] ;  /* 0x0002780000377ab9 */ /* 0x000fca0000000800 */
.L_x_1258:
[----:B------:R-:W-:-:S04]  /*4cf0*/  UISETP.NE.AND UP0, UPT, UR4, 0x1, UPT ;  /* 0x000000010400788c */ /* 0x000fc8000bf05270 */
[----:B------:R-:W-:-:S04]  /*4d00*/  USEL UR38, URZ, 0x1, UP0 ;  /* 0x000000013f267887 */ /* 0x000fc80008000000 */
[----:B------:R-:W-:Y:S01]  /*4d10*/  ULOP3.LUT UR38, UR7, UR38, URZ, 0x3c, !UPT ;  /* 0x0000002607267292 */ /* 0x000fe2000f8e3c3f */
[----:B------:R-:W-:Y:S11]  /*4d20*/  @!P0 BRA `(.L_x_1240) ;  /* 0x0000000000048947 */ /* 0x000ff60003800000 */
[----:B------:R-:W-:Y:S01]  /*4d30*/  BPT.TRAP 0x1 ;  /* 0x000000040000795c */ /* 0x000fe20000300000 */
.L_x_1240:
[----:B------:R-:W-:Y:S01]  /*4d40*/  UIADD3 UR39, UR4, 0x1, URZ ;  /* 0x0000000104277890 */ /* 0x000fe2000fffe03f */
[----:B------:R-:W-:-:S03]  /*4d50*/  IMAD.U32 R7, RZ, RZ, UR38 ;  /* 0x00000026ff077e24 */ /* 0x000fc6000f8e00ff */
[----:B------:R-:W-:Y:S02]  /*4d60*/  UISETP.NE.AND UP0, UPT, UR39, 0x2, UPT ;  /* 0x000000022700788c */ /* 0x000fe4000bf05270 */
[----:B------:R-:W-:Y:S02]  /*4d70*/  SHF.L.U32 R7, R7, 0x1f, RZ ;  /* 0x0000001f07077819 */ /* 0x000fe400000006ff */
[----:B------:R-:W-:-:S04]  /*4d80*/  USEL UR39, UR39, URZ, UP0 ;  /* 0x0000003f27277287 */ /* 0x000fc80008000000 */
[----:B------:R-:W-:-:S09]  /*4d90*/  ULEA UR5, UR39, UR60, 0x3 ;  /* 0x0000003c27057291 */ /* 0x000fd2000f8e183f */
[----:B------:R0:W1:Y:S01]  /*4da0*/  SYNCS.PHASECHK.TRANS64.TRYWAIT P1, [UR5+0x2a830], R7 ;  /* 0x02a83007ff0075a7 */ /* 0x0000620008020145 */
[----:B------:R-:W-:Y:S05]  /*4db0*/  @!P0 BRA `(.L_x_1241) ;  /* 0x0000000000048947 */ /* 0x000fea0003800000 */
[----:B------:R-:W-:Y:S01]  /*4dc0*/  BPT.TRAP 0x1 ;  /* 0x000000040000795c */ /* 0x000fe20000300000 */
.L_x_1241:
[----:B-1----:R-:W-:Y:S05]  /*4dd0*/  @P1 BRA `(.L_x_1242) ;  /* 0x0000000000081947 */ /* 0x002fea0003800000 */
[----:B------:R-:W1:Y:S02]  /*4de0*/  SYNCS.PHASECHK.TRANS64.TRYWAIT P1, [UR5+0x2a830], R7 ;  /* 0x02a83007ff0075a7 */ /* 0x000e640008020145 */
[----:B-1----:R-:W-:Y:S05]  /*4df0*/  @!P1 BRA `(.L_x_1243) ;  /* 0x0000011c00bc9947 */ /* 0x002fea0003800000 */
.L_x_1242:
        /* <DEDUP_REMOVED lines=15> */
[-C--:B------:R-:W-:Y:S01]  /*4ef0*/  FMUL.FTZ R25, R25, R0.reuse ;  /* 0x0000000019197220 */ /* 0x080fe20000410000 */
[-C--:B------:R-:W-:Y:S01]  /*4f00*/  FMUL.FTZ R28, R28, R0.reuse ;  /* 0x000000001c1c7220 */ /* 0x080fe20000410000 */
[----:B------:R-:W-:Y:S01]  /*4f10*/  UIADD3 UR10, UR6, 0x6, URZ ;  /* 0x00000006060a7890 */ /* 0x000fe2000fffe03f */
[-C--:B------:R-:W-:Y:S01]  /*4f20*/  FMUL.FTZ R29, R29, R0.reuse ;  /* 0x000000001d1d7220 */ /* 0x080fe20000410000 */
[----:B------:R-:W-:Y:S01]  /*4f30*/  UIADD3 UR14, UR6, 0x300, URZ ;  /* 0x00000300060e7890 */ /* 0x000fe2000fffe03f */
[-C--:B------:R-:W-:Y:S01]  /*4f40*/  FMUL.FTZ R32, R32, R0.reuse ;  /* 0x0000000020207220 */ /* 0x080fe20000410000 */
[----:B------:R-:W-:Y:S01]  /*4f50*/  UMOV UR46, UR6 ;  /* 0x00000006002e7c82 */ /* 0x000fe20008000000 */
[----:B------:R-:W-:Y:S01]  /*4f60*/  UIADD3 UR18, UR6, 0x302, URZ ;  /* 0x0000030206127890 */ /* 0x000fe2000fffe03f */
[----:B------:R-:W-:Y:S01]  /*4f70*/  HGMMA.64x96x16.F32.BF16 R88, gdesc[UR44], RZ, !UPT, gsb0 ;  /* 0x016000002c5879f0 */ /* 0x000fe2000c0018ff */
[----:B------:R-:W-:Y:S01]  /*4f80*/  UIADD3 UR46, UR6, 0x2, URZ ;  /* 0x00000002062e7890 */ /* 0x000fe2000fffe03f */
[-C--:B------:R-:W-:Y:S01]  /*4f90*/  FMUL.FTZ R33, R33, R0.reuse ;  /* 0x0000000021217220 */ /* 0x080fe20000410000 */
[----:B------:R-:W-:Y:S01]  /*4fa0*/  UMOV UR44, UR56 ;  /* 0x00000038002c7c82 */ /* 0x000fe20008000000 */
[----:B------:R-:W-:Y:S01]  /*4fb0*/  UMOV UR45, UR57 ;  /* 0x00000039002d7c82 */ /* 0x000fe20008000000 */
[----:B------:R-:W-:Y:S01]  /*4fc0*/  UMOV UR47, 0x40000040 ;  /* 0x40000040002f7882 */ /* 0x000fe20000000000 */
        /* <DEDUP_REMOVED lines=107> */
.L_x_1244:
[----:B------:R-:W-:Y:S01]  /*5680*/  ULEA UR10, UR4, UR60, 0x3 ;  /* 0x0000003c040a7291 */ /* 0x000fe2000f8e183f */
[----:B------:R-:W-:-:S05]  /*5690*/  IMAD.U32 R0, RZ, RZ, UR7 ;  /* 0x00000007ff007e24 */ /* 0x000fca000f8e00ff */
[----:B------:R-:W-:-:S04]  /*56a0*/  SHF.L.U32 R0, R0, 0x1f, RZ ;  /* 0x0000001f00007819 */ /* 0x000fc800000006ff */
[----:B------:R2:W3:Y:S01]  /*56b0*/  SYNCS.PHASECHK.TRANS64.TRYWAIT P1, [UR10+0x2a850], R0 ;  /* 0x02a85000ff0075a7 */ /* 0x0004e2000802014a */
[----:B------:R-:W-:Y:S05]  /*56c0*/  @!P0 BRA `(.L_x_1245) ;  /* 0x0000000000048947 */ /* 0x000fea0003800000 */
[----:B------:R-:W-:Y:S01]  /*56d0*/  BPT.TRAP 0x1 ;  /* 0x000000040000795c */ /* 0x000fe20000300000 */
.L_x_1245:
[----:B---3--:R-:W-:Y:S05]  /*56e0*/  @P1 BRA `(.L_x_1246) ;  /* 0x0000000000081947 */ /* 0x008fea0003800000 */
[----:B------:R-:W3:Y:S02]  /*56f0*/  SYNCS.PHASECHK.TRANS64.TRYWAIT P1, [UR10+0x2a850], R0 ;  /* 0x02a85000ff0075a7 */ /* 0x000ee4000802014a */
[----:B---3--:R-:W-:Y:S05]  /*5700*/  @!P1 BRA `(.L_x_1247) ;  /* 0x0000011400909947 */ /* 0x008fea0003800000 */
.L_x_1246:
        /* <DEDUP_REMOVED lines=37> */
.L_x_1248:
[----:B------:R-:W-:Y:S01]  /*5960*/  R2UR UR6, R19 ;  /* 0x00000000130672ca */ /* 0x000fe200000e0000 */
[----:B------:R-:W-:Y:S01]  /*5970*/  UISETP.NE.AND UP0, UPT, UR61, URZ, UPT ;  /* 0x0000003f3d00728c */ /* 0x000fe2000bf05270 */
[----:B------:R-:W-:Y:S01]  /*5980*/  R2UR UR4, R22 ;  /* 0x00000000160472ca */ /* 0x000fe200000e0000 */
[----:B------:R-:W-:Y:S01]  /*5990*/  IMAD R155, R14, -0x60, RZ ;  /* 0xffffffa00e9b7824 */ /* 0x000fe200078e02ff */
[----:B------:R-:W-:Y:S01]  /*59a0*/  UIADD3 UR5, UR5, 0x2a840, URZ ;  /* 0x0002a84005057890 */ /* 0x000fe2000fffe03f */
[----:B------:R-:W-:-:S08]  /*59b0*/  UMOV UR11, UR54 ;  /* 0x00000036000b7c82 */ /* 0x000fd00008000000 */
[----:B------:R-:W-:Y:S01]  /*59c0*/  UISETP.NE.AND UP1, UPT, UR6, URZ, UPT ;  /* 0x0000003f0600728c */ /* 0x000fe2000bf25270 */
[----:B------:R-:W3:Y:S01]  /*59d0*/  S2UR UR6, SR_CgaCtaId ;  /* 0x00000000000679c3 */ /* 0x000ee20000008800 */
[----:B01----:R-:W-:-:S04]  /*59e0*/  VIADD R7, R23, UR4 ;  /* 0x0000000417077c36 */ /* 0x003fc80008000000 */
[----:B------:R-:W-:Y:S02]  /*59f0*/  PLOP3.LUT P1, PT, PT, PT, UP1, 0x80, 0x0 ;  /* 0x000000000000781c */ /* 0x000fe40003f2f018 */
[----:B------:R-:W-:-:S03]  /*5a00*/  PLOP3.LUT P2, PT, PT, PT, UP1, 0x80, 0x0 ;  /* 0x000000000000781c */ /* 0x000fc60003f4f018 */
[----:B------:R-:W-:-:S08]  /*5a10*/  @UP1 ULDC UR4, c[0x0][0x44c] ;  /* 0x0001130000041ab9 */ /* 0x000fd00000000800 */
[----:B--2---:R-:W-:Y:S01]  /*5a20*/  @P1 IMAD.HI.U32 R0, R7, UR4, RZ ;  /* 0x0000000407001c27 */ /* 0x004fe2000f8e00ff */
[----:B------:R-:W-:Y:S01]  /*5a30*/  @UP1 ULDC UR4, c[0x0][0x450] ;  /* 0x0001140000041ab9 */ /* 0x000fe20000000800 */
[----:B------:R-:W-:-:S03]  /*5a40*/  PLOP3.LUT P1, PT, PT, PT, UP0, 0x40, 0x0 ;  /* 0x000000000000781c */ /* 0x000fc60003f2e808 */
[----:B------:R-:W-:Y:S01]  /*5a50*/  @P2 SHF.R.U32.HI R7, RZ, UR4, R0 ;  /* 0x00000004ff072c19 */ /* 0x000fe20008011600 */
[----:B---3--:R-:W-:Y:S01]  /*5a60*/  UPRMT UR5, UR6, 0x654, UR5 ;  /* 0x0000065406057896 */ /* 0x008fe20008000005 */
[----:B------:R-:W-:Y:S01]  /*5a70*/  IADD3 R0, -R18, 0x1, R155 ;  /* 0x0000000112007810 */ /* 0x000fe20007ffe19b */
[----:B------:R-:W-:Y:S02]  /*5a80*/  ULOP3.LUT UR4, URZ, UR11, URZ, 0x33, !UPT ;  /* 0x0000000b3f047292 */ /* 0x000fe4000f8e333f */
[----:B------:R-:W0:Y:S01]  /*5a90*/  SHFL.IDX PT, R15, R7, RZ, 0x1c1f ;  /* 0x001c1fff070f7589 */ /* 0x000e2200000e0000 */
[----:B------:R-:W-:-:S04]  /*5aa0*/  IADD3 R0, -R17, R0, R16 ;  /* 0x0000000011007210 */ /* 0x000fc80007ffe110 */
[----:B------:R-:W-:Y:S01]  /*5ab0*/  SYNCS.ARRIVE.TRANS64.RED.A1T0 RZ, [UR5], RZ ;  /* 0x000000ffffff79a7 */ /* 0x000fe20008100405 */
[C---:B------:R-:W-:Y:S02]  /*5ac0*/  VIADD R2, R0.reuse, UR55 ;  /* 0x0000003700027c36 */ /* 0x040fe40008000000 */
[----:B------:R-:W-:Y:S02]  /*5ad0*/  VIADD R20, R0, UR4 ;  /* 0x0000000400147c36 */ /* 0x000fe40008000000 */
[----:B------:R-:W-:Y:S02]  /*5ae0*/  IMAD.IADD R0, R155, 0x1, -R18 ;  /* 0x000000019b007824 */ /* 0x000fe400078e0a12 */
[--C-:B0-----:R-:W-:Y:S02]  /*5af0*/  IMAD.IADD R136, R2, 0x1, R15.reuse ;  /* 0x0000000102887824 */ /* 0x101fe400078e020f */
[----:B------:R-:W-:Y:S01]  /*5b00*/  IMAD.IADD R8, R20, 0x1, R15 ;  /* 0x0000000114087824 */ /* 0x000fe200078e020f */
[----:B------:R-:W-:Y:S06]  /*5b10*/  @P1 BRA `(.L_x_1249) ;  /* 0x0000000000541947 */ /* 0x000fec0003800000 */
[----:B------:R-:W-:Y:S01]  /*5b20*/  IADD3 R15, -R17, R16, R15 ;  /* 0x00000010110f7210 */ /* 0x000fe20007ffe10f */
[----:B------:R-:W-:Y:S03]  /*5b30*/  BSSY B0, `(.L_x_1250) ;  /* 0x0000010000007945 */ /* 0x000fe60003800000 */
        /* <DEDUP_REMOVED lines=10> */
.L_x_1251:
[----:B------:R-:W-:-:S05]  /*5be0*/  IMAD.U32 R21, RZ, RZ, UR51 ;  /* 0x00000033ff157e24 */ /* 0x000fca000f8e00ff */
[----:B------:R-:W-:-:S13]  /*5bf0*/  ISETP.NE.AND P1, PT, R21, 0x1, PT ;  /* 0x000000011500780c */ /* 0x000fda0003f25270 */
[----:B------:R-:W0:Y:S02]  /*5c00*/  @P1 LDC.64 R10, c[0x0][0x9e8] ;  /* 0x00027a00ff0a1b82 */ /* 0x000e240000000a00 */
[----:B0-----:R-:W-:-:S05]  /*5c10*/  @P1 IMAD.HI.U32 R10, R15, R10, RZ ;  /* 0x0000000a0f0a1227 */ /* 0x001fca00078e00ff */
[----:B------:R-:W-:-:S07]  /*5c20*/  @P1 SHF.R.U32.HI R15, RZ, R11, R10 ;  /* 0x0000000bff0f1219 */ /* 0x000fce000001160a */
.L_x_1252:
[----:B------:R-:W-:Y:S05]  /*5c30*/  BSYNC B0 ;  /* 0x0000000000007941 */ /* 0x000fea0003800000 */
.L_x_1250:
[----:B------:R-:W-:-:S05]  /*5c40*/  IMAD R15, R15, R21, R0 ;  /* 0x000000150f0f7224 */ /* 0x000fca00078e0200 */
[----:B------:R-:W-:Y:S02]  /*5c50*/  VIADDMNMX R136, R15, R21, R136, PT ;  /* 0x000000150f887246 */ /* 0x000fe40003800188 */
[----:B------:R-:W-:-:S07]  /*5c60*/  VIMNMX R8, R8, R15, !PT ;  /* 0x0000000f08087248 */ /* 0x000fce0007fe0100 */
.L_x_1249:
[C---:B------:R-:W-:Y:S01]  /*5c70*/  ISETP.GE.AND P2, PT, R155.reuse, 0x9, PT ;  /* 0x000000099b00780c */ /* 0x040fe20003f46270 */
[----:B------:R-:W0:Y:S01]  /*5c80*/  SHFL.IDX PT, R7, R7, 0x1, 0x1c1f ;  /* 0x003c1f0007077f89 */ /* 0x000e2200000e0000 */
[C---:B------:R-:W-:Y:S01]  /*5c90*/  ISETP.GE.AND P1, PT, R155.reuse, 0x2, PT ;  /* 0x000000029b00780c */ /* 0x040fe20003f26270 */
[----:B------:R-:W-:Y:S01]  /*5ca0*/  UISETP.NE.AND UP0, UPT, UR61, URZ, UPT ;  /* 0x0000003f3d00728c */ /* 0x000fe2000bf05270 */
        /* <DEDUP_REMOVED lines=10> */
[----:B------:R-:W-:Y:S01]  /*5d50*/  ISETP.LT.OR P3, PT, R136, 0x11, P3 ;  /* 0x000000118800780c */ /* 0x000fe20001f61670 */
[--C-:B0-----:R-:W-:Y:S01]  /*5d60*/  IMAD.IADD R2, R2, 0x1, R7.reuse ;  /* 0x0000000102027824 */ /* 0x101fe200078e0207 */
[----:B------:R-:W-:Y:S01]  /*5d70*/  ISETP.GT.AND P4, PT, R8, 0x9, !P6 ;  /* 0x000000090800780c */ /* 0x000fe20007784270 */
[----:B------:R-:W-:Y:S01]  /*5d80*/  IMAD.IADD R20, R20, 0x1, R7 ;  /* 0x0000000114147824 */ /* 0x000fe200078e0207 */
[----:B------:R-:W-:Y:S02]  /*5d90*/  ISETP.GE.AND P5, PT, R155, 0x12, PT ;  /* 0x000000129b00780c */ /* 0x000fe40003fa6270 */
[----:B------:R-:W-:Y:S02]  /*5da0*/  FSEL R21, R96, -INF , !P3 ;  /* 0xff80000060157808 */ /* 0x000fe40005800000 */
[----:B------:R-:W-:Y:S02]  /*5db0*/  ISETP.LT.OR P4, PT, R136, 0xa, P4 ;  /* 0x0000000a8800780c */ /* 0x000fe40002781670 */
[----:B------:R-:W-:-:S02]  /*5dc0*/  ISETP.GT.AND P3, PT, R8, 0x11, !P5 ;  /* 0x000000110800780c */ /* 0x000fc40006f64270 */
[----:B------:R-:W-:Y:S02]  /*5dd0*/  FSEL R93, R93, -INF , !P4 ;  /* 0xff8000005d5d7808 */ /* 0x000fe40006000000 */
        /* <DEDUP_REMOVED lines=94> */
[----:B------:R-:W-:-:S04]  /*63c0*/  ISETP.LT.OR P6, PT, R136, 0x5a, P6 ;  /* 0x0000005a8800780c */ /* 0x000fc800037c1670 */
[----:B------:R-:W-:Y:S02]  /*63d0*/  FSEL R133, R133, -INF , !P6 ;  /* 0xff80000085857808 */ /* 0x000fe40007000000 */
[----:B------:R-:W-:-:S13]  /*63e0*/  PLOP3.LUT P6, PT, PT, PT, UP0, 0x40, 0x0 ;  /* 0x000000000000781c */ /* 0x000fda0003fce808 */
[----:B------:R-:W-:Y:S05]  /*63f0*/  @P6 BRA `(.L_x_1253) ;  /* 0x0000000000546947 */ /* 0x000fea0003800000 */
        /* <DEDUP_REMOVED lines=12> */
.L_x_1255:
[----:B------:R-:W-:-:S05]  /*64c0*/  IMAD.U32 R8, RZ, RZ, UR51 ;  /* 0x00000033ff087e24 */ /* 0x000fca000f8e00ff */
[----:B------:R-:W-:-:S13]  /*64d0*/  ISETP.NE.AND P6, PT, R8, 0x1, PT ;  /* 0x000000010800780c */ /* 0x000fda0003fc5270 */
[----:B------:R-:W0:Y:S02]  /*64e0*/  @P6 LDC.64 R10, c[0x0][0x9e8] ;  /* 0x00027a00ff0a6b82 */ /* 0x000e240000000a00 */
[----:B0-----:R-:W-:-:S05]  /*64f0*/  @P6 IMAD.HI.U32 R10, R7, R10, RZ ;  /* 0x0000000a070a6227 */ /* 0x001fca00078e00ff */
[----:B------:R-:W-:-:S07]  /*6500*/  @P6 SHF.R.U32.HI R7, RZ, R11, R10 ;  /* 0x0000000bff076219 */ /* 0x000fce000001160a */
.L_x_1256:
[----:B------:R-:W-:Y:S05]  /*6510*/  BSYNC B0 ;  /* 0x0000000000007941 */ /* 0x000fea0003800000 */
.L_x_1254:
[----:B------:R-:W-:-:S05]  /*6520*/  IMAD R7, R7, R8, R0 ;  /* 0x0000000807077224 */ /* 0x000fca00078e0200 */
[----:B------:R-:W-:Y:S02]  /*6530*/  VIADDMNMX R2, R7, R8, R2, PT ;  /* 0x0000000807027246 */ /* 0x000fe40003800102 */
[----:B------:R-:W-:-:S07]  /*6540*/  VIMNMX R20, R20, R7, !PT ;  /* 0x0000000714147248 */ /* 0x000fce0007fe0100 */
.L_x_1253:
[C---:B------:R-:W-:Y:S01]  /*6550*/  ISETP.GT.AND P1, PT, R20.reuse, 0x1, !P1 ;  /* 0x000000011400780c */ /* 0x040fe20004f24270 */
[----:B------:R-:W0:Y:S01]  /*6560*/  LDC R8, c[0x0][0x988] ;  /* 0x00026200ff087b82 */ /* 0x000e220000000800 */
        /* <DEDUP_REMOVED lines=64> */
[----:B------:R-:W-:-:S02]  /*6970*/  ISETP.NE.AND P2, PT, R154, RZ, PT ;  /* 0x000000ff9a00720c */ /* 0x000fc40003f45270 */
[----:B------:R-:W-:Y:S02]  /*6980*/  ISETP.GT.AND P1, PT, R20, 0x30, !P1 ;  /* 0x000000301400780c */ /* 0x000fe40004f24270 */
[----:B------:R-:W-:Y:S02]  /*6990*/  FMNMX.FTZ R0, R153, R0, !PT ;  /* 0x0000000099007209 */ /* 0x000fe40007810000 */
[----:B------:R-:W-:Y:S02]  /*69a0*/  ISETP.LT.OR P1, PT, R2, 0x31, P1 ;  /* 0x000000310200780c */ /* 0x000fe40000f21670 */
[----:B------:R-:W-:Y:S02]  /*69b0*/  FMNMX.FTZ R10, R133, R0, !PT ;  /* 0x00000000850a7209 */ /* 0x000fe40007810000 */
[----:B------:R-:W-:Y:S02]  /*69c0*/  FSEL R211, R114, -INF , !P1 ;  /* 0xff80000072d37808 */ /* 0x000fe40004800000 */
[----:B------:R-:W-:Y:S01]  /*69d0*/  ISETP.NE.AND P1, PT, R112, RZ, PT ;  /* 0x000000ff7000720c */ /* 0x000fe20003f25270 */
[----:B------:R-:W1:Y:S01]  /*69e0*/  SHFL.BFLY PT, R7, R10, 0x2, 0x1f ;  /* 0x0c401f000a077f89 */ /* 0x000e6200000e0000 */
[----:B------:R-:W-:-:S02]  /*69f0*/  ISETP.NE.AND P6, PT, R156, RZ, PT ;  /* 0x000000ff9c00720c */ /* 0x000fc40003fc5270 */
[C---:B------:R-:W-:Y:S02]  /*6a00*/  ISETP.GT.AND P1, PT, R20.reuse, 0x31, !P1 ;  /* 0x000000311400780c */ /* 0x040fe40004f24270 */
[----:B------:R-:W-:Y:S02]  /*6a10*/  ISETP.GT.AND P3, PT, R20, 0x50, !P3 ;  /* 0x000000501400780c */ /* 0x000fe40005f64270 */
[----:B------:R-:W-:Y:S02]  /*6a20*/  ISETP.LT.OR P1, PT, R2, 0x32, P1 ;  /* 0x000000320200780c */ /* 0x000fe40000f21670 */
[----:B------:R-:W-:Y:S02]  /*6a30*/  ISETP.GT.AND P4, PT, R20, 0x51, !P4 ;  /* 0x000000511400780c */ /* 0x000fe40006784270 */
[----:B------:R-:W-:Y:S02]  /*6a40*/  FSEL R115, R115, -INF , !P1 ;  /* 0xff80000073737808 */ /* 0x000fe40004800000 */
[----:B------:R-:W-:-:S02]  /*6a50*/  ISETP.NE.AND P1, PT, R146, RZ, PT ;  /* 0x000000ff9200720c */ /* 0x000fc40003f25270 */
[----:B------:R-:W-:Y:S02]  /*6a60*/  ISETP.LT.OR P3, PT, R2, 0x51, P3 ;  /* 0x000000510200780c */ /* 0x000fe40001f61670 */
[C---:B------:R-:W-:Y:S02]  /*6a70*/  ISETP.GT.AND P1, PT, R20.reuse, 0x38, !P1 ;  /* 0x000000381400780c */ /* 0x040fe40004f24270 */
[----:B------:R-:W-:Y:S02]  /*6a80*/  ISETP.GT.AND P5, PT, R20, 0x58, !P5 ;  /* 0x000000581400780c */ /* 0x000fe40006fa4270 */
[C---:B------:R-:W-:Y:S02]  /*6a90*/  ISETP.LT.OR P1, PT, R2.reuse, 0x39, P1 ;  /* 0x000000390200780c */ /* 0x040fe40000f21670 */
[----:B------:R-:W-:Y:S02]  /*6aa0*/  ISETP.LT.OR P4, PT, R2, 0x52, P4 ;  /* 0x000000520200780c */ /* 0x000fe40002781670 */
[----:B------:R-:W-:-:S02]  /*6ab0*/  FSEL R213, R118, -INF , !P1 ;  /* 0xff80000076d57808 */ /* 0x000fc40004800000 */
[----:B------:R-:W-:Y:S02]  /*6ac0*/  ISETP.NE.AND P1, PT, R116, RZ, PT ;  /* 0x000000ff7400720c */ /* 0x000fe40003f25270 */
[----:B-1----:R-:W-:Y:S02]  /*6ad0*/  FMNMX.FTZ R94, R10, R7, !PT ;  /* 0x000000070a5e7209 */ /* 0x002fe40007810000 */
[----:B------:R-:W-:Y:S02]  /*6ae0*/  ISETP.GT.AND P1, PT, R20, 0x39, !P1 ;  /* 0x000000391400780c */ /* 0x000fe40004f24270 */
[C---:B------:R-:W-:Y:S01]  /*6af0*/  ISETP.LT.OR P5, PT, R2.reuse, 0x59, P5 ;  /* 0x000000590200780c */ /* 0x040fe20002fa1670 */
[----:B------:R-:W1:Y:S01]  /*6b00*/  SHFL.BFLY PT, R7, R94, 0x1, 0x1f ;  /* 0x0c201f005e077f89 */ /* 0x000e6200000e0000 */
[----:B------:R-:W-:Y:S02]  /*6b10*/  ISETP.LT.OR P1, PT, R2, 0x3a, P1 ;  /* 0x0000003a0200780c */ /* 0x000fe40000f21670 */
[----:B------:R-:W-:-:S02]  /*6b20*/  FSEL R131, R131, -INF , !P4 ;  /* 0xff80000083837808 */ /* 0x000fc40006000000 */
[----:B------:R-:W-:Y:S02]  /*6b30*/  FSEL R119, R119, -INF , !P1 ;  /* 0xff80000077777808 */ /* 0x000fe40004800000 */
[----:B------:R-:W-:-:S04]  /*6b40*/  ISETP.NE.AND P1, PT, R148, RZ, PT ;  /* 0x000000ff9400720c */ /* 0x000fc80003f25270 */
        /* <DEDUP_REMOVED lines=8> */
[----:B------:R-:W-:Y:S01]  /*6bd0*/  ISETP.GT.AND P1, PT, R20, 0x48, !P6 ;  /* 0x000000481400780c */ /* 0x000fe20007724270 */
[----:B0-----:R-:W-:Y:S01]  /*6be0*/  FMUL.FTZ R0, R7, R8 ;  /* 0x0000000807007220 */ /* 0x001fe20000410000 */
[----:B------:R-:W-:Y:S02]  /*6bf0*/  ISETP.NE.AND P6, PT, R120, RZ, PT ;  /* 0x000000ff7800720c */ /* 0x000fe40003fc5270 */
[----:B------:R-:W-:Y:S02]  /*6c00*/  ISETP.LT.OR P1, PT, R2, 0x49, P1 ;  /* 0x000000490200780c */ /* 0x000fe40000f21670 */
[----:B------:R-:W-:Y:S02]  /*6c10*/  ISETP.GT.AND P2, PT, R20, 0x49, !P2 ;  /* 0x000000491400780c */ /* 0x000fe40005744270 */
[----:B------:R-:W-:Y:S02]  /*6c20*/  FSEL R217, R126, -INF , !P1 ;  /* 0xff8000007ed97808 */ /* 0x000fe40004800000 */
[----:B------:R-:W-:-:S02]  /*6c30*/  ISETP.GT.AND P1, PT, R20, RZ, !P6 ;  /* 0x000000ff1400720c */ /* 0x000fc40007724270 */
[C---:B------:R-:W-:Y:S02]  /*6c40*/  ISETP.LT.OR P2, PT, R2.reuse, 0x4a, P2 ;  /* 0x0000004a0200780c */ /* 0x040fe40001741670 */
[----:B------:R-:W-:Y:S02]  /*6c50*/  ISETP.LT.OR P1, PT, R2, 0x1, P1 ;  /* 0x000000010200780c */ /* 0x000fe40000f21670 */
[----:B------:R-:W-:Y:S02]  /*6c60*/  FSEL R127, R127, -INF , !P2 ;  /* 0xff8000007f7f7808 */ /* 0x000fe40005000000 */
[----:B------:R-:W-:Y:S02]  /*6c70*/  FSEL R90, R90, -INF , !P1 ;  /* 0xff8000005a5a7808 */ /* 0x000fe40004800000 */
[----:B------:R-:W-:Y:S02]  /*6c80*/  FSETP.NEU.FTZ.AND P1, PT, R7, -INF , PT ;  /* 0xff8000000700780b */ /* 0x000fe40003f3d000 */
[----:B------:R-:W-:-:S02]  /*6c90*/  FMNMX.FTZ R10, R90, R13, !PT ;  /* 0x0000000d5a0a7209 */ /* 0x000fc40007810000 */
[----:B------:R-:W-:Y:S02]  /*6ca0*/  FSEL R0, R0, RZ, P1 ;  /* 0x000000ff00007208 */ /* 0x000fe40000800000 */
[----:B------:R-:W-:Y:S02]  /*6cb0*/  FMNMX.FTZ R10, R91, R10, !PT ;  /* 0x0000000a5b0a7209 */ /* 0x000fe40007810000 */
[----:B------:R-:W-:Y:S01]  /*6cc0*/  ISETP.NE.AND P6, PT, R88, RZ, PT ;  /* 0x000000ff5800720c */ /* 0x000fe20003fc5270 */
[--C-:B------:R-:W-:Y:S01]  /*6cd0*/  FFMA.FTZ R152, R21, R8, -R0.reuse ;  /* 0x0000000815987223 */ /* 0x100fe20000010800 */
[----:B------:R-:W-:Y:S01]  /*6ce0*/  FMNMX.FTZ R10, R11, R10, !PT ;  /* 0x0000000a0b0a7209 */ /* 0x000fe20007810000 */
[-CC-:B------:R-:W-:Y:S01]  /*6cf0*/  FFMA.FTZ R21, R97, R8.reuse, -R0.reuse ;  /* 0x0000000861157223 */ /* 0x180fe20000010800 */
[----:B------:R-:W-:Y:S01]  /*6d00*/  FSEL R97, R130, -INF , !P3 ;  /* 0xff80000082617808 */ /* 0x000fe20005800000 */
[--C-:B------:R-:W-:Y:S01]  /*6d10*/  FFMA.FTZ R154, R137, R8, -R0.reuse ;  /* 0x00000008899a7223 */ /* 0x100fe20000010800 */
[----:B------:R-:W-:Y:S01]  /*6d20*/  FMNMX.FTZ R10, R95, R10, !PT ;  /* 0x0000000a5f0a7209 */ /* 0x000fe20007810000 */
[-CC-:B------:R-:W-:Y:S01]  /*6d30*/  FFMA.FTZ R148, R139, R8.reuse, -R0.reuse ;  /* 0x000000088b947223 */ /* 0x180fe20000010800 */
        /* <DEDUP_REMOVED lines=23> */
[-CC-:B------:R-:W-:Y:S01]  /*6eb0*/  FFMA.FTZ R219, R219, R8.reuse, -R0.reuse ;  /* 0x00000008dbdb7223 */ /* 0x180fe20000010800 */
[-CC-:B------:R-:W-:Y:S01]  /*6ec0*/  FFMA.FTZ R150, R141, R8.reuse, -R0.reuse ;  /* 0x000000088d967223 */ /* 0x180fe20000010800 */
[--C-:B------:R-:W-:Y:S01]  /*6ed0*/  FFMA.FTZ R144, R143, R8, -R0.reuse ;  /* 0x000000088f907223 */ /* 0x100fe20000010800 */
[----:B------:R-:W-:Y:S01]  /*6ee0*/  FMNMX.FTZ R10, R209, R10, !PT ;  /* 0x0000000ad10a7209 */ /* 0x000fe20007810000 */
[-CC-:B------:R-:W-:Y:S01]  /*6ef0*/  FFMA.FTZ R146, R145, R8.reuse, -R0.reuse ;  /* 0x0000000891927223 */ /* 0x180fe20000010800 */
[-CC-:B------:R-:W-:Y:S01]  /*6f00*/  FFMA.FTZ R140, R147, R8.reuse, -R0.reuse ;  /* 0x00000008938c7223 */ /* 0x180fe20000010800 */
[--C-:B------:R-:W-:Y:S01]  /*6f10*/  FFMA.FTZ R142, R149, R8, -R0.reuse ;  /* 0x00000008958e7223 */ /* 0x100fe20000010800 */
[----:B------:R-:W-:Y:S01]  /*6f20*/  FMNMX.FTZ R10, R111, R10, !PT ;  /* 0x0000000a6f0a7209 */ /* 0x000fe20007810000 */
[-CC-:B------:R-:W-:Y:S01]  /*6f30*/  FFMA.FTZ R136, R151, R8.reuse, -R0.reuse ;  /* 0x0000000897887223 */ /* 0x180fe20000010800 */
[-CC-:B------:R-:W-:Y:S01]  /*6f40*/  FFMA.FTZ R138, R153, R8.reuse, -R0.reuse ;  /* 0x00000008998a7223 */ /* 0x180fe20000010800 */
[----:B------:R-:W-:Y:S01]  /*6f50*/  FFMA.FTZ R125, R133, R8, -R0 ;  /* 0x00000008857d7223 */ /* 0x000fe20000010800 */
[----:B------:R-:W-:Y:S01]  /*6f60*/  FMNMX.FTZ R10, R211, R10, !PT ;  /* 0x0000000ad30a7209 */ /* 0x000fe20007810000 */
[----:B------:R-:W-:Y:S01]  /*6f70*/  FMUL.FTZ R0, R129, R8 ;  /* 0x0000000881007220 */ /* 0x000fe20000410000 */
[----:B------:R-:W-:Y:S02]  /*6f80*/  MUFU.EX2 R219, R219 ;  /* 0x000000db00db7308 */ /* 0x000fe40000000800 */
[----:B------:R-:W-:-:S04]  /*6f90*/  FMNMX.FTZ R10, R115, R10, !PT ;  /* 0x0000000a730a7209 */ /* 0x000fc80007810000 */
[----:B------:R-:W-:Y:S02]  /*6fa0*/  FMNMX.FTZ R10, R213, R10, !PT ;  /* 0x0000000ad50a7209 */ /* 0x000fe40007810000 */
[----:B------:R-:W0:Y:S02]  /*6fb0*/  MUFU.EX2 R0, R0 ;  /* 0x0000000000007308 */ /* 0x000e240000000800 */
[----:B------:R-:W-:-:S04]  /*6fc0*/  FMNMX.FTZ R10, R119, R10, !PT ;  /* 0x0000000a770a7209 */ /* 0x000fc80007810000 */
[----:B------:R-:W-:Y:S02]  /*6fd0*/  FMNMX.FTZ R10, R215, R10, !PT ;  /* 0x0000000ad70a7209 */ /* 0x000fe40007810000 */
[----:B------:R-:W1:Y:S02]  /*6fe0*/  MUFU.EX2 R156, R156 ;  /* 0x0000009c009c7308 */ /* 0x000e640000000800 */
[----:B------:R-:W-:-:S04]  /*6ff0*/  FMNMX.FTZ R10, R123, R10, !PT ;  /* 0x0000000a7b0a7209 */ /* 0x000fc80007810000 */
[----:B------:R-:W-:Y:S02]  /*7000*/  FMNMX.FTZ R10, R217, R10, !PT ;  /* 0x0000000ad90a7209 */ /* 0x000fe40007810000 */
[----:B------:R-:W2:Y:S02]  /*7010*/  MUFU.EX2 R158, R158 ;  /* 0x0000009e009e7308 */ /* 0x000ea40000000800 */
[----:B------:R-:W-:-:S04]  /*7020*/  FMNMX.FTZ R10, R127, R10, !PT ;  /* 0x0000000a7f0a7209 */ /* 0x000fc80007810000 */
[----:B------:R-:W-:Y:S02]  /*7030*/  FMNMX.FTZ R10, R97, R10, !PT ;  /* 0x0000000a610a7209 */ /* 0x000fe40007810000 */
[----:B------:R-:W3:Y:S02]  /*7040*/  MUFU.EX2 R89, R89 ;  /* 0x0000005900597308 */ /* 0x000ee40000000800 */
[----:B------:R-:W-:-:S04]  /*7050*/  FMNMX.FTZ R10, R131, R10, !PT ;  /* 0x0000000a830a7209 */ /* 0x000fc80007810000 */
[----:B------:R-:W-:Y:S02]  /*7060*/  FMNMX.FTZ R10, R137, R10, !PT ;  /* 0x0000000a890a7209 */ /* 0x000fe40007810000 */
[----:B------:R-:W4:Y:S02]  /*7070*/  MUFU.EX2 R152, R152 ;  /* 0x0000009800987308 */ /* 0x000f240000000800 */
[----:B------:R-:W-:-:S05]  /*7080*/  FMNMX.FTZ R10, R135, R10, !PT ;  /* 0x0000000a870a7209 */ /* 0x000fca0007810000 */
[----:B------:R-:W5:Y:S01]  /*7090*/  SHFL.BFLY PT, R139, R10, 0x2, 0x1f ;  /* 0x0c401f000a8b7f89 */ /* 0x000f6200000e0000 */
[----:B------:R-:W-:Y:S08]  /*70a0*/  MUFU.EX2 R21, R21 ;  /* 0x0000001500157308 */ /* 0x000ff00000000800 */
[----:B------:R-:W-:Y:S08]  /*70b0*/  MUFU.EX2 R154, R154 ;  /* 0x0000009a009a7308 */ /* 0x000ff00000000800 */
[----:B------:R-:W-:Y:S01]  /*70c0*/  MUFU.EX2 R15, R15 ;  /* 0x0000000f000f7308 */ /* 0x000fe20000000800 */
[----:B-----5:R-:W-:-:S07]  /*70d0*/  FMNMX.FTZ R139, R10, R139, !PT ;  /* 0x0000008b0a8b7209 */ /* 0x020fce0007810000 */
[----:B------:R-:W-:Y:S01]  /*70e0*/  MUFU.EX2 R148, R148 ;  /* 0x0000009400947308 */ /* 0x000fe20000000800 */
[----:B------:R-:W5:Y:S07]  /*70f0*/  SHFL.BFLY PT, R10, R139, 0x1, 0x1f ;  /* 0x0c201f008b0a7f89 */ /* 0x000f6e00000e0000 */
[----:B------:R-:W-:Y:S08]  /*7100*/  MUFU.EX2 R93, R93 ;  /* 0x0000005d005d7308 */ /* 0x000ff00000000800 */
[----:B------:R-:W-:Y:S08]  /*7110*/  MUFU.EX2 R150, R150 ;  /* 0x0000009600967308 */ /* 0x000ff00000000800 */
[----:B------:R-:W-:Y:S01]  /*7120*/  MUFU.EX2 R101, R101 ;  /* 0x0000006500657308 */ /* 0x000fe20000000800 */
[----:B-----5:R-:W-:-:S04]  /*7130*/  FMNMX.FTZ R10, R139, R10, !PT ;  /* 0x0000000a8b0a7209 */ /* 0x020fc80007810000 */
[C---:B------:R-:W-:Y:S01]  /*7140*/  FSETP.NEU.FTZ.AND P1, PT, R10.reuse, -INF , PT ;  /* 0xff8000000a00780b */ /* 0x040fe20003f3d000 */
[C---:B------:R-:W-:Y:S02]  /*7150*/  FMUL.FTZ R12, R10.reuse, R8 ;  /* 0x000000080a0c7220 */ /* 0x040fe40000410000 */
[----:B------:R-:W-:Y:S01]  /*7160*/  MUFU.EX2 R144, R144 ;  /* 0x0000009000907308 */ /* 0x000fe20000000800 */
[----:B------:R-:W-:Y:S02]  /*7170*/  FSEL R2, R10, RZ, P1 ;  /* 0x000000ff0a027208 */ /* 0x000fe40000800000 */
[----:B------:R-:W-:-:S03]  /*7180*/  FSEL R12, R12, RZ, P1 ;  /* 0x000000ff0c0c7208 */ /* 0x000fc60000800000 */
[----:B------:R-:W-:Y:S02]  /*7190*/  FADD.FTZ R13, -R2, R13 ;  /* 0x0000000d020d7221 */ /* 0x000fe40000010100 */
[----:B------:R-:W-:Y:S01]  /*71a0*/  MUFU.EX2 R105, R105 ;  /* 0x0000006900697308 */ /* 0x000fe20000000800 */
[-CC-:B------:R-:W-:Y:S01]  /*71b0*/  FFMA.FTZ R129, R90, R8.reuse, -R12.reuse ;  /* 0x000000085a817223 */ /* 0x180fe2000001080c */
[-CC-:B------:R-:W-:Y:S01]  /*71c0*/  FFMA.FTZ R20, R91, R8.reuse, -R12.reuse ;  /* 0x000000085b147223 */ /* 0x180fe2000001080c */
[-C--:B------:R-:W-:Y:S01]  /*71d0*/  FMUL.FTZ R13, R13, R8.reuse ;  /* 0x000000080d0d7220 */ /* 0x080fe20000410000 */
[-CC-:B------:R-:W-:Y:S01]  /*71e0*/  FFMA.FTZ R11, R11, R8.reuse, -R12.reuse ;  /* 0x000000080b0b7223 */ /* 0x180fe2000001080c */
[-CC-:B------:R-:W-:Y:S01]  /*71f0*/  FFMA.FTZ R88, R95, R8.reuse, -R12.reuse ;  /* 0x000000085f587223 */ /* 0x180fe2000001080c */
[-CC-:B------:R-:W-:Y:S01]  /*7200*/  FFMA.FTZ R153, R155, R8.reuse, -R12.reuse ;  /* 0x000000089b997223 */ /* 0x180fe2000001080c */
[--C-:B------:R-:W-:Y:S01]  /*7210*/  FFMA.FTZ R90, R99, R8, -R12.reuse ;  /* 0x00000008635a7223 */ /* 0x100fe2000001080c */
[----:B------:R-:W-:Y:S01]  /*7220*/  MUFU.EX2 R129, R129 ;  /* 0x0000008100817308 */ /* 0x000fe20000000800 */
[----:B0-----:R-:W-:Y:S01]  /*7230*/  FFMA.FTZ R91, R0, R6, R219 ;  /* 0x00000006005b7223 */ /* 0x001fe200000100db */
[-CC-:B------:R-:W-:Y:S01]  /*7240*/  FFMA.FTZ R155, R157, R8.reuse, -R12.reuse ;  /* 0x000000089d9b7223 */ /* 0x180fe2000001080c */
[-CC-:B------:R-:W-:Y:S01]  /*7250*/  FFMA.FTZ R92, R103, R8.reuse, -R12.reuse ;  /* 0x00000008675c7223 */ /* 0x180fe2000001080c */
[-CC-:B------:R-:W-:Y:S01]  /*7260*/  FFMA.FTZ R149, R159, R8.reuse, -R12.reuse ;  /* 0x000000089f957223 */ /* 0x180fe2000001080c */
[----:B-1----:R-:W-:Y:S01]  /*7270*/  FADD.FTZ R91, R156, R91 ;  /* 0x0000005b9c5b7221 */ /* 0x002fe20000010000 */
[-CC-:B------:R-:W-:Y:S01]  /*7280*/  FFMA.FTZ R94, R107, R8.reuse, -R12.reuse ;  /* 0x000000086b5e7223 */ /* 0x180fe2000001080c */
[-CC-:B------:R-:W-:Y:S01]  /*7290*/  FFMA.FTZ R151, R209, R8.reuse, -R12.reuse ;  /* 0x00000008d1977223 */ /* 0x180fe2000001080c */
[----:B------:R3:W0:Y:S01]  /*72a0*/  MUFU.EX2 R2, R13 ;  /* 0x0000000d00027308 */ /* 0x0006220000000800 */
[----:B--2---:R-:W-:Y:S01]  /*72b0*/  FADD.FTZ R102, R158, R91 ;  /* 0x0000005b9e667221 */ /* 0x004fe20000010000 */
[-CC-:B------:R-:W-:Y:S01]  /*72c0*/  FFMA.FTZ R96, R111, R8.reuse, -R12.reuse ;  /* 0x000000086f607223 */ /* 0x180fe2000001080c */
[-CC-:B------:R-:W-:Y:S01]  /*72d0*/  FFMA.FTZ R145, R211, R8.reuse, -R12.reuse ;  /* 0x00000008d3917223 */ /* 0x180fe2000001080c */
[-CC-:B------:R-:W-:Y:S01]  /*72e0*/  FFMA.FTZ R98, R115, R8.reuse, -R12.reuse ;  /* 0x0000000873627223 */ /* 0x180fe2000001080c */
[-CC-:B------:R-:W-:Y:S01]  /*72f0*/  FFMA.FTZ R147, R213, R8.reuse, -R12.reuse ;  /* 0x00000008d5937223 */ /* 0x180fe2000001080c */
[-CC-:B------:R-:W-:Y:S01]  /*7300*/  FFMA.FTZ R100, R119, R8.reuse, -R12.reuse ;  /* 0x0000000877647223 */ /* 0x180fe2000001080c */
[-C--:B------:R-:W-:Y:S01]  /*7310*/  FFMA.FTZ R141, R215, R8.reuse, -R12 ;  /* 0x00000008d78d7223 */ /* 0x080fe2000001080c */
[----:B------:R-:W1:Y:S01]  /*7320*/  MUFU.EX2 R20, R20 ;  /* 0x0000001400147308 */ /* 0x000e620000000800 */
[----:B---3--:R-:W-:Y:S01]  /*7330*/  FADD.FTZ R13, R89, R102 ;  /* 0x00000066590d7221 */ /* 0x008fe20000010000 */
[-CC-:B------:R-:W-:Y:S01]  /*7340*/  FFMA.FTZ R143, R217, R8.reuse, -R12.reuse ;  /* 0x00000008d98f7223 */ /* 0x180fe2000001080c */
[-CC-:B------:R-:W-:Y:S01]  /*7350*/  FFMA.FTZ R97, R97, R8.reuse, -R12.reuse ;  /* 0x0000000861617223 */ /* 0x180fe2000001080c */
[-CC-:B------:R-:W-:Y:S01]  /*7360*/  FFMA.FTZ R131, R131, R8.reuse, -R12.reuse ;  /* 0x0000000883837223 */ /* 0x180fe2000001080c */
[----:B----4-:R-:W-:Y:S01]  /*7370*/  FADD.FTZ R102, R152, R13 ;  /* 0x0000000d98667221 */ /* 0x010fe20000010000 */
[----:B------:R-:W-:-:S02]  /*7380*/  FFMA.FTZ R137, R137, R8, -R12 ;  /* 0x0000000889897223 */ /* 0x000fc4000001080c */
[----:B------:R-:W2:Y:S01]  /*7390*/  MUFU.EX2 R11, R11 ;  /* 0x0000000b000b7308 */ /* 0x000ea20000000800 */
[----:B0-----:R-:W-:Y:S01]  /*73a0*/  FFMA.FTZ R3, R2, R3, R129 ;  /* 0x0000000302037223 */ /* 0x001fe20000010081 */
[----:B------:R-:W-:Y:S01]  /*73b0*/  FADD.FTZ R13, R21, R102 ;  /* 0x00000066150d7221 */ /* 0x000fe20000010000 */
[----:B------:R-:W-:-:S03]  /*73c0*/  FFMA.FTZ R102, R123, R8, -R12 ;  /* 0x000000087b667223 */ /* 0x000fc6000001080c */
[----:B------:R-:W-:Y:S02]  /*73d0*/  FADD.FTZ R104, R154, R13 ;  /* 0x0000000d9a687221 */ /* 0x000fe40000010000 */
[----:B------:R-:W0:Y:S01]  /*73e0*/  MUFU.EX2 R88, R88 ;  /* 0x0000005800587308 */ /* 0x000e220000000800 */
[----:B-1----:R-:W-:Y:S01]  /*73f0*/  FADD.FTZ R6, R20, R3 ;  /* 0x0000000314067221 */ /* 0x002fe20000010000 */
[----:B------:R-:W-:-:S04]  /*7400*/  FADD.FTZ R13, R15, R104 ;  /* 0x000000680f0d7221 */ /* 0x000fc80000010000 */
[----:B------:R-:W-:Y:S02]  /*7410*/  FADD.FTZ R104, R148, R13 ;  /* 0x0000000d94687221 */ /* 0x000fe40000010000 */
[----:B------:R-:W1:Y:S01]  /*7420*/  MUFU.EX2 R153, R153 ;  /* 0x0000009900997308 */ /* 0x000e620000000800 */
[----:B--2---:R-:W-:Y:S01]  /*7430*/  FADD.FTZ R3, R11, R6 ;  /* 0x000000060b037221 */ /* 0x004fe20000010000 */
[----:B------:R-:W-:Y:S01]  /*7440*/  FADD.FTZ R13, R93, R104 ;  /* 0x000000685d0d7221 */ /* 0x000fe20000010000 */
[-CC-:B------:R-:W-:Y:S01]  /*7450*/  FFMA.FTZ R104, R127, R8.reuse, -R12.reuse ;  /* 0x000000087f687223 */ /* 0x180fe2000001080c */
[----:B------:R-:W-:Y:S02]  /*7460*/  FFMA.FTZ R12, R135, R8, -R12 ;  /* 0x00000008870c7223 */ /* 0x000fe4000001080c */
[----:B------:R-:W-:Y:S02]  /*7470*/  FADD.FTZ R106, R150, R13 ;  /* 0x0000000d966a7221 */ /* 0x000fe40000010000 */
[----:B------:R-:W2:Y:S01]  /*7480*/  MUFU.EX2 R90, R90 ;  /* 0x0000005a005a7308 */ /* 0x000ea20000000800 */
[----:B0-----:R-:W-:Y:S01]  /*7490*/  FADD.FTZ R6, R88, R3 ;  /* 0x0000000358067221 */ /* 0x001fe20000010000 */
[----:B------:R-:W-:-:S04]  /*74a0*/  FADD.FTZ R13, R101, R106 ;  /* 0x0000006a650d7221 */ /* 0x000fc80000010000 */
[----:B------:R-:W-:Y:S02]  /*74b0*/  FADD.FTZ R106, R144, R13 ;  /* 0x0000000d906a7221 */ /* 0x000fe40000010000 */
[----:B------:R-:W0:Y:S01]  /*74c0*/  MUFU.EX2 R155, R155 ;  /* 0x0000009b009b7308 */ /* 0x000e220000000800 */
[----:B-1----:R-:W-:Y:S01]  /*74d0*/  FADD.FTZ R3, R153, R6 ;  /* 0x0000000699037221 */ /* 0x002fe20000010000 */
[----:B------:R-:W-:-:S06]  /*74e0*/  FADD.FTZ R13, R105, R106 ;  /* 0x0000006a690d7221 */ /* 0x000fcc0000010000 */
        /* <DEDUP_REMOVED lines=58> */
.L_x_1257:
[----:B------:R-:W0:Y:S01]  /*7890*/  S2UR UR4, SR_CgaCtaId ;  /* 0x00000000000479c3 */ /* 0x000e220000008800 */
[----:B------:R-:W-:Y:S01]  /*78a0*/  UIADD3 UR10, UR10, 0x2a860, URZ ;  /* 0x0002a8600a0a7890 */ /* 0x000fe2000fffe03f */
[----:B------:R-:W-:Y:S01]  /*78b0*/  ISETP.GT.AND P1, PT, R14, UR50, PT ;  /* 0x000000320e007c0c */ /* 0x000fe2000bf24270 */
[----:B------:R-:W-:Y:S01]  /*78c0*/  UMOV UR7, UR38 ;  /* 0x0000002600077c82 */ /* 0x000fe20008000000 */
[----:B------:R-:W-:Y:S01]  /*78d0*/  F2FP.BF16.F32.PACK_AB R139, R12, R110 ;  /* 0x0000006e0c8b723e */ /* 0x000fe200000010ff */
[----:B------:R-:W-:Y:S01]  /*78e0*/  VIADD R14, R14, 0xffffffff ;  /* 0xffffffff0e0e7836 */ /* 0x000fe20000000000 */
        /* <DEDUP_REMOVED lines=10> */
[----:B------:R-:W-:Y:S01]  /*7990*/  F2FP.BF16.F32.PACK_AB R148, R93, R148 ;  /* 0x000000945d94723e */ /* 0x000fe200000010ff */
[----:B0-----:R-:W-:Y:S01]  /*79a0*/  UPRMT UR10, UR4, 0x654, UR10 ;  /* 0x00000654040a7896 */ /* 0x001fe2000800000a */
[----:B------:R-:W-:-:S02]  /*79b0*/  F2FP.BF16.F32.PACK_AB R149, R94, R149 ;  /* 0x000000955e95723e */ /* 0x000fc400000010ff */
[----:B------:R-:W-:Y:S01]  /*79c0*/  UMOV UR4, UR39 ;  /* 0x0000002700047c82 */ /* 0x000fe20008000000 */
[----:B------:R-:W-:Y:S02]  /*79d0*/  F2FP.BF16.F32.PACK_AB R150, R101, R150 ;  /* 0x000000966596723e */ /* 0x000fe400000010ff */
[----:B------:R-:W-:Y:S02]  /*79e0*/  F2FP.BF16.F32.PACK_AB R151, R96, R151 ;  /* 0x000000976097723e */ /* 0x000fe400000010ff */
[----:B------:R-:W-:Y:S01]  /*79f0*/  F2FP.BF16.F32.PACK_AB R144, R105, R144 ;  /* 0x000000906990723e */ /* 0x000fe200000010ff */
[----:B------:R-:W-:Y:S01]  /*7a00*/  SYNCS.ARRIVE.TRANS64.RED.A1T0 RZ, [UR10], RZ ;  /* 0x000000ffffff79a7 */ /* 0x000fe2000810040a */
        /* <DEDUP_REMOVED lines=11> */
.L_x_1239:
[----:B------:R-:W-:Y:S01]  /*7ac0*/  R2UR UR5, R19 ;  /* 0x00000000130572ca */ /* 0x000fe200000e0000 */
[----:B------:R-:W-:Y:S01]  /*7ad0*/  UISETP.NE.AND UP0, UPT, UR61, URZ, UPT ;  /* 0x0000003f3d00728c */ /* 0x000fe2000bf05270 */
[----:B------:R-:W-:Y:S02]  /*7ae0*/  R2UR UR4, R22 ;  /* 0x00000000160472ca */ /* 0x000fe400000e0000 */
[----:B------:R-:W-:-:S03]  /*7af0*/  IADD3 R11, R16, 0x1, -R17 ;  /* 0x00000001100b7810 */ /* 0x000fc60007ffe811 */
[----:B------:R-:W-:Y:S02]  /*7b00*/  PLOP3.LUT P1, PT, PT, PT, UP0, 0x40, 0x0 ;  /* 0x000000000000781c */ /* 0x000fe40003f2e808 */
[----:B------:R-:W-:-:S04]  /*7b10*/  R2UR UR7, R11 ;  /* 0x000000000b0772ca */ /* 0x000fc800000e0000 */
[----:B------:R-:W-:Y:S02]  /*7b20*/  UISETP.NE.AND UP1, UPT, UR5, URZ, UPT ;  /* 0x0000003f0500728c */ /* 0x000fe4000bf25270 */
[----:B------:R-:W-:-:S09]  /*7b30*/  UIADD3 UR6, UR4, 0x7f, URZ ;  /* 0x0000007f04067890 */ /* 0x000fd2000fffe03f */
[----:B------:R-:W-:Y:S01]  /*7b40*/  @UP1 ULDC UR4, c[0x0][0x44c] ;  /* 0x0001130000041ab9 */ /* 0x000fe20000000800 */
[----:B------:R-:W-:Y:S01]  /*7b50*/  @UP1 ULDC UR10, c[0x0][0x450] ;  /* 0x00011400000a1ab9 */ /* 0x000fe20000000800 */
[----:B------:R-:W-:-:S04]  /*7b60*/  UIMAD.WIDE.U32 UR4, UR6, UR4, URZ ;  /* 0x00000004060472a5 */ /* 0x000fc8000f8e003f */
[----:B------:R-:W-:-:S04]  /*7b70*/  @UP1 USHF.R.U32.HI UR6, URZ, UR10, UR5 ;  /* 0x0000000a3f061299 */ /* 0x000fc80008011605 */
[----:B------:R-:W-:-:S04]  /*7b80*/  UIADD3 UR6, UR7, UR6, URZ ;  /* 0x0000000607067290 */ /* 0x000fc8000fffe03f */
[----:B------:R-:W-:Y:S01]  /*7b90*/  UIADD3 UR11, UR6, -UR11, URZ ;  /* 0x8000000b060b7290 */ /* 0x000fe2000fffe03f */
[----:B------:R-:W-:Y:S11]  /*7ba0*/  @P1 BRA `(.L_x_1259) ;  /* 0x0000000000501947 */ /* 0x000ff60003800000 */
[----:B------:R-:W-:Y:S02]  /*7bb0*/  UMOV UR10, UR6 ;  /* 0x00000006000a7c82 */ /* 0x000fe40008000000 */
[----:B------:R-:W-:-:S06]  /*7bc0*/  UISETP.GT.AND UP0, UPT, UR10, -0x1, UPT ;  /* 0xffffffff0a00788c */ /* 0x000fcc000bf04270 */
[----:B------:R-:W-:-:S13]  /*7bd0*/  PLOP3.LUT P1, PT, PT, PT, UP0, 0x80, 0x0 ;  /* 0x000000000000781c */ /* 0x000fda0003f2f008 */
[----:B------:R-:W-:Y:S05]  /*7be0*/  @P1 BRA `(.L_x_1260) ;  /* 0x0000000000201947 */ /* 0x000fea0003800000 */
[----:B------:R-:W-:Y:S01]  /*7bf0*/  ULDC UR14, c[0x0][0x9e4] ;  /* 0x00027900000e7ab9 */ /* 0x000fe20000000800 */
[----:B------:R-:W-:Y:S02]  /*7c00*/  ULOP3.LUT UR10, URZ, UR10, URZ, 0x33, !UPT ;  /* 0x0000000a3f0a7292 */ /* 0x000fe4000f8e333f */
[----:B------:R-:W-:-:S11]  /*7c10*/  UISETP.NE.AND UP0, UPT, UR14, 0x1, UPT ;  /* 0x000000010e00788c */ /* 0x000fd6000bf05270 */
[----:B------:R-:W-:Y:S02]  /*7c20*/  @UP0 ULDC.64 UR4, c[0x0][0x9e8] ;  /* 0x00027a0000040ab9 */ /* 0x000fe40000000a00 */
[----:B------:R-:W-:-:S04]  /*7c30*/  UIMAD.WIDE.U32 UR6, UR10, UR4, URZ ;  /* 0x000000040a0672a5 */ /* 0x000fc8000f8e003f */
[----:B------:R-:W-:-:S04]  /*7c40*/  @UP0 USHF.R.U32.HI UR10, URZ, UR5, UR7 ;  /* 0x000000053f0a0299 */ /* 0x000fc80008011607 */
[----:B------:R-:W-:Y:S01]  /*7c50*/  ULOP3.LUT UR10, URZ, UR10, URZ, 0x33, !UPT ;  /* 0x0000000a3f0a7292 */ /* 0x000fe2000f8e333f */
[----:B------:R-:W-:Y:S11]  /*7c60*/  BRA `(.L_x_1261) ;  /* 0x0000000000147947 */ /* 0x000ff60003800000 */
.L_x_1260:
[----:B------:R-:W-:Y:S02]  /*7c70*/  ULDC UR14, c[0x0][0x9e4] ;  /* 0x00027900000e7ab9 */ /* 0x000fe40000000800 */
[----:B------:R-:W-:-:S11]  /*7c80*/  UISETP.NE.AND UP0, UPT, UR14, 0x1, UPT ;  /* 0x000000010e00788c */ /* 0x000fd6000bf05270 */
[----:B------:R-:W-:Y:S02]  /*7c90*/  @UP0 ULDC.64 UR4, c[0x0][0x9e8] ;  /* 0x00027a0000040ab9 */ /* 0x000fe40000000a00 */
[----:B------:R-:W-:-:S04]  /*7ca0*/  UIMAD.WIDE.U32 UR6, UR10, UR4, URZ ;  /* 0x000000040a0672a5 */ /* 0x000fc8000f8e003f */
[----:B------:R-:W-:-:S12]  /*7cb0*/  @UP0 USHF.R.U32.HI UR10, URZ, UR5, UR7 ;  /* 0x000000053f0a0299 */ /* 0x000fd80008011607 */
.L_x_1261:
[----:B------:R-:W-:-:S04]  /*7cc0*/  UIMAD UR10, UR10, UR14, URZ ;  /* 0x0000000e0a0a72a4 */ /* 0x000fc8000f8e023f */
[----:B------:R-:W-:-:S04]  /*7cd0*/  UISETP.LT.AND UP0, UPT, UR11, UR10, UPT ;  /* 0x0000000a0b00728c */ /* 0x000fc8000bf01270 */
[----:B------:R-:W-:-:S12]  /*7ce0*/  USEL UR11, UR11, UR10, !UP0 ;  /* 0x0000000a0b0b7287 */ /* 0x000fd8000c000000 */
.L_x_1259:
[----:B------:R-:W-:Y:S01]  /*7cf0*/  UIADD3 UR4, UR11, 0x5f, URZ ;  /* 0x0000005f0b047890 */ /* 0x000fe2000fffe03f */
[----:B------:R-:W-:-:S03]  /*7d00*/  R2UR UR6, R161 ;  /* 0x00000000a10672ca */ /* 0x000fc600000e0000 */
[----:B------:R-:W-:-:S04]  /*7d10*/  UIMAD.WIDE UR4, UR4, 0x2aaaaaab, URZ ;  /* 0x2aaaaaab040478a5 */ /* 0x000fc8000f8e023f */
[----:B------:R-:W-:-:S04]  /*7d20*/  USHF.R.U32.HI UR4, URZ, 0x1f, UR5 ;  /* 0x0000001f3f047899 */ /* 0x000fc80008011605 */
[----:B------:R-:W-:-:S04]  /*7d30*/  ULEA.HI.SX32 UR4, UR5, UR4, 0x1c ;  /* 0x0000000405047291 */ /* 0x000fc8000f8fe23f */
[----:B------:R-:W-:-:S04]  /*7d40*/  UISETP.LT.AND UP0, UPT, UR6, UR4, UPT ;  /* 0x000000040600728c */ /* 0x000fc8000bf01270 */
[----:B------:R-:W-:-:S06]  /*7d50*/  USEL UR50, UR6, UR4, !UP0 ;  /* 0x0000000406327287 */ /* 0x000fcc000c000000 */
[----:B------:R-:W-:-:S13]  /*7d60*/  ISETP.GE.AND P1, PT, R14, UR50, PT ;  /* 0x000000320e007c0c */ /* 0x000fda000bf26270 */
[----:B------:R-:W-:Y:S05]  /*7d70*/  @!P1 BRA `(.L_x_1262) ;  /* 0x0000001c00149947 */ /* 0x000fea0003800000 */
[----:B------:R-:W-:Y:S01]  /*7d80*/  IMAD.MOV.U32 R13, RZ, RZ, R10 ;  /* 0x000000ffff0d7224 */ /* 0x000fe200078e000a */
[----:B------:R-:W-:Y:S01]  /*7d90*/  UMOV UR7, UR38 ;  /* 0x0000002600077c82 */ /* 0x000fe20008000000 */
[----:B------:R-:W-:Y:S01]  /*7da0*/  IMAD.MOV.U32 R11, RZ, RZ, R7 ;  /* 0x000000ffff0b7224 */ /* 0x000fe200078e0007 */
[----:B------:R-:W-:-:S06]  /*7db0*/  UMOV UR4, UR39 ;  /* 0x0000002700047c82 */ /* 0x000fcc0008000000 */
.L_x_1273:
[----:B------:R-:W-:-:S04]  /*7dc0*/  UISETP.NE.AND UP0, UPT, UR4, 0x1, UPT ;  /* 0x000000010400788c */ /* 0x000fc8000bf05270 */
[----:B------:R-:W-:-:S04]  /*7dd0*/  USEL UR38, URZ, 0x1, UP0 ;  /* 0x000000013f267887 */ /* 0x000fc80008000000 */
[----:B------:R-:W-:Y:S01]  /*7de0*/  ULOP3.LUT UR38, UR7, UR38, URZ, 0x3c, !UPT ;  /* 0x0000002607267292 */ /* 0x000fe2000f8e3c3f */
[----:B------:R-:W-:Y:S11]  /*7df0*/  @!P0 BRA `(.L_x_1263) ;  /* 0x0000000000048947 */ /* 0x000ff60003800000 */
[----:B------:R-:W-:Y:S01]  /*7e00*/  BPT.TRAP 0x1 ;  /* 0x000000040000795c */ /* 0x000fe20000300000 */
.L_x_1263:
        /* <DEDUP_REMOVED lines=9> */
.L_x_1264:
[----:B-1----:R-:W-:Y:S05]  /*7ea0*/  @P1 BRA `(.L_x_1265) ;  /* 0x0000000000081947 */ /* 0x002fea0003800000 */
[----:B------:R-:W1:Y:S02]  /*7eb0*/  SYNCS.PHASECHK.TRANS64.TRYWAIT P1, [UR5+0x2a830], R7 ;  /* 0x02a83007ff0075a7 */ /* 0x000e640008020145 */
[----:B-1----:R-:W-:Y:S05]  /*7ec0*/  @!P1 BRA `(.L_x_1266) ;  /* 0x000000ec00b89947 */ /* 0x002fea0003800000 */
.L_x_1265:
        /* <DEDUP_REMOVED lines=136> */
.L_x_1267:
[----:B------:R-:W-:Y:S01]  /*8750*/  ULEA UR10, UR4, UR60, 0x3 ;  /* 0x0000003c040a7291 */ /* 0x000fe2000f8e183f */
[----:B------:R-:W-:-:S05]  /*8760*/  IMAD.U32 R0, RZ, RZ, UR7 ;  /* 0x00000007ff007e24 */ /* 0x000fca000f8e00ff */
[----:B------:R-:W-:-:S04]  /*8770*/  SHF.L.U32 R0, R0, 0x1f, RZ ;  /* 0x0000001f00007819 */ /* 0x000fc800000006ff */
[----:B------:R2:W3:Y:S01]  /*8780*/  SYNCS.PHASECHK.TRANS64.TRYWAIT P1, [UR10+0x2a850], R0 ;  /* 0x02a85000ff0075a7 */ /* 0x0004e2000802014a */
[----:B------:R-:W-:Y:S05]  /*8790*/  @!P0 BRA `(.L_x_1268) ;  /* 0x0000000000048947 */ /* 0x000fea0003800000 */
[----:B------:R-:W-:Y:S01]  /*87a0*/  BPT.TRAP 0x1 ;  /* 0x000000040000795c */ /* 0x000fe20000300000 */
.L_x_1268:
[----:B---3--:R-:W-:Y:S05]  /*87b0*/  @P1 BRA `(.L_x_1269) ;  /* 0x0000000000081947 */ /* 0x008fea0003800000 */
[----:B------:R-:W3:Y:S02]  /*87c0*/  SYNCS.PHASECHK.TRANS64.TRYWAIT P1, [UR10+0x2a850], R0 ;  /* 0x02a85000ff0075a7 */ /* 0x000ee4000802014a */
[----:B---3--:R-:W-:Y:S05]  /*87d0*/  @!P1 BRA `(.L_x_1270) ;  /* 0x000000e4008c9947 */ /* 0x008fea0003800000 */
.L_x_1269:
        /* <DEDUP_REMOVED lines=37> */
.L_x_1271:
[----:B0-2---:R-:W-:Y:S01]  /*8a30*/  FMNMX.FTZ R0, R88, R11, !PT ;  /* 0x0000000b58007209 */ /* 0x005fe20007810000 */
[----:B-1----:R-:W0:Y:S01]  /*8a40*/  LDC R8, c[0x0][0x988] ;  /* 0x00026200ff087b82 */ /* 0x002e220000000800 */
[----:B------:R-:W-:Y:S01]  /*8a50*/  FMNMX.FTZ R2, R90, R13, !PT ;  /* 0x0000000d5a027209 */ /* 0x000fe20007810000 */
[----:B------:R-:W-:Y:S01]  /*8a60*/  UIADD3 UR5, UR5, 0x2a840, URZ ;  /* 0x0002a84005057890 */ /* 0x000fe2000fffe03f */
[----:B------:R-:W-:Y:S02]  /*8a70*/  FMNMX.FTZ R7, R89, R0, !PT ;  /* 0x0000000059077209 */ /* 0x000fe40007810000 */
[----:B------:R-:W-:Y:S02]  /*8a80*/  FMNMX.FTZ R15, R91, R2, !PT ;  /* 0x000000025b0f7209 */ /* 0x000fe40007810000 */
[----:B------:R-:W-:Y:S01]  /*8a90*/  FMNMX.FTZ R0, R92, R7, !PT ;  /* 0x000000075c007209 */ /* 0x000fe20007810000 */
[----:B------:R-:W1:Y:S01]  /*8aa0*/  S2UR UR4, SR_CgaCtaId ;  /* 0x00000000000479c3 */ /* 0x000e620000008800 */
        /* <DEDUP_REMOVED lines=11> */
[----:B------:R-:W-:Y:S01]  /*8b60*/  FMNMX.FTZ R0, R104, R7, !PT ;  /* 0x0000000768007209 */ /* 0x000fe20007810000 */
[----:B-1----:R-:W-:Y:S01]  /*8b70*/  UPRMT UR5, UR4, 0x654, UR5 ;  /* 0x0000065404057896 */ /* 0x002fe20008000005 */
        /* <DEDUP_REMOVED lines=43> */
[-C--:B------:R-:W-:Y:S01]  /*8e30*/  FMUL.FTZ R20, R11, R8.reuse ;  /* 0x000000080b147220 */ /* 0x080fe20000410000 */
[-C--:B------:R-:W-:Y:S01]  /*8e40*/  FFMA.FTZ R89, R105, R8.reuse, -R137 ;  /* 0x0000000869597223 */ /* 0x080fe20000010889 */
[C---:B------:R-:W-:Y:S01]  /*8e50*/  FADD.FTZ R11, -R10.reuse, R13 ;  /* 0x0000000d0a0b7221 */ /* 0x040fe20000010100 */
[-CC-:B------:R-:W-:Y:S01]  /*8e60*/  FFMA.FTZ R105, R121, R8.reuse, -R137.reuse ;  /* 0x0000000879697223 */ /* 0x180fe20000010889 */
[-C--:B------:R-:W-:Y:S01]  /*8e70*/  FMUL.FTZ R121, R10, R8.reuse ;  /* 0x000000080a797220 */ /* 0x080fe20000410000 */
[----:B------:R0:W-:Y:S01]  /*8e80*/  MUFU.EX2 R0, R20 ;  /* 0x0000001400007308 */ /* 0x0001e20000000800 */
[-C--:B------:R-:W-:Y:S01]  /*8e90*/  FMUL.FTZ R2, R11, R8.reuse ;  /* 0x000000080b027220 */ /* 0x080fe20000410000 */
[-C--:B------:R-:W-:Y:S01]  /*8ea0*/  FFMA.FTZ R11, R88, R8.reuse, -R137 ;  /* 0x00000008580b7223 */ /* 0x080fe20000010889 */
[-CC-:B------:R-:W-:Y:S01]  /*8eb0*/  FFMA.FTZ R157, R90, R8.reuse, -R121.reuse ;  /* 0x000000085a9d7223 */ /* 0x180fe20000010879 */
[-C--:B------:R-:W-:Y:S01]  /*8ec0*/  FFMA.FTZ R12, R91, R8.reuse, -R121 ;  /* 0x000000085b0c7223 */ /* 0x080fe20000010879 */
[-C--:B------:R-:W-:Y:S01]  /*8ed0*/  FFMA.FTZ R158, R92, R8.reuse, -R137 ;  /* 0x000000085c9e7223 */ /* 0x080fe20000010889 */
[-C--:B------:R-:W-:Y:S01]  /*8ee0*/  FFMA.FTZ R159, R94, R8.reuse, -R121 ;  /* 0x000000085e9f7223 */ /* 0x080fe20000010879 */
[-C--:B------:R-:W-:Y:S01]  /*8ef0*/  FFMA.FTZ R13, R93, R8.reuse, -R137 ;  /* 0x000000085d0d7223 */ /* 0x080fe20000010889 */
[----:B------:R-:W-:Y:S01]  /*8f00*/  MUFU.EX2 R2, R2 ;  /* 0x0000000200027308 */ /* 0x000fe20000000800 */
[-C--:B0-----:R-:W-:Y:S01]  /*8f10*/  FFMA.FTZ R20, R95, R8.reuse, -R121 ;  /* 0x000000085f147223 */ /* 0x081fe20000010879 */
        /* <DEDUP_REMOVED lines=10> */
[-CC-:B------:R-:W-:Y:S01]  /*8fc0*/  FFMA.FTZ R149, R106, R8.reuse, -R121.reuse ;  /* 0x000000086a957223 */ /* 0x180fe20000010879 */
        /* <DEDUP_REMOVED lines=22> */
[-CC-:B------:R-:W-:Y:S01]  /*9130*/  FFMA.FTZ R109, R125, R8.reuse, -R137.reuse ;  /* 0x000000087d6d7223 */ /* 0x180fe20000010889 */
        /* <DEDUP_REMOVED lines=8> */
[----:B------:R-:W-:-:S04]  /*91c0*/  FFMA.FTZ R117, R133, R8, -R137 ;  /* 0x0000000885757223 */ /* 0x000fc80000010889 */
        /* <DEDUP_REMOVED lines=93> */
.L_x_1272:
        /* <DEDUP_REMOVED lines=35> */
.L_x_1262:
[----:B------:R-:W-:-:S13]  /*99d0*/  R2UR UR4, R161 ;  /* 0x00000000a10472ca */ /* 0x000fda00000e0000 */
[----:B------:R-:W-:-:S13]  /*99e0*/  ISETP.GE.AND P1, PT, R14, UR4, PT ;  /* 0x000000040e007c0c */ /* 0x000fda000bf26270 */
[----:B------:R-:W-:Y:S05]  /*99f0*/  @!P1 BRA `(.L_x_1274) ;  /* 0x0000002c00909947 */ /* 0x000fea0003800000 */
[----:B------:R-:W-:Y:S01]  /*9a00*/  IMAD.MOV.U32 R13, RZ, RZ, R10 ;  /* 0x000000ffff0d7224 */ /* 0x000fe200078e000a */
[----:B------:R-:W-:Y:S01]  /*9a10*/  UMOV UR7, UR38 ;  /* 0x0000002600077c82 */ /* 0x000fe20008000000 */
[----:B------:R-:W-:Y:S01]  /*9a20*/  IMAD.MOV.U32 R12, RZ, RZ, R7 ;  /* 0x000000ffff0c7224 */ /* 0x000fe200078e0007 */
[----:B------:R-:W-:Y:S01]  /*9a30*/  UMOV UR4, UR39 ;  /* 0x0000002700047c82 */ /* 0x000fe20008000000 */
[----:B------:R-:W-:Y:S01]  /*9a40*/  ULDC UR50, c[0x0][0x9e4] ;  /* 0x0002790000327ab9 */ /* 0x000fe20000000800 */
[----:B------:R-:W-:Y:S01]  /*9a50*/  ULDC UR51, c[0x0][0x9dc] ;  /* 0x0002770000337ab9 */ /* 0x000fe20000000800 */
[----:B------:R-:W-:-:S05]  /*9a60*/  ULDC UR54, c[0x0][0x9e0] ;  /* 0x0002780000367ab9 */ /* 0x000fca0000000800 */
.L_x_1293:
[----:B------:R-:W-:-:S04]  /*9a70*/  UISETP.NE.AND UP0, UPT, UR4, 0x1, UPT ;  /* 0x000000010400788c */ /* 0x000fc8000bf05270 */
[----:B------:R-:W-:-:S04]  /*9a80*/  USEL UR38, URZ, 0x1, UP0 ;  /* 0x000000013f267887 */ /* 0x000fc80008000000 */
[----:B------:R-:W-:Y:S01]  /*9a90*/  ULOP3.LUT UR38, UR7, UR38, URZ, 0x3c, !UPT ;  /* 0x0000002607267292 */ /* 0x000fe2000f8e3c3f */
[----:B------:R-:W-:Y:S11]  /*9aa0*/  @!P0 BRA `(.L_x_1275) ;  /* 0x0000000000048947 */ /* 0x000ff60003800000 */
[----:B------:R-:W-:Y:S01]  /*9ab0*/  BPT.TRAP 0x1 ;  /* 0x000000040000795c */ /* 0x000fe20000300000 */
.L_x_1275:
        /* <DEDUP_REMOVED lines=9> */
.L_x_1276:
[----:B-1----:R-:W-:Y:S05]  /*9b50*/  @P1 BRA `(.L_x_1277) ;  /* 0x0000000000081947 */ /* 0x002fea0003800000 */
[----:B------:R-:W1:Y:S02]  /*9b60*/  SYNCS.PHASECHK.TRANS64.TRYWAIT P1, [UR5+0x2a830], R7 ;  /* 0x02a83007ff0075a7 */ /* 0x000e640008020145 */
[----:B-1----:R-:W-:Y:S05]  /*9b70*/  @!P1 BRA `(.L_x_1278) ;  /* 0x000000d000bc9947 */ /* 0x002fea0003800000 */
.L_x_1277:
        /* <DEDUP_REMOVED lines=136> */
.L_x_1279:
[----:B------:R-:W-:Y:S01]  /*a400*/  ULEA UR10, UR4, UR60, 0x3 ;  /* 0x0000003c040a7291 */ /* 0x000fe2000f8e183f */
[----:B------:R-:W-:-:S05]  /*a410*/  IMAD.U32 R0, RZ, RZ, UR7 ;  /* 0x00000007ff007e24 */ /* 0x000fca000f8e00ff */
[----:B------:R-:W-:-:S04]  /*a420*/  SHF.L.U32 R0, R0, 0x1f, RZ ;  /* 0x0000001f00007819 */ /* 0x000fc800000006ff */
[----:B------:R2:W3:Y:S01]  /*a430*/  SYNCS.PHASECHK.TRANS64.TRYWAIT P1, [UR10+0x2a850], R0 ;  /* 0x02a85000ff0075a7 */ /* 0x0004e2000802014a */
[----:B------:R-:W-:Y:S05]  /*a440*/  @!P0 BRA `(.L_x_1280) ;  /* 0x0000000000048947 */ /* 0x000fea0003800000 */
[----:B------:R-:W-:Y:S01]  /*a450*/  BPT.TRAP 0x1 ;  /* 0x000000040000795c */ /* 0x000fe20000300000 */
.L_x_1280:
[----:B---3--:R-:W-:Y:S05]  /*a460*/  @P1 BRA `(.L_x_1281) ;  /* 0x0000000000081947 */ /* 0x008fea0003800000 */
[----:B------:R-:W3:Y:S02]  /*a470*/  SYNCS.PHASECHK.TRANS64.TRYWAIT P1, [UR10+0x2a850], R0 ;  /* 0x02a85000ff0075a7 */ /* 0x000ee4000802014a */
[----:B---3--:R-:W-:Y:S05]  /*a480*/  @!P1 BRA `(.L_x_1282) ;  /* 0x000000c800909947 */ /* 0x008fea0003800000 */
.L_x_1281:
        /* <DEDUP_REMOVED lines=37> */
.L_x_1283:
[----:B------:R-:W-:Y:S01]  /*a6e0*/  R2UR UR6, R19 ;  /* 0x00000000130672ca */ /* 0x000fe200000e0000 */
[----:B------:R-:W-:Y:S01]  /*a6f0*/  UISETP.NE.AND UP0, UPT, UR61, URZ, UPT ;  /* 0x0000003f3d00728c */ /* 0x000fe2000bf05270 */
[----:B------:R-:W-:Y:S01]  /*a700*/  R2UR UR4, R22 ;  /* 0x00000000160472ca */ /* 0x000fe200000e0000 */
[----:B------:R-:W-:Y:S01]  /*a710*/  IMAD R155, R14, -0x60, RZ ;  /* 0xffffffa00e9b7824 */ /* 0x000fe200078e02ff */
[----:B------:R-:W-:-:S09]  /*a720*/  UIADD3 UR5, UR5, 0x2a840, URZ ;  /* 0x0002a84005057890 */ /* 0x000fd2000fffe03f */
        /* <DEDUP_REMOVED lines=34> */
.L_x_1286:
[----:B------:R-:W-:-:S05]  /*a950*/  IMAD.U32 R21, RZ, RZ, UR50 ;  /* 0x00000032ff157e24 */ /* 0x000fca000f8e00ff */
[----:B------:R-:W-:-:S13]  /*a960*/  ISETP.NE.AND P1, PT, R21, 0x1, PT ;  /* 0x000000011500780c */ /* 0x000fda0003f25270 */
[----:B------:R-:W0:Y:S02]  /*a970*/  @P1 LDC.64 R10, c[0x0][0x9e8] ;  /* 0x00027a00ff0a1b82 */ /* 0x000e240000000a00 */
[----:B0-----:R-:W-:-:S05]  /*a980*/  @P1 IMAD.HI.U32 R10, R15, R10, RZ ;  /* 0x0000000a0f0a1227 */ /* 0x001fca00078e00ff */
[----:B------:R-:W-:-:S07]  /*a990*/  @P1 SHF.R.U32.HI R15, RZ, R11, R10 ;  /* 0x0000000bff0f1219 */ /* 0x000fce000001160a */
.L_x_1287:
[----:B------:R-:W-:Y:S05]  /*a9a0*/  BSYNC B0 ;  /* 0x0000000000007941 */ /* 0x000fea0003800000 */
.L_x_1285:
[----:B------:R-:W-:-:S05]  /*a9b0*/  IMAD R15, R15, R21, R0 ;  /* 0x000000150f0f7224 */ /* 0x000fca00078e0200 */
[----:B------:R-:W-:Y:S02]  /*a9c0*/  VIADDMNMX R136, R15, R21, R136, PT ;  /* 0x000000150f887246 */ /* 0x000fe40003800188 */
[----:B------:R-:W-:-:S07]  /*a9d0*/  VIMNMX R8, R8, R15, !PT ;  /* 0x0000000f08087248 */ /* 0x000fce0007fe0100 */
.L_x_1284:
        /* <DEDUP_REMOVED lines=133> */
.L_x_1290:
[----:B------:R-:W-:-:S05]  /*b230*/  IMAD.U32 R8, RZ, RZ, UR50 ;  /* 0x00000032ff087e24 */ /* 0x000fca000f8e00ff */
[----:B------:R-:W-:-:S13]  /*b240*/  ISETP.NE.AND P6, PT, R8, 0x1, PT ;  /* 0x000000010800780c */ /* 0x000fda0003fc5270 */
[----:B------:R-:W0:Y:S02]  /*b250*/  @P6 LDC.64 R10, c[0x0][0x9e8] ;  /* 0x00027a00ff0a6b82 */ /* 0x000e240000000a00 */
[----:B0-----:R-:W-:-:S05]  /*b260*/  @P6 IMAD.HI.U32 R10, R7, R10, RZ ;  /* 0x0000000a070a6227 */ /* 0x001fca00078e00ff */
[----:B------:R-:W-:-:S07]  /*b270*/  @P6 SHF.R.U32.HI R7, RZ, R11, R10 ;  /* 0x0000000bff076219 */ /* 0x000fce000001160a */
.L_x_1291:
[----:B------:R-:W-:Y:S05]  /*b280*/  BSYNC B0 ;  /* 0x0000000000007941 */ /* 0x000fea0003800000 */
.L_x_1289:
[----:B------:R-:W-:-:S05]  /*b290*/  IMAD R7, R7, R8, R0 ;  /* 0x0000000807077224 */ /* 0x000fca00078e0200 */
[----:B------:R-:W-:Y:S02]  /*b2a0*/  VIADDMNMX R2, R7, R8, R2, PT ;  /* 0x0000000807027246 */ /* 0x000fe40003800102 */
[----:B------:R-:W-:-:S07]  /*b2b0*/  VIMNMX R20, R20, R7, !PT ;  /* 0x0000000714147248 */ /* 0x000fce0007fe0100 */
.L_x_1288:
        /* <DEDUP_REMOVED lines=308> */
.L_x_1292:
[----:B------:R-:W0:Y:S01]  /*c600*/  S2UR UR5, SR_CgaCtaId ;  /* 0x00000000000579c3 */ /* 0x000e220000008800 */
[----:B------:R-:W-:Y:S01]  /*c610*/  R2UR UR4, R161 ;  /* 0x00000000a10472ca */ /* 0x000fe200000e0000 */
[----:B------:R-:W-:Y:S01]  /*c620*/  UIADD3 UR10, UR10, 0x2a860, URZ ;  /* 0x0002a8600a0a7890 */ /* 0x000fe2000fffe03f */
[----:B------:R-:W-:Y:S01]  /*c630*/  F2FP.BF16.F32.PACK_AB R139, R12, R110 ;  /* 0x0000006e0c8b723e */ /* 0x000fe200000010ff */
[----:B------:R-:W-:Y:S01]  /*c640*/  UMOV UR7, UR38 ;  /* 0x0000002600077c82 */ /* 0x000fe20008000000 */
[----:B------:R-:W-:Y:S01]  /*c650*/  F2FP.BF16.F32.PACK_AB R156, R156, R219 ;  /* 0x000000db9c9c723e */ /* 0x000fe200000010ff */
[----:B------:R-:W-:Y:S01]  /*c660*/  IMAD.MOV.U32 R13, RZ, RZ, R10 ;  /* 0x000000ffff0d7224 */ /* 0x000fe200078e000a */
[----:B------:R-:W-:Y:S01]  /*c670*/  F2FP.BF16.F32.PACK_AB R157, R20, R129 ;  /* 0x00000081149d723e */ /* 0x000fe200000010ff */
[----:B------:R-:W-:Y:S01]  /*c680*/  IMAD.MOV.U32 R12, RZ, RZ, R7 ;  /* 0x000000ffff0c7224 */ /* 0x000fe200078e0007 */
[----:B------:R-:W-:Y:S02]  /*c690*/  F2FP.BF16.F32.PACK_AB R158, R89, R158 ;  /* 0x0000009e599e723e */ /* 0x000fe400000010ff */
[----:B------:R-:W-:-:S02]  /*c6a0*/  F2FP.BF16.F32.PACK_AB R159, R88, R11 ;  /* 0x0000000b589f723e */ /* 0x000fc400000010ff */
[----:B------:R-:W-:Y:S02]  /*c6b0*/  F2FP.BF16.F32.PACK_AB R152, R21, R152 ;  /* 0x000000981598723e */ /* 0x000fe400000010ff */
[----:B------:R-:W-:Y:S01]  /*c6c0*/  ISETP.GT.AND P1, PT, R14, UR4, PT ;  /* 0x000000040e007c0c */ /* 0x000fe2000bf24270 */
[----:B------:R-:W-:Y:S01]  /*c6d0*/  UMOV UR4, UR39 ;  /* 0x0000002700047c82 */ /* 0x000fe20008000000 */
[----:B------:R-:W-:Y:S01]  /*c6e0*/  F2FP.BF16.F32.PACK_AB R153, R90, R153 ;  /* 0x000000995a99723e */ /* 0x000fe200000010ff */
[----:B------:R-:W-:Y:S01]  /*c6f0*/  VIADD R14, R14, 0xffffffff ;  /* 0xffffffff0e0e7836 */ /* 0x000fe20000000000 */
[----:B------:R-:W-:Y:S02]  /*c700*/  F2FP.BF16.F32.PACK_AB R154, R15, R154 ;  /* 0x0000009a0f9a723e */ /* 0x000fe400000010ff */
[----:B------:R-:W-:Y:S02]  /*c710*/  F2FP.BF16.F32.PACK_AB R155, R92, R155 ;  /* 0x0000009b5c9b723e */ /* 0x000fe400000010ff */
[----:B------:R-:W-:Y:S01]  /*c720*/  F2FP.BF16.F32.PACK_AB R148, R93, R148 ;  /* 0x000000945d94723e */ /* 0x000fe200000010ff */
[----:B0-----:R-:W-:Y:S01]  /*c730*/  UPRMT UR10, UR5, 0x654, UR10 ;  /* 0x00000654050a7896 */ /* 0x001fe2000800000a */
[----:B------:R-:W-:-:S02]  /*c740*/  F2FP.BF16.F32.PACK_AB R149, R94, R149 ;  /* 0x000000955e95723e */ /* 0x000fc400000010ff */
[----:B------:R-:W-:Y:S02]  /*c750*/  F2FP.BF16.F32.PACK_AB R150, R101, R150 ;  /* 0x000000966596723e */ /* 0x000fe400000010ff */
[----:B------:R-:W-:Y:S02]  /*c760*/  F2FP.BF16.F32.PACK_AB R151, R96, R151 ;  /* 0x000000976097723e */ /* 0x000fe400000010ff */
[----:B------:R-:W-:Y:S02]  /*c770*/  F2FP.BF16.F32.PACK_AB R144, R105, R144 ;  /* 0x000000906990723e */ /* 0x000fe400000010ff */
        /* <DEDUP_REMOVED lines=12> */
.L_x_1274:
        /* <DEDUP_REMOVED lines=67> */
.L_x_1294:
[----:B------:R-:W-:Y:S01]  /*cc70*/  ULEA UR5, UR39, UR60, 0x3 ;  /* 0x0000003c27057291 */ /* 0x000fe2000f8e183f */
[----:B------:R-:W-:-:S05]  /*cc80*/  IMAD.U32 R0, RZ, RZ, UR38 ;  /* 0x00000026ff007e24 */ /* 0x000fca000f8e00ff */
[----:B------:R-:W-:-:S04]  /*cc90*/  SHF.L.U32 R0, R0, 0x1f, RZ ;  /* 0x0000001f00007819 */ /* 0x000fc800000006ff */
[----:B------:R0:W1:Y:S01]  /*cca0*/  SYNCS.PHASECHK.TRANS64.TRYWAIT P1, [UR5+0x2a850], R0 ;  /* 0x02a85000ff0075a7 */ /* 0x0000620008020145 */
[----:B------:R-:W-:Y:S05]  /*ccb0*/  @!P0 BRA `(.L_x_1295) ;  /* 0x0000000000048947 */ /* 0x000fea0003800000 */
[----:B------:R-:W-:Y:S01]  /*ccc0*/  BPT.TRAP 0x1 ;  /* 0x000000040000795c */ /* 0x000fe20000300000 */
.L_x_1295:
[----:B-1----:R-:W-:Y:S05]  /*ccd0*/  @P1 BRA `(.L_x_1296) ;  /* 0x0000000000081947 */ /* 0x002fea0003800000 */
[----:B------:R-:W1:Y:S02]  /*cce0*/  SYNCS.PHASECHK.TRANS64.TRYWAIT P1, [UR5+0x2a850], R0 ;  /* 0x02a85000ff0075a7 */ /* 0x000e640008020145 */
[----:B-1----:R-:W-:Y:S05]  /*ccf0*/  @!P1 BRA `(.L_x_1297) ;  /* 0x000000a0008c9947 */ /* 0x002fea0003800000 */
.L_x_1296:
[----:B------:R-:W-:Y:S01]  /*cd00*/  UIADD3 UR60, UR60, 0x400, URZ ;  /* 0x000004003c3c7890 */ /* 0x000fe2000fffe03f */
[----:B------:R-:W-:Y:S01]  /*cd10*/  WARPGROUP.ARRIVE ;  /* 0x00000000000079c5 */ /* 0x000fe20000000000 */
[----:B------:R-:W-:Y:S01]  /*cd20*/  UMOV UR7, 0x40000040 ;  /* 0x4000004000077882 */ /* 0x000fe20000000000 */
[----:B-1----:R-:W1:Y:S01]  /*cd30*/  SHFL.BFLY PT, R5, R6, 0x2, 0x1f ;  /* 0x0c401f0006057f89 */ /* 0x002e6200000e0000 */
[----:B------:R-:W-:Y:S01]  /*cd40*/  USHF.R.U32.HI UR60, URZ, 0x4, UR60 ;  /* 0x000000043f3c7899 */ /* 0x000fe2000801163c */
[----:B------:R-:W-:Y:S02]  /*cd50*/  IMAD.MOV.U32 R4, RZ, RZ, RZ ;  /* 0x000000ffff047224 */ /* 0x000fe400078e00ff */
[----:B0-----:R-:W0:Y:S01]  /*cd60*/  SHFL.BFLY PT, R0, R3, 0x2, 0x1f ;  /* 0x0c401f0003007f89 */ /* 0x001e2200000e0000 */
[----:B------:R-:W-:Y:S01]  /*cd70*/  ULOP3.LUT UR60, UR60, 0x3fff, URZ, 0xc0, !UPT ;  /* 0x00003fff3c3c7892 */ /* 0x000fe2000f8ec03f */
[----:B------:R-:W-:-:S03]  /*cd80*/  IMAD.MOV.U32 R94, RZ, RZ, -0x800000 ;  /* 0xff800000ff5e7424 */ /* 0x000fc600078e00ff */
        /* <DEDUP_REMOVED lines=8> */
[----:B0-----:R-:W-:Y:S02]  /*ce10*/  FADD.FTZ R2, R0, R3 ;  /* 0x0000000300027221 */ /* 0x001fe40000010000 */
        /* <DEDUP_REMOVED lines=44> */
.L_x_1298:
[----:B------:R-:W-:Y:S01]  /*d0e0*/  R2UR UR6, R184 ;  /* 0x00000000b80672ca */ /* 0x000fe200000e0000 */
[----:B------:R-:W-:Y:S01]  /*d0f0*/  UIADD3 UR4, UR5, 0x2a860, URZ ;  /* 0x0002a86005047890 */ /* 0x000fe2000fffe03f */
[-C--:B------:R-:W-:Y:S01]  /*d100*/  FMUL.FTZ R2, R24, R4.reuse ;  /* 0x0000000418027220 */ /* 0x080fe20000410000 */
[----:B------:R-:W-:Y:S01]  /*d110*/  UIADD3 UR39, UR39, 0x1, URZ ;  /* 0x0000000127277890 */ /* 0x000fe2000fffe03f */
[-C--:B------:R-:W-:Y:S01]  /*d120*/  FMUL.FTZ R3, R25, R4.reuse ;  /* 0x0000000419037220 */ /* 0x080fe20000410000 */
[-C--:B------:R-:W-:Y:S01]  /*d130*/  FMUL.FTZ R20, R28, R4.reuse ;  /* 0x000000041c147220 */ /* 0x080fe20000410000 */
        /* <DEDUP_REMOVED lines=8> */
[-C--:B------:R-:W-:Y:S01]  /*d1c0*/  FMUL.FTZ R41, R41, R4.reuse ;  /* 0x0000000429297220 */ /* 0x080fe20000410000 */
[-C--:B------:R-:W-:Y:S01]  /*d1d0*/  FMUL.FTZ R44, R44, R4.reuse ;  /* 0x000000042c2c7220 */ /* 0x080fe20000410000 */
[-C--:B------:R-:W-:Y:S01]  /*d1e0*/  FMUL.FTZ R45, R45, R4.reuse ;  /* 0x000000042d2d7220 */ /* 0x080fe20000410000 */
[-C--:B------:R-:W-:Y:S01]  /*d1f0*/  FMUL.FTZ R48, R48, R4.reuse ;  /* 0x0000000430307220 */ /* 0x080fe20000410000 */
[----:B------:R-:W-:Y:S01]  /*d200*/  FMUL.FTZ R49, R49, R4 ;  /* 0x0000000431317220 */ /* 0x000fe20000410000 */
[----:B------:R-:W-:-:S02]  /*d210*/  IMAD.U32 R184, RZ, RZ, UR6 ;  /* 0x00000006ffb87e24 */ /* 0x000fc4000f8e00ff */
[-C--:B------:R-:W-:Y:S01]  /*d220*/  FMUL.FTZ R52, R52, R4.reuse ;  /* 0x0000000434347220 */ /* 0x080fe20000410000 */
[-C--:B------:R-:W-:Y:S01]  /*d230*/  FMUL.FTZ R53, R53, R4.reuse ;  /* 0x0000000435357220 */ /* 0x080fe20000410000 */
[-C--:B------:R-:W-:Y:S01]  /*d240*/  FMUL.FTZ R56, R56, R4.reuse ;  /* 0x0000000438387220 */ /* 0x080fe20000410000 */
[-C--:B------:R-:W-:Y:S01]  /*d250*/  FMUL.FTZ R57, R57, R4.reuse ;  /* 0x0000000439397220 */ /* 0x080fe20000410000 */
[----:B------:R-:W0:Y:S01]  /*d260*/  S2UR UR6, SR_CgaCtaId ;  /* 0x00000000000679c3 */ /* 0x000e220000008800 */
        /* <DEDUP_REMOVED lines=23> */
[----:B0-----:R-:W-:Y:S01]  /*d3e0*/  UPRMT UR4, UR6, 0x654, UR4 ;  /* 0x0000065406047896 */ /* 0x001fe20008000004 */
        /* <DEDUP_REMOVED lines=28> */
.L_x_1220:
[----:B------:R-:W0:Y:S01]  /*d5b0*/  S2R R4, SR_CgaCtaId ;  /* 0x0000000000047919 */ /* 0x000e220000008800 */
[----:B------:R-:W-:Y:S01]  /*d5c0*/  MOV R19, 0x400 ;  /* 0x0000040000137802 */ /* 0x000fe20000000f00 */
[----:B------:R-:W-:Y:S01]  /*d5d0*/  BSSY B0, `(.L_x_1299) ;  /* 0x0000304000007945 */ /* 0x000fe20003800000 */
[----:B------:R-:W-:Y:S02]  /*d5e0*/  BAR.SYNC.DEFER_BLOCKING 0x5, 0x180 ;  /* 0x0146000000007b1d */ /* 0x000fe40000010000 */
[----:B0-----:R-:W-:-:S05]  /*d5f0*/  LEA R19, R4, R19, 0x18 ;  /* 0x0000001304137211 */ /* 0x001fca00078ec0ff */
[----:B------:R-:W0:Y:S02]  /*d600*/  LDS.128 R4, [R19+0x2a8d0] ;  /* 0x02a8d00013047984 */ /* 0x000e240000000c00 */
[----:B0-----:R-:W-:Y:S02]  /*d610*/  R2UR UR6, R5 ;  /* 0x00000000050672ca */ /* 0x001fe400000e0000 */
[----:B------:R-:W-:Y:S02]  /*d620*/  R2UR UR5, R6 ;  /* 0x00000000060572ca */ /* 0x000fe400000e0000 */
[----:B------:R-:W-:Y:S01]  /*d630*/  R2UR UR7, R7 ;  /* 0x00000000070772ca */ /* 0x000fe200000e0000 */
[----:B------:R-:W-:Y:S06]  /*d640*/  BAR.ARV 0x4, 0x180 ;  /* 0x0106000000007b1d */ /* 0x000fec0000002000 */
[----:B------:R-:W-:Y:S08]  /*d650*/  @P0 BRA `(.L_x_1300) ;  /* 0x0000002000880947 */ /* 0x000ff00003800000 */
[----:B------:R-:W0:Y:S01]  /*d660*/  S2R R4, SR_SWINHI ;  /* 0x0000000000047919 */ /* 0x000e220000002f00 */
[----:B------:R-:W-:Y:S01]  /*d670*/  R2UR UR13, R183 ;  /* 0x00000000b70d72ca */ /* 0x000fe200000e0000 */
[----:B------:R-:W-:Y:S01]  /*d680*/  ULDC.64 UR10, c[0x0][0xc00] ;  /* 0x00030000000a7ab9 */ /* 0x000fe20000000a00 */
[----:B------:R-:W-:Y:S01]  /*d690*/  ULDC.64 UR8, c[0x0][0xc00] ;  /* 0x0003000000087ab9 */ /* 0x000fe20000000a00 */
[----:B------:R-:W-:Y:S02]  /*d6a0*/  R2UR UR15, R164 ;  /* 0x00000000a40f72ca */ /* 0x000fe400000e0000 */
[----:B------:R-:W-:Y:S02]  /*d6b0*/  R2UR UR12, R22 ;  /* 0x00000000160c72ca */ /* 0x000fe400000e0000 */
[----:B------:R-:W-:Y:S02]  /*d6c0*/  R2UR UR14, R165 ;  /* 0x00000000a50e72ca */ /* 0x000fe400000e0000 */
[----:B------:R-:W-:-:S04]  /*d6d0*/  R2UR UR20, R166 ;  /* 0x00000000a61472ca */ /* 0x000fc800000e0000 */
[----:B------:R-:W-:Y:S01]  /*d6e0*/  UIMAD.WIDE UR8, UR13, 0x4, UR8 ;  /* 0x000000040d0878a5 */ /* 0x000fe2000f8e0208 */
        /* <DEDUP_REMOVED lines=15> */
[----:B------:R-:W-:Y:S01]  /*d7e0*/  BAR.SYNC.DEFER_BLOCKING 0x1, 0x100 ;  /* 0x0044000000007b1d */ /* 0x000fe20000010000 */
        /* <DEDUP_REMOVED lines=9> */
[----:B------:R-:W-:Y:S02]  /*d880*/  LOP3.LUT R12, R95, 0x380, RZ, 0xc0, !PT ;  /* 0x000003805f0c7812 */ /* 0x000fe400078ec0ff */
[----:B------:R-:W-:Y:S02]  /*d890*/  SHF.R.U64 R10, R10, 0x3, RZ ;  /* 0x000000030a0a7819 */ /* 0x000fe400000012ff */
[----:B------:R-:W-:Y:S02]  /*d8a0*/  LOP3.LUT R26, R7, R8, RZ, 0x3c, !PT ;  /* 0x00000008071a7212 */ /* 0x000fe400078e3cff */
[----:B------:R-:W-:-:S02]  /*d8b0*/  SHF.R.U64 R6, R6, 0x3, RZ ;  /* 0x0000000306067819 */ /* 0x000fc400000012ff */
[----:B------:R-:W-:Y:S02]  /*d8c0*/  LOP3.LUT R8, R97, 0x380, RZ, 0xc0, !PT ;  /* 0x0000038061087812 */ /* 0x000fe400078ec0ff */
[----:B------:R-:W-:Y:S02]  /*d8d0*/  SHF.R.U64 R12, R12, 0x3, RZ ;  /* 0x000000030c0c7819 */ /* 0x000fe400000012ff */
[----:B------:R-:W-:Y:S02]  /*d8e0*/  LOP3.LUT R14, R10, R75, RZ, 0x3c, !PT ;  /* 0x0000004b0a0e7212 */ /* 0x000fe400078e3cff */
[----:B------:R-:W-:Y:S02]  /*d8f0*/  LOP3.LUT R28, R6, R31, RZ, 0x3c, !PT ;  /* 0x0000001f061c7212 */ /* 0x000fe400078e3cff */
[----:B------:R-:W-:Y:S02]  /*d900*/  LOP3.LUT R10, R99, 0x380, RZ, 0xc0, !PT ;  /* 0x00000380630a7812 */ /* 0x000fe400078ec0ff */
[----:B------:R-:W-:-:S02]  /*d910*/  SHF.R.U64 R8, R8, 0x3, RZ ;  /* 0x0000000308087819 */ /* 0x000fc400000012ff */
[----:B------:R-:W-:Y:S02]  /*d920*/  LOP3.LUT R31, R74, 0x380, RZ, 0xc0, !PT ;  /* 0x000003804a1f7812 */ /* 0x000fe400078ec0ff */
[----:B------:R-:W-:Y:S02]  /*d930*/  LOP3.LUT R24, R12, R95, RZ, 0x3c, !PT ;  /* 0x0000005f0c187212 */ /* 0x000fe400078e3cff */
[----:B------:R-:W-:Y:S02]  /*d940*/  SHF.R.U64 R10, R10, 0x3, RZ ;  /* 0x000000030a0a7819 */ /* 0x000fe400000012ff */
[----:B------:R-:W-:Y:S02]  /*d950*/  LOP3.LUT R12, R8, R97, RZ, 0x3c, !PT ;  /* 0x00000061080c7212 */ /* 0x000fe400078e3cff */
[----:B------:R-:W-:Y:S02]  /*d960*/  MOV R30, R4 ;  /* 0x00000004001e7202 */ /* 0x000fe40000000f00 */
[----:B------:R-:W-:-:S02]  /*d970*/  SHF.R.U64 R31, R31, 0x3, RZ ;  /* 0x000000031f1f7819 */ /* 0x000fc400000012ff */
        /* <DEDUP_REMOVED lines=23> */
[----:B------:R1:W-:Y:S01]  /*daf0*/  STSM.16.M88.4 [R98], R24 ;  /* 0x0000001862007844 */ /* 0x0003e20000000200 */
[----:B0-----:R-:W-:Y:S02]  /*db00*/  F2FP.BF16.F32.PACK_AB R30, R53, R52 ;  /* 0x00000034351e723e */ /* 0x001fe400000010ff */
[----:B------:R-:W-:Y:S02]  /*db10*/  F2FP.BF16.F32.PACK_AB R31, R55, R54 ;  /* 0x00000036371f723e */ /* 0x000fe400000010ff */
[----:B------:R-:W-:Y:S02]  /*db20*/  MOV R75, R10 ;  /* 0x0000000a004b7202 */ /* 0x000fe40000000f00 */
[----:B------:R-:W-:Y:S01]  /*db30*/  MOV R74, R8 ;  /* 0x00000008004a7202 */ /* 0x000fe20000000f00 */
[----:B------:R0:W-:Y:S01]  /*db40*/  STSM.16.M88.4 [R97], R28 ;  /* 0x0000001c61007844 */ /* 0x0001e20000000200 */
[----:B------:R-:W-:-:S02]  /*db50*/  F2FP.BF16.F32.PACK_AB R4, R57, R56 ;  /* 0x000000383904723e */ /* 0x000fc400000010ff */
[----:B------:R-:W-:Y:S02]  /*db60*/  F2FP.BF16.F32.PACK_AB R5, R59, R58 ;  /* 0x0000003a3b05723e */ /* 0x000fe400000010ff */
[----:B------:R-:W-:Y:S02]  /*db70*/  F2FP.BF16.F32.PACK_AB R6, R61, R60 ;  /* 0x0000003c3d06723e */ /* 0x000fe400000010ff */
[----:B------:R-:W-:Y:S01]  /*db80*/  F2FP.BF16.F32.PACK_AB R7, R63, R62 ;  /* 0x0000003e3f07723e */ /* 0x000fe200000010ff */
[----:B-1----:R-:W1:Y:S01]  /*db90*/  LDC.64 R98, c[0x0][0xc08] ;  /* 0x00030200ff627b82 */ /* 0x002e620000000a00 */
        /* <DEDUP_REMOVED lines=10> */
[----:B------:R-:W-:Y:S02]  /*dc40*/  F2FP.BF16.F32.PACK_AB R14, R77, R76 ;  /* 0x0000004c4d0e723e */ /* 0x000fe400000010ff */
[----:B------:R-:W-:Y:S02]  /*dc50*/  F2FP.BF16.F32.PACK_AB R15, R79, R78 ;  /* 0x0000004e4f0f723e */ /* 0x000fe400000010ff */
[----:B------:R-:W-:-:S02]  /*dc60*/  F2FP.BF16.F32.PACK_AB R24, R81, R80 ;  /* 0x000000505118723e */ /* 0x000fc400000010ff */
[----:B------:R-:W-:Y:S01]  /*dc70*/  F2FP.BF16.F32.PACK_AB R25, R83, R82 ;  /* 0x000000525319723e */ /* 0x000fe200000010ff */
[----:B------:R0:W-:Y:S01]  /*dc80*/  STSM.16.M88.4 [R75], R12 ;  /* 0x0000000c4b007844 */ /* 0x0001e20000000200 */
[----:B------:R-:W-:Y:S02]  /*dc90*/  F2FP.BF16.F32.PACK_AB R26, R85, R84 ;  /* 0x00000054551a723e */ /* 0x000fe400000010ff */
[----:B------:R-:W-:Y:S02]  /*dca0*/  F2FP.BF16.F32.PACK_AB R27, R87, R86 ;  /* 0x00000056571b723e */ /* 0x000fe400000010ff */
[----:B------:R-:W-:-:S03]  /*dcb0*/  ISETP.NE.U32.AND P0, PT, RZ, UR10, PT ;  /* 0x0000000aff007c0c */ /* 0x000fc6000bf05070 */
[----:B------:R2:W-:Y:S01]  /*dcc0*/  STSM.16.M88.4 [R74], R24 ;  /* 0x000000184a007844 */ /* 0x0005e20000000200 */
[----:B------:R-:W-:Y:S01]  /*dcd0*/  BAR.SYNC.DEFER_BLOCKING 0x1, 0x100 ;  /* 0x0044000000007b1d */ /* 0x000fe20000010000 */
[----:B------:R-:W-:-:S07]  /*dce0*/  ISETP.NE.AND.EX P0, PT, RZ, UR11, PT, P0 ;  /* 0x0000000bff007c0c */ /* 0x000fce000bf05300 */
[----:B0-----:R-:W0:Y:S06]  /*dcf0*/  LDC R75, c[0x0][0xbe8] ;  /* 0x0002fa00ff4b7b82 */ /* 0x001e2c0000000800 */
[----:B------:R-:W3:Y:S01]  /*dd00*/  @P0 LDG.E R30, desc[UR36][R28.64] ;  /* 0x000000241c1e0981 */ /* 0x000ee2000c1e1900 */
[----:B-1----:R-:W-:Y:S02]  /*dd10*/  ISETP.NE.U32.AND P1, PT, R98, RZ, PT ;  /* 0x000000ff6200720c */ /* 0x002fe40003f25070 */
[----:B------:R-:W-:-:S11]  /*dd20*/  R2UR UR4, R99 ;  /* 0x00000000630472ca */ /* 0x000fd600000e0000 */
[----:B------:R-:W-:Y:S02]  /*dd30*/  VOTEU.ANY UP0, P1 ;  /* 0x00000000003f7886 */ /* 0x000fe40000800100 */
[----:B------:R-:W-:Y:S01]  /*dd40*/  UISETP.NE.AND.EX UP0, UPT, UR4, URZ, UPT, UP0 ;  /* 0x0000003f0400728c */ /* 0x000fe2000bf05300 */
[----:B0-----:R-:W-:Y:S02]  /*dd50*/  ISETP.NE.AND P1, PT, R75, 0x1, PT ;  /* 0x000000014b00780c */ /* 0x001fe40003f25270 */
[----:B------:R-:W-:Y:S02]  /*dd60*/  ULDC UR4, c[0x0][0xa88] ;  /* 0x0002a20000047ab9 */ /* 0x000fe40000000800 */
[----:B--2---:R-:W-:Y:S01]  /*dd70*/  IMAD.U32 R74, RZ, RZ, UR4 ;  /* 0x00000004ff4a7e24 */ /* 0x004fe2000f8e00ff */
[----:B------:R-:W-:Y:S01]  /*dd80*/  PLOP3.LUT P4, PT, PT, PT, UP0, 0x80, 0x0 ;  /* 0x000000000000781c */ /* 0x000fe20003f8f008 */
[----:B------:R-:W-:-:S04]  /*dd90*/  ULDC UR4, c[0x0][0xad4] ;  /* 0x0002b50000047ab9 */ /* 0x000fc80000000800 */
[----:B------:R-:W-:Y:S02]  /*dda0*/  @UP0 ULDC.64 UR8, c[0x0][0xc08] ;  /* 0x0003020000080ab9 */ /* 0x000fe40000000a00 */
[----:B------:R-:W-:Y:S01]  /*ddb0*/  @UP0 UIMAD.WIDE UR8, UR13, 0x4, UR8 ;  /* 0x000000040d0808a5 */ /* 0x000fe2000f8e0208 */
[----:B------:R-:W0:Y:S01]  /*ddc0*/  @P1 LDC R6, c[0x0][0xbec] ;  /* 0x0002fb00ff061b82 */ /* 0x000e220000000800 */
[----:B------:R-:W-:-:S04]  /*ddd0*/  UISETP.NE.AND UP0, UPT, UR15, URZ, UPT ;  /* 0x0000003f0f00728c */ /* 0x000fc8000bf05270 */
[----:B------:R-:W-:Y:S01]  /*dde0*/  USEL UR4, UR15, UR4, UP0 ;  /* 0x000000040f047287 */ /* 0x000fe20008000000 */
[----:B------:R-:W-:Y:S02]  /*ddf0*/  IMAD.U32 R4, RZ, RZ, UR8 ;  /* 0x00000008ff047e24 */ /* 0x000fe4000f8e00ff */
[----:B------:R-:W1:Y:S01]  /*de00*/  @P1 LDC R9, c[0x0][0xbf0] ;  /* 0x0002fc00ff091b82 */ /* 0x000e620000000800 */
[----:B------:R-:W-:Y:S01]  /*de10*/  UISETP.GT.AND UP1, UPT, UR4, 0x1, UPT ;  /* 0x000000010400788c */ /* 0x000fe2000bf24270 */
[----:B------:R-:W-:Y:S01]  /*de20*/  IMAD.U32 R5, RZ, RZ, UR9 ;  /* 0x00000009ff057e24 */ /* 0x000fe2000f8e00ff */
[----:B------:R-:W-:Y:S02]  /*de30*/  UMOV UR19, 0x9b8 ;  /* 0x000009b800137882 */ /* 0x000fe40000000000 */
[----:B------:R-:W-:Y:S02]  /*de40*/  USEL UR19, UR19, 0x978, UP1 ;  /* 0x0000097813137887 */ /* 0x000fe40008800000 */
[----:B------:R-:W-:Y:S01]  /*de50*/  UISETP.NE.U32.AND UP0, UPT, UR10, URZ, UPT ;  /* 0x0000003f0a00728c */ /* 0x000fe2000bf05070 */
[----:B------:R-:W-:Y:S01]  /*de60*/  VIADD R13, R23, UR12 ;  /* 0x0000000c170d7c36 */ /* 0x000fe20008000000 */
[----:B------:R-:W-:Y:S01]  /*de70*/  USHF.R.S32.HI UR10, URZ, 0x1f, UR13 ;  /* 0x0000001f3f0a7899 */ /* 0x000fe2000801140d */
[----:B------:R0:W5:Y:S01]  /*de80*/  @P4 LDG.E R74, desc[UR36][R4.64] ;  /* 0x00000024044a4981 */ /* 0x000162000c1e1900 */
[----:B------:R-:W-:Y:S01]  /*de90*/  UISETP.NE.AND.EX UP0, UPT, UR11, URZ, UPT, UP0 ;  /* 0x0000003f0b00728c */ /* 0x000fe2000bf05300 */
[----:B------:R-:W-:Y:S01]  /*dea0*/  IMAD.MOV.U32 R7, RZ, RZ, R13 ;  /* 0x000000ffff077224 */ /* 0x000fe200078e000d */
[----:B------:R-:W-:Y:S01]  /*deb0*/  UMOV UR4, URZ ;  /* 0x0000003f00047c82 */ /* 0x000fe20008000000 */
[----:B------:R-:W-:-:S02]  /*dec0*/  USEL UR9, UR14, URZ, UP1 ;  /* 0x0000003f0e097287 */ /* 0x000fc40008800000 */
[----:B------:R-:W-:Y:S02]  /*ded0*/  USEL UR8, UR13, URZ, !UP0 ;  /* 0x0000003f0d087287 */ /* 0x000fe4000c000000 */
[----:B------:R-:W-:Y:S01]  /*dee0*/  USEL UR18, UR10, URZ, !UP0 ;  /* 0x0000003f0a127287 */ /* 0x000fe2000c000000 */
[----:B------:R-:W-:Y:S02]  /*def0*/  ULDC.64 UR12, c[0x0][UR19+0x220] ;  /* 0x00008800130c7abb */ /* 0x000fe40008000a00 */
[----:B------:R-:W-:Y:S01]  /*df00*/  ULDC.64 UR10, c[0x0][UR19+0x218] ;  /* 0x00008600130a7abb */ /* 0x000fe20008000a00 */
[----:B0-----:R-:W-:Y:S01]  /*df10*/  @P1 IMAD.HI.U32 R4, R13, R6, RZ ;  /* 0x000000060d041227 */ /* 0x001fe200078e00ff */
[----:B------:R-:W-:Y:S01]  /*df20*/  ULDC.64 UR14, c[0x0][UR19+0x228] ;  /* 0x00008a00130e7abb */ /* 0x000fe20008000a00 */
[----:B------:R-:W-:Y:S02]  /*df30*/  UIMAD.WIDE.U32 UR16, UR10, UR20, URZ ;  /* 0x000000140a1072a5 */ /* 0x000fe4000f8e003f */
[----:B------:R-:W-:Y:S01]  /*df40*/  UIMAD UR13, UR13, UR8, URZ ;  /* 0x000000080d0d72a4 */ /* 0x000fe2000f8e023f */
[----:B-1----:R-:W-:Y:S01]  /*df50*/  @P1 SHF.R.U32.HI R7, RZ, R9, R4 ;  /* 0x00000009ff071219 */ /* 0x002fe20000011604 */
[----:B------:R-:W-:-:S02]  /*df60*/  UIMAD UR20, UR11, UR20, URZ ;  /* 0x000000140b1472a4 */ /* 0x000fc4000f8e023f */
[----:B------:R-:W-:Y:S02]  /*df70*/  UIMAD.WIDE.U32 UR10, UR12, UR8, URZ ;  /* 0x000000080c0a72a5 */ /* 0x000fe4000f8e003f */
[----:B------:R-:W-:Y:S01]  /*df80*/  UIMAD.WIDE.U32 UR22, UR14, UR9, URZ ;  /* 0x000000090e1672a5 */ /* 0x000fe2000f8e003f */
[----:B------:R-:W-:Y:S01]  /*df90*/  IMAD.MOV R6, RZ, RZ, -R7 ;  /* 0x000000ffff067224 */ /* 0x000fe200078e0a07 */
[----:B------:R-:W-:Y:S02]  /*dfa0*/  UIMAD UR9, UR15, UR9, URZ ;  /* 0x000000090f0972a4 */ /* 0x000fe4000f8e023f */
[----:B------:R-:W-:Y:S01]  /*dfb0*/  UIMAD UR13, UR12, UR18, UR13 ;  /* 0x000000120c0d72a4 */ /* 0x000fe2000f8e020d */
[----:B------:R-:W-:Y:S01]  /*dfc0*/  IMAD R9, R75, R6, R13 ;  /* 0x000000064b097224 */ /* 0x000fe200078e020d */
[----:B------:R-:W-:Y:S01]  /*dfd0*/  UIADD3 UR20, UR17, UR20, URZ ;  /* 0x0000001411147290 */ /* 0x000fe2000fffe03f */
[----:B------:R-:W-:Y:S02]  /*dfe0*/  IMAD.U32 R4, RZ, RZ, UR22 ;  /* 0x00000016ff047e24 */ /* 0x000fe4000f8e00ff */
[----:B------:R-:W-:Y:S01]  /*dff0*/  IMAD.U32 R5, RZ, RZ, UR23 ;  /* 0x00000017ff057e24 */ /* 0x000fe2000f8e00ff */
[----:B------:R-:W-:-:S02]  /*e000*/  SHF.R.S32.HI R5, RZ, 0x1f, R7 ;  /* 0x0000001fff057819 */ /* 0x000fc40000011407 */
[----:B------:R-:W-:Y:S02]  /*e010*/  SHF.R.S32.HI R6, RZ, 0x1f, R9 ;  /* 0x0000001fff067819 */ /* 0x000fe40000011409 */
[----:B---3--:R-:W-:-:S13]  /*e020*/  @P0 R2UR UR4, R30 ;  /* 0x000000001e0402ca */ /* 0x008fda00000e0000 */
        /* <DEDUP_REMOVED lines=22> */
[----:B--2---:R-:W-:-:S07]  /*e190*/  IMAD.IADD R74, R74, 0x1, -R5 ;  /* 0x000000014a4a7824 */ /* 0x004fce00078e0a05 */
.L_x_1301:
[----:B------:R-:W-:Y:S01]  /*e1a0*/  R2UR UR9, R22 ;  /* 0x00000000160972ca */ /* 0x000fe200000e0000 */
[----:B------:R-:W-:Y:S01]  /*e1b0*/  SHFL.IDX PT, R4, R8, RZ, 0x1c1f ;  /* 0x001c1fff08047589 */ /* 0x000fe200000e0000 */
[----:B-----5:R-:W-:Y:S01]  /*e1c0*/  IMAD R74, R74, R75, RZ ;  /* 0x0000004b4a4a7224 */ /* 0x020fe200078e02ff */
[----:B------:R-:W-:Y:S02]  /*e1d0*/  LOP3.LUT P0, RZ, R185, 0x3, RZ, 0xc0, !PT ;  /* 0x00000003b9ff7812 */ /* 0x000fe4000780c0ff */
[----:B------:R-:W0:Y:S01]  /*e1e0*/  SHFL.IDX PT, R5, R10, RZ, 0x1c1f ;  /* 0x001c1fff0a057589 */ /* 0x000e2200000e0000 */
[----:B------:R-:W-:-:S03]  /*e1f0*/  PLOP3.LUT P3, PT, PT, PT, UP1, 0x80, 0x0 ;  /* 0x000000000000781c */ /* 0x000fc60003f6f018 */
[----:B------:R-:W-:Y:S04]  /*e200*/  SHFL.IDX PT, R6, R8, 0x1, 0x1c1f ;  /* 0x003c1f0008067f89 */ /* 0x000fe800000e0000 */
[----:B------:R-:W1:Y:S01]  /*e210*/  SHFL.IDX PT, R7, R10, 0x1, 0x1c1f ;  /* 0x003c1f000a077f89 */ /* 0x000e6200000e0000 */
[----:B------:R-:W-:-:S04]  /*e220*/  VIADD R11, R202, UR9 ;  /* 0x00000009ca0b7c36 */ /* 0x000fc80008000000 */
        /* <DEDUP_REMOVED lines=8> */
[----:B------:R-:W-:Y:S01]  /*e2b0*/  IMAD R3, R182, 0x40, R160 ;  /* 0x00000040b6037824 */ /* 0x000fe200078e02a0 */
[----:B------:R-:W-:Y:S01]  /*e2c0*/  ULDC.64 UR12, c[0x0][0xaa0] ;  /* 0x0002a800000c7ab9 */ /* 0x000fe20000000a00 */
[----:B------:R-:W-:Y:S01]  /*e2d0*/  R2UR UR16, R166 ;  /* 0x00000000a61072ca */ /* 0x000fe200000e0000 */
[----:B------:R-:W1:Y:S01]  /*e2e0*/  @P1 LDC R21, c[0x0][0xbf0] ;  /* 0x0002fc00ff151b82 */ /* 0x000e620000000800 */
[----:B------:R-:W-:Y:S01]  /*e2f0*/  IMAD.WIDE R16, R3, 0x2, R16 ;  /* 0x0000000203107825 */ /* 0x000fe200078e0210 */
[----:B------:R-:W-:Y:S02]  /*e300*/  R2UR UR15, R22 ;  /* 0x00000000160f72ca */ /* 0x000fe400000e0000 */
[C---:B------:R-:W-:Y:S01]  /*e310*/  IADD3 R9, P6, R16.reuse, 0x1000, RZ ;  /* 0x0000100010097810 */ /* 0x040fe20007fde0ff */
[----:B------:R-:W-:Y:S01]  /*e320*/  UIMAD UR9, UR14, UR12, URZ ;  /* 0x0000000c0e0972a4 */ /* 0x000fe2000f8e023f */
[C---:B------:R-:W-:Y:S02]  /*e330*/  IADD3 R13, P5, R16.reuse, 0x2000, RZ ;  /* 0x00002000100d7810 */ /* 0x040fe40007fbe0ff */
[----:B------:R-:W-:Y:S01]  /*e340*/  LOP3.LUT R8, R9, 0x380, RZ, 0xc0, !PT ;  /* 0x0000038009087812 */ /* 0x000fe200078ec0ff */
[----:B------:R-:W-:Y:S01]  /*e350*/  UIMAD.WIDE.U32 UR10, UR4, UR12, URZ ;  /* 0x0000000c040a72a5 */ /* 0x000fe2000f8e003f */
[----:B------:R-:W-:-:S02]  /*e360*/  IADD3 R25, P4, R16, 0x3000, RZ ;  /* 0x0000300010197810 */ /* 0x000fc40007f9e0ff */
[----:B------:R-:W-:Y:S01]  /*e370*/  SHF.R.U64 R8, R8, 0x3, RZ ;  /* 0x0000000308087819 */ /* 0x000fe200000012ff */
[----:B------:R-:W-:Y:S01]  /*e380*/  UIMAD UR9, UR4, UR13, UR9 ;  /* 0x0000000d040972a4 */ /* 0x000fe2000f8e0209 */
[----:B------:R-:W-:Y:S02]  /*e390*/  IADD3 R29, P3, R16, 0x4000, RZ ;  /* 0x00004000101d7810 */ /* 0x000fe40007f7e0ff */
[----:B------:R-:W-:Y:S01]  /*e3a0*/  LOP3.LUT R8, R8, R9, RZ, 0x3c, !PT ;  /* 0x0000000908087212 */ /* 0x000fe200078e3cff */
[----:B------:R-:W-:Y:S01]  /*e3b0*/  IMAD.X R9, RZ, RZ, R17, P6 ;  /* 0x000000ffff097224 */ /* 0x000fe200030e0611 */
[C---:B------:R-:W-:Y:S01]  /*e3c0*/  IADD3 R3, P6, R16.reuse, 0x7000, RZ ;  /* 0x0000700010037810 */ /* 0x040fe20007fde0ff */
[----:B------:R-:W-:Y:S01]  /*e3d0*/  UIADD3 UR11, UR11, UR9, URZ ;  /* 0x000000090b0b7290 */ /* 0x000fe2000fffe03f */
[----:B------:R-:W-:Y:S01]  /*e3e0*/  IADD3 R33, P2, R16, 0x5000, RZ ;  /* 0x0000500010217810 */ /* 0x000fe20007f5e0ff */
[----:B------:R-:W-:Y:S01]  /*e3f0*/  ULDC.64 UR12, c[0x0][0xae8] ;  /* 0x0002ba00000c7ab9 */ /* 0x000fe20000000a00 */
[----:B0-----:R-:W-:-:S02]  /*e400*/  LOP3.LUT R0, R3, 0x380, RZ, 0xc0, !PT ;  /* 0x0000038003007812 */ /* 0x001fc400078ec0ff */
[C---:B------:R-:W-:Y:S02]  /*e410*/  IADD3 R37, P0, R16.reuse, 0x6000, RZ ;  /* 0x0000600010257810 */ /* 0x040fe40007f1e0ff */
[----:B------:R-:W-:Y:S02]  /*e420*/  LOP3.LUT R5, R16, 0x380, RZ, 0xc0, !PT ;  /* 0x0000038010057812 */ /* 0x000fe400078ec0ff */
[----:B------:R-:W-:Y:S02]  /*e430*/  LOP3.LUT R12, R13, 0x380, RZ, 0xc0, !PT ;  /* 0x000003800d0c7812 */ /* 0x000fe400078ec0ff */
[----:B------:R-:W-:Y:S01]  /*e440*/  LOP3.LUT R24, R25, 0x380, RZ, 0xc0, !PT ;  /* 0x0000038019187812 */ /* 0x000fe200078ec0ff */
[----:B------:R-:W-:Y:S01]  /*e450*/  USHF.R.S32.HI UR4, URZ, 0x1f, UR8 ;  /* 0x0000001f3f047899 */ /* 0x000fe20008011408 */
[----:B------:R-:W-:Y:S01]  /*e460*/  SHF.R.U64 R0, R0, 0x3, RZ ;  /* 0x0000000300007819 */ /* 0x000fe200000012ff */
[----:B------:R-:W-:Y:S01]  /*e470*/  UIMAD.WIDE.U32 UR10, UR16, UR12, UR10 ;  /* 0x0000000c100a72a5 */ /* 0x000fe2000f8e000a */
[----:B------:R-:W-:Y:S01]  /*e480*/  LOP3.LUT R28, R29, 0x380, RZ, 0xc0, !PT ;  /* 0x000003801d1c7812 */ /* 0x000fe200078ec0ff */
[----:B------:R-:W-:Y:S01]  /*e490*/  IMAD.X R41, RZ, RZ, R17, P6 ;  /* 0x000000ffff297224 */ /* 0x000fe200030e0611 */
[----:B------:R-:W-:Y:S01]  /*e4a0*/  LOP3.LUT R40, R0, R3, RZ, 0x3c, !PT ;  /* 0x0000000300287212 */ /* 0x000fe200078e3cff */
[----:B------:R-:W5:Y:S01]  /*e4b0*/  LD.E.128 R8, desc[UR36][R8.64] ;  /* 0x0000002408087980 */ /* 0x000f62000c101d00 */
[----:B------:R-:W0:Y:S01]  /*e4c0*/  @P1 LDC R3, c[0x0][0xbec] ;  /* 0x0002fb00ff031b82 */ /* 0x000e220000000800 */
[----:B------:R-:W-:Y:S01]  /*e4d0*/  IMAD R0, R163, 0x20, R182 ;  /* 0x00000020a3007824 */ /* 0x000fe200078e02b6 */
[----:B------:R-:W-:-:S02]  /*e4e0*/  LOP3.LUT R32, R33, 0x380, RZ, 0xc0, !PT ;  /* 0x0000038021207812 */ /* 0x000fc400078ec0ff */
[----:B------:R-:W-:Y:S02]  /*e4f0*/  LOP3.LUT R36, R37, 0x380, RZ, 0xc0, !PT ;  /* 0x0000038025247812 */ /* 0x000fe400078ec0ff */
[----:B------:R-:W-:Y:S01]  /*e500*/  SHF.R.U64 R5, R5, 0x3, RZ ;  /* 0x0000000305057819 */ /* 0x000fe200000012ff */
[----:B------:R-:W-:Y:S01]  /*e510*/  VIADD R20, R0, UR15 ;  /* 0x0000000f00147c36 */ /* 0x000fe20008000000 */
[----:B------:R-:W-:Y:S01]  /*e520*/  SHF.R.U64 R12, R12, 0x3, RZ ;  /* 0x000000030c0c7819 */ /* 0x000fe200000012ff */
[----:B------:R-:W-:Y:S01]  /*e530*/  UIMAD UR11, UR16, UR13, UR11 ;  /* 0x0000000d100b72a4 */ /* 0x000fe2000f8e020b */
[----:B------:R-:W-:Y:S01]  /*e540*/  SHF.R.U64 R24, R24, 0x3, RZ ;  /* 0x0000000318187819 */ /* 0x000fe200000012ff */
[----:B------:R-:W5:Y:S01]  /*e550*/  LD.E.128 R40, desc[UR36][R40.64] ;  /* 0x0000002428287980 */ /* 0x000f62000c101d00 */
[----:B------:R-:W-:Y:S01]  /*e560*/  SHF.R.U64 R28, R28, 0x3, RZ ;  /* 0x000000031c1c7819 */ /* 0x000fe200000012ff */
[----:B------:R-:W-:Y:S01]  /*e570*/  ULDC.64 UR12, c[0x0][0xaf0] ;  /* 0x0002bc00000c7ab9 */ /* 0x000fe20000000a00 */
[----:B------:R-:W-:-:S02]  /*e580*/  SHF.R.U64 R32, R32, 0x3, RZ ;  /* 0x0000000320207819 */ /* 0x000fc400000012ff */
[----:B------:R-:W-:Y:S02]  /*e590*/  SHF.R.U64 R36, R36, 0x3, RZ ;  /* 0x0000000324247819 */ /* 0x000fe400000012ff */
[----:B------:R-:W-:Y:S01]  /*e5a0*/  LOP3.LUT R16, R5, R16, RZ, 0x3c, !PT ;  /* 0x0000001005107212 */ /* 0x000fe200078e3cff */
[----:B------:R-:W-:Y:S01]  /*e5b0*/  UIMAD UR4, UR4, UR12, URZ ;  /* 0x0000000c040472a4 */ /* 0x000fe2000f8e023f */
[----:B------:R-:W-:Y:S01]  /*e5c0*/  LOP3.LUT R12, R12, R13, RZ, 0x3c, !PT ;  /* 0x0000000d0c0c7212 */ /* 0x000fe200078e3cff */
[--C-:B------:R-:W-:Y:S01]  /*e5d0*/  IMAD.X R13, RZ, RZ, R17.reuse, P5 ;  /* 0x000000ffff0d7224 */ /* 0x100fe200028e0611 */
[----:B------:R-:W-:Y:S01]  /*e5e0*/  LOP3.LUT R24, R24, R25, RZ, 0x3c, !PT ;  /* 0x0000001918187212 */ /* 0x000fe200078e3cff */
[--C-:B------:R-:W-:Y:S01]  /*e5f0*/  IMAD.X R25, RZ, RZ, R17.reuse, P4 ;  /* 0x000000ffff197224 */ /* 0x100fe200020e0611 */
[----:B------:R-:W-:Y:S01]  /*e600*/  LOP3.LUT R28, R28, R29, RZ, 0x3c, !PT ;  /* 0x0000001d1c1c7212 */ /* 0x000fe200078e3cff */
[----:B0-----:R-:W-:Y:S01]  /*e610*/  @P1 IMAD.HI.U32 R0, R20, R3, RZ ;  /* 0x0000000314001227 */ /* 0x001fe200078e00ff */
[----:B------:R-:W-:Y:S01]  /*e620*/  LOP3.LUT R32, R32, R33, RZ, 0x3c, !PT ;  /* 0x0000002120207212 */ /* 0x000fe200078e3cff */
[----:B------:R0:W5:Y:S01]  /*e630*/  LD.E.128 R4, desc[UR36][R16.64] ;  /* 0x0000002410047980 */ /* 0x000162000c101d00 */
[----:B------:R-:W-:Y:S01]  /*e640*/  LOP3.LUT R36, R36, R37, RZ, 0x3c, !PT ;  /* 0x0000002524247212 */ /* 0x000fe200078e3cff */
[----:B------:R-:W-:-:S02]  /*e650*/  IMAD.X R29, RZ, RZ, R17, P3 ;  /* 0x000000ffff1d7224 */ /* 0x000fc400018e0611 */
[--C-:B------:R-:W-:Y:S01]  /*e660*/  IMAD.X R33, RZ, RZ, R17.reuse, P2 ;  /* 0x000000ffff217224 */ /* 0x100fe200010e0611 */
[----:B------:R-:W-:Y:S01]  /*e670*/  UIMAD UR4, UR8, UR13, UR4 ;  /* 0x0000000d080472a4 */ /* 0x000fe2000f8e0204 */
[----:B------:R-:W-:Y:S01]  /*e680*/  IMAD.X R37, RZ, RZ, R17, P0 ;  /* 0x000000ffff257224 */ /* 0x000fe200000e0611 */
[----:B------:R-:W-:Y:S01]  /*e690*/  UIMAD.WIDE.U32 UR8, UR8, UR12, UR10 ;  /* 0x0000000c080872a5 */ /* 0x000fe2000f8e000a */
[----:B------:R-:W5:Y:S01]  /*e6a0*/  LD.E.128 R12, desc[UR36][R12.64] ;  /* 0x000000240c0c7980 */ /* 0x000f62000c101d00 */
[----:B0-----:R-:W-:Y:S01]  /*e6b0*/  IMAD.MOV.U32 R17, RZ, RZ, R20 ;  /* 0x000000ffff117224 */ /* 0x001fe200078e0014 */
[----:B-1----:R-:W-:Y:S01]  /*e6c0*/  @P1 SHF.R.U32.HI R17, RZ, R21, R0 ;  /* 0x00000015ff111219 */ /* 0x002fe20000011600 */
[----:B------:R-:W-:Y:S01]  /*e6d0*/  UIADD3 UR4, UR9, UR4, URZ ;  /* 0x0000000409047290 */ /* 0x000fe2000fffe03f */
[----:B------:R-:W5:Y:S01]  /*e6e0*/  LD.E.128 R24, desc[UR36][R24.64] ;  /* 0x0000002418187980 */ /* 0x000f62000c101d00 */
[----:B------:R-:W-:Y:S01]  /*e6f0*/  ULDC.64 UR10, c[0x0][0xae0] ;  /* 0x0002b800000a7ab9 */ /* 0x000fe20000000a00 */
[--C-:B------:R-:W-:Y:S01]  /*e700*/  SHF.R.S32.HI R0, RZ, 0x1f, R17.reuse ;  /* 0x0000001fff007819 */ /* 0x100fe20000011411 */
[----:B------:R-:W-:Y:S01]  /*e710*/  IMAD.MOV R16, RZ, RZ, -R17 ;  /* 0x000000ffff107224 */ /* 0x000fe200078e0a11 */
[----:B------:R-:W5:Y:S01]  /*e720*/  LD.E.128 R28, desc[UR36][R28.64] ;  /* 0x000000241c1c7980 */ /* 0x000f62000c101d00 */
[----:B------:R-:W-:-:S02]  /*e730*/  IMAD.U32 R3, RZ, RZ, UR9 ;  /* 0x00000009ff037e24 */ /* 0x000fc4000f8e00ff */
[----:B------:R-:W-:Y:S01]  /*e740*/  IMAD R0, R0, UR10, RZ ;  /* 0x0000000a00007c24 */ /* 0x000fe2000f8e02ff */
[----:B------:R-:W5:Y:S01]  /*e750*/  LD.E.128 R32, desc[UR36][R32.64] ;  /* 0x0000002420207980 */ /* 0x000f62000c101d00 */
[----:B------:R-:W-:Y:S02]  /*e760*/  IMAD R75, R75, R16, R20 ;  /* 0x000000104b4b7224 */ /* 0x000fe400078e0214 */
[----:B------:R-:W-:Y:S01]  /*e770*/  IMAD.U32 R2, RZ, RZ, UR8 ;  /* 0x00000008ff027e24 */ /* 0x000fe2000f8e00ff */
[----:B------:R-:W5:Y:S01]  /*e780*/  LD.E.128 R36, desc[UR36][R36.64] ;  /* 0x0000002424247980 */ /* 0x000f62000c101d00 */
[----:B------:R-:W-:Y:S01]  /*e790*/  IMAD.U32 R3, RZ, RZ, UR4 ;  /* 0x00000004ff037e24 */ /* 0x000fe2000f8e00ff */
[----:B------:R-:W-:Y:S01]  /*e7a0*/  ULDC.64 UR8, c[0x0][0xad8] ;  /* 0x0002b60000087ab9 */ /* 0x000fe20000000a00 */
[C---:B------:R-:W-:Y:S01]  /*e7b0*/  IMAD R21, R17.reuse, UR11, R0 ;  /* 0x0000000b11157c24 */ /* 0x040fe2000f8e0200 */
[----:B------:R-:W-:Y:S01]  /*e7c0*/  @!PT LDS RZ, [RZ] ;  /* 0x00000000fffff984 */ /* 0x000fe20000000800 */
[----:B------:R-:W-:Y:S01]  /*e7d0*/  @!PT LDS RZ, [RZ] ;  /* 0x00000000fffff984 */ /* 0x000fe20000000800 */
[----:B------:R-:W-:Y:S01]  /*e7e0*/  @!PT LDS RZ, [RZ] ;  /* 0x00000000fffff984 */ /* 0x000fe20000000800 */
[----:B------:R-:W-:Y:S01]  /*e7f0*/  @!PT LDS RZ, [RZ] ;  /* 0x00000000fffff984 */ /* 0x000fe20000000800 */
[----:B------:R0:W-:Y:S06]  /*e800*/  MEMBAR.ALL.CTA ;  /* 0x0000000000007992 */ /* 0x0001ec0000008000 */
[----:B0-----:R-:W0:Y:S01]  /*e810*/  FENCE.VIEW.ASYNC.S ;  /* 0x00000000000073c6 */ /* 0x001e220000000000 */
[----:B------:R-:W-:Y:S01]  /*e820*/  SHF.R.S32.HI R0, RZ, 0x1f, R75 ;  /* 0x0000001fff007819 */ /* 0x000fe2000001144b */
[----:B------:R-:W-:-:S04]  /*e830*/  IMAD.WIDE.U32 R2, R17, UR10, R2 ;  /* 0x0000000a11027c25 */ /* 0x000fc8000f8e0002 */
[----:B------:R-:W-:Y:S02]  /*e840*/  IMAD.IADD R3, R3, 0x1, R21 ;  /* 0x0000000103037824 */ /* 0x000fe400078e0215 */
[----:B------:R-:W-:Y:S02]  /*e850*/  IMAD R0, R0, UR8, RZ ;  /* 0x0000000800007c24 */ /* 0x000fe4000f8e02ff */
[----:B------:R-:W-:Y:S02]  /*e860*/  VIADD R45, R182, UR15 ;  /* 0x0000000fb62d7c36 */ /* 0x000fe40008000000 */
[C---:B------:R-:W-:Y:S02]  /*e870*/  IMAD R21, R75.reuse, UR9, R0 ;  /* 0x000000094b157c24 */ /* 0x040fe4000f8e0200 */
[----:B------:R-:W-:Y:S01]  /*e880*/  IMAD.WIDE.U32 R2, R75, UR8, R2 ;  /* 0x000000084b027c25 */ /* 0x000fe2000f8e0002 */
[----:B------:R-:W-:Y:S01]  /*e890*/  ISETP.GE.AND P2, PT, R45, R74, PT ;  /* 0x0000004a2d00720c */ /* 0x000fe20003f46270 */
[----:B------:R-:W-:-:S02]  /*e8a0*/  ULDC.64 UR8, c[0x0][0xa80] ;  /* 0x0002a00000087ab9 */ /* 0x000fc40000000a00 */
[----:B------:R-:W-:Y:S01]  /*e8b0*/  VIADD R17, R45, 0x20 ;  /* 0x000000202d117836 */ /* 0x000fe20000000000 */
[C---:B------:R-:W-:Y:S01]  /*e8c0*/  LEA R0, P3, R2.reuse, UR8, 0x1 ;  /* 0x0000000802007c11 */ /* 0x040fe2000f8608ff */
[----:B------:R-:W-:Y:S02]  /*e8d0*/  IMAD.IADD R3, R3, 0x1, R21 ;  /* 0x0000000103037824 */ /* 0x000fe400078e0215 */
[----:B------:R-:W-:Y:S01]  /*e8e0*/  VIADD R19, R19, 0x2a820 ;  /* 0x0002a82013137836 */ /* 0x000fe20000000000 */
[-C--:B------:R-:W-:Y:S01]  /*e8f0*/  ISETP.GE.AND P0, PT, R17, R74.reuse, PT ;  /* 0x0000004a1100720c */ /* 0x080fe20003f06270 */
[----:B------:R-:W-:Y:S01]  /*e900*/  VIADD R17, R45, 0x40 ;  /* 0x000000402d117836 */ /* 0x000fe20000000000 */
[----:B------:R-:W-:Y:S02]  /*e910*/  LEA.HI.X R20, R2, UR9, R3, 0x1, P3 ;  /* 0x0000000902147c11 */ /* 0x000fe400098f0c03 */
[----:B------:R-:W-:Y:S01]  /*e920*/  PRMT R19, RZ, 0x654, R19 ;  /* 0x00000654ff137816 */ /* 0x000fe20000000013 */
[----:B0-----:R0:W1:Y:S01]  /*e930*/  SHFL.IDX PT, R3, R0, RZ, 0x181f ;  /* 0x00181fff00037589 */ /* 0x00106200000e0000 */
[----:B------:R-:W-:Y:S01]  /*e940*/  ISETP.GE.AND P1, PT, R17, R74, PT ;  /* 0x0000004a1100720c */ /* 0x000fe20003f26270 */
[----:B------:R-:W-:Y:S01]  /*e950*/  BSSY B1, `(.L_x_1303) ;  /* 0x000000d000017945 */ /* 0x000fe20003800000 */
[----:B------:R0:W-:Y:S01]  /*e960*/  SYNCS.ARRIVE.TRANS64.RED.A1T0 RZ, [R19+URZ], RZ ;  /* 0x000000ff13ff79a7 */ /* 0x0001e2000810043f */
[----:B------:R0:W2:Y:S02]  /*e970*/  SHFL.IDX PT, R17, R20, RZ, 0x181f ;  /* 0x00181fff14117589 */ /* 0x0000a400000e0000 */
[----:B------:R-:W-:Y:S08]  /*e980*/  @P2 BRA `(.L_x_1304) ;  /* 0x0000000000242947 */ /* 0x000ff00003800000 */
        /* <DEDUP_REMOVED lines=9> */
.L_x_1304:
[----:B------:R-:W-:Y:S05]  /*ea20*/  BSYNC B1 ;  /* 0x0000000000017941 */ /* 0x000fea0003800000 */
.L_x_1303:
[----:B---3-5:R3:W4:Y:S01]  /*ea30*/  SHFL.IDX PT, R5, R20, 0x1, 0x181f ;  /* 0x00381f0014057f89 */ /* 0x02872200000e0000 */
        /* <DEDUP_REMOVED lines=10> */
[----:B------:R1:W-:Y:S04]  /*eae0*/  @!P3 ST.E.128 desc[UR36][R2.64], R8 ;  /* 0x000000080200b985 */ /* 0x0003e8000c101d24 */
[----:B------:R1:W-:Y:S02]  /*eaf0*/  @!P4 ST.E.128 desc[UR36][R4.64], R32 ;  /* 0x000000200400c985 */ /* 0x0003e4000c101d24 */
.L_x_1306:
[----:B------:R-:W-:Y:S05]  /*eb00*/  BSYNC B1 ;  /* 0x0000000000017941 */ /* 0x000fea0003800000 */
.L_x_1305:
[----:B-1--4-:R1:W4:Y:S01]  /*eb10*/  SHFL.IDX PT, R5, R20, 0x2, 0x181f ;  /* 0x00581f0014057f89 */ /* 0x01232200000e0000 */
        /* <DEDUP_REMOVED lines=12> */
.L_x_1308:
[----:B------:R-:W-:Y:S05]  /*ebe0*/  BSYNC B1 ;  /* 0x0000000000017941 */ /* 0x000fea0003800000 */
.L_x_1307:
[----:B0-----:R-:W-:Y:S01]  /*ebf0*/  VIADD R3, R45, 0x60 ;  /* 0x000000602d037836 */ /* 0x001fe20000000000 */
[----:B----4-:R0:W4:Y:S04]  /*ec00*/  SHFL.IDX PT, R5, R20, 0x3, 0x181f ;  /* 0x00781f0014057f89 */ /* 0x01012800000e0000 */
[----:B------:R-:W-:Y:S01]  /*ec10*/  ISETP.GE.AND P0, PT, R3, R74, PT ;  /* 0x0000004a0300720c */ /* 0x000fe20003f06270 */
[----:B------:R0:W0:-:S12]  /*ec20*/  SHFL.IDX PT, R7, R0, 0x3, 0x181f ;  /* 0x00781f0000077f89 */ /* 0x00001800000e0000 */
[----:B------:R-:W-:Y:S05]  /*ec30*/  @P0 BRA `(.L_x_1309) ;  /* 0x0000001800740947 */ /* 0x000fea0003800000 */
[----:B------:R-:W-:Y:S02]  /*ec40*/  ULDC UR4, c[0x0][0xac8] ;  /* 0x0002b20000047ab9 */ /* 0x000fe40000000800 */
[----:B------:R-:W-:-:S13]  /*ec50*/  ISETP.GE.AND P1, PT, R160, UR4, PT ;  /* 0x00000004a0007c0c */ /* 0x000fda000bf26270 */
[----:B0-----:R-:W-:-:S04]  /*ec60*/  @!P1 LEA R2, P0, R160, R7, 0x1 ;  /* 0x00000007a0029211 */ /* 0x001fc800078008ff */
[----:B----4-:R-:W-:Y:S02]  /*ec70*/  @!P1 LEA.HI.X R3, R160, R5, R206, 0x1, P0 ;  /* 0x00000005a0039211 */ /* 0x010fe400000f0cce */
[----:B------:R-:W-:-:S03]  /*ec80*/  ISETP.GE.AND P0, PT, R162, UR4, PT ;  /* 0x00000004a2007c0c */ /* 0x000fc6000bf06270 */
[----:B------:R0:W-:Y:S10]  /*ec90*/  @!P1 ST.E.128 desc[UR36][R2.64], R24 ;  /* 0x0000001802009985 */ /* 0x0001f4000c101d24 */
[----:B------:R-:W-:Y:S05]  /*eca0*/  @P0 BRA `(.L_x_1309) ;  /* 0x0000001800580947 */ /* 0x000fea0003800000 */
[----:B0-----:R-:W-:-:S04]  /*ecb0*/  LEA R2, P0, R162, R7, 0x1 ;  /* 0x00000007a2027211 */ /* 0x001fc800078008ff */
[----:B------:R-:W-:-:S05]  /*ecc0*/  LEA.HI.X R3, R162, R5, R205, 0x1, P0 ;  /* 0x00000005a2037211 */ /* 0x000fca00000f0ccd */
[----:B------:R0:W-:Y:S01]  /*ecd0*/  ST.E.128 desc[UR36][R2.64], R40 ;  /* 0x0000002802007985 */ /* 0x0001e2000c101d24 */
[----:B------:R-:W-:Y:S05]  /*ece0*/  BRA `(.L_x_1309) ;  /* 0x0000001800487947 */ /* 0x000fea0003800000 */
.L_x_1302:
        /* <DEDUP_REMOVED lines=9> */
[----:B------:R-:W-:Y:S01]  /*ed80*/  VIADD R19, R19, 0x2a820 ;  /* 0x0002a82013137836 */ /* 0x000fe20000000000 */
[----:B------:R-:W-:Y:S01]  /*ed90*/  UIADD3 UR11, UR11, UR9, URZ ;  /* 0x000000090b0b7290 */ /* 0x000fe2000fffe03f */
[----:B------:R-:W1:Y:S01]  /*eda0*/  @P1 LDC R5, c[0x0][0xbf0] ;  /* 0x0002fc00ff051b82 */ /* 0x000e620000000800 */
[----:B------:R-:W-:Y:S01]  /*edb0*/  ULDC.64 UR12, c[0x0][0xb38] ;  /* 0x0002ce00000c7ab9 */ /* 0x000fe20000000a00 */
[----:B------:R-:W-:Y:S01]  /*edc0*/  BSSY B1, `(.L_x_1310) ;  /* 0x0000066000017945 */ /* 0x000fe20003800000 */
[----:B------:R-:W-:Y:S01]  /*edd0*/  UIMAD.WIDE.U32 UR10, UR16, UR12, UR10 ;  /* 0x0000000c100a72a5 */ /* 0x000fe2000f8e000a */
[----:B------:R-:W-:-:S03]  /*ede0*/  PRMT R19, RZ, 0x654, R19 ;  /* 0x00000654ff137816 */ /* 0x000fc60000000013 */
[----:B------:R-:W-:Y:S01]  /*edf0*/  UIMAD UR11, UR16, UR13, UR11 ;  /* 0x0000000d100b72a4 */ /* 0x000fe2000f8e020b */
[----:B------:R2:W-:Y:S02]  /*ee00*/  SYNCS.ARRIVE.TRANS64.RED.A1T0 RZ, [R19+URZ], RZ ;  /* 0x000000ff13ff79a7 */ /* 0x0005e4000810043f */
[----:B------:R-:W-:Y:S02]  /*ee10*/  ULDC.64 UR12, c[0x0][0xb40] ;  /* 0x0002d000000c7ab9 */ /* 0x000fe40000000a00 */
[----:B------:R-:W-:-:S04]  /*ee20*/  UIMAD UR4, UR4, UR12, URZ ;  /* 0x0000000c040472a4 */ /* 0x000fc8000f8e023f */
[----:B------:R-:W-:Y:S01]  /*ee30*/  UIMAD UR4, UR8, UR13, UR4 ;  /* 0x0000000d080472a4 */ /* 0x000fe2000f8e0204 */
[----:B0-----:R-:W-:Y:S01]  /*ee40*/  @P1 IMAD.HI.U32 R0, R13, R0, RZ ;  /* 0x000000000d001227 */ /* 0x001fe200078e00ff */
[----:B------:R-:W-:-:S03]  /*ee50*/  UIMAD.WIDE.U32 UR8, UR8, UR12, UR10 ;  /* 0x0000000c080872a5 */ /* 0x000fc6000f8e000a */
[----:B------:R-:W-:Y:S01]  /*ee60*/  ULDC.64 UR10, c[0x0][0xb48] ;  /* 0x0002d200000a7ab9 */ /* 0x000fe20000000a00 */
[----:B------:R-:W-:Y:S01]  /*ee70*/  UIADD3 UR9, UR9, UR4, URZ ;  /* 0x0000000409097290 */ /* 0x000fe2000fffe03f */
[----:B-1----:R-:W-:-:S03]  /*ee80*/  @P1 SHF.R.U32.HI R7, RZ, R5, R0 ;  /* 0x00000005ff071219 */ /* 0x002fc60000011600 */
[----:B------:R-:W-:Y:S01]  /*ee90*/  UIMAD.WIDE.U32 UR8, UR15, UR10, UR8 ;  /* 0x0000000a0f0872a5 */ /* 0x000fe2000f8e0008 */
[--C-:B------:R-:W-:Y:S01]  /*eea0*/  SHF.R.S32.HI R0, RZ, 0x1f, R7.reuse ;  /* 0x0000001fff007819 */ /* 0x100fe20000011407 */
[----:B------:R-:W-:Y:S02]  /*eeb0*/  IMAD.MOV R4, RZ, RZ, -R7 ;  /* 0x000000ffff047224 */ /* 0x000fe400078e0a07 */
[----:B------:R-:W-:Y:S02]  /*eec0*/  UIMAD UR4, UR15, UR11, UR9 ;  /* 0x0000000b0f0472a4 */ /* 0x000fe4000f8e0209 */
[----:B------:R-:W-:Y:S01]  /*eed0*/  IMAD.U32 R5, RZ, RZ, UR9 ;  /* 0x00000009ff057e24 */ /* 0x000fe2000f8e00ff */
[----:B------:R-:W-:Y:S01]  /*eee0*/  ULDC.64 UR10, c[0x0][0xb30] ;  /* 0x0002cc00000a7ab9 */ /* 0x000fe20000000a00 */
[----:B------:R-:W-:Y:S02]  /*eef0*/  IMAD R75, R75, R4, R13 ;  /* 0x000000044b4b7224 */ /* 0x000fe400078e020d */
[----:B------:R-:W-:-:S02]  /*ef00*/  IMAD R0, R0, UR10, RZ ;  /* 0x0000000a00007c24 */ /* 0x000fc4000f8e02ff */
[----:B------:R-:W-:Y:S01]  /*ef10*/  IMAD.U32 R4, RZ, RZ, UR8 ;  /* 0x00000008ff047e24 */ /* 0x000fe2000f8e00ff */
[----:B------:R-:W-:Y:S01]  /*ef20*/  ULDC.64 UR8, c[0x0][0xb28] ;  /* 0x0002ca0000087ab9 */ /* 0x000fe20000000a00 */
[----:B------:R-:W-:Y:S02]  /*ef30*/  IMAD.U32 R5, RZ, RZ, UR4 ;  /* 0x00000004ff057e24 */ /* 0x000fe4000f8e00ff */
        /* <DEDUP_REMOVED lines=10> */
[----:B------:R-:W-:Y:S01]  /*efe0*/  LEA.HI.X R16, R4, UR9, R5, 0x2, P1 ;  /* 0x0000000904107c11 */ /* 0x000fe200088f1405 */
[----:B------:R2:W0:Y:S04]  /*eff0*/  SHFL.IDX PT, R6, R0, RZ, 0x1c1f ;  /* 0x001c1fff00067589 */ /* 0x00042800000e0000 */
[----:B------:R2:W1:Y:S01]  /*f000*/  SHFL.IDX PT, R7, R16, RZ, 0x1c1f ;  /* 0x001c1fff10077589 */ /* 0x00046200000e0000 */
[----:B------:R-:W-:Y:S05]  /*f010*/  @P2 BRA `(.L_x_1311) ;  /* 0x0000000400002947 */ /* 0x000fea0003800000 */
[----:B------:R-:W-:Y:S02]  /*f020*/  ULDC UR4, c[0x0][0xac8] ;  /* 0x0002b20000047ab9 */ /* 0x000fe40000000800 */
[----:B------:R-:W-:Y:S02]  /*f030*/  ISETP.GE.AND P3, PT, R181, UR4, PT ;  /* 0x00000004b5007c0c */ /* 0x000fe4000bf66270 */
[----:B------:R-:W-:Y:S02]  /*f040*/  ISETP.GE.AND P1, PT, R18, UR4, PT ;  /* 0x0000000412007c0c */ /* 0x000fe4000bf26270 */
[----:B------:R-:W-:Y:S02]  /*f050*/  ISETP.GE.AND P4, PT, R180, UR4, PT ;  /* 0x00000004b4007c0c */ /* 0x000fe4000bf86270 */
[----:B------:R-:W-:-:S07]  /*f060*/  ISETP.GE.AND P2, PT, R179, UR4, PT ;  /* 0x00000004b3007c0c */ /* 0x000fce000bf46270 */
[CC--:B0-----:R-:W-:Y:S02]  /*f070*/  @!P3 LEA R8, P5, R181.reuse, R6.reuse, 0x2 ;  /* 0x00000006b508b211 */ /* 0x0c1fe400078a10ff */
[----:B-1----:R-:W-:Y:S02]  /*f080*/  @!P1 IMAD.WIDE R4, R18, 0x4, R6 ;  /* 0x0000000412049825 */ /* 0x002fe400078e0206 */
        /* <DEDUP_REMOVED lines=18> */
[----:B------:R-:W-:Y:S01]  /*f1b0*/  @!P1 ST.E.64 desc[UR36][R14.64], R40 ;  /* 0x000000280e009985 */ /* 0x000fe2000c101b24 */
[----:B------:R-:W-:-:S03]  /*f1c0*/  @!P5 LEA R4, P1, R176, R6, 0x2 ;  /* 0x00000006b004d211 */ /* 0x000fc600078210ff */
[----:B------:R0:W-:Y:S01]  /*f1d0*/  @!P3 ST.E.64 desc[UR36][R2.64], R44 ;  /* 0x0000002c0200b985 */ /* 0x0001e2000c101b24 */
[-C--:B-1----:R-:W-:Y:S02]  /*f1e0*/  @!P2 LEA R8, P6, R175, R6.reuse, 0x2 ;  /* 0x00000006af08a211 */ /* 0x082fe400078c10ff */
[----:B------:R-:W-:Y:S02]  /*f1f0*/  ISETP.GE.AND P3, PT, R173, UR4, PT ;  /* 0x00000004ad007c0c */ /* 0x000fe4000bf66270 */
[-C--:B------:R-:W-:Y:S02]  /*f200*/  @!P5 LEA.HI.X R5, R176, R7.reuse, R195, 0x2, P1 ;  /* 0x00000007b005d211 */ /* 0x080fe400008f14c3 */
[----:B------:R-:W-:Y:S02]  /*f210*/  ISETP.GE.AND P1, PT, R172, UR4, PT ;  /* 0x00000004ac007c0c */ /* 0x000fe4000bf26270 */
[----:B------:R-:W-:Y:S01]  /*f220*/  @!P2 LEA.HI.X R9, R175, R7, R194, 0x2, P6 ;  /* 0x00000007af09a211 */ /* 0x000fe200030f14c2 */
[----:B------:R1:W-:Y:S01]  /*f230*/  @!P5 ST.E.64 desc[UR36][R4.64], R48 ;  /* 0x000000300400d985 */ /* 0x0003e2000c101b24 */
[----:B---3--:R-:W-:-:S03]  /*f240*/  @!P4 LEA R10, P6, R174, R6, 0x2 ;  /* 0x00000006ae0ac211 */ /* 0x008fc600078c10ff */
[----:B------:R3:W-:Y:S01]  /*f250*/  @!P2 ST.E.64 desc[UR36][R8.64], R52 ;  /* 0x000000340800a985 */ /* 0x0007e2000c101b24 */
[----:B------:R-:W-:Y:S02]  /*f260*/  ISETP.GE.AND P2, PT, R171, UR4, PT ;  /* 0x00000004ab007c0c */ /* 0x000fe4000bf46270 */
[-C--:B------:R-:W-:Y:S02]  /*f270*/  @!P4 LEA.HI.X R11, R174, R7.reuse, R193, 0x2, P6 ;  /* 0x00000007ae0bc211 */ /* 0x080fe400030f14c1 */
[CC--:B----4-:R-:W-:Y:S02]  /*f280*/  @!P3 LEA R12, P5, R173.reuse, R6.reuse, 0x2 ;  /* 0x00000006ad0cb211 */ /* 0x0d0fe400078a10ff */
[----:B0-----:R-:W-:Y:S01]  /*f290*/  @!P1 LEA R2, P6, R172, R6, 0x2 ;  /* 0x00000006ac029211 */ /* 0x001fe200078c10ff */
[----:B------:R0:W-:Y:S01]  /*f2a0*/  @!P4 ST.E.64 desc[UR36][R10.64], R56 ;  /* 0x000000380a00c985 */ /* 0x0001e2000c101b24 */
[----:B------:R-:W-:Y:S02]  /*f2b0*/  @!P3 LEA.HI.X R13, R173, R7, R192, 0x2, P5 ;  /* 0x00000007ad0db211 */ /* 0x000fe400028f14c0 */
[----:B------:R-:W-:-:S02]  /*f2c0*/  ISETP.GE.AND P4, PT, R170, UR4, PT ;  /* 0x00000004aa007c0c */ /* 0x000fc4000bf86270 */
[-C--:B------:R-:W-:Y:S01]  /*f2d0*/  @!P1 LEA.HI.X R3, R172, R7.reuse, R191, 0x2, P6 ;  /* 0x00000007ac039211 */ /* 0x080fe200030f14bf */
[----:B------:R4:W-:Y:S01]  /*f2e0*/  @!P3 ST.E.64 desc[UR36][R12.64], R60 ;  /* 0x0000003c0c00b985 */ /* 0x0009e2000c101b24 */
[----:B------:R-:W-:Y:S02]  /*f2f0*/  ISETP.GE.AND P5, PT, R169, UR4, PT ;  /* 0x00000004a9007c0c */ /* 0x000fe4000bfa6270 */
[----:B-1----:R-:W-:Y:S01]  /*f300*/  @!P2 LEA R4, P6, R171, R6, 0x2 ;  /* 0x00000006ab04a211 */ /* 0x002fe200078c10ff */
[----:B------:R1:W-:Y:S01]  /*f310*/  @!P1 ST.E.64 desc[UR36][R2.64], R64 ;  /* 0x0000004002009985 */ /* 0x0003e2000c101b24 */
[----:B------:R-:W-:Y:S02]  /*f320*/  ISETP.GE.AND P3, PT, R168, UR4, PT ;  /* 0x00000004a8007c0c */ /* 0x000fe4000bf66270 */
[----:B------:R-:W-:Y:S02]  /*f330*/  ISETP.GE.AND P1, PT, R167, UR4, PT ;  /* 0x00000004a7007c0c */ /* 0x000fe4000bf26270 */
[----:B------:R-:W-:-:S02]  /*f340*/  @!P2 LEA.HI.X R5, R171, R7, R190, 0x2, P6 ;  /* 0x00000007ab05a211 */ /* 0x000fc400030f14be */
[----:B---3--:R-:W-:-:S03]  /*f350*/  @!P4 LEA R8, P6, R170, R6, 0x2 ;  /* 0x00000006aa08c211 */ /* 0x008fc600078c10ff */
[----:B------:R1:W-:Y:S01]  /*f360*/  @!P2 ST.E.64 desc[UR36][R4.64], R68 ;  /* 0x000000440400a985 */ /* 0x0003e2000c101b24 */
[CC--:B0-----:R-:W-:Y:S02]  /*f370*/  @!P5 LEA R10, P2, R169.reuse, R6.reuse, 0x2 ;  /* 0x00000006a90ad211 */ /* 0x0c1fe400078410ff */
[-C--:B------:R-:W-:Y:S02]  /*f380*/  @!P4 LEA.HI.X R9, R170, R7.reuse, R189, 0x2, P6 ;  /* 0x00000007aa09c211 */ /* 0x080fe400030f14bd */
[CC--:B----4-:R-:W-:Y:S02]  /*f390*/  @!P3 LEA R12, P6, R168.reuse, R6.reuse, 0x2 ;  /* 0x00000006a80cb211 */ /* 0x0d0fe400078c10ff */
        /* <DEDUP_REMOVED lines=8> */
.L_x_1311:
[----:B------:R-:W-:Y:S05]  /*f420*/  BSYNC B1 ;  /* 0x0000000000017941 */ /* 0x000fea0003800000 */
.L_x_1310:
[----:B-1----:R1:W3:Y:S04]  /*f430*/  SHFL.IDX PT, R5, R16, 0x1, 0x1c1f ;  /* 0x003c1f0010057f89 */ /* 0x0022e800000e0000 */
[----:B------:R1:W4:Y:S01]  /*f440*/  SHFL.IDX PT, R4, R0, 0x1, 0x1c1f ;  /* 0x003c1f0000047f89 */ /* 0x00032200000e0000 */
[----:B------:R-:W-:Y:S05]  /*f450*/  @P0 BRA `(.L_x_1309) ;  /* 0x00000010006c0947 */ /* 0x000fea0003800000 */
[----:B------:R-:W-:Y:S02]  /*f460*/  ULDC UR4, c[0x0][0xac8] ;  /* 0x0002b20000047ab9 */ /* 0x000fe40000000800 */
[----:B------:R-:W-:Y:S02]  /*f470*/  ISETP.GE.AND P1, PT, R181, UR4, PT ;  /* 0x00000004b5007c0c */ /* 0x000fe4000bf26270 */
[----:B------:R-:W-:Y:S02]  /*f480*/  ISETP.GE.AND P0, PT, R180, UR4, PT ;  /* 0x00000004b4007c0c */ /* 0x000fe4000bf06270 */
[----:B------:R-:W-:Y:S02]  /*f490*/  ISETP.GE.AND P2, PT, R18, UR4, PT ;  /* 0x0000000412007c0c */ /* 0x000fe4000bf46270 */
[----:B------:R-:W-:Y:S02]  /*f4a0*/  ISETP.GE.AND P4, PT, R178, UR4, PT ;  /* 0x00000004b2007c0c */ /* 0x000fe4000bf86270 */
[----:B------:R-:W-:-:S05]  /*f4b0*/  ISETP.GE.AND P3, PT, R179, UR4, PT ;  /* 0x00000004b3007c0c */ /* 0x000fca000bf66270 */
[CC--:B0---4-:R-:W-:Y:S02]  /*f4c0*/  @!P1 LEA R6, P5, R181.reuse, R4.reuse, 0x2 ;  /* 0x00000004b5069211 */ /* 0x0d1fe400078a10ff */
        /* <DEDUP_REMOVED lines=59> */
.L_x_1300:
[----:B------:R-:W0:Y:S01]  /*f880*/  LDC.64 R2, c[0x0][0xc00] ;  /* 0x00030000ff027b82 */ /* 0x000e220000000a00 */
[----:B------:R-:W-:Y:S01]  /*f890*/  R2UR UR11, R183 ;  /* 0x00000000b70b72ca */ /* 0x000fe200000e0000 */
[----:B------:R-:W-:Y:S01]  /*f8a0*/  ULDC.64 UR8, c[0x0][0xc00] ;  /* 0x0003000000087ab9 */ /* 0x000fe20000000a00 */
[----:B------:R-:W-:Y:S01]  /*f8b0*/  IMAD.MOV.U32 R7, RZ, RZ, RZ ;  /* 0x000000ffff077224 */ /* 0x000fe200078e00ff */
[----:B------:R-:W-:-:S04]  /*f8c0*/  R2UR UR10, R164 ;  /* 0x00000000a40a72ca */ /* 0x000fc800000e0000 */
[----:B------:R-:W1:Y:S06]  /*f8d0*/  LDC.64 R4, c[0x0][0xc08] ;  /* 0x00030200ff047b82 */ /* 0x000e6c0000000a00 */
[----:B------:R-:W-:Y:S01]  /*f8e0*/  UIMAD.WIDE UR8, UR11, 0x4, UR8 ;  /* 0x000000040b0878a5 */ /* 0x000fe2000f8e0208 */
[----:B0-----:R-:W-:-:S05]  /*f8f0*/  ISETP.NE.U32.AND P0, PT, R2, RZ, PT ;  /* 0x000000ff0200720c */ /* 0x001fca0003f05070 */
[----:B------:R-:W-:Y:S01]  /*f900*/  IMAD.U32 R2, RZ, RZ, UR8 ;  /* 0x00000008ff027e24 */ /* 0x000fe2000f8e00ff */
[----:B------:R-:W-:Y:S01]  /*f910*/  R2UR UR4, R3 ;  /* 0x00000000030472ca */ /* 0x000fe200000e0000 */
[----:B------:R-:W-:Y:S01]  /*f920*/  IMAD.U32 R3, RZ, RZ, UR9 ;  /* 0x00000009ff037e24 */ /* 0x000fe2000f8e00ff */
[----:B-1----:R-:W-:-:S05]  /*f930*/  ISETP.NE.U32.AND P1, PT, R4, RZ, PT ;  /* 0x000000ff0400720c */ /* 0x002fca0003f25070 */
[----:B------:R-:W-:-:S06]  /*f940*/  VOTEU.ANY UP0, P0 ;  /* 0x00000000003f7886 */ /* 0x000fcc0000000100 */
[----:B------:R-:W-:Y:S01]  /*f950*/  UISETP.NE.AND.EX UP0, UPT, UR4, URZ, UPT, UP0 ;  /* 0x0000003f0400728c */ /* 0x000fe2000bf05300 */
[----:B------:R-:W-:Y:S01]  /*f960*/  R2UR UR4, R5 ;  /* 0x00000000050472ca */ /* 0x000fe200000e0000 */
[----:B------:R-:W-:-:S04]  /*f970*/  VOTEU.ANY UP1, P1 ;  /* 0x00000000003f7886 */ /* 0x000fc80000820100 */
[----:B------:R-:W-:-:S08]  /*f980*/  PLOP3.LUT P0, PT, PT, PT, UP0, 0x80, 0x0 ;  /* 0x000000000000781c */ /* 0x000fd00003f0f008 */
[----:B------:R-:W-:-:S06]  /*f990*/  UISETP.NE.AND.EX UP1, UPT, UR4, URZ, UPT, UP1 ;  /* 0x0000003f0400728c */ /* 0x000fcc000bf25310 */
[----:B------:R-:W-:Y:S01]  /*f9a0*/  PLOP3.LUT P1, PT, PT, PT, UP1, 0x80, 0x0 ;  /* 0x000000000000781c */ /* 0x000fe20003f2f018 */
[----:B------:R0:W5:Y:S01]  /*f9b0*/  @P0 LDG.E R7, desc[UR36][R2.64] ;  /* 0x0000002402070981 */ /* 0x000162000c1e1900 */
[----:B------:R-:W-:Y:S02]  /*f9c0*/  ULDC UR4, c[0x0][0xa88] ;  /* 0x0002a20000047ab9 */ /* 0x000fe40000000800 */
[----:B------:R-:W-:Y:S01]  /*f9d0*/  IMAD.U32 R0, RZ, RZ, UR4 ;  /* 0x00000004ff007e24 */ /* 0x000fe2000f8e00ff */
[----:B------:R-:W-:Y:S02]  /*f9e0*/  @UP1 ULDC.64 UR8, c[0x0][0xc08] ;  /* 0x0003020000081ab9 */ /* 0x000fe40000000a00 */
[----:B------:R-:W-:-:S06]  /*f9f0*/  @UP1 UIMAD.WIDE UR8, UR11, 0x4, UR8 ;  /* 0x000000040b0818a5 */ /* 0x000fcc000f8e0208 */
[----:B------:R-:W-:Y:S02]  /*fa00*/  IMAD.U32 R4, RZ, RZ, UR8 ;  /* 0x00000008ff047e24 */ /* 0x000fe4000f8e00ff */
[----:B------:R-:W-:-:S05]  /*fa10*/  IMAD.U32 R5, RZ, RZ, UR9 ;  /* 0x00000009ff057e24 */ /* 0x000fca000f8e00ff */
[----:B------:R0:W5:Y:S01]  /*fa20*/  @P1 LDG.E R0, desc[UR36][R4.64] ;  /* 0x0000002404001981 */ /* 0x000162000c1e1900 */
[----:B------:R-:W-:-:S11]  /*fa30*/  UISETP.NE.AND UP1, UPT, UR10, URZ, UPT ;  /* 0x0000003f0a00728c */ /* 0x000fd6000bf25270 */
[----:B------:R-:W-:Y:S02]  /*fa40*/  @!UP1 ULDC UR10, c[0x0][0xad4] ;  /* 0x0002b500000a9ab9 */ /* 0x000fe40000000800 */
[----:B------:R-:W-:Y:S01]  /*fa50*/  IMAD.U32 R164, RZ, RZ, UR10 ;  /* 0x0000000affa47e24 */ /* 0x000fe2000f8e00ff */
[----:B0-----:R-:W-:Y:S06]  /*fa60*/  @P1 BRA `(.L_x_1312) ;  /* 0x0000000000101947 */ /* 0x001fec0003800000 */
[----:B------:R-:W-:Y:S05]  /*fa70*/  @!P0 BRA `(.L_x_1312) ;  /* 0x00000000000c8947 */ /* 0x000fea0003800000 */
[----:B------:R-:W2:Y:S04]  /*fa80*/  LDG.E R5, desc[UR36][R2.64] ;  /* 0x0000002402057981 */ /* 0x000ea8000c1e1900 */
[----:B-----5:R-:W2:Y:S02]  /*fa90*/  LDG.E R0, desc[UR36][R2.64+0x4] ;  /* 0x0000042402007981 */ /* 0x020ea4000c1e1900 */
[----:B--2---:R-:W-:-:S07]  /*faa0*/  IMAD.IADD R0, R0, 0x1, -R5 ;  /* 0x0000000100007824 */ /* 0x004fce00078e0a05 */
.L_x_1312:
[----:B------:R-:W-:Y:S01]  /*fab0*/  R2UR UR4, R183 ;  /* 0x00000000b70472ca */ /* 0x000fe200000e0000 */
[----:B------:R-:W-:Y:S01]  /*fac0*/  BSSY B1, `(.L_x_1313) ;  /* 0x0000042000017945 */ /* 0x000fe20003800000 */
[----:B-----5:R-:W-:Y:S02]  /*fad0*/  R2UR UR20, R7 ;  /* 0x00000000071472ca */ /* 0x020fe400000e0000 */
[----:B------:R-:W-:-:S09]  /*fae0*/  ISETP.GT.AND P0, PT, R207, 0x7f, PT ;  /* 0x0000007fcf00780c */ /* 0x000fd20003f04270 */
[----:B------:R-:W-:Y:S02]  /*faf0*/  USHF.R.S32.HI UR8, URZ, 0x1f, UR4 ;  /* 0x0000001f3f087899 */ /* 0x000fe40008011404 */
[----:B------:R-:W-:Y:S02]  /*fb00*/  USEL UR4, UR4, URZ, !UP0 ;  /* 0x0000003f04047287 */ /* 0x000fe4000c000000 */
[----:B------:R-:W-:Y:S02]  /*fb10*/  USEL UR8, UR8, URZ, !UP0 ;  /* 0x0000003f08087287 */ /* 0x000fe4000c000000 */
[----:B------:R-:W-:Y:S01]  /*fb20*/  USHF.R.S32.HI UR20, URZ, 0x1f, UR20 ;  /* 0x0000001f3f147899 */ /* 0x000fe20008011414 */
[----:B------:R-:W-:Y:S11]  /*fb30*/  @P0 BRA `(.L_x_1314) ;  /* 0x0000000000e80947 */ /* 0x000ff60003800000 */
[----:B------:R-:W0:Y:S01]  /*fb40*/  S2R R6, SR_TID.X ;  /* 0x0000000000067919 */ /* 0x000e220000002100 */
[----:B------:R-:W1:Y:S01]  /*fb50*/  LDC R9, c[0x0][0xbe8] ;  /* 0x0002fa00ff097b82 */ /* 0x000e620000000800 */
[----:B------:R-:W-:-:S13]  /*fb60*/  R2UR UR9, R22 ;  /* 0x00000000160972ca */ /* 0x000fda00000e0000 */
[----:B------:R-:W-:Y:S02]  /*fb70*/  IMAD.U32 R3, RZ, RZ, UR9 ;  /* 0x00000009ff037e24 */ /* 0x000fe4000f8e00ff */
[----:B-1----:R-:W-:-:S03]  /*fb80*/  IMAD R2, R0, R9, RZ ;  /* 0x0000000900027224 */ /* 0x002fc600078e02ff */
[----:B0-----:R-:W-:-:S04]  /*fb90*/  IADD3 R6, R3, -0x80, R6 ;  /* 0xffffff8003067810 */ /* 0x001fc80007ffe006 */
[----:B------:R-:W-:-:S13]  /*fba0*/  ISETP.GE.AND P0, PT, R6, R2, PT ;  /* 0x000000020600720c */ /* 0x000fda0003f06270 */
[----:B------:R-:W-:Y:S05]  /*fbb0*/  @P0 BRA `(.L_x_1314) ;  /* 0x0000000000c80947 */ /* 0x000fea0003800000 */
[----:B------:R-:W-:Y:S01]  /*fbc0*/  ISETP.NE.AND P0, PT, R9, 0x1, PT ;  /* 0x000000010900780c */ /* 0x000fe20003f05270 */
[----:B------:R-:W-:Y:S01]  /*fbd0*/  UMOV UR18, 0x9b8 ;  /* 0x000009b800127882 */ /* 0x000fe20000000000 */
[----:B------:R-:W-:Y:S01]  /*fbe0*/  R2UR UR10, R164 ;  /* 0x00000000a40a72ca */ /* 0x000fe200000e0000 */
[----:B------:R-:W-:Y:S01]  /*fbf0*/  IMAD.MOV.U32 R4, RZ, RZ, R6 ;  /* 0x000000ffff047224 */ /* 0x000fe200078e0006 */
        /* <DEDUP_REMOVED lines=9> */
[----:B------:R-:W-:Y:S02]  /*fc90*/  UIMAD.WIDE.U32 UR16, UR10, UR19, URZ ;  /* 0x000000130a1072a5 */ /* 0x000fe4000f8e003f */
[----:B------:R-:W-:Y:S01]  /*fca0*/  UIMAD UR19, UR11, UR19, URZ ;  /* 0x000000130b1372a4 */ /* 0x000fe2000f8e023f */
[----:B0-----:R-:W-:Y:S01]  /*fcb0*/  @P0 IMAD.HI.U32 R5, R6, R5, RZ ;  /* 0x0000000506050227 */ /* 0x001fe200078e00ff */
[----:B------:R-:W-:Y:S02]  /*fcc0*/  UIMAD UR13, UR13, UR4, URZ ;  /* 0x000000040d0d72a4 */ /* 0x000fe4000f8e023f */
[----:B------:R-:W-:Y:S01]  /*fcd0*/  UIMAD.WIDE.U32 UR10, UR12, UR4, URZ ;  /* 0x000000040c0a72a5 */ /* 0x000fe2000f8e003f */
[----:B------:R-:W-:Y:S01]  /*fce0*/  IMAD.U32 R2, RZ, RZ, UR16 ;  /* 0x00000010ff027e24 */ /* 0x000fe2000f8e00ff */
[----:B------:R-:W-:-:S02]  /*fcf0*/  UIADD3 UR19, UR17, UR19, URZ ;  /* 0x0000001311137290 */ /* 0x000fc4000fffe03f */
[----:B------:R-:W-:Y:S01]  /*fd00*/  IMAD.U32 R3, RZ, RZ, UR17 ;  /* 0x00000011ff037e24 */ /* 0x000fe2000f8e00ff */
[----:B------:R-:W-:Y:S01]  /*fd10*/  UIMAD UR13, UR12, UR8, UR13 ;  /* 0x000000080c0d72a4 */ /* 0x000fe2000f8e020d */
[----:B-1----:R-:W-:Y:S01]  /*fd20*/  @P0 SHF.R.U32.HI R4, RZ, R8, R5 ;  /* 0x00000008ff040219 */ /* 0x002fe20000011605 */
[----:B------:R-:W-:Y:S01]  /*fd30*/  ULDC.64 UR14, c[0x0][UR18+0x228] ;  /* 0x00008a00120e7abb */ /* 0x000fe20008000a00 */
[----:B------:R-:W-:Y:S01]  /*fd40*/  IADD3 R3, P0, P1, R2, UR10, R7 ;  /* 0x0000000a02037c10 */ /* 0x000fe2000f91e007 */
[----:B------:R-:W-:Y:S01]  /*fd50*/  UIADD3 UR13, UR11, UR13, URZ ;  /* 0x0000000d0b0d7290 */ /* 0x000fe2000fffe03f */
[----:B------:R-:W-:Y:S01]  /*fd60*/  IMAD.U32 R2, RZ, RZ, UR20 ;  /* 0x00000014ff027e24 */ /* 0x000fe2000f8e00ff */
[----:B------:R-:W-:Y:S01]  /*fd70*/  UIMAD.WIDE.U32 UR16, UR14, UR9, URZ ;  /* 0x000000090e1072a5 */ /* 0x000fe2000f8e003f */
[----:B------:R-:W-:Y:S01]  /*fd80*/  IMAD.MOV R5, RZ, RZ, -R4 ;  /* 0x000000ffff057224 */ /* 0x000fe200078e0a04 */
[----:B------:R-:W-:Y:S01]  /*fd90*/  UIMAD UR9, UR15, UR9, URZ ;  /* 0x000000090f0972a4 */ /* 0x000fe2000f8e023f */
[----:B------:R-:W-:Y:S01]  /*fda0*/  IMAD.U32 R11, RZ, RZ, UR19 ;  /* 0x00000013ff0b7e24 */ /* 0x000fe2000f8e00ff */
[----:B------:R-:W-:Y:S01]  /*fdb0*/  ULDC.64 UR10, c[0x0][UR18+0x210] ;  /* 0x00008400120a7abb */ /* 0x000fe20008000a00 */
[----:B------:R-:W-:Y:S01]  /*fdc0*/  IMAD R5, R9, R5, R6 ;  /* 0x0000000509057224 */ /* 0x000fe200078e0206 */
[----:B------:R-:W-:-:S02]  /*fdd0*/  UIADD3 UR9, UR17, UR9, URZ ;  /* 0x0000000911097290 */ /* 0x000fc4000fffe03f */
[----:B------:R-:W-:Y:S01]  /*fde0*/  IADD3.X R6, R11, UR13, R2, P0, P1 ;  /* 0x0000000d0b067c10 */ /* 0x000fe200087e2402 */
[----:B------:R-:W-:Y:S01]  /*fdf0*/  IMAD R9, R5, UR11, RZ ;  /* 0x0000000b05097c24 */ /* 0x000fe2000f8e02ff */
[----:B------:R-:W-:Y:S01]  /*fe00*/  IADD3 R2, P0, P1, R4, UR16, R3 ;  /* 0x0000001004027c10 */ /* 0x000fe2000f91e003 */
[----:B------:R-:W-:Y:S01]  /*fe10*/  ULDC.64 UR12, c[0x0][0xba8] ;  /* 0x0002ea00000c7ab9 */ /* 0x000fe20000000a00 */
[----:B------:R-:W-:Y:S01]  /*fe20*/  SHF.R.S32.HI R3, RZ, 0x1f, R4 ;  /* 0x0000001fff037819 */ /* 0x000fe20000011404 */
[----:B------:R-:W-:Y:S01]  /*fe30*/  @!UP0 ULDC UR12, c[0x0][0xb50] ;  /* 0x0002d400000c8ab9 */ /* 0x000fe20000000800 */
[----:B------:R-:W-:Y:S01]  /*fe40*/  SHF.R.S32.HI R4, RZ, 0x1f, R5 ;  /* 0x0000001fff047819 */ /* 0x000fe20000011405 */
[----:B------:R-:W-:Y:S01]  /*fe50*/  @!UP0 ULDC UR13, c[0x0][0xb54] ;  /* 0x0002d500000d8ab9 */ /* 0x000fe20000000800 */
[----:B------:R-:W-:-:S03]  /*fe60*/  IADD3.X R3, R3, UR9, R6, P0, P1 ;  /* 0x0000000903037c10 */ /* 0x000fc600087e2406 */
[----:B------:R-:W-:Y:S02]  /*fe70*/  IMAD R9, R4, UR10, R9 ;  /* 0x0000000a04097c24 */ /* 0x000fe4000f8e0209 */
[----:B------:R-:W-:-:S04]  /*fe80*/  IMAD.WIDE.U32 R2, R5, UR10, R2 ;  /* 0x0000000a05027c25 */ /* 0x000fc8000f8e0002 */
[----:B------:R-:W-:Y:S01]  /*fe90*/  IMAD.IADD R3, R3, 0x1, R9 ;  /* 0x0000000103037824 */ /* 0x000fe200078e0209 */
[----:B------:R-:W-:-:S04]  /*fea0*/  LEA R4, P0, R2, UR12, 0x2 ;  /* 0x0000000c02047c11 */ /* 0x000fc8000f8010ff */
[----:B------:R-:W-:Y:S01]  /*feb0*/  LEA.HI.X R5, R2, UR13, R3, 0x2, P0 ;  /* 0x0000000d02057c11 */ /* 0x000fe200080f1403 */
[----:B------:R-:W-:-:S05]  /*fec0*/  IMAD.MOV.U32 R3, RZ, RZ, -0x800000 ;  /* 0xff800000ff037424 */ /* 0x000fca00078e00ff */
[----:B------:R0:W-:Y:S03]  /*fed0*/  STG.E desc[UR36][R4.64], R3 ;  /* 0x0000000304007986 */ /* 0x0001e6000c101924 */
.L_x_1314:
[----:B------:R-:W-:Y:S05]  /*fee0*/  BSYNC B1 ;  /* 0x0000000000017941 */ /* 0x000fea0003800000 */
.L_x_1313:
[----:B------:R-:W-:-:S13]  /*fef0*/  R2UR UR9, R164 ;  /* 0x00000000a40972ca */ /* 0x000fda00000e0000 */
[----:B------:R-:W-:-:S06]  /*ff00*/  UISETP.GT.AND UP0, UPT, UR9, 0x1, UPT ;  /* 0x000000010900788c */ /* 0x000fcc000bf04270 */
[----:B------:R-:W-:-:S13]  /*ff10*/  PLOP3.LUT P0, PT, PT, PT, UP0, 0x80, 0x0 ;  /* 0x000000000000781c */ /* 0x000fda0003f0f008 */
[----:B------:R-:W-:Y:S05]  /*ff20*/  @P0 BRA `(.L_x_1309) ;  /* 0x0000000400b80947 */ /* 0x000fea0003800000 */
[----:B------:R-:W1:Y:S01]  /*ff30*/  LDC R11, c[0x0][0xbe8] ;  /* 0x0002fa00ff0b7b82 */ /* 0x000e620000000800 */
[C---:B------:R-:W-:Y:S01]  /*ff40*/  R2UR UR10, R7.reuse ;  /* 0x00000000070a72ca */ /* 0x040fe200000e0000 */
[----:B------:R-:W-:Y:S01]  /*ff50*/  ULDC.64 UR12, c[0x0][0xaa0] ;  /* 0x0002a800000c7ab9 */ /* 0x000fe20000000a00 */
[----:B------:R-:W-:Y:S01]  /*ff60*/  R2UR UR14, R7 ;  /* 0x00000000070e72ca */ /* 0x000fe200000e0000 */
[----:B------:R-:W-:Y:S01]  /*ff70*/  UIMAD UR9, UR20, UR12, URZ ;  /* 0x0000000c140972a4 */ /* 0x000fe2000f8e023f */
[----:B------:R-:W-:Y:S01]  /*ff80*/  R2UR UR16, R166 ;  /* 0x00000000a61072ca */ /* 0x000fe200000e0000 */
[----:B------:R-:W-:Y:S01]  /*ff90*/  IMAD R2, R163, 0x20, R182 ;  /* 0x00000020a3027824 */ /* 0x000fe200078e02b6 */
[----:B------:R-:W-:Y:S01]  /*ffa0*/  R2UR UR15, R22 ;  /* 0x00000000160f72ca */ /* 0x000fe200000e0000 */
[----:B------:R-:W-:Y:S06]  /*ffb0*/  BSSY B1, `(.L_x_1315) ;  /* 0x000003b000017945 */ /* 0x000fec0003800000 */
[----:B------:R-:W-:-:S02]  /*ffc0*/  UIMAD.WIDE.U32 UR10, UR10, UR12, URZ ;  /* 0x0000000c0a0a72a5 */ /* 0x000fc4000f8e003f */
[----:B------:R-:W-:-:S03]  /*ffd0*/  UIMAD UR9, UR14, UR13, UR9 ;  /* 0x0000000d0e0972a4 */ /* 0x000fc6000f8e0209 */
[----:B------:R-:W-:Y:S01]  /*ffe0*/  ULDC.64 UR12, c[0x0][0xae8] ;  /* 0x0002ba00000c7ab9 */ /* 0x000fe20000000a00 */
[----:B------:R-:W-:Y:S01]  /*fff0*/  UIADD3 UR11, UR11, UR9, URZ ;  /* 0x000000090b0b7290 */ /* 0x000fe2000fffe03f */
[----:B------:R-:W-:Y:S01]  /*10000*/  VIADD R6, R2, UR15 ;  /* 0x0000000f02067c36 */ /* 0x000fe20008000000 */
[----:B-1----:R-:W-:Y:S02]  /*10010*/  ISETP.NE.AND P0, PT, R11, 0x1, PT ;  /* 0x000000010b00780c */ /* 0x002fe40003f05270 */
[----:B------:R-:W-:Y:S01]  /*10020*/  UIMAD.WIDE.U32 UR10, UR16, UR12, UR10 ;  /* 0x0000000c100a72a5 */ /* 0x000fe2000f8e000a */
[----:B0-----:R-:W-:-:S03]  /*10030*/  IMAD.MOV.U32 R5, RZ, RZ, R6 ;  /* 0x000000ffff057224 */ /* 0x001fc600078e0006 */
[----:B------:R-:W-:-:S03]  /*10040*/  UIMAD UR9, UR16, UR13, UR11 ;  /* 0x0000000d100972a4 */ /* 0x000fc6000f8e020b */
[----:B------:R-:W-:Y:S02]  /*10050*/  ULDC.64 UR12, c[0x0][0xaf0] ;  /* 0x0002bc00000c7ab9 */ /* 0x000fe40000000a00 */
[----:B------:R-:W-:Y:S02]  /*10060*/  UIMAD UR8, UR8, UR12, URZ ;  /* 0x0000000c080872a4 */ /* 0x000fe4000f8e023f */
[----:B------:R-:W0:Y:S02]  /*10070*/  @P0 LDC R3, c[0x0][0xbec] ;  /* 0x0002fb00ff030b82 */ /* 0x000e240000000800 */
[----:B------:R-:W-:-:S03]  /*10080*/  UIMAD UR11, UR4, UR13, UR8 ;  /* 0x0000000d040b72a4 */ /* 0x000fc6000f8e0208 */
[----:B------:R-:W-:Y:S02]  /*10090*/  UMOV UR8, UR10 ;  /* 0x0000000a00087c82 */ /* 0x000fe40008000000 */
[----:B------:R-:W-:Y:S01]  /*100a0*/  UIMAD.WIDE.U32 UR8, UR4, UR12, UR8 ;  /* 0x0000000c040872a5 */ /* 0x000fe2000f8e0008 */
[----:B------:R-:W1:Y:S03]  /*100b0*/  @P0 LDC R7, c[0x0][0xbf0] ;  /* 0x0002fc00ff070b82 */ /* 0x000e660000000800 */
[----:B------:R-:W-:-:S03]  /*100c0*/  UIADD3 UR4, UR9, UR11, URZ ;  /* 0x0000000b09047290 */ /* 0x000fc6000fffe03f */
[----:B------:R-:W-:Y:S01]  /*100d0*/  ULDC.64 UR10, c[0x0][0xae0] ;  /* 0x0002b800000a7ab9 */ /* 0x000fe20000000a00 */
[----:B0-----:R-:W-:-:S04]  /*100e0*/  @P0 IMAD.HI.U32 R2, R6, R3, RZ ;  /* 0x0000000306020227 */ /* 0x001fc800078e00ff */
[----:B------:R-:W-:Y:S02]  /*100f0*/  IMAD.U32 R3, RZ, RZ, UR9 ;  /* 0x00000009ff037e24 */ /* 0x000fe4000f8e00ff */
[----:B------:R-:W-:Y:S01]  /*10100*/  IMAD.U32 R3, RZ, RZ, UR4 ;  /* 0x00000004ff037e24 */ /* 0x000fe2000f8e00ff */
[----:B-1----:R-:W-:-:S04]  /*10110*/  @P0 SHF.R.U32.HI R5, RZ, R7, R2 ;  /* 0x00000007ff050219 */ /* 0x002fc80000011602 */
[--C-:B------:R-:W-:Y:S01]  /*10120*/  SHF.R.S32.HI R2, RZ, 0x1f, R5.reuse ;  /* 0x0000001fff027819 */ /* 0x100fe20000011405 */
[----:B------:R-:W-:-:S04]  /*10130*/  IMAD.MOV R7, RZ, RZ, -R5 ;  /* 0x000000ffff077224 */ /* 0x000fc800078e0a05 */
[----:B------:R-:W-:Y:S02]  /*10140*/  IMAD R4, R2, UR10, RZ ;  /* 0x0000000a02047c24 */ /* 0x000fe4000f8e02ff */
[----:B------:R-:W-:Y:S02]  /*10150*/  IMAD R7, R11, R7, R6 ;  /* 0x000000070b077224 */ /* 0x000fe400078e0206 */
[----:B------:R-:W-:Y:S01]  /*10160*/  IMAD.U32 R2, RZ, RZ, UR8 ;  /* 0x00000008ff027e24 */ /* 0x000fe2000f8e00ff */
[----:B------:R-:W-:Y:S01]  /*10170*/  ULDC.64 UR8, c[0x0][0xad8] ;  /* 0x0002b60000087ab9 */ /* 0x000fe20000000a00 */
[C---:B------:R-:W-:Y:S01]  /*10180*/  IMAD R9, R5.reuse, UR11, R4 ;  /* 0x0000000b05097c24 */ /* 0x040fe2000f8e0204 */
[----:B------:R-:W-:Y:S01]  /*10190*/  SHF.R.S32.HI R4, RZ, 0x1f, R7 ;  /* 0x0000001fff047819 */ /* 0x000fe20000011407 */
[----:B------:R-:W-:-:S04]  /*101a0*/  IMAD.WIDE.U32 R2, R5, UR10, R2 ;  /* 0x0000000a05027c25 */ /* 0x000fc8000f8e0002 */
[----:B------:R-:W-:Y:S02]  /*101b0*/  IMAD.IADD R3, R3, 0x1, R9 ;  /* 0x0000000103037824 */ /* 0x000fe400078e0209 */
[----:B------:R-:W-:Y:S02]  /*101c0*/  IMAD R4, R4, UR8, RZ ;  /* 0x0000000804047c24 */ /* 0x000fe4000f8e02ff */
[----:B------:R-:W-:Y:S02]  /*101d0*/  VIADD R6, R182, UR15 ;  /* 0x0000000fb6067c36 */ /* 0x000fe40008000000 */
[----:B------:R-:W-:Y:S02]  /*101e0*/  IMAD R11, R0, R11, RZ ;  /* 0x0000000b000b7224 */ /* 0x000fe400078e02ff */
[C---:B------:R-:W-:Y:S02]  /*101f0*/  IMAD R5, R7.reuse, UR9, R4 ;  /* 0x0000000907057c24 */ /* 0x040fe4000f8e0204 */
[----:B------:R-:W-:Y:S01]  /*10200*/  IMAD.WIDE.U32 R2, R7, UR8, R2 ;  /* 0x0000000807027c25 */ /* 0x000fe2000f8e0002 */
[----:B------:R-:W-:Y:S01]  /*10210*/  ISETP.GE.AND P2, PT, R6, R11, PT ;  /* 0x0000000b0600720c */ /* 0x000fe20003f46270 */
[----:B------:R-:W-:-:S02]  /*10220*/  ULDC.64 UR8, c[0x0][0xa80] ;  /* 0x0002a00000087ab9 */ /* 0x000fc40000000a00 */
[----:B------:R-:W-:Y:S01]  /*10230*/  IMAD.IADD R3, R3, 0x1, R5 ;  /* 0x0000000103037824 */ /* 0x000fe200078e0205 */
[----:B------:R-:W-:Y:S01]  /*10240*/  LEA R4, P3, R2, UR8, 0x1 ;  /* 0x0000000802047c11 */ /* 0x000fe2000f8608ff */
[----:B------:R-:W-:-:S03]  /*10250*/  VIADD R0, R6, 0x20 ;  /* 0x0000002006007836 */ /* 0x000fc60000000000 */
[----:B------:R-:W-:Y:S01]  /*10260*/  LEA.HI.X R5, R2, UR9, R3, 0x1, P3 ;  /* 0x0000000902057c11 */ /* 0x000fe200098f0c03 */
[----:B------:R0:W1:Y:S01]  /*10270*/  SHFL.IDX PT, R7, R4, RZ, 0x181f ;  /* 0x00181fff04077589 */ /* 0x00006200000e0000 */
[-C--:B------:R-:W-:Y:S01]  /*10280*/  ISETP.GE.AND P1, PT, R0, R11.reuse, PT ;  /* 0x0000000b0000720c */ /* 0x080fe20003f26270 */
[----:B------:R-:W-:Y:S02]  /*10290*/  VIADD R0, R6, 0x40 ;  /* 0x0000004006007836 */ /* 0x000fe40000000000 */
[----:B------:R0:W2:Y:S03]  /*102a0*/  SHFL.IDX PT, R3, R5, RZ, 0x181f ;  /* 0x00181fff05037589 */ /* 0x0000a600000e0000 */
        /* <DEDUP_REMOVED lines=11> */
.L_x_1316:
[----:B------:R-:W-:Y:S05]  /*10360*/  BSYNC B1 ;  /* 0x0000000000017941 */ /* 0x000fea0003800000 */
.L_x_1315:
        /* <DEDUP_REMOVED lines=13> */
.L_x_1318:
[----:B------:R-:W-:Y:S05]  /*10440*/  BSYNC B1 ;  /* 0x0000000000017941 */ /* 0x000fea0003800000 */
.L_x_1317:
        /* <DEDUP_REMOVED lines=13> */
.L_x_1320:
[----:B------:R-:W-:Y:S05]  /*10520*/  BSYNC B1 ;  /* 0x0000000000017941 */ /* 0x000fea0003800000 */
.L_x_1319:
        /* <DEDUP_REMOVED lines=14> */
.L_x_1309:
[----:B------:R-:W-:Y:S05]  /*10610*/  BSYNC B0 ;  /* 0x0000000000007941 */ /* 0x000fea0003800000 */
.L_x_1299:
[----:B------:R-:W-:Y:S02]  /*10620*/  ULDC UR4, c[0x0][0xc3c] ;  /* 0x00030f0000047ab9 */ /* 0x000fe40000000800 */
[----:B------:R-:W-:-:S06]  /*10630*/  UISETP.GE.AND UP0, UPT, UR7, UR4, UPT ;  /* 0x000000040700728c */ /* 0x000fcc000bf06270 */
[----:B------:R-:W-:-:S13]  /*10640*/  PLOP3.LUT P0, PT, PT, PT, UP0, 0x80, 0x0 ;  /* 0x000000000000781c */ /* 0x000fda0003f0f008 */
[----:B------:R-:W-:Y:S05]  /*10650*/  @!P0 BRA `(.L_x_1321) ;  /* 0xffffff08003c8947 */ /* 0x000fea000383ffff */
[----:B------:R-:W-:Y:S05]  /*10660*/  EXIT ;  /* 0x000000000000794d */ /* 0x000fea0003800000 */
.L_x_1208:
[----:B------:R-:W-:-:S08]  /*10670*/  NOP ;  /* 0x0000000000007918 */ /* 0x000fd00000000000 */
[----:B0-----:R-:W0:-:S00]  /*10680*/  USETMAXREG.DEALLOC.CTAPOOL 0x28 ;  /* 0x00000028000079c8 */ /* 0x001e0000080e0500 */
[----:B0-----:R-:W-:Y:S01]  /*10690*/  LOP3.LUT R2, R2, 0x3, RZ, 0xc0, !PT ;  /* 0x0000000302027812 */ /* 0x001fe200078ec0ff */
[----:B------:R-:W-:Y:S01]  /*106a0*/  IMAD.MOV.U32 R6, RZ, RZ, RZ ;  /* 0x000000ffff067224 */ /* 0x000fe200078e00ff */
[----:B------:R-:W-:-:S04]  /*106b0*/  LOP3.LUT R23, R23, 0xfffffeff, RZ, 0xc0, !PT ;  /* 0xfffffeff17177812 */ /* 0x000fc800078ec0ff */
[----:B------:R-:W0:Y:S02]  /*106c0*/  SHFL.IDX PT, R2, R2, RZ, 0x1f ;  /* 0x00001fff02027589 */ /* 0x000e2400000e0000 */
[----:B0-----:R-:W-:-:S13]  /*106d0*/  ISETP.NE.AND P0, PT, R2, RZ, PT ;  /* 0x000000ff0200720c */ /* 0x001fda0003f05270 */
[----:B------:R-:W-:Y:S01]  /*106e0*/  @P0 LOP3.LUT R23, R23, 0x100, RZ, 0xfc, !PT ;  /* 0x0000010017170812 */ /* 0x000fe200078efcff */
[----:B------:R-:W-:Y:S06]  /*106f0*/  @!P0 BRA `(.L_x_1322) ;  /* 0x00000000001c8947 */ /* 0x000fec0003800000 */
[----:B------:R-:W0:Y:S08]  /*10700*/  S2UR UR5, SR_CgaCtaId ;  /* 0x00000000000579c3 */ /* 0x000e300000008800 */
[----:B------:R-:W-:Y:S06]  /*10710*/  BAR.SYNC.DEFER_BLOCKING 0x5, 0x180 ;  /* 0x0146000000007b1d */ /* 0x000fec0000010000 */
[----:B------:R-:W-:-:S02]  /*10720*/  UMOV UR4, 0x400 ;  /* 0x0000040000047882 */ /* 0x000fc40000000000 */
[----:B0-----:R-:W-:-:S09]  /*10730*/  ULEA UR4, UR5, UR4, 0x18 ;  /* 0x0000000405047291 */ /* 0x001fd2000f8ec03f */
[----:B------:R-:W1:Y:S01]  /*10740*/  LDS.128 R16, [UR4+0x2a8d0] ;  /* 0x02a8d004ff107984 */ /* 0x000e620008000c00 */
[----:B------:R-:W-:Y:S06]  /*10750*/  BAR.ARV 0x4, 0x180 ;  /* 0x0106000000007b1d */ /* 0x000fec0000002000 */
[----:B------:R-:W-:Y:S05]  /*10760*/  BRA `(.L_x_1323) ;  /* 0x0000000c00907947 */ /* 0x000fea0003800000 */
.L_x_1322:
[----:B------:R-:W-:Y:S01]  /*10770*/  LOP3.LUT R7, R0, 0x1f, RZ, 0xc0, !PT ;  /* 0x0000001f00077812 */ /* 0x000fe200078ec0ff */
[----:B------:R-:W-:Y:S01]  /*10780*/  ULDC UR4, c[0x0][0xc3c] ;  /* 0x00030f0000047ab9 */ /* 0x000fe20000000800 */
[----:B------:R-:W-:Y:S01]  /*10790*/  IMAD.MOV.U32 R9, RZ, RZ, RZ ;  /* 0x000000ffff097224 */ /* 0x000fe200078e00ff */
[----:B------:R-:W0:Y:S01]  /*107a0*/  S2UR UR6, SR_CTAID.X ;  /* 0x00000000000679c3 */ /* 0x000e220000002500 */
[----:B------:R-:W-:Y:S01]  /*107b0*/  ISETP.NE.AND P0, PT, R7, 0x1f, PT ;  /* 0x0000001f0700780c */ /* 0x000fe20003f05270 */
[----:B------:R-:W-:-:S03]  /*107c0*/  ULDC UR5, c[0x0][0xc38] ;  /* 0x00030e0000057ab9 */ /* 0x000fc60000000800 */
[----:B------:R-:W-:-:S13]  /*107d0*/  ISETP.GE.OR P1, PT, R7, UR4, !P0 ;  /* 0x0000000407007c0c */ /* 0x000fda000c726670 */
[----:B------:R-:W1:Y:S08]  /*107e0*/  @!P1 LDC.64 R4, c[0x0][0xc80] ;  /* 0x00032000ff049b82 */ /* 0x000e700000000a00 */
[----:B------:R-:W2:Y:S01]  /*107f0*/  @!P1 LDC.64 R2, c[0x0][0xc78] ;  /* 0x00031e00ff029b82 */ /* 0x000ea20000000a00 */
[----:B-1----:R-:W-:-:S05]  /*10800*/  @!P1 IMAD.WIDE.U32 R4, R7, 0x4, R4 ;  /* 0x0000000407049825 */ /* 0x002fca00078e0004 */
        /* <DEDUP_REMOVED lines=10> */
[----:B------:R-:W1:Y:S02]  /*108b0*/  SHFL.UP PT, R10, R8, 0x1, RZ ;  /* 0x04200000080a7989 */ /* 0x000e6400000e00ff */
[----:B-1----:R-:W-:-:S05]  /*108c0*/  SEL R11, R10, RZ, P1 ;  /* 0x000000ff0a0b7207 */ /* 0x002fca0000800000 */
[----:B------:R-:W-:-:S05]  /*108d0*/  IMAD.IADD R11, R8, 0x1, R11 ;  /* 0x00000001080b7824 */ /* 0x000fca00078e020b */
        /* <DEDUP_REMOVED lines=12> */
[----:B------:R-:W1:Y:S02]  /*109a0*/  SHFL.IDX PT, R8, R5, 0x1f, 0x1f ;  /* 0x03e01f0005087f89 */ /* 0x000e6400000e0000 */
[----:B-1----:R-:W-:-:S05]  /*109b0*/  IMAD R8, R8, UR5, RZ ;  /* 0x0000000508087c24 */ /* 0x002fca000f8e02ff */
[----:B0-----:R-:W-:Y:S01]  /*109c0*/  ISETP.GT.AND P6, PT, R8, UR6, PT ;  /* 0x0000000608007c0c */ /* 0x001fe2000bfc4270 */
[----:B------:R-:W-:-:S12]  /*109d0*/  IMAD.MOV.U32 R3, RZ, RZ, R8 ;  /* 0x000000ffff037224 */ /* 0x000fd800078e0008 */
[----:B------:R-:W-:Y:S05]  /*109e0*/  @P6 BRA `(.L_x_1324) ;  /* 0x0000000000986947 */ /* 0x000fea0003800000 */
[----:B------:R-:W-:Y:S01]  /*109f0*/  IMAD.MOV.U32 R8, RZ, RZ, R3 ;  /* 0x000000ffff087224 */ /* 0x000fe200078e0003 */
[----:B------:R-:W-:Y:S01]  /*10a00*/  UMOV UR4, URZ ;  /* 0x0000003f00047c82 */ /* 0x000fe20008000000 */
[----:B------:R-:W-:-:S05]  /*10a10*/  ULDC UR5, c[0x0][0xc38] ;  /* 0x00030e0000057ab9 */ /* 0x000fca0000000800 */
.L_x_1326:
[----:B------:R-:W0:Y:S01]  /*10a20*/  LDC R2, c[0x0][0xc3c] ;  /* 0x00030f00ff027b82 */ /* 0x000e220000000800 */
[----:B------:R-:W-:-:S06]  /*10a30*/  UIADD3 UR4, UR4, 0x1f, URZ ;  /* 0x0000001f04047890 */ /* 0x000fcc000fffe03f */
        /* <DEDUP_REMOVED lines=33> */
.L_x_1324:
        /* <DEDUP_REMOVED lines=9> */
[----:B0-----:R-:W-:-:S07]  /*10ce0*/  ISETP.NE.AND P1, PT, R9, 0x1, PT ;  /* 0x000000010900780c */ /* 0x001fce0003f25270 */
[----:B-1----:R-:W-:Y:S06]  /*10cf0*/  @!P0 BRA `(.L_x_1327) ;  /* 0x0000000000088947 */ /* 0x002fec0003800000 */
[----:B------:R-:W-:-:S06]  /*10d00*/  VIADD R16, R19, 0xffffffff ;  /* 0xffffffff13107836 */ /* 0x000fcc0000000000 */
[----:B------:R0:W1:Y:S02]  /*10d10*/  SHFL.IDX PT, R16, R5, R16, 0x1f ;  /* 0x00001f1005107589 */ /* 0x00006400000e0000 */
.L_x_1327:
[----:B-1----:R-:W-:Y:S02]  /*10d20*/  IMAD R16, R16, UR5, R3 ;  /* 0x0000000510107c24 */ /* 0x002fe4000f8e0203 */
[----:B------:R-:W-:-:S03]  /*10d30*/  VIADD R19, R19, UR4 ;  /* 0x0000000413137c36 */ /* 0x000fc60008000000 */
[----:B0-----:R-:W-:Y:S01]  /*10d40*/  IADD3 R5, -R16, UR6, RZ ;  /* 0x0000000610057c10 */ /* 0x001fe2000fffe1ff */
[----:B------:R-:W-:Y:S06]  /*10d50*/  @!P1 BRA `(.L_x_1328) ;  /* 0x0000000000e89947 */ /* 0x000fec0003800000 */
[-C--:B--2---:R-:W-:Y:S02]  /*10d60*/  IABS R12, R6.reuse ;  /* 0x00000006000c7213 */ /* 0x084fe40000000000 */
[----:B------:R-:W-:Y:S02]  /*10d70*/  IABS R4, R9 ;  /* 0x0000000900047213 */ /* 0x000fe40000000000 */
[----:B------:R-:W0:Y:S01]  /*10d80*/  I2F.RP R8, R12 ;  /* 0x0000000c00087306 */ /* 0x000e220000209400 */
[----:B------:R-:W-:-:S07]  /*10d90*/  IABS R13, R6 ;  /* 0x00000006000d7213 */ /* 0x000fce0000000000 */
[----:B------:R-:W1:Y:S08]  /*10da0*/  I2F.RP R10, R4 ;  /* 0x00000004000a7306 */ /* 0x000e700000209400 */
[----:B0-----:R-:W0:Y:S08]  /*10db0*/  MUFU.RCP R8, R8 ;  /* 0x0000000800087308 */ /* 0x001e300000001000 */
[----:B-1----:R-:W-:Y:S01]  /*10dc0*/  MUFU.RCP R10, R10 ;  /* 0x0000000a000a7308 */ /* 0x002fe20000001000 */
[----:B0-----:R-:W-:Y:S01]  /*10dd0*/  VIADD R2, R8, 0xffffffe ;  /* 0x0ffffffe08027836 */ /* 0x001fe20000000000 */
[----:B------:R-:W-:-:S06]  /*10de0*/  IABS R8, R5 ;  /* 0x0000000500087213 */ /* 0x000fcc0000000000 */
[----:B------:R0:W1:Y:S02]  /*10df0*/  F2I.FTZ.U32.TRUNC.NTZ R3, R2 ;  /* 0x0000000200037305 */ /* 0x000064000021f000 */
[----:B0-----:R-:W-:Y:S02]  /*10e00*/  IMAD.MOV.U32 R2, RZ, RZ, RZ ;  /* 0x000000ffff027224 */ /* 0x001fe400078e00ff */
[----:B-1----:R-:W-:-:S04]  /*10e10*/  IMAD.MOV R11, RZ, RZ, -R3 ;  /* 0x000000ffff0b7224 */ /* 0x002fc800078e0a03 */
[----:B------:R-:W-:-:S04]  /*10e20*/  IMAD R11, R11, R12, RZ ;  /* 0x0000000c0b0b7224 */ /* 0x000fc800078e02ff */
[----:B------:R-:W-:-:S04]  /*10e30*/  IMAD.HI.U32 R3, R3, R11, R2 ;  /* 0x0000000b03037227 */ /* 0x000fc800078e0002 */
[----:B------:R-:W-:Y:S02]  /*10e40*/  IMAD.MOV R11, RZ, RZ, -R13 ;  /* 0x000000ffff0b7224 */ /* 0x000fe400078e0a0d */
[----:B------:R-:W-:-:S04]  /*10e50*/  IMAD.HI.U32 R2, R3, R8, RZ ;  /* 0x0000000803027227 */ /* 0x000fc800078e00ff */
[----:B------:R-:W-:Y:S01]  /*10e60*/  IMAD R3, R2, R11, R8 ;  /* 0x0000000b02037224 */ /* 0x000fe200078e0208 */
[----:B------:R-:W-:Y:S01]  /*10e70*/  LOP3.LUT R8, R5, R6, RZ, 0x3c, !PT ;  /* 0x0000000605087212 */ /* 0x000fe200078e3cff */
[----:B------:R-:W-:-:S03]  /*10e80*/  VIADD R11, R10, 0xffffffe ;  /* 0x0ffffffe0a0b7836 */ /* 0x000fc60000000000 */
[----:B------:R-:W-:Y:S02]  /*10e90*/  ISETP.GT.U32.AND P1, PT, R12, R3, PT ;  /* 0x000000030c00720c */ /* 0x000fe40003f24070 */
[----:B------:R-:W-:-:S11]  /*10ea0*/  ISETP.GE.AND P2, PT, R8, RZ, PT ;  /* 0x000000ff0800720c */ /* 0x000fd60003f46270 */
[----:B------:R-:W-:Y:S02]  /*10eb0*/  @!P1 IMAD.IADD R3, R3, 0x1, -R12 ;  /* 0x0000000103039824 */ /* 0x000fe400078e0a0c */
[----:B------:R-:W-:Y:S01]  /*10ec0*/  @!P1 VIADD R2, R2, 0x1 ;  /* 0x0000000102029836 */ /* 0x000fe20000000000 */
[----:B------:R-:W-:Y:S02]  /*10ed0*/  ISETP.NE.AND P1, PT, R6, RZ, PT ;  /* 0x000000ff0600720c */ /* 0x000fe40003f25270 */
[----:B------:R-:W-:Y:S02]  /*10ee0*/  ISETP.GE.U32.AND P0, PT, R3, R12, PT ;  /* 0x0000000c0300720c */ /* 0x000fe40003f06070 */
[----:B------:R-:W0:Y:S11]  /*10ef0*/  F2I.FTZ.U32.TRUNC.NTZ R3, R11 ;  /* 0x0000000b00037305 */ /* 0x000e36000021f000 */
[----:B------:R-:W-:-:S04]  /*10f00*/  @P0 VIADD R2, R2, 0x1 ;  /* 0x0000000102020836 */ /* 0x000fc80000000000 */
[----:B------:R-:W-:Y:S01]  /*10f10*/  IMAD.MOV.U32 R10, RZ, RZ, R2 ;  /* 0x000000ffff0a7224 */ /* 0x000fe200078e0002 */
[----:B------:R-:W-:Y:S01]  /*10f20*/  IABS R2, R9 ;  /* 0x0000000900027213 */ /* 0x000fe20000000000 */
[----:B0-----:R-:W-:Y:S02]  /*10f30*/  IMAD.MOV R13, RZ, RZ, -R3 ;  /* 0x000000ffff0d7224 */ /* 0x001fe400078e0a03 */
[----:B------:R-:W-:Y:S01]  /*10f40*/  @!P2 IMAD.MOV R10, RZ, RZ, -R10 ;  /* 0x000000ffff0aa224 */ /* 0x000fe200078e0a0a */
[----:B------:R-:W-:Y:S01]  /*10f50*/  @!P1 LOP3.LUT R10, RZ, R6, RZ, 0x33, !PT ;  /* 0x00000006ff0a9212 */ /* 0x000fe200078e33ff */
[----:B------:R-:W-:Y:S02]  /*10f60*/  IMAD.MOV R12, RZ, RZ, -R2 ;  /* 0x000000ffff0c7224 */ /* 0x000fe400078e0a02 */
[----:B------:R-:W-:Y:S01]  /*10f70*/  IMAD R11, R13, R4, RZ ;  /* 0x000000040d0b7224 */ /* 0x000fe200078e02ff */
[----:B------:R-:W-:Y:S01]  /*10f80*/  IABS R8, R10 ;  /* 0x0000000a00087213 */ /* 0x000fe20000000000 */
[----:B------:R-:W-:-:S04]  /*10f90*/  IMAD.MOV.U32 R2, RZ, RZ, RZ ;  /* 0x000000ffff027224 */ /* 0x000fc800078e00ff */
[----:B------:R-:W-:-:S04]  /*10fa0*/  IMAD.HI.U32 R2, R3, R11, R2 ;  /* 0x0000000b03027227 */ /* 0x000fc800078e0002 */
[----:B------:R-:W-:Y:S02]  /*10fb0*/  IMAD.MOV.U32 R3, RZ, RZ, R8 ;  /* 0x000000ffff037224 */ /* 0x000fe400078e0008 */
[----:B------:R-:W-:Y:S02]  /*10fc0*/  IMAD.MOV.U32 R8, RZ, RZ, R12 ;  /* 0x000000ffff087224 */ /* 0x000fe400078e000c */
[----:B------:R-:W-:-:S04]  /*10fd0*/  IMAD.HI.U32 R2, R2, R3, RZ ;  /* 0x0000000302027227 */ /* 0x000fc800078e00ff */
[----:B------:R-:W-:-:S05]  /*10fe0*/  IMAD R3, R2, R8, R3 ;  /* 0x0000000802037224 */ /* 0x000fca00078e0203 */
[----:B------:R-:W-:-:S13]  /*10ff0*/  ISETP.GT.U32.AND P1, PT, R4, R3, PT ;  /* 0x000000030400720c */ /* 0x000fda0003f24070 */
[----:B------:R-:W-:Y:S02]  /*11000*/  @!P1 IMAD.IADD R3, R3, 0x1, -R4 ;  /* 0x0000000103039824 */ /* 0x000fe400078e0a04 */
[----:B------:R-:W-:Y:S01]  /*11010*/  @!P1 VIADD R2, R2, 0x1 ;  /* 0x0000000102029836 */ /* 0x000fe20000000000 */
[----:B------:R-:W-:Y:S02]  /*11020*/  ISETP.NE.AND P1, PT, R9, RZ, PT ;  /* 0x000000ff0900720c */ /* 0x000fe40003f25270 */
[----:B------:R-:W-:Y:S02]  /*11030*/  ISETP.GE.U32.AND P0, PT, R3, R4, PT ;  /* 0x000000040300720c */ /* 0x000fe40003f06070 */
[----:B------:R-:W-:-:S04]  /*11040*/  LOP3.LUT R3, R10, R9, RZ, 0x3c, !PT ;  /* 0x000000090a037212 */ /* 0x000fc800078e3cff */
[----:B------:R-:W-:Y:S01]  /*11050*/  ISETP.GE.AND P2, PT, R3, RZ, PT ;  /* 0x000000ff0300720c */ /* 0x000fe20003f46270 */
[----:B------:R-:W-:-:S06]  /*11060*/  IMAD.MOV R3, RZ, RZ, -R10 ;  /* 0x000000ffff037224 */ /* 0x000fcc00078e0a0a */
[----:B------:R-:W-:-:S06]  /*11070*/  @P0 VIADD R2, R2, 0x1 ;  /* 0x0000000102020836 */ /* 0x000fcc0000000000 */
[----:B------:R-:W-:Y:S01]  /*11080*/  @!P2 IMAD.MOV R2, RZ, RZ, -R2 ;  /* 0x000000ffff02a224 */ /* 0x000fe200078e0a02 */
[----:B------:R-:W-:-:S05]  /*11090*/  @!P1 LOP3.LUT R2, RZ, R9, RZ, 0x33, !PT ;  /* 0x00000009ff029212 */ /* 0x000fca00078e33ff */
[----:B------:R-:W-:-:S04]  /*110a0*/  IMAD.MOV R18, RZ, RZ, -R2 ;  /* 0x000000ffff127224 */ /* 0x000fc800078e0a02 */
[C---:B------:R-:W-:Y:S02]  /*110b0*/  IMAD R18, R9.reuse, R18, R10 ;  /* 0x0000001209127224 */ /* 0x040fe400078e020a */
[----:B------:R-:W-:Y:S02]  /*110c0*/  IMAD R9, R9, 0x1000000, R2 ;  /* 0x0100000009097824 */ /* 0x000fe400078e0202 */
[----:B------:R-:W-:Y:S02]  /*110d0*/  IMAD R2, R6, R3, R5 ;  /* 0x0000000306027224 */ /* 0x000fe400078e0205 */
[----:B------:R-:W-:Y:S01]  /*110e0*/  IMAD R18, R18, 0x10000, R9 ;  /* 0x0001000012127824 */ /* 0x000fe200078e0209 */
[----:B------:R-:W-:Y:S06]  /*110f0*/  BRA `(.L_x_1329) ;  /* 0x0000000000f47947 */ /* 0x000fec0003800000 */
.L_x_1328:
[----:B------:R-:W0:Y:S02]  /*11100*/  LDC.64 R2, c[0x0][0xc90] ;  /* 0x00032400ff027b82 */ /* 0x000e240000000a00 */
[----:B0-----:R-:W-:-:S05]  /*11110*/  IMAD.WIDE R2, R19, 0x4, R2 ;  /* 0x0000000413027825 */ /* 0x001fca00078e0202 */
[----:B------:R0:W2:Y:S01]  /*11120*/  LDG.E R13, desc[UR36][R2.64] ;  /* 0x00000024020d7981 */ /* 0x0000a2000c1e1900 */
[----:B------:R-:W-:Y:S01]  /*11130*/  IABS R15, R5 ;  /* 0x00000005000f7213 */ /* 0x000fe20000000000 */
[----:B0-----:R-:W-:Y:S02]  /*11140*/  IMAD.MOV.U32 R2, RZ, RZ, RZ ;  /* 0x000000ffff027224 */ /* 0x001fe400078e00ff */
[----:B--2---:R-:W-:-:S05]  /*11150*/  IMAD R4, R6, R13, RZ ;  /* 0x0000000d06047224 */ /* 0x004fca00078e02ff */
[-C--:B------:R-:W-:Y:S02]  /*11160*/  IABS R10, R4.reuse ;  /* 0x00000004000a7213 */ /* 0x080fe40000000000 */
[----:B------:R-:W-:Y:S02]  /*11170*/  IABS R12, R4 ;  /* 0x00000004000c7213 */ /* 0x000fe40000000000 */
[----:B------:R-:W0:Y:S08]  /*11180*/  I2F.RP R8, R10 ;  /* 0x0000000a00087306 */ /* 0x000e300000209400 */
[----:B0-----:R-:W0:Y:S02]  /*11190*/  MUFU.RCP R8, R8 ;  /* 0x0000000800087308 */ /* 0x001e240000001000 */
[----:B0-----:R-:W-:-:S06]  /*111a0*/  VIADD R9, R8, 0xffffffe ;  /* 0x0ffffffe08097836 */ /* 0x001fcc0000000000 */
[----:B------:R-:W0:Y:S02]  /*111b0*/  F2I.FTZ.U32.TRUNC.NTZ R3, R9 ;  /* 0x0000000900037305 */ /* 0x000e24000021f000 */
[----:B0-----:R-:W-:-:S04]  /*111c0*/  IMAD.MOV R11, RZ, RZ, -R3 ;  /* 0x000000ffff0b7224 */ /* 0x001fc800078e0a03 */
[----:B------:R-:W-:-:S04]  /*111d0*/  IMAD R11, R11, R10, RZ ;  /* 0x0000000a0b0b7224 */ /* 0x000fc800078e02ff */
[----:B------:R-:W-:-:S04]  /*111e0*/  IMAD.HI.U32 R2, R3, R11, R2 ;  /* 0x0000000b03027227 */ /* 0x000fc800078e0002 */
[----:B------:R-:W-:Y:S02]  /*111f0*/  IMAD.MOV R3, RZ, RZ, -R12 ;  /* 0x000000ffff037224 */ /* 0x000fe400078e0a0c */
        /* <DEDUP_REMOVED lines=12> */
[----:B------:R-:W-:Y:S02]  /*112c0*/  IMAD R11, R13, R2, RZ ;  /* 0x000000020d0b7224 */ /* 0x000fe400078e02ff */
[----:B------:R-:W-:Y:S02]  /*112d0*/  IMAD.MOV R2, RZ, RZ, -R2 ;  /* 0x000000ffff027224 */ /* 0x000fe400078e0a02 */
[----:B------:R-:W-:Y:S02]  /*112e0*/  IMAD.MOV R3, RZ, RZ, -R11 ;  /* 0x000000ffff037224 */ /* 0x000fe400078e0a0b */
[----:B------:R-:W-:Y:S02]  /*112f0*/  IMAD R4, R4, R2, R5 ;  /* 0x0000000204047224 */ /* 0x000fe400078e0205 */
[----:B------:R-:W-:Y:S01]  /*11300*/  IMAD.MOV.U32 R2, RZ, RZ, RZ ;  /* 0x000000ffff027224 */ /* 0x000fe200078e00ff */
[----:B------:R-:W-:-:S04]  /*11310*/  VIADDMNMX R13, R3, UR5, R13, PT ;  /* 0x00000005030d7c46 */ /* 0x000fc8000b80010d */
[-C--:B------:R-:W-:Y:S01]  /*11320*/  IABS R10, R13.reuse ;  /* 0x0000000d000a7213 */ /* 0x080fe20000000000 */
[----:B------:R-:W-:Y:S01]  /*11330*/  IMAD.MOV R18, RZ, RZ, -R13 ;  /* 0x000000ffff127224 */ /* 0x000fe200078e0a0d */
[----:B------:R-:W-:Y:S02]  /*11340*/  IABS R12, R13 ;  /* 0x0000000d000c7213 */ /* 0x000fe40000000000 */
[----:B------:R-:W0:Y:S08]  /*11350*/  I2F.RP R8, R10 ;  /* 0x0000000a00087306 */ /* 0x000e300000209400 */
[----:B0-----:R-:W0:Y:S02]  /*11360*/  MUFU.RCP R8, R8 ;  /* 0x0000000800087308 */ /* 0x001e240000001000 */
[----:B0-----:R-:W-:-:S06]  /*11370*/  VIADD R3, R8, 0xffffffe ;  /* 0x0ffffffe08037836 */ /* 0x001fcc0000000000 */
[----:B------:R-:W0:Y:S02]  /*11380*/  F2I.FTZ.U32.TRUNC.NTZ R3, R3 ;  /* 0x0000000300037305 */ /* 0x000e24000021f000 */
[----:B0-----:R-:W-:-:S04]  /*11390*/  IMAD.MOV R9, RZ, RZ, -R3 ;  /* 0x000000ffff097224 */ /* 0x001fc800078e0a03 */
[----:B------:R-:W-:Y:S01]  /*113a0*/  IMAD.MOV.U32 R5, RZ, RZ, R9 ;  /* 0x000000ffff057224 */ /* 0x000fe200078e0009 */
[----:B------:R-:W-:-:S03]  /*113b0*/  IABS R9, R4 ;  /* 0x0000000400097213 */ /* 0x000fc60000000000 */
        /* <DEDUP_REMOVED lines=11> */
[----:B------:R-:W-:Y:S02]  /*11470*/  ISETP.GE.AND P2, PT, R3, RZ, PT ;  /* 0x000000ff0300720c */ /* 0x000fe40003f46270 */
[----:B------:R-:W-:-:S05]  /*11480*/  IADD3 R3, R11, 0x1000000, R4 ;  /* 0x010000000b037810 */ /* 0x000fca0007ffe004 */
[----:B------:R-:W-:-:S06]  /*11490*/  @P0 VIADD R2, R2, 0x1 ;  /* 0x0000000102020836 */ /* 0x000fcc0000000000 */
[----:B------:R-:W-:Y:S01]  /*114a0*/  @!P2 IMAD.MOV R2, RZ, RZ, -R2 ;  /* 0x000000ffff02a224 */ /* 0x000fe200078e0a02 */
[----:B------:R-:W-:-:S05]  /*114b0*/  @!P1 LOP3.LUT R2, RZ, R13, RZ, 0x33, !PT ;  /* 0x0000000dff029212 */ /* 0x000fca00078e33ff */
[----:B------:R-:W-:-:S07]  /*114c0*/  IMAD R18, R2, R18, R3 ;  /* 0x0000001202127224 */ /* 0x000fce00078e0203 */
.L_x_1329:
[----:B------:R-:W-:-:S05]  /*114d0*/  LOP3.LUT R17, RZ, R2, RZ, 0x33, !PT ;  /* 0x00000002ff117212 */ /* 0x000fca00078e33ff */
[----:B------:R-:W-:Y:S01]  /*114e0*/  IMAD.IADD R17, R6, 0x1, R17 ;  /* 0x0000000106117824 */ /* 0x000fe200078e0211 */
[----:B------:R-:W-:Y:S06]  /*114f0*/  BRA `(.L_x_1330) ;  /* 0x0000000000147947 */ /* 0x000fec0003800000 */
.L_x_1325:
[----:B------:R-:W-:Y:S01]  /*11500*/  ULDC UR4, c[0x0][0xc3c] ;  /* 0x00030f0000047ab9 */ /* 0x000fe20000000800 */
[----:B------:R-:W-:Y:S02]  /*11510*/  IMAD.MOV.U32 R17, RZ, RZ, RZ ;  /* 0x000000ffff117224 */ /* 0x000fe400078e00ff */
[----:B------:R-:W-:Y:S02]  /*11520*/  IMAD.U32 R16, RZ, RZ, UR6 ;  /* 0x00000006ff107e24 */ /* 0x000fe4000f8e00ff */
[----:B------:R-:W-:Y:S02]  /*11530*/  IMAD.MOV.U32 R18, RZ, RZ, RZ ;  /* 0x000000ffff127224 */ /* 0x000fe400078e00ff */
[----:B------:R-:W-:-:S07]  /*11540*/  IMAD.U32 R19, RZ, RZ, UR4 ;  /* 0x00000004ff137e24 */ /* 0x000fce000f8e00ff */
.L_x_1330:
[----:B------:R-:W-:-:S13]  /*11550*/  ISETP.NE.AND P0, PT, R7, RZ, PT ;  /* 0x000000ff0700720c */ /* 0x000fda0003f05270 */
[----:B------:R-:W0:Y:S01]  /*11560*/  @!P0 S2R R3, SR_CgaCtaId ;  /* 0x0000000000038919 */ /* 0x000e220000008800 */
[----:B------:R-:W-:-:S04]  /*11570*/  @!P0 MOV R2, 0x400 ;  /* 0x0000040000028802 */ /* 0x000fc80000000f00 */
[----:B0-----:R-:W-:-:S05]  /*11580*/  @!P0 LEA R2, R3, R2, 0x18 ;  /* 0x0000000203028211 */ /* 0x001fca00078ec0ff */
[----:B------:R0:W-:Y:S01]  /*11590*/  @!P0 STS.128 [R2+0x2a8d0], R16 ;  /* 0x02a8d01002008388 */ /* 0x0001e20000000c00 */
[----:B------:R-:W-:Y:S06]  /*115a0*/  BAR.ARV 0x5, 0x180 ;  /* 0x0146000000007b1d */ /* 0x000fec0000002000 */
.L_x_1323:
[----:B------:R2:W-:Y:S01]  /*115b0*/  STL [R1+0x10], RZ ;  /* 0x000010ff01007387 */ /* 0x0005e20000100800 */
[----:B------:R-:W-:Y:S01]  /*115c0*/  ULDC UR4, c[0x0][0xc3c] ;  /* 0x00030f0000047ab9 */ /* 0x000fe20000000800 */
[----:B------:R-:W-:Y:S01]  /*115d0*/  IMAD.MOV.U32 R28, RZ, RZ, 0x1 ;  /* 0x00000001ff1c7424 */ /* 0x000fe200078e00ff */
[----:B-1----:R-:W-:Y:S01]  /*115e0*/  ISETP.GE.AND P0, PT, R19, UR4, PT ;  /* 0x0000000413007c0c */ /* 0x002fe2000bf06270 */
[----:B------:R-:W-:-:S12]  /*115f0*/  IMAD.MOV.U32 R26, RZ, RZ, RZ ;  /* 0x000000ffff1a7224 */ /* 0x000fd800078e00ff */
[----:B--2---:R-:W-:Y:S05]  /*11600*/  @P0 BRA `(.L_x_1331) ;  /* 0x00000050009c0947 */ /* 0x004fea0003800000 */
[----:B0-----:R-:W2:Y:S01]  /*11610*/  LDL R2, [R1+0x14] ;  /* 0x0000140001027983 */ /* 0x001ea20000100800 */
[----:B------:R-:W0:Y:S01]  /*11620*/  S2UR UR5, SR_CgaCtaId ;  /* 0x00000000000579c3 */ /* 0x000e220000008800 */
[----:B------:R-:W-:Y:S01]  /*11630*/  LOP3.LUT R4, R0, 0x7f, RZ, 0xc0, !PT ;  /* 0x0000007f00047812 */ /* 0x000fe200078ec0ff */
[----:B------:R-:W-:Y:S01]  /*11640*/  BSSY B8, `(.L_x_1331) ;  /* 0x0000523000087945 */ /* 0x000fe20003800000 */
[----:B------:R1:W-:Y:S01]  /*11650*/  STL [R1+0x10], RZ ;  /* 0x000010ff01007387 */ /* 0x0003e20000100800 */
[----:B------:R-:W-:Y:S01]  /*11660*/  IMAD.MOV.U32 R28, RZ, RZ, 0x1 ;  /* 0x00000001ff1c7424 */ /* 0x000fe200078e00ff */
[----:B------:R-:W-:Y:S01]  /*11670*/  SHF.R.U32.HI R5, RZ, 0x3, R4 ;  /* 0x00000003ff057819 */ /* 0x000fe20000011604 */
[----:B------:R-:W-:Y:S01]  /*11680*/  IMAD.MOV.U32 R26, RZ, RZ, RZ ;  /* 0x000000ffff1a7224 */ /* 0x000fe200078e00ff */
[----:B------:R-:W-:Y:S01]  /*11690*/  ULDC UR39, c[0x0][0xc] ;  /* 0x0000030000277ab9 */ /* 0x000fe20000000800 */
[----:B--2---:R-:W-:Y:S01]  /*116a0*/  R2UR UR4, R2 ;  /* 0x00000000020472ca */ /* 0x004fe200000e0000 */
[----:B------:R-:W-:-:S05]  /*116b0*/  IMAD.SHL.U32 R2, R0, 0x8, RZ ;  /* 0x0000000800027824 */ /* 0x000fca00078e00ff */
[C---:B------:R-:W-:Y:S02]  /*116c0*/  LOP3.LUT R3, R2.reuse, 0x1f8, RZ, 0xc0, !PT ;  /* 0x000001f802037812 */ /* 0x040fe400078ec0ff */
[----:B------:R-:W-:Y:S02]  /*116d0*/  LOP3.LUT R4, R2, 0x38, RZ, 0xc0, !PT ;  /* 0x0000003802047812 */ /* 0x000fe400078ec0ff */
[----:B------:R-:W-:Y:S01]  /*116e0*/  LOP3.LUT R3, R3, 0x38, R0, 0x78, !PT ;  /* 0x0000003803037812 */ /* 0x000fe200078e7800 */
[----:B------:R-:W-:Y:S02]  /*116f0*/  IMAD.SHL.U32 R0, R0, 0x10, RZ ;  /* 0x0000001000007824 */ /* 0x000fe400078e00ff */
[----:B------:R-:W-:Y:S01]  /*11700*/  ULOP3.LUT UR38, UR4, 0x2, URZ, 0xfc, !UPT ;  /* 0x0000000204267892 */ /* 0x000fe2000f8efc3f */
[----:B------:R-:W-:Y:S02]  /*11710*/  LOP3.LUT R32, R3, 0x200, R2, 0xf8, !PT ;  /* 0x0000020003207812 */ /* 0x000fe400078ef802 */
[----:B------:R-:W-:Y:S01]  /*11720*/  UMOV UR4, 0x400 ;  /* 0x0000040000047882 */ /* 0x000fe20000000000 */
[----:B------:R-:W-:Y:S01]  /*11730*/  LOP3.LUT R3, R5, 0x70, R0, 0xf8, !PT ;  /* 0x0000007005037812 */ /* 0x000fe200078ef800 */
[----:B0-----:R-:W-:Y:S01]  /*11740*/  ULEA UR4, UR5, UR4, 0x18 ;  /* 0x0000000405047291 */ /* 0x001fe2000f8ec03f */
[----:B------:R-:W-:-:S02]  /*11750*/  LOP3.LUT R2, R4, 0x40, RZ, 0xfc, !PT ;  /* 0x0000004004027812 */ /* 0x000fc400078efcff */
[----:B------:R-:W-:-:S03]  /*11760*/  LOP3.LUT R0, R4, 0x80, RZ, 0xfc, !PT ;  /* 0x0000008004007812 */ /* 0x000fc600078efcff */
[----:B------:R-:W-:-:S04]  /*11770*/  IMAD.U32 R22, RZ, RZ, UR4 ;  /* 0x00000004ff167e24 */ /* 0x000fc8000f8e00ff */
[----:B-1----:R-:W-:-:S07]  /*11780*/  IMAD R33, R32, 0x2, R22 ;  /* 0x0000000220217824 */ /* 0x002fce00078e0216 */
.L_x_1404:
[----:B------:R-:W-:Y:S05]  /*11790*/  YIELD ;  /* 0x0000000000007946 */ /* 0x000fea0003800000 */
[----:B------:R-:W-:Y:S01]  /*117a0*/  ULDC.64 UR4, c[0x0][0xa28] ;  /* 0x00028a0000047ab9 */ /* 0x000fe20000000a00 */
[----:B------:R-:W-:Y:S01]  /*117b0*/  IMAD.MOV.U32 R37, RZ, RZ, RZ ;  /* 0x000000ffff257224 */ /* 0x000fe200078e00ff */
[----:B------:R-:W-:-:S04]  /*117c0*/  ISETP.NE.U32.AND P0, PT, RZ, UR4, PT ;  /* 0x00000004ff007c0c */ /* 0x000fc8000bf05070 */
[----:B------:R-:W-:Y:S01]  /*117d0*/  ISETP.NE.AND.EX P0, PT, RZ, UR5, PT, P0 ;  /* 0x00000005ff007c0c */ /* 0x000fe2000bf05300 */
[----:B------:R-:W-:-:S12]  /*117e0*/  ULDC.64 UR4, c[0x0][0xa18] ;  /* 0x0002860000047ab9 */ /* 0x000fd80000000a00 */
[----:B0-----:R-:W0:Y:S02]  /*117f0*/  @P0 LDC.64 R2, c[0x0][0xa28] ;  /* 0x00028a00ff020b82 */ /* 0x001e240000000a00 */
[----:B0-----:R-:W-:-:S05]  /*11800*/  @P0 IMAD.WIDE R2, R19, 0x4, R2 ;  /* 0x0000000413020825 */ /* 0x001fca00078e0202 */
[----:B------:R0:W5:Y:S01]  /*11810*/  @P0 LDG.E R37, desc[UR36][R2.64] ;  /* 0x0000002402250981 */ /* 0x000162000c1e1900 */
[----:B------:R-:W-:Y:S01]  /*11820*/  ISETP.NE.U32.AND P0, PT, RZ, UR4, PT ;  /* 0x00000004ff007c0c */ /* 0x000fe2000bf05070 */
[----:B------:R-:W-:Y:S01]  /*11830*/  IMAD.MOV.U32 R35, RZ, RZ, RZ ;  /* 0x000000ffff237224 */ /* 0x000fe200078e00ff */
[----:B------:R-:W-:Y:S02]  /*11840*/  LOP3.LUT R23, R23, 0xffffff7f, RZ, 0xc0, !PT ;  /* 0xffffff7f17177812 */ /* 0x000fe400078ec0ff */
[----:B------:R-:W-:Y:S01]  /*11850*/  ISETP.NE.AND.EX P1, PT, RZ, UR5, PT, P0 ;  /* 0x00000005ff007c0c */ /* 0x000fe2000bf25300 */
[----:B------:R-:W-:Y:S02]  /*11860*/  ULDC.64 UR4, c[0x0][0xa00] ;  /* 0x0002800000047ab9 */ /* 0x000fe40000000a00 */
[----:B------:R-:W-:Y:S01]  /*11870*/  ISETP.NE.U32.AND P0, PT, RZ, UR4, PT ;  /* 0x00000004ff007c0c */ /* 0x000fe2000bf05070 */
[----:B0-----:R-:W0:Y:S03]  /*11880*/  LDC.64 R2, c[0x0][0xa00] ;  /* 0x00028000ff027b82 */ /* 0x001e260000000a00 */
[----:B------:R-:W-:Y:S01]  /*11890*/  ISETP.NE.AND.EX P2, PT, RZ, UR5, PT, P0 ;  /* 0x00000005ff007c0c */ /* 0x000fe2000bf45300 */
[----:B------:R-:W-:-:S05]  /*118a0*/  ULDC.64 UR4, c[0x0][0x418] ;  /* 0x0001060000047ab9 */ /* 0x000fca0000000a00 */
[----:B------:R-:W1:Y:S07]  /*118b0*/  @P1 LDC.64 R30, c[0x0][0xa18] ;  /* 0x00028600ff1e1b82 */ /* 0x000e6e0000000a00 */
[----:B------:R-:W-:Y:S01]  /*118c0*/  @P2 LOP3.LUT R23, R23, 0x80, RZ, 0xfc, !PT ;  /* 0x0000008017172812 */ /* 0x000fe200078efcff */
[----:B0-----:R-:W-:-:S05]  /*118d0*/  IMAD.WIDE R2, R19, 0x4, R2 ;  /* 0x0000000413027825 */ /* 0x001fca00078e0202 */
[----:B------:R0:W5:Y:S01]  /*118e0*/  @P2 LDG.E R35, desc[UR36][R2.64] ;  /* 0x0000002402232981 */ /* 0x000162000c1e1900 */
[----:B-1----:R-:W-:-:S06]  /*118f0*/  @P1 IMAD.WIDE R30, R19, 0x4, R30 ;  /* 0x00000004131e1825 */ /* 0x002fcc00078e021e */
[----:B------:R0:W5:Y:S01]  /*11900*/  @P1 LDG.E R30, desc[UR36][R30.64] ;  /* 0x000000241e1e1981 */ /* 0x000162000c1e1900 */
[----:B------:R-:W-:-:S03]  /*11910*/  UISETP.NE.U32.AND UP0, UPT, UR4, URZ, UPT ;  /* 0x0000003f0400728c */ /* 0x000fc6000bf05070 */
[----:B------:R-:W-:Y:S01]  /*11920*/  ULDC UR4, c[0x0][0x424] ;  /* 0x0001090000047ab9 */ /* 0x000fe20000000800 */
[----:B------:R-:W-:-:S03]  /*11930*/  UISETP.NE.AND.EX UP0, UPT, UR5, URZ, UPT, UP0 ;  /* 0x0000003f0500728c */ /* 0x000fc6000bf05300 */
[----:B------:R-:W-:Y:S01]  /*11940*/  ULDC UR5, c[0x0][0x2f0] ;  /* 0x0000bc0000057ab9 */ /* 0x000fe20000000800 */
[----:B------:R-:W-:-:S04]  /*11950*/  USEL UR4, UR4, 0x1, UP0 ;  /* 0x0000000104047887 */ /* 0x000fc80008000000 */
[----:B------:R-:W-:-:S06]  /*11960*/  UIMAD UR4, UR4, UR5, URZ ;  /* 0x00000005040472a4 */ /* 0x000fcc000f8e023f */
[----:B------:R-:W-:Y:S01]  /*11970*/  IMAD.U32 R34, RZ, RZ, UR4 ;  /* 0x00000004ff227e24 */ /* 0x000fe2000f8e00ff */
[----:B0-2---:R-:W-:Y:S06]  /*11980*/  @P1 BRA `(.L_x_1332) ;  /* 0x0000000000181947 */ /* 0x005fec0003800000 */
[----:B------:R-:W-:Y:S02]  /*11990*/  ULDC UR4, c[0x0][0x288] ;  /* 0x0000a20000047ab9 */ /* 0x000fe40000000800 */
[----:B-----5:R-:W-:Y:S01]  /*119a0*/  IMAD.U32 R30, RZ, RZ, UR4 ;  /* 0x00000004ff1e7e24 */ /* 0x020fe2000f8e00ff */
[----:B------:R-:W-:Y:S06]  /*119b0*/  @!P2 BRA `(.L_x_1332) ;  /* 0x00000000000ca947 */ /* 0x000fec0003800000 */
[----:B------:R-:W2:Y:S04]  /*119c0*/  LDG.E R5, desc[UR36][R2.64] ;  /* 0x0000002402057981 */ /* 0x000ea8000c1e1900 */
[----:B------:R-:W2:Y:S02]  /*119d0*/  LDG.E R30, desc[UR36][R2.64+0x4] ;  /* 0x00000424021e7981 */ /* 0x000ea4000c1e1900 */
[----:B--2---:R-:W-:-:S07]  /*119e0*/  IMAD.IADD R30, R30, 0x1, -R5 ;  /* 0x000000011e1e7824 */ /* 0x004fce00078e0a05 */
.L_x_1332:
[----:B------:R-:W-:Y:S02]  /*119f0*/  ULDC.64 UR4, c[0x0][0xa20] ;  /* 0x0002880000047ab9 */ /* 0x000fe40000000a00 */
[----:B------:R-:W-:-:S04]  /*11a00*/  ISETP.NE.U32.AND P0, PT, RZ, UR4, PT ;  /* 0x00000004ff007c0c */ /* 0x000fc8000bf05070 */
[----:B------:R-:W-:-:S13]  /*11a10*/  ISETP.NE.AND.EX P0, PT, RZ, UR5, PT, P0 ;  /* 0x00000005ff007c0c */ /* 0x000fda000bf05300 */
[----:B------:R-:W-:Y:S05]  /*11a20*/  @!P0 BRA `(.L_x_1333) ;  /* 0x0000000000108947 */ /* 0x000fea0003800000 */
[----:B------:R-:W0:Y:S02]  /*11a30*/  LDC.64 R2, c[0x0][0xa20] ;  /* 0x00028800ff027b82 */ /* 0x000e240000000a00 */
[----:B0-----:R-:W-:-:S05]  /*11a40*/  IMAD.WIDE R2, R19, 0x4, R2 ;  /* 0x0000000413027825 */ /* 0x001fca00078e0202 */
[----:B------:R0:W5:Y:S01]  /*11a50*/  LDG.E R34, desc[UR36][R2.64] ;  /* 0x0000002402227981 */ /* 0x000162000c1e1900 */
[----:B------:R-:W-:Y:S05]  /*11a60*/  BRA `(.L_x_1334) ;  /* 0x0000000000247947 */ /* 0x000fea0003800000 */
.L_x_1333:
        /* <DEDUP_REMOVED lines=9> */
.L_x_1334:
[----:B------:R-:W1:Y:S01]  /*11b00*/  LDC R0, c[0x0][0x448] ;  /* 0x00011200ff007b82 */ /* 0x000e620000000800 */
[----:B------:R-:W-:Y:S01]  /*11b10*/  IMAD.SHL.U32 R27, R17, 0x80, RZ ;  /* 0x00000080111b7824 */ /* 0x000fe200078e00ff */
[----:B------:R-:W-:Y:S01]  /*11b20*/  LOP3.LUT R23, R23, 0xffffffbf, RZ, 0xc0, !PT ;  /* 0xffffffbf17177812 */ /* 0x000fe200078ec0ff */
[----:B-----5:R-:W-:-:S05]  /*11b30*/  IMAD.IADD R34, R34, 0x1, -R37 ;  /* 0x0000000122227824 */ /* 0x020fca00078e0a25 */
[----:B0-----:R-:W0:Y:S01]  /*11b40*/  LDC.64 R2, c[0x0][0x9e0] ;  /* 0x00027800ff027b82 */ /* 0x001e220000000a00 */
[----:B-1----:R-:W-:Y:S01]  /*11b50*/  ISETP.NE.AND P2, PT, R0, 0x1, PT ;  /* 0x000000010000780c */ /* 0x002fe20003f45270 */
[----:B------:R-:W-:Y:S01]  /*11b60*/  VIADD R0, R27, 0x7f ;  /* 0x0000007f1b007836 */ /* 0x000fe20000000000 */
[----:B0-----:R-:W-:-:S11]  /*11b70*/  ISETP.GE.AND P1, PT, R3, 0x1, PT ;  /* 0x000000010300780c */ /* 0x001fd60003f26270 */
[----:B------:R-:W0:Y:S01]  /*11b80*/  @P2 LDC R5, c[0x0][0x44c] ;  /* 0x00011300ff052b82 */ /* 0x000e220000000800 */
[----:B------:R-:W-:-:S07]  /*11b90*/  @P2 LOP3.LUT R23, R23, 0x40, RZ, 0xfc, !PT ;  /* 0x0000004017172812 */ /* 0x000fce00078efcff */
[----:B------:R-:W1:Y:S01]  /*11ba0*/  @P2 LDC R7, c[0x0][0x450] ;  /* 0x00011400ff072b82 */ /* 0x000e620000000800 */
[----:B0-----:R-:W-:Y:S01]  /*11bb0*/  @P2 IMAD.HI.U32 R4, R0, R5, RZ ;  /* 0x0000000500042227 */ /* 0x001fe200078e00ff */
[----:B------:R-:W-:-:S04]  /*11bc0*/  IADD3 R5, R34, 0x1, -R30 ;  /* 0x0000000122057810 */ /* 0x000fc80007ffe81e */
[----:B-1----:R-:W-:-:S05]  /*11bd0*/  @P2 SHF.R.U32.HI R0, RZ, R7, R4 ;  /* 0x00000007ff002219 */ /* 0x002fca0000011604 */
[----:B------:R-:W-:-:S04]  /*11be0*/  IMAD.IADD R7, R5, 0x1, R0 ;  /* 0x0000000105077824 */ /* 0x000fc800078e0200 */
[----:B------:R-:W-:Y:S01]  /*11bf0*/  IMAD.IADD R2, R7, 0x1, R2 ;  /* 0x0000000107027824 */ /* 0x000fe200078e0202 */
[----:B------:R-:W-:Y:S06]  /*11c00*/  @!P1 BRA `(.L_x_1335) ;  /* 0x0000000000489947 */ /* 0x000fec0003800000 */
[C---:B------:R-:W-:Y:S01]  /*11c10*/  ISETP.GT.AND P0, PT, R7.reuse, RZ, PT ;  /* 0x000000ff0700720c */ /* 0x040fe20003f04270 */
[----:B------:R-:W-:Y:S01]  /*11c20*/  BSSY B0, `(.L_x_1336) ;  /* 0x000000e000007945 */ /* 0x000fe20003800000 */
[----:B------:R-:W-:-:S11]  /*11c30*/  VIADD R0, R7, 0xffffffff ;  /* 0xffffffff07007836 */ /* 0x000fd60000000000 */
        /* <DEDUP_REMOVED lines=8> */
.L_x_1337:
[----:B------:R-:W-:-:S13]  /*11cc0*/  ISETP.NE.AND P0, PT, R3, 0x1, PT ;  /* 0x000000010300780c */ /* 0x000fda0003f05270 */
[----:B------:R-:W0:Y:S02]  /*11cd0*/  @P0 LDC.64 R4, c[0x0][0x9e8] ;  /* 0x00027a00ff040b82 */ /* 0x000e240000000a00 */
[----:B0-----:R-:W-:-:S05]  /*11ce0*/  @P0 IMAD.HI.U32 R4, R0, R4, RZ ;  /* 0x0000000400040227 */ /* 0x001fca00078e00ff */
[----:B------:R-:W-:-:S07]  /*11cf0*/  @P0 SHF.R.U32.HI R0, RZ, R5, R4 ;  /* 0x00000005ff000219 */ /* 0x000fce0000011604 */
.L_x_1338:
[----:B------:R-:W-:Y:S05]  /*11d00*/  BSYNC B0 ;  /* 0x0000000000007941 */ /* 0x000fea0003800000 */
.L_x_1336:
[----:B------:R-:W-:-:S05]  /*11d10*/  IMAD R5, R0, R3, R3 ;  /* 0x0000000300057224 */ /* 0x000fca00078e0203 */
[----:B------:R-:W-:-:S07]  /*11d20*/  VIMNMX R2, R2, R5, PT ;  /* 0x0000000502027248 */ /* 0x000fce0003fe0100 */
.L_x_1335:
[----:B------:R-:W0:Y:S01]  /*11d30*/  @P2 LDC R0, c[0x0][0x44c] ;  /* 0x00011300ff002b82 */ /* 0x000e220000000800 */
[----:B------:R-:W-:Y:S01]  /*11d40*/  VIADD R2, R2, 0x5f ;  /* 0x0000005f02027836 */ /* 0x000fe20000000000 */
[----:B------:R-:W-:Y:S01]  /*11d50*/  ULDC UR4, c[0x0][0x9dc] ;  /* 0x0002770000047ab9 */ /* 0x000fe20000000800 */
[----:B------:R-:W-:Y:S02]  /*11d60*/  IMAD.MOV.U32 R5, RZ, RZ, R27 ;  /* 0x000000ffff057224 */ /* 0x000fe400078e001b */
[----:B------:R-:W-:-:S03]  /*11d70*/  IMAD.HI R2, R2, 0x2aaaaaab, RZ ;  /* 0x2aaaaaab02027827 */ /* 0x000fc600078e02ff */
[----:B------:R-:W1:Y:S01]  /*11d80*/  @P2 LDC R7, c[0x0][0x450] ;  /* 0x00011400ff072b82 */ /* 0x000e620000000800 */
[----:B0-----:R-:W-:-:S05]  /*11d90*/  @P2 IMAD.HI.U32 R0, R27, R0, RZ ;  /* 0x000000001b002227 */ /* 0x001fca00078e00ff */
[----:B-1----:R-:W-:Y:S01]  /*11da0*/  @P2 SHF.R.U32.HI R5, RZ, R7, R0 ;  /* 0x00000007ff052219 */ /* 0x002fe20000011600 */
[----:B------:R-:W-:Y:S01]  /*11db0*/  VIADD R0, R34, 0x5f ;  /* 0x0000005f22007836 */ /* 0x000fe20000000000 */
[----:B------:R-:W-:-:S03]  /*11dc0*/  SHF.R.U32.HI R7, RZ, 0x1f, R2 ;  /* 0x0000001fff077819 */ /* 0x000fc60000011602 */
[----:B------:R-:W-:Y:S01]  /*11dd0*/  IMAD.HI R0, R0, 0x2aaaaaab, RZ ;  /* 0x2aaaaaab00007827 */ /* 0x000fe200078e02ff */
[----:B------:R-:W-:-:S04]  /*11de0*/  LEA.HI.SX32 R2, R2, R7, 0x1c ;  /* 0x0000000702027211 */ /* 0x000fc800078fe2ff */
[----:B------:R-:W-:-:S04]  /*11df0*/  SHF.R.U32.HI R7, RZ, 0x1f, R0 ;  /* 0x0000001fff077819 */ /* 0x000fc80000011600 */
[----:B------:R-:W-:-:S04]  /*11e00*/  LEA.HI.SX32 R7, R0, R7, 0x1c ;  /* 0x0000000700077211 */ /* 0x000fc800078fe2ff */
[----:B------:R-:W-:Y:S02]  /*11e10*/  VIMNMX R7, R7, R2, PT ;  /* 0x0000000207077248 */ /* 0x000fe40003fe0100 */
[----:B------:R-:W-:-:S05]  /*11e20*/  IADD3 R2, R5, R34, -R30 ;  /* 0x0000002205027210 */ /* 0x000fca0007ffe81e */
[----:B------:R-:W-:Y:S01]  /*11e30*/  VIADD R0, R2, -UR4 ;  /* 0x8000000402007c36 */ /* 0x000fe20008000000 */
[----:B------:R-:W-:Y:S06]  /*11e40*/  @!P1 BRA `(.L_x_1339) ;  /* 0x0000000000449947 */ /* 0x000fec0003800000 */
[----:B------:R-:W-:Y:S01]  /*11e50*/  ISETP.GT.AND P0, PT, R2, -0x1, PT ;  /* 0xffffffff0200780c */ /* 0x000fe20003f04270 */
[----:B------:R-:W-:-:S12]  /*11e60*/  BSSY B0, `(.L_x_1340) ;  /* 0x000000d000007945 */ /* 0x000fd80003800000 */
        /* <DEDUP_REMOVED lines=8> */
.L_x_1341:
[----:B------:R-:W-:-:S13]  /*11ef0*/  ISETP.NE.AND P0, PT, R3, 0x1, PT ;  /* 0x000000010300780c */ /* 0x000fda0003f05270 */
[----:B------:R-:W0:Y:S02]  /*11f00*/  @P0 LDC.64 R4, c[0x0][0x9e8] ;  /* 0x00027a00ff040b82 */ /* 0x000e240000000a00 */
[----:B0-----:R-:W-:-:S05]  /*11f10*/  @P0 IMAD.HI.U32 R4, R2, R4, RZ ;  /* 0x0000000402040227 */ /* 0x001fca00078e00ff */
[----:B------:R-:W-:-:S07]  /*11f20*/  @P0 SHF.R.U32.HI R2, RZ, R5, R4 ;  /* 0x00000005ff020219 */ /* 0x000fce0000011604 */
.L_x_1342:
[----:B------:R-:W-:Y:S05]  /*11f30*/  BSYNC B0 ;  /* 0x0000000000007941 */ /* 0x000fea0003800000 */
.L_x_1340:
[----:B------:R-:W-:-:S05]  /*11f40*/  IMAD R3, R2, R3, RZ ;  /* 0x0000000302037224 */ /* 0x000fca00078e02ff */
[----:B------:R-:W-:-:S07]  /*11f50*/  VIMNMX R0, R0, R3, !PT ;  /* 0x0000000300007248 */ /* 0x000fce0007fe0100 */
.L_x_1339:
[----:B------:R-:W-:Y:S01]  /*11f60*/  IMAD.HI R0, R0, 0x2aaaaaab, RZ ;  /* 0x2aaaaaab00007827 */ /* 0x000fe200078e02ff */
[----:B------:R-:W-:Y:S04]  /*11f70*/  BSSY B0, `(.L_x_1343) ;  /* 0x000002a000007945 */ /* 0x000fe80003800000 */
[----:B------:R-:W-:-:S04]  /*11f80*/  SHF.R.U32.HI R3, RZ, 0x1f, R0 ;  /* 0x0000001fff037819 */ /* 0x000fc80000011600 */
[----:B------:R-:W-:Y:S02]  /*11f90*/  LEA.HI.SX32 R3, R0, R3, 0x1c ;  /* 0x0000000300037211 */ /* 0x000fe400078fe2ff */
[C---:B------:R-:W-:Y:S02]  /*11fa0*/  LOP3.LUT R0, R18.reuse, 0xff000000, RZ, 0xc0, !PT ;  /* 0xff00000012007812 */ /* 0x040fe400078ec0ff */
[----:B------:R-:W-:Y:S02]  /*11fb0*/  VIMNMX R36, RZ, R3, !PT ;  /* 0x00000003ff247248 */ /* 0x000fe40007fe0100 */
[----:B------:R-:W-:Y:S02]  /*11fc0*/  SHF.R.U32.HI R3, RZ, 0x8, R0 ;  /* 0x00000008ff037819 */ /* 0x000fe40000011600 */
[----:B------:R-:W-:Y:S02]  /*11fd0*/  ISETP.GT.AND P0, PT, R7, R36, PT ;  /* 0x000000240700720c */ /* 0x000fe40003f04270 */
[----:B------:R-:W-:-:S04]  /*11fe0*/  LOP3.LUT R0, R18, 0xff0000, RZ, 0xc0, !PT ;  /* 0x00ff000012007812 */ /* 0x000fc800078ec0ff */
[----:B------:R-:W-:Y:S01]  /*11ff0*/  LEA.HI R3, R0, R3, RZ, 0x10 ;  /* 0x0000000300037211 */ /* 0x000fe200078f80ff */
[----:B------:R-:W-:-:S03]  /*12000*/  IMAD.MOV.U32 R0, RZ, RZ, RZ ;  /* 0x000000ffff007224 */ /* 0x000fc600078e00ff */
[----:B------:R-:W-:-:S03]  /*12010*/  LOP3.LUT R5, R3, 0xff, RZ, 0xc0, !PT ;  /* 0x000000ff03057812 */ /* 0x000fc600078ec0ff */
[----:B------:R-:W-:Y:S05]  /*12020*/  @!P0 BRA `(.L_x_1344) ;  /* 0x0000000000788947 */ /* 0x000fea0003800000 */
[----:B------:R-:W-:Y:S01]  /*12030*/  SHF.R.U32.HI R0, RZ, 0x10, R3 ;  /* 0x00000010ff007819 */ /* 0x000fe20000011603 */
[----:B------:R-:W-:-:S03]  /*12040*/  IMAD.MOV.U32 R2, RZ, RZ, RZ ;  /* 0x000000ffff027224 */ /* 0x000fc600078e00ff */
[----:B------:R-:W-:-:S13]  /*12050*/  ISETP.NE.AND P0, PT, R0, RZ, PT ;  /* 0x000000ff0000720c */ /* 0x000fda0003f05270 */
[----:B------:R-:W0:Y:S02]  /*12060*/  @!P0 LDC R0, c[0x0][0x9f0] ;  /* 0x00027c00ff008b82 */ /* 0x000e240000000800 */
[-C--:B0-----:R-:W-:Y:S02]  /*12070*/  IABS R4, R0.reuse ;  /* 0x0000000000047213 */ /* 0x081fe40000000000 */
[----:B------:R-:W-:Y:S02]  /*12080*/  IABS R10, R0 ;  /* 0x00000000000a7213 */ /* 0x000fe40000000000 */
[----:B------:R-:W0:Y:S08]  /*12090*/  I2F.RP R6, R4 ;  /* 0x0000000400067306 */ /* 0x000e300000209400 */
[----:B0-----:R-:W0:Y:S02]  /*120a0*/  MUFU.RCP R6, R6 ;  /* 0x0000000600067308 */ /* 0x001e240000001000 */
[----:B0-----:R-:W-:-:S02]  /*120b0*/  VIADD R8, R6, 0xffffffe ;  /* 0x0ffffffe06087836 */ /* 0x001fc40000000000 */
[----:B------:R-:W-:-:S04]  /*120c0*/  IMAD.MOV R6, RZ, RZ, -R10 ;  /* 0x000000ffff067224 */ /* 0x000fc800078e0a0a */
[----:B------:R-:W0:Y:S02]  /*120d0*/  F2I.FTZ.U32.TRUNC.NTZ R3, R8 ;  /* 0x0000000800037305 */ /* 0x000e24000021f000 */
[----:B0-----:R-:W-:-:S04]  /*120e0*/  IMAD.MOV R9, RZ, RZ, -R3 ;  /* 0x000000ffff097224 */ /* 0x001fc800078e0a03 */
[----:B------:R-:W-:-:S04]  /*120f0*/  IMAD R9, R9, R4, RZ ;  /* 0x0000000409097224 */ /* 0x000fc800078e02ff */
[----:B------:R-:W-:Y:S01]  /*12100*/  IMAD.HI.U32 R2, R3, R9, R2 ;  /* 0x0000000903027227 */ /* 0x000fe200078e0002 */
[----:B------:R-:W-:-:S05]  /*12110*/  IADD3 R3, R0, -0x1, R7 ;  /* 0xffffffff00037810 */ /* 0x000fca0007ffe007 */
[----:B------:R-:W-:-:S05]  /*12120*/  IMAD.IADD R3, R3, 0x1, -R36 ;  /* 0x0000000103037824 */ /* 0x000fca00078e0a24 */
[----:B------:R-:W-:Y:S02]  /*12130*/  IABS R9, R3 ;  /* 0x0000000300097213 */ /* 0x000fe40000000000 */
[----:B------:R-:W-:-:S03]  /*12140*/  LOP3.LUT R3, R3, R0, RZ, 0x3c, !PT ;  /* 0x0000000003037212 */ /* 0x000fc600078e3cff */
        /* <DEDUP_REMOVED lines=12> */
.L_x_1344:
[----:B------:R-:W-:Y:S05]  /*12210*/  BSYNC B0 ;  /* 0x0000000000007941 */ /* 0x000fea0003800000 */
.L_x_1343:
[-C--:B------:R-:W-:Y:S01]  /*12220*/  IMAD R36, R5, R0.reuse, R36 ;  /* 0x0000000005247224 */ /* 0x080fe200078e0224 */
        /* <DEDUP_REMOVED lines=22> */
.L_x_1346:
        /* <DEDUP_REMOVED lines=20> */
.L_x_1349:
[----:B------:R-:W-:Y:S05]  /*124d0*/  BSYNC B6 ;  /* 0x0000000000067941 */ /* 0x000fea0003800000 */
.L_x_1348:
        /* <DEDUP_REMOVED lines=20> */
.L_x_1352:
        /* <DEDUP_REMOVED lines=15> */
.L_x_1351:
[----:B------:R-:W-:Y:S05]  /*12710*/  BSYNC B6 ;  /* 0x0000000000067941 */ /* 0x000fea0003800000 */
.L_x_1350:
[----:B------:R-:W-:Y:S01]  /*12720*/  ULDC.64 UR4, c[0x0][0x9f8] ;  /* 0x00027e0000047ab9 */ /* 0x000fe20000000a00 */
[----:B------:R-:W-:Y:S01]  /*12730*/  IMAD.MOV.U32 R31, RZ, RZ, R19 ;  /* 0x000000ffff1f7224 */ /* 0x000fe200078e0013 */
[----:B------:R-:W-:Y:S01]  /*12740*/  ISETP.NE.U32.AND P0, PT, RZ, UR4, PT ;  /* 0x00000004ff007c0c */ /* 0x000fe2000bf05070 */
[----:B------:R-:W0:Y:S01]  /*12750*/  S2R R17, SR_TID.X ;  /* 0x0000000000117919 */ /* 0x000e220000002100 */
[----:B------:R-:W1:Y:S01]  /*12760*/  LDC R8, c[0x0][0x430] ;  /* 0x00010c00ff087b82 */ /* 0x000e620000000800 */
[----:B------:R-:W-:Y:S01]  /*12770*/  VIADD R25, R24, 0xffffffff ;  /* 0xffffffff18197836 */ /* 0x000fe20000000000 */
[----:B------:R-:W-:Y:S01]  /*12780*/  ISETP.NE.AND.EX P0, PT, RZ, UR5, PT, P0 ;  /* 0x00000005ff007c0c */ /* 0x000fe2000bf05300 */
[----:B------:R-:W2:Y:S01]  /*12790*/  S2R R21, SR_TID.X ;  /* 0x0000000000157919 */ /* 0x000ea20000002100 */
[----:B------:R-:W-:-:S11]  /*127a0*/  ULDC UR4, c[0x0][0x320] ;  /* 0x0000c80000047ab9 */ /* 0x000fd60000000800 */
[----:B------:R-:W3:Y:S01]  /*127b0*/  @P0 LDC.64 R2, c[0x0][0x9f8] ;  /* 0x00027e00ff020b82 */ /* 0x000ee20000000a00 */
[----:B0-----:R-:W-:-:S04]  /*127c0*/  LOP3.LUT R17, R17, 0x7f, RZ, 0xc0, !PT ;  /* 0x0000007f11117812 */ /* 0x001fc800078ec0ff */
[----:B------:R-:W-:Y:S01]  /*127d0*/  SHF.R.U32.HI R20, RZ, 0x3, R17 ;  /* 0x00000003ff147819 */ /* 0x000fe20000011611 */
[----:B---3--:R-:W-:-:S05]  /*127e0*/  @P0 IMAD.WIDE R2, R19, 0x4, R2 ;  /* 0x0000000413020825 */ /* 0x008fca00078e0202 */
[----:B------:R0:W3:Y:S01]  /*127f0*/  @P0 LDG.E R31, desc[UR36][R2.64] ;  /* 0x00000024021f0981 */ /* 0x0000e2000c1e1900 */
[----:B-1----:R-:W-:Y:S01]  /*12800*/  ISETP.NE.AND P1, PT, R8, 0x1, PT ;  /* 0x000000010800780c */ /* 0x002fe20003f25270 */
[----:B--2---:R-:W-:Y:S01]  /*12810*/  IMAD.SHL.U32 R21, R21, 0x8, RZ ;  /* 0x0000000815157824 */ /* 0x004fe200078e00ff */
[----:B------:R-:W-:Y:S01]  /*12820*/  LOP3.LUT R23, R23, 0xffffffdf, RZ, 0xc0, !PT ;  /* 0xffffffdf17177812 */ /* 0x000fe200078ec0ff */
[----:B------:R-:W1:Y:S03]  /*12830*/  S2R R17, SR_TID.X ;  /* 0x0000000000117919 */ /* 0x000e660000002100 */
[----:B------:R-:W-:-:S07]  /*12840*/  LOP3.LUT R21, R21, 0x38, RZ, 0xc0, !PT ;  /* 0x0000003815157812 */ /* 0x000fce00078ec0ff */
[----:B------:R-:W2:Y:S01]  /*12850*/  @P1 LDC R7, c[0x0][0x434] ;  /* 0x00010d00ff071b82 */ /* 0x000ea20000000800 */
[----:B------:R-:W-:-:S07]  /*12860*/  @P1 LOP3.LUT R23, R23, 0x20, RZ, 0xfc, !PT ;  /* 0x0000002017171812 */ /* 0x000fce00078efcff */
[----:B------:R-:W4:Y:S01]  /*12870*/  @P1 LDC R5, c[0x0][0x438] ;  /* 0x00010e00ff051b82 */ /* 0x000f220000000800 */
[----:B-1----:R-:W-:-:S05]  /*12880*/  IMAD.SHL.U32 R17, R17, 0x10, RZ ;  /* 0x0000001011117824 */ /* 0x002fca00078e00ff */
[----:B------:R-:W-:Y:S02]  /*12890*/  LOP3.LUT R17, R20, 0x70, R17, 0xf8, !PT ;  /* 0x0000007014117812 */ /* 0x000fe400078ef811 */
[----:B------:R-:W-:-:S03]  /*128a0*/  LOP3.LUT R20, R21, 0x40, RZ, 0xfc, !PT ;  /* 0x0000004015147812 */ /* 0x000fc600078efcff */
[----:B------:R-:W-:Y:S01]  /*128b0*/  IMAD R0, R25, 0x60, R17 ;  /* 0x0000006019007824 */ /* 0x000fe200078e0211 */
[----:B------:R-:W-:-:S04]  /*128c0*/  ISETP.GE.AND P2, PT, R20, UR4, PT ;  /* 0x0000000414007c0c */ /* 0x000fc8000bf46270 */
[C---:B------:R-:W-:Y:S01]  /*128d0*/  ISETP.GE.AND P0, PT, R0.reuse, R34, PT ;  /* 0x000000220000720c */ /* 0x040fe20003f06270 */
[----:B------:R-:W-:-:S03]  /*128e0*/  IMAD.IADD R0, R0, 0x1, R37 ;  /* 0x0000000100007824 */ /* 0x000fc600078e0225 */
[----:B------:R-:W-:Y:S01]  /*128f0*/  ISETP.GT.U32.OR P0, PT, R17, 0x5f, P0 ;  /* 0x0000005f1100780c */ /* 0x000fe20000704470 */
[----:B--2---:R-:W-:-:S04]  /*12900*/  @P1 IMAD.HI.U32 R6, R0, R7, RZ ;  /* 0x0000000700061227 */ /* 0x004fc800078e00ff */
[----:B------:R-:W-:Y:S01]  /*12910*/  IMAD.MOV.U32 R4, RZ, RZ, R0 ;  /* 0x000000ffff047224 */ /* 0x000fe200078e0000 */
[----:B----4-:R-:W-:Y:S02]  /*12920*/  @P1 SHF.R.U32.HI R4, RZ, R5, R6 ;  /* 0x00000005ff041219 */ /* 0x010fe40000011606 */
[----:B------:R-:W-:Y:S01]  /*12930*/  ISETP.GE.AND P1, PT, R21, UR4, PT ;  /* 0x0000000415007c0c */ /* 0x000fe2000bf26270 */
[----:B------:R-:W-:Y:S02]  /*12940*/  ULDC UR4, c[0x0][0x2f4] ;  /* 0x0000bd0000047ab9 */ /* 0x000fe40000000800 */
[----:B------:R-:W-:Y:S01]  /*12950*/  IMAD.MOV R5, RZ, RZ, -R4 ;  /* 0x000000ffff057224 */ /* 0x000fe200078e0a04 */
[----:B------:R-:W-:Y:S01]  /*12960*/  SEL R29, RZ, 0x1, P1 ;  /* 0x00000001ff1d7807 */ /* 0x000fe20000800000 */
[----:B0-----:R-:W0:Y:S02]  /*12970*/  @!P0 LDC.64 R2, c[0x0][0x428] ;  /* 0x00010a00ff028b82 */ /* 0x001e240000000a00 */
[----:B------:R-:W-:Y:S01]  /*12980*/  IMAD R0, R8, R5, R0 ;  /* 0x0000000508007224 */ /* 0x000fe200078e0200 */
[----:B------:R-:W-:-:S02]  /*12990*/  @!P0 SHF.R.S32.HI R5, RZ, 0x1f, R4 ;  /* 0x0000001fff058819 */ /* 0x000fc40000011404 */
[----:B------:R-:W-:Y:S02]  /*129a0*/  LOP3.LUT R23, R23, 0xfffffffb, RZ, 0xc0, !PT ;  /* 0xfffffffb17177812 */ /* 0x000fe400078ec0ff */
[----:B------:R-:W-:Y:S01]  /*129b0*/  LOP3.LUT R8, R21, 0x80, RZ, 0xfc, !PT ;  /* 0x0000008015087812 */ /* 0x000fe200078efcff */
[----:B------:R-:W-:Y:S01]  /*129c0*/  UMOV UR5, 0xffffffff ;  /* 0xffffffff00057882 */ /* 0x000fe20000000000 */
[----:B------:R-:W-:Y:S02]  /*129d0*/  LOP3.LUT R24, R18, 0xffff, RZ, 0xc0, !PT ;  /* 0x0000ffff12187812 */ /* 0x000fe400078ec0ff */
[----:B---3--:R-:W-:Y:S01]  /*129e0*/  SHF.R.S32.HI R6, RZ, 0x1f, R31 ;  /* 0x0000001fff067819 */ /* 0x008fe2000001141f */
[----:B0-----:R-:W-:-:S04]  /*129f0*/  @!P0 IMAD.WIDE.U32 R4, R31, R2, R4 ;  /* 0x000000021f048225 */ /* 0x001fc800078e0004 */
[----:B------:R0:W-:Y:S02]  /*12a00*/  STL [R1], R6 ;  /* 0x0000000601007387 */ /* 0x0001e40000100800 */
[----:B0-----:R-:W-:Y:S01]  /*12a10*/  @!P0 IMAD R6, R6, R2, RZ ;  /* 0x0000000206068224 */ /* 0x001fe200078e02ff */
[----:B------:R-:W-:-:S03]  /*12a20*/  SEL R2, RZ, 0xffffffff, P2 ;  /* 0xffffffffff027807 */ /* 0x000fc60001000000 */
[----:B------:R-:W-:Y:S02]  /*12a30*/  @!P0 IMAD R6, R31, R3, R6 ;  /* 0x000000031f068224 */ /* 0x000fe400078e0206 */
[----:B------:R-:W-:Y:S01]  /*12a40*/  IMAD.SHL.U32 R2, R2, 0x2, RZ ;  /* 0x0000000202027824 */ /* 0x000fe200078e00ff */
[----:B------:R-:W-:Y:S01]  /*12a50*/  ISETP.GE.AND P2, PT, R21, UR4, PT ;  /* 0x0000000415007c0c */ /* 0x000fe2000bf46270 */
[----:B------:R-:W-:-:S03]  /*12a60*/  @!P0 IMAD.IADD R6, R5, 0x1, R6 ;  /* 0x0000000105068824 */ /* 0x000fc600078e0206 */
[----:B------:R-:W-:Y:S02]  /*12a70*/  LOP3.LUT R29, R2, 0x2, R29, 0xe2, !PT ;  /* 0x00000002021d7812 */ /* 0x000fe400078ee21d */
[----:B------:R-:W0:Y:S07]  /*12a80*/  @!P0 LDC.64 R2, c[0x0][0x418] ;  /* 0x00010600ff028b82 */ /* 0x000e2e0000000a00 */
[----:B------:R-:W-:Y:S02]  /*12a90*/  @P2 LOP3.LUT R23, R23, 0x4, RZ, 0xfc, !PT ;  /* 0x0000000417172812 */ /* 0x000fe400078efcff */
[----:B0-----:R-:W-:-:S04]  /*12aa0*/  @!P0 LEA R2, P1, R4, R2, 0x2 ;  /* 0x0000000204028211 */ /* 0x001fc800078210ff */
[----:B------:R-:W-:Y:S01]  /*12ab0*/  @!P0 LEA.HI.X R3, R4, R3, R6, 0x2, P1 ;  /* 0x0000000304038211 */ /* 0x000fe200008f1406 */
[----:B------:R-:W-:Y:S01]  /*12ac0*/  IMAD.MOV.U32 R4, RZ, RZ, RZ ;  /* 0x000000ffff047224 */ /* 0x000fe200078e00ff */
[----:B------:R-:W-:Y:S02]  /*12ad0*/  ISETP.GE.AND P1, PT, R20, UR4, PT ;  /* 0x0000000414007c0c */ /* 0x000fe4000bf26270 */
[----:B------:R-:W-:-:S03]  /*12ae0*/  LOP3.LUT R23, R23, 0xfffffffd, RZ, 0xc0, !PT ;  /* 0xfffffffd17177812 */ /* 0x000fc600078ec0ff */
[----:B------:R0:W5:Y:S01]  /*12af0*/  @!P0 LDG.E R4, desc[UR36][R2.64] ;  /* 0x0000002402048981 */ /* 0x000162000c1e1900 */
[----:B------:R-:W-:-:S07]  /*12b00*/  ISETP.GE.AND P0, PT, R8, UR4, PT ;  /* 0x0000000408007c0c */ /* 0x000fce000bf06270 */
[----:B------:R-:W-:Y:S01]  /*12b10*/  @P1 LOP3.LUT R23, R23, 0x2, RZ, 0xfc, !PT ;  /* 0x0000000217171812 */ /* 0x000fe200078efcff */
[----:B0-----:R-:W-:-:S03]  /*12b20*/  IMAD.U32 R2, RZ, RZ, UR38 ;  /* 0x00000026ff027e24 */ /* 0x001fc6000f8e00ff */
[----:B------:R-:W-:-:S04]  /*12b30*/  LOP3.LUT R23, R23, 0xfffffffe, RZ, 0xc0, !PT ;  /* 0xfffffffe17177812 */ /* 0x000fc800078ec0ff */
[----:B------:R-:W-:Y:S01]  /*12b40*/  @P0 LOP3.LUT R23, R23, 0x1, RZ, 0xfc, !PT ;  /* 0x0000000117170812 */ /* 0x000fe200078efcff */
[----:B------:R-:W-:Y:S06]  /*12b50*/  BRA.DIV UR5, `(.L_x_1353) ;  /* 0x00000046050c7947 */ /* 0x000fec000b800000 */
.L_x_1421:
[----:B------:R-:W-:Y:S02]  /*12b60*/  ISETP.NE.AND P0, PT, R2, 0x3, PT ;  /* 0x000000030200780c */ /* 0x000fe40003f05270 */
[----:B------:R-:W-:Y:S02]  /*12b70*/  ISETP.GT.U32.AND P1, PT, R17, 0x5f, PT ;  /* 0x0000005f1100780c */ /* 0x000fe40003f24070 */
[----:B------:R-:W-:-:S09]  /*12b80*/  LOP3.LUT R23, R23, 0xffffffef, RZ, 0xc0, !PT ;  /* 0xffffffef17177812 */ /* 0x000fd200078ec0ff */
[----:B------:R-:W-:-:S04]  /*12b90*/  @P0 LOP3.LUT R23, R23, 0x10, RZ, 0xfc, !PT ;  /* 0x0000001017170812 */ /* 0x000fc800078efcff */
[----:B------:R-:W-:-:S04]  /*12ba0*/  LOP3.LUT R23, R23, 0xfffffff7, RZ, 0xc0, !PT ;  /* 0xfffffff717177812 */ /* 0x000fc800078ec0ff */
[----:B------:R-:W-:Y:S01]  /*12bb0*/  @P1 LOP3.LUT R23, R23, 0x8, RZ, 0xfc, !PT ;  /* 0x0000000817171812 */ /* 0x000fe200078efcff */
[----:B------:R-:W-:Y:S06]  /*12bc0*/  @!P0 BRA `(.L_x_1354) ;  /* 0x0000000000048947 */ /* 0x000fec0003800000 */
[----:B------:R-:W-:Y:S01]  /*12bd0*/  BPT.TRAP 0x1 ;  /* 0x000000040000795c */ /* 0x000fe20000300000 */
.L_x_1354:
        /* <DEDUP_REMOVED lines=23> */
.L_x_1422:
[----:B------:R-:W-:Y:S05]  /*12d50*/  BSYNC B0 ;  /* 0x0000000000007941 */ /* 0x000fea0003800000 */
.L_x_1355:
[----:B------:R-:W1:Y:S01]  /*12d60*/  S2R R8, SR_TID.X ;  /* 0x0000000000087919 */ /* 0x000e620000002100 */
[----:B------:R-:W-:Y:S01]  /*12d70*/  ULDC.64 UR4, c[0x0][0x300] ;  /* 0x0000c00000047ab9 */ /* 0x000fe20000000a00 */
[----:B------:R-:W-:Y:S01]  /*12d80*/  ULDC.64 UR6, c[0x0][0x2e8] ;  /* 0x0000ba0000067ab9 */ /* 0x000fe20000000a00 */
[----:B------:R-:W-:Y:S01]  /*12d90*/  IMAD R5, R5, UR4, RZ ;  /* 0x0000000405057c24 */ /* 0x000fe2000f8e02ff */
[----:B------:R-:W2:Y:S01]  /*12da0*/  S2R R9, SR_TID.X ;  /* 0x0000000000097919 */ /* 0x000ea20000002100 */
[C---:B0-----:R-:W-:Y:S01]  /*12db0*/  IMAD.WIDE.U32 R2, R0.reuse, UR4, RZ ;  /* 0x0000000400027c25 */ /* 0x041fe2000f8e00ff */
[C---:B------:R-:W-:Y:S02]  /*12dc0*/  LOP3.LUT P4, RZ, R23.reuse, 0x4, RZ, 0xc0, !PT ;  /* 0x0000000417ff7812 */ /* 0x040fe4000788c0ff */
[C---:B------:R-:W-:Y:S01]  /*12dd0*/  LOP3.LUT P3, RZ, R23.reuse, 0x2, RZ, 0xc0, !PT ;  /* 0x0000000217ff7812 */ /* 0x040fe2000786c0ff */
[----:B------:R-:W-:Y:S01]  /*12de0*/  IMAD R5, R0, UR5, R5 ;  /* 0x0000000500057c24 */ /* 0x000fe2000f8e0205 */
[----:B------:R-:W-:Y:S01]  /*12df0*/  ULDC.64 UR4, c[0x0][0x310] ;  /* 0x0000c40000047ab9 */ /* 0x000fe20000000a00 */
[----:B------:R-:W-:Y:S01]  /*12e00*/  LOP3.LUT P2, RZ, R23, 0x1, RZ, 0xc0, !PT ;  /* 0x0000000117ff7812 */ /* 0x000fe2000784c0ff */
[----:B------:R-:W-:-:S02]  /*12e10*/  IMAD R6, R6, UR4, RZ ;  /* 0x0000000406067c24 */ /* 0x000fc4000f8e02ff */
        /* <DEDUP_REMOVED lines=12> */
[----:B------:R-:W-:Y:S01]  /*12ee0*/  LEA.HI.X R0, R2, UR7, R0, 0x1, P0 ;  /* 0x0000000702007c11 */ /* 0x000fe200080f0c00 */
[----:B--2---:R-:W-:Y:S01]  /*12ef0*/  IMAD.SHL.U32 R9, R9, 0x8, RZ ;  /* 0x0000000809097824 */ /* 0x004fe200078e00ff */
[----:B------:R-:W-:-:S04]  /*12f00*/  SHF.R.U32.HI R8, RZ, 0x3, R8 ;  /* 0x00000003ff087819 */ /* 0x000fc80000011608 */
[----:B------:R-:W-:Y:S01]  /*12f10*/  LOP3.LUT R9, R9, 0x38, RZ, 0xc0, !PT ;  /* 0x0000003809097812 */ /* 0x000fe200078ec0ff */
[----:B------:R-:W-:-:S05]  /*12f20*/  IMAD.IADD R6, R6, 0x1, -R8 ;  /* 0x0000000106067824 */ /* 0x000fca00078e0a08 */
        /* <DEDUP_REMOVED lines=64> */
.L_x_1436:
        /* <DEDUP_REMOVED lines=12> */
.L_x_1358:
        /* <DEDUP_REMOVED lines=10> */
.L_x_1359:
[----:B------:R2:W-:Y:S02]  /*13490*/  SYNCS.ARRIVE.TRANS64.A1T0 RZ, [R7+URZ+0x2a830], RZ ;  /* 0x02a830ff07ff79a7 */ /* 0x0005e4000810003f */
[----:B------:R-:W-:Y:S05]  /*134a0*/  WARPSYNC.ALL ;  /* 0x0000000000007948 */ /* 0x000fea0003800000 */
[----:B------:R-:W-:Y:S01]  /*134b0*/  ULDC.64 UR4, c[0x0][0x298] ;  /* 0x0000a60000047ab9 */ /* 0x000fe20000000a00 */
[----:B-1----:R-:W-:Y:S01]  /*134c0*/  VIADD R2, R22, 0xc400 ;  /* 0x0000c40016027836 */ /* 0x002fe20000000000 */
[----:B------:R-:W-:Y:S01]  /*134d0*/  SHF.R.S32.HI R0, RZ, 0x1f, R35 ;  /* 0x0000001fff007819 */ /* 0x000fe20000011423 */
[----:B0-----:R-:W-:Y:S01]  /*134e0*/  IMAD.WIDE.U32 R4, R35, UR4, RZ ;  /* 0x0000000423047c25 */ /* 0x001fe2000f8e00ff */
[----:B------:R-:W-:Y:S01]  /*134f0*/  BSSY B6, `(.L_x_1360) ;  /* 0x0000018000067945 */ /* 0x000fe20003800000 */
[----:B------:R-:W-:Y:S01]  /*13500*/  BAR.SYNC.DEFER_BLOCKING 0x8, 0x180 ;  /* 0x0206000000007b1d */ /* 0x000fe20000010000 */
[----:B------:R-:W-:Y:S01]  /*13510*/  LOP3.LUT P0, RZ, R2, 0x3ff, RZ, 0xc0, !PT ;  /* 0x000003ff02ff7812 */ /* 0x000fe2000780c0ff */
[----:B------:R-:W-:-:S04]  /*13520*/  IMAD R0, R0, UR4, RZ ;  /* 0x0000000400007c24 */ /* 0x000fc8000f8e02ff */
[----:B------:R-:W-:Y:S01]  /*13530*/  IMAD R0, R35, UR5, R0 ;  /* 0x0000000523007c24 */ /* 0x000fe2000f8e0200 */
[----:B------:R0:W-:Y:S03]  /*13540*/  STL.64 [R1+0x8], R4 ;  /* 0x0000080401007387 */ /* 0x0001e60000100a00 */
[----:B------:R-:W-:-:S04]  /*13550*/  IMAD.IADD R35, R5, 0x1, R0 ;  /* 0x0000000105237824 */ /* 0x000fc800078e0200 */
[----:B------:R-:W-:Y:S05]  /*13560*/  @!P0 BRA `(.L_x_1361) ;  /* 0x0000000000408947 */ /* 0x000fea0003800000 */
[----:B------:R-:W-:Y:S01]  /*13570*/  MOV R2, 0x0 ;  /* 0x0000000000027802 */ /* 0x000fe20000000f00 */
[----:B------:R-:W-:Y:S01]  /*13580*/  ULDC.64 UR6, c[0x4][0x90] ;  /* 0x0100240000067ab9 */ /* 0x000fe20000000a00 */
[----:B------:R-:W-:Y:S01]  /*13590*/  ULDC.64 UR8, c[0x4][0x98] ;  /* 0x0100260000087ab9 */ /* 0x000fe20000000a00 */
[----:B------:R-:W-:Y:S01]  /*135a0*/  ULDC.64 UR4, c[0x4][0x20] ;  /* 0x0100080000047ab9 */ /* 0x000fe20000000a00 */
[----:B0-----:R-:W-:Y:S02]  /*135b0*/  IMAD.U32 R4, RZ, RZ, UR6 ;  /* 0x00000006ff047e24 */ /* 0x001fe4000f8e00ff */
[----:B------:R-:W0:Y:S01]  /*135c0*/  LDC.64 R2, c[0x4][R2] ;  /* 0x0100000002027b82 */ /* 0x000e220000000a00 */
[----:B------:R-:W-:Y:S02]  /*135d0*/  IMAD.U32 R5, RZ, RZ, UR7 ;  /* 0x00000007ff057e24 */ /* 0x000fe4000f8e00ff */
[----:B------:R-:W-:Y:S02]  /*135e0*/  IMAD.U32 R6, RZ, RZ, UR8 ;  /* 0x00000008ff067e24 */ /* 0x000fe4000f8e00ff */
[----:B--2---:R-:W-:-:S02]  /*135f0*/  IMAD.U32 R7, RZ, RZ, UR9 ;  /* 0x00000009ff077e24 */ /* 0x004fc4000f8e00ff */
[----:B------:R-:W-:Y:S02]  /*13600*/  IMAD.U32 R10, RZ, RZ, UR4 ;  /* 0x00000004ff0a7e24 */ /* 0x000fe4000f8e00ff */
[----:B------:R-:W-:Y:S02]  /*13610*/  IMAD.U32 R11, RZ, RZ, UR5 ;  /* 0x00000005ff0b7e24 */ /* 0x000fe4000f8e00ff */
[----:B------:R-:W-:Y:S02]  /*13620*/  IMAD.MOV.U32 R8, RZ, RZ, 0x70 ;  /* 0x00000070ff087424 */ /* 0x000fe400078e00ff */
[----:B------:R-:W-:Y:S02]  /*13630*/  IMAD.MOV.U32 R12, RZ, RZ, 0x1 ;  /* 0x00000001ff0c7424 */ /* 0x000fe400078e00ff */
[----:B------:R-:W-:-:S07]  /*13640*/  IMAD.MOV.U32 R13, RZ, RZ, RZ ;  /* 0x000000ffff0d7224 */ /* 0x000fce00078e00ff */
[----:B------:R-:W-:-:S07]  /*13650*/  LEPC R20, `(.L_x_1361) ;  /* 0x000000001014794e */ /* 0x000fce0000000000 */
[----:B0-----:R-:W-:Y:S05]  /*13660*/  CALL.ABS.NOINC R2 ;  /* 0x0000000002007343 */ /* 0x001fea0003c00000 */
.L_x_1361:
[----:B------:R-:W-:Y:S05]  /*13670*/  BSYNC B6 ;  /* 0x0000000000067941 */ /* 0x000fea0003800000 */
.L_x_1360:
[----:B------:R-:W3:Y:S01]  /*13680*/  LDL.LU.64 R20, [R1+0x8] ;  /* 0x0000080001147983 */ /* 0x000ee20000300a00 */
[----:B------:R-:W-:Y:S01]  /*13690*/  LOP3.LUT P6, RZ, R23, 0x80, RZ, 0xc0, !PT ;  /* 0x0000008017ff7812 */ /* 0x000fe200078cc0ff */
[----:B------:R-:W-:Y:S01]  /*136a0*/  IMAD.MOV.U32 R3, RZ, RZ, R35 ;  /* 0x000000ffff037224 */ /* 0x000fe200078e0023 */
[----:B------:R-:W-:Y:S01]  /*136b0*/  SHF.R.S32.HI R0, RZ, 0x1f, R19 ;  /* 0x0000001fff007819 */ /* 0x000fe20000011413 */
[----:B------:R-:W-:Y:S01]  /*136c0*/  ULDC.64 UR4, c[0x0][0x2d8] ;  /* 0x0000b60000047ab9 */ /* 0x000fe20000000a00 */
[----:B0-----:R-:W-:Y:S01]  /*136d0*/  SEL R4, R19, RZ, !P6 ;  /* 0x000000ff13047207 */ /* 0x001fe20007000000 */
[----:B------:R-:W-:Y:S01]  /*136e0*/  ULDC.64 UR6, c[0x0][0x2e0] ;  /* 0x0000b80000067ab9 */ /* 0x000fe20000000a00 */
[----:B------:R-:W-:Y:S01]  /*136f0*/  SEL R0, R0, RZ, !P6 ;  /* 0x000000ff00007207 */ /* 0x000fe20007000000 */
[----:B------:R-:W0:Y:S04]  /*13700*/  S2R R8, SR_TID.X ;  /* 0x0000000000087919 */ /* 0x000e280000002100 */
[----:B------:R-:W-:-:S04]  /*13710*/  IMAD R0, R0, UR6, RZ ;  /* 0x0000000600007c24 */ /* 0x000fc8000f8e02ff */
[----:B------:R-:W-:Y:S02]  /*13720*/  IMAD R5, R4, UR7, R0 ;  /* 0x0000000704057c24 */ /* 0x000fe4000f8e0200 */
[----:B0-----:R-:W-:-:S05]  /*13730*/  IMAD.SHL.U32 R8, R8, 0x8, RZ ;  /* 0x0000000808087824 */ /* 0x001fca00078e00ff */
[----:B------:R-:W-:Y:S01]  /*13740*/  LOP3.LUT R8, R8, 0x38, RZ, 0xc0, !PT ;  /* 0x0000003808087812 */ /* 0x000fe200078ec0ff */
[----:B---3--:R-:W-:Y:S01]  /*13750*/  IMAD.MOV.U32 R2, RZ, RZ, R20 ;  /* 0x000000ffff027224 */ /* 0x008fe200078e0014 */
[----:B------:R-:W0:Y:S01]  /*13760*/  LDC R21, c[0x0][0x448] ;  /* 0x00011200ff157b82 */ /* 0x000e220000000800 */
[----:B------:R-:W1:Y:S02]  /*13770*/  S2R R20, SR_TID.X ;  /* 0x0000000000147919 */ /* 0x000e640000002100 */
[----:B------:R-:W-:-:S04]  /*13780*/  IMAD.WIDE.U32 R2, R24, UR4, R2 ;  /* 0x0000000418027c25 */ /* 0x000fc8000f8e0002 */
[----:B------:R-:W-:Y:S01]  /*13790*/  IMAD R3, R24, UR5, R3 ;  /* 0x0000000518037c24 */ /* 0x000fe2000f8e0203 */
[----:B------:R-:W-:Y:S01]  /*137a0*/  ULDC.64 UR4, c[0x0][0x2d0] ;  /* 0x0000b40000047ab9 */ /* 0x000fe20000000a00 */
[----:B------:R-:W-:-:S04]  /*137b0*/  IMAD.WIDE.U32 R2, R4, UR6, R2 ;  /* 0x0000000604027c25 */ /* 0x000fc8000f8e0002 */
[----:B------:R-:W-:Y:S01]  /*137c0*/  IMAD.IADD R3, R3, 0x1, R5 ;  /* 0x0000000103037824 */ /* 0x000fe200078e0205 */
[----:B0-----:R-:W-:Y:S02]  /*137d0*/  ISETP.NE.AND P6, PT, R21, 0x1, PT ;  /* 0x000000011500780c */ /* 0x001fe40003fc5270 */
[----:B-1----:R-:W-:-:S04]  /*137e0*/  LOP3.LUT R20, R20, 0x7f, RZ, 0xc0, !PT ;  /* 0x0000007f14147812 */ /* 0x002fc800078ec0ff */
[----:B------:R-:W-:-:S07]  /*137f0*/  SHF.R.U32.HI R21, RZ, 0x3, R20 ;  /* 0x00000003ff157819 */ /* 0x000fce0000011614 */
[----:B--2---:R-:W0:Y:S01]  /*13800*/  @P6 LDC R7, c[0x0][0x44c] ;  /* 0x00011300ff076b82 */ /* 0x004e220000000800 */
[----:B------:R-:W1:Y:S07]  /*13810*/  S2R R20, SR_TID.X ;  /* 0x0000000000147919 */ /* 0x000e6e0000002100 */
[----:B------:R-:W2:Y:S01]  /*13820*/  @P6 LDC R6, c[0x0][0x450] ;  /* 0x00011400ff066b82 */ /* 0x000ea20000000800 */
[----:B-1----:R-:W-:-:S05]  /*13830*/  IMAD.SHL.U32 R20, R20, 0x10, RZ ;  /* 0x0000001014147824 */ /* 0x002fca00078e00ff */
[----:B------:R-:W-:Y:S02]  /*13840*/  LOP3.LUT R20, R21, 0x70, R20, 0xf8, !PT ;  /* 0x0000007015147812 */ /* 0x000fe400078ef814 */
[----:B------:R-:W1:Y:S03]  /*13850*/  S2R R21, SR_TID.X ;  /* 0x0000000000157919 */ /* 0x000e660000002100 */
[----:B------:R-:W-:Y:S02]  /*13860*/  IMAD.IADD R4, R20, 0x1, R27 ;  /* 0x0000000114047824 */ /* 0x000fe400078e021b */
[----:B------:R-:W3:Y:S02]  /*13870*/  S2R R20, SR_TID.X ;  /* 0x0000000000147919 */ /* 0x000ee40000002100 */
[----:B0-----:R-:W-:-:S04]  /*13880*/  @P6 IMAD.HI.U32 R7, R4, R7, RZ ;  /* 0x0000000704076227 */ /* 0x001fc800078e00ff */
[----:B------:R-:W-:Y:S01]  /*13890*/  IMAD.MOV.U32 R0, RZ, RZ, R4 ;  /* 0x000000ffff007224 */ /* 0x000fe200078e0004 */
[----:B--2---:R-:W-:Y:S02]  /*138a0*/  @P6 SHF.R.U32.HI R0, RZ, R6, R7 ;  /* 0x00000006ff006219 */ /* 0x004fe40000011607 */
[----:B------:R-:W0:Y:S03]  /*138b0*/  LDC R6, c[0x0][0x448] ;  /* 0x00011200ff067b82 */ /* 0x000e260000000800 */
[----:B------:R-:W-:Y:S02]  /*138c0*/  IMAD.MOV R5, RZ, RZ, -R0 ;  /* 0x000000ffff057224 */ /* 0x000fe400078e0a00 */
[----:B------:R-:W-:-:S04]  /*138d0*/  IMAD.WIDE.U32 R2, R0, UR4, R2 ;  /* 0x0000000400027c25 */ /* 0x000fc8000f8e0002 */
[----:B-1----:R-:W-:-:S05]  /*138e0*/  IMAD.SHL.U32 R21, R21, 0x8, RZ ;  /* 0x0000000815157824 */ /* 0x002fca00078e00ff */
[----:B------:R-:W-:Y:S01]  /*138f0*/  LOP3.LUT R21, R21, 0x38, RZ, 0xc0, !PT ;  /* 0x0000003815157812 */ /* 0x000fe200078ec0ff */
[----:B0-----:R-:W-:Y:S01]  /*13900*/  IMAD R4, R6, R5, R4 ;  /* 0x0000000506047224 */ /* 0x001fe200078e0204 */
[----:B------:R-:W-:Y:S02]  /*13910*/  SHF.R.S32.HI R5, RZ, 0x1f, R0 ;  /* 0x0000001fff057819 */ /* 0x000fe40000011400 */
[C---:B------:R-:W-:Y:S02]  /*13920*/  LOP3.LUT R9, R21.reuse, 0x40, RZ, 0xfc, !PT ;  /* 0x0000004015097812 */ /* 0x040fe400078efcff */
[----:B------:R-:W-:Y:S01]  /*13930*/  LOP3.LUT R10, R21, 0x80, RZ, 0xfc, !PT ;  /* 0x00000080150a7812 */ /* 0x000fe200078efcff */
[----:B------:R-:W-:Y:S01]  /*13940*/  IMAD R5, R5, UR4, RZ ;  /* 0x0000000405057c24 */ /* 0x000fe2000f8e02ff */
[----:B---3--:R-:W-:-:S03]  /*13950*/  LOP3.LUT R20, R20, 0x7f, RZ, 0xc0, !PT ;  /* 0x0000007f14147812 */ /* 0x008fc600078ec0ff */
[----:B------:R-:W-:Y:S01]  /*13960*/  IMAD R5, R0, UR5, R5 ;  /* 0x0000000500057c24 */ /* 0x000fe2000f8e0205 */
[----:B------:R-:W-:Y:S01]  /*13970*/  SHF.R.S32.HI R0, RZ, 0x1f, R4 ;  /* 0x0000001fff007819 */ /* 0x000fe20000011404 */
[----:B------:R-:W-:Y:S02]  /*13980*/  ULDC.64 UR4, c[0x0][0x2c8] ;  /* 0x0000b20000047ab9 */ /* 0x000fe40000000a00 */
[----:B------:R-:W-:Y:S02]  /*13990*/  IMAD.IADD R3, R3, 0x1, R5 ;  /* 0x0000000103037824 */ /* 0x000fe400078e0205 */
[----:B------:R-:W-:Y:S02]  /*139a0*/  IMAD R5, R0, UR4, RZ ;  /* 0x0000000400057c24 */ /* 0x000fe4000f8e02ff */
[----:B------:R-:W-:-:S04]  /*139b0*/  IMAD.WIDE.U32 R2, R4, UR4, R2 ;  /* 0x0000000404027c25 */ /* 0x000fc8000f8e0002 */
[----:B------:R-:W-:Y:S01]  /*139c0*/  IMAD R0, R4, UR5, R5 ;  /* 0x0000000504007c24 */ /* 0x000fe2000f8e0205 */
[----:B------:R-:W-:-:S03]  /*139d0*/  ULDC.64 UR4, c[0x0][0x280] ;  /* 0x0000a00000047ab9 */ /* 0x000fc60000000a00 */
[----:B------:R-:W-:Y:S01]  /*139e0*/  IMAD.IADD R3, R3, 0x1, R0 ;  /* 0x0000000103037824 */ /* 0x000fe200078e0200 */
[----:B------:R-:W-:Y:S01]  /*139f0*/  LEA R0, P0, R2, UR4, 0x1 ;  /* 0x0000000402007c11 */ /* 0x000fe2000f8008ff */
[----:B------:R-:W-:Y:S02]  /*13a00*/  ULDC UR4, c[0x0][0x2b8] ;  /* 0x0000ae0000047ab9 */ /* 0x000fe40000000800 */
[----:B------:R-:W-:Y:S02]  /*13a10*/  ISETP.GE.AND P3, PT, R8, UR4, PT ;  /* 0x0000000408007c0c */ /* 0x000fe4000bf66270 */
[----:B------:R-:W-:Y:S01]  /*13a20*/  LEA.HI.X R4, R2, UR5, R3, 0x1, P0 ;  /* 0x0000000502047c11 */ /* 0x000fe200080f0c03 */
[----:B------:R-:W-:Y:S01]  /*13a30*/  UMOV UR5, 0xffffffff ;  /* 0xffffffff00057882 */ /* 0x000fe20000000000 */
[----:B------:R-:W-:Y:S02]  /*13a40*/  ISETP.GE.AND P2, PT, R9, UR4, PT ;  /* 0x0000000409007c0c */ /* 0x000fe4000bf46270 */
[----:B------:R-:W-:-:S02]  /*13a50*/  ISETP.GE.AND P0, PT, R10, UR4, PT ;  /* 0x000000040a007c0c */ /* 0x000fc4000bf06270 */
[----:B------:R-:W-:Y:S01]  /*13a60*/  SHF.R.U32.HI R9, RZ, 0x3, R20 ;  /* 0x00000003ff097819 */ /* 0x000fe20000011614 */
[----:B------:R-:W-:Y:S10]  /*13a70*/  BRA.DIV UR5, `(.L_x_1362) ;  /* 0x0000003e05b47947 */ /* 0x000ff4000b800000 */
[----:B------:R-:W0:Y:S01]  /*13a80*/  SHFL.IDX PT, R14, R0, RZ, 0x181f ;  /* 0x00181fff000e7589 */ /* 0x000e2200000e0000 */
[----:B------:R-:W-:Y:S02]  /*13a90*/  IMAD R30, R30, R6, RZ ;  /* 0x000000061e1e7224 */ /* 0x000fe400078e02ff */
        /* <DEDUP_REMOVED lines=72> */
[----:B------:R-:W-:Y:S01]  /*13f20*/  @!P1 IMAD.MOV.U32 R3, RZ, RZ, R5 ;  /* 0x000000ffff039224 */ /* 0x000fe200078e0005 */
[----:B------:R1:W2:Y:S04]  /*13f30*/  SHFL.IDX PT, R14, R0, 0x7, 0x181f ;  /* 0x00f81f00000e7f89 */ /* 0x0002a800000e0000 */
[----:B------:R1:W-:Y:S04]  /*13f40*/  @!P1 LDGSTS.E.BYPASS.LTC128B.128 [R33+0xf400], desc[UR36][R2.64], !P3 ;  /* 0x0f40000002219fae */ /* 0x0003e8000d901d64 */
[----:B------:R1:W-:Y:S04]  /*13f50*/  @!P1 LDGSTS.E.BYPASS.LTC128B.128 [R33+0x13400], desc[UR36][R2.64+0x80], !P2 ;  /* 0x1340008002219fae */ /* 0x0003e8000d101d64 */
[----:B0-----:R1:W-:Y:S02]  /*13f60*/  @!P1 LDGSTS.E.BYPASS.LTC128B.128 [R33+0x17400], desc[UR36][R2.64+0x100], !P0 ;  /* 0x1740010002219fae */ /* 0x0013e4000c101d64 */
.L_x_1453:
[----:B------:R-:W-:Y:S01]  /*13f70*/  VIADD R27, R27, 0x70 ;  /* 0x000000701b1b7836 */ /* 0x000fe20000000000 */
[----:B------:R-:W-:Y:S04]  /*13f80*/  BSSY B0, `(.L_x_1363) ;  /* 0x000000b000007945 */ /* 0x000fe80003800000 */
[----:B------:R-:W-:-:S13]  /*13f90*/  ISETP.GE.AND P1, PT, R27, R30, PT ;  /* 0x0000001e1b00720c */ /* 0x000fda0003f26270 */
[----:B------:R-:W-:Y:S05]  /*13fa0*/  @P1 BRA `(.L_x_1364) ;  /* 0x0000000000201947 */ /* 0x000fea0003800000 */
[----:B-12---:R-:W-:-:S05]  /*13fb0*/  LEA R2, P1, R8, R14, 0x1 ;  /* 0x0000000e08027211 */ /* 0x006fca00078208ff */
[----:B------:R-:W-:-:S05]  /*13fc0*/  IMAD.X R3, RZ, RZ, R4, P1 ;  /* 0x000000ffff037224 */ /* 0x000fca00008e0604 */
[----:B------:R-:W-:Y:S01]  /*13fd0*/  @!PT LDS RZ, [RZ] ;  /* 0x00000000fffff984 */ /* 0x000fe20000000800 */
[----:B------:R-:W-:Y:S01]  /*13fe0*/  @!PT LDS RZ, [RZ] ;  /* 0x00000000fffff984 */ /* 0x000fe20000000800 */
[----:B------:R-:W-:Y:S01]  /*13ff0*/  @!PT LDS RZ, [RZ] ;  /* 0x00000000fffff984 */ /* 0x000fe20000000800 */
[----:B------:R0:W-:Y:S04]  /*14000*/  LDGSTS.E.BYPASS.LTC128B.128 [R33+0xfc00], desc[UR36][R2.64], !P3 ;  /* 0x0fc0000002217fae */ /* 0x0001e8000d901d64 */
[----:B------:R0:W-:Y:S04]  /*14010*/  LDGSTS.E.BYPASS.LTC128B.128 [R33+0x13c00], desc[UR36][R2.64+0x80], !P2 ;  /* 0x13c0008002217fae */ /* 0x0001e8000d101d64 */
[----:B------:R0:W-:Y:S02]  /*14020*/  LDGSTS.E.BYPASS.LTC128B.128 [R33+0x17c00], desc[UR36][R2.64+0x100], !P0 ;  /* 0x17c0010002217fae */ /* 0x0001e4000c101d64 */
.L_x_1364:
[----:B------:R-:W-:Y:S05]  /*14030*/  BSYNC B0 ;  /* 0x0000000000007941 */ /* 0x000fea0003800000 */
.L_x_1363:
[----:B------:R-:W-:Y:S01]  /*14040*/  NOP ;  /* 0x0000000000007918 */ /* 0x000fe20000000000 */
[----:B------:R-:W-:-:S13]  /*14050*/  PLOP3.LUT P0, PT, PT, PT, PT, 0x80, 0x0 ;  /* 0x000000000000781c */ /* 0x000fda0003f0f070 */
.L_x_1365:
[----:B------:R-:W-:Y:S02]  /*14060*/  PLOP3.LUT P1, PT, P1, P0, PT, 0xa2, 0x0 ;  /* 0x000000000000781c */ /* 0x000fe40000f21472 */
[----:B------:R-:W-:-:S08]  /*14070*/  @P0 R2UR P1, UR4, R22 ;  /* 0x00000000160402ca */ /* 0x000fd00000020000 */
[----:B------:R-:W-:-:S05]  /*14080*/  @P0 PLOP3.LUT P0, PT, P1, PT, PT, 0x80, 0x0 ;  /* 0x000000000000081c */ /* 0x000fca0000f0f070 */
[----:B------:R-:W-:Y:S01]  /*14090*/  @!P1 SYNCS.ARRIVE.TRANS64.RED.A0T1 RZ, [UR4+0x2a800], RZ ;  /* 0x02a800ffffff99a7 */ /* 0x000fe20008200404 */
[----:B------:R-:W-:Y:S07]  /*140a0*/  @!P1 ARRIVES.LDGSTSBAR.64.TRANSCNT [UR4+0x2a800] ;  /* 0x02a80000ff0099b0 */ /* 0x000fee0008000a84 */
[----:B------:R-:W-:Y:S05]  /*140b0*/  @P0 BRA.U.ANY `(.L_x_1365) ;  /* 0xfffffffd00e80947 */ /* 0x000fea000393ffff */
[----:B01----:R-:W3:Y:S04]  /*140c0*/  LDL.LU R3, [R1+0x10] ;  /* 0x0000100001037983 */ /* 0x003ee80000300800 */
        /* <DEDUP_REMOVED lines=13> */
.L_x_1454:
[----:B------:R-:W-:Y:S05]  /*141a0*/  BSYNC B0 ;  /* 0x0000000000007941 */ /* 0x000fea0003800000 */
.L_x_1366:
[----:B------:R-:W-:Y:S01]  /*141b0*/  ISETP.GE.AND P0, PT, R0, R36, PT ;  /* 0x000000240000720c */ /* 0x000fe20003f06270 */
[----:B------:R-:W-:-:S12]  /*141c0*/  BSSY B0, `(.L_x_1368) ;  /* 0x00000f6000007945 */ /* 0x000fd80003800000 */
[----:B------:R-:W-:Y:S05]  /*141d0*/  @!P0 BRA `(.L_x_1369) ;  /* 0x0000000c00d08947 */ /* 0x000fea0003800000 */
[----:B------:R-:W-:Y:S02]  /*141e0*/  IMAD.MOV.U32 R10, RZ, RZ, R26 ;  /* 0x000000ffff0a7224 */ /* 0x000fe400078e001a */
[----:B------:R-:W-:Y:S02]  /*141f0*/  IMAD.MOV.U32 R20, RZ, RZ, R28 ;  /* 0x000000ffff147224 */ /* 0x000fe400078e001c */
[----:B------:R-:W-:-:S07]  /*14200*/  IMAD.MOV.U32 R30, RZ, RZ, R25 ;  /* 0x000000ffff1e7224 */ /* 0x000fce00078e0019 */
.L_x_1382:
        /* <DEDUP_REMOVED lines=15> */
[----:B0-----:R-:W-:-:S04]  /*14300*/  @P0 IMAD.HI.U32 R3, R7, R6, RZ ;  /* 0x0000000607030227 */ /* 0x001fc800078e00ff */
[----:B------:R-:W-:Y:S01]  /*14310*/  IMAD.MOV.U32 R6, RZ, RZ, R7 ;  /* 0x000000ffff067224 */ /* 0x000fe200078e0007 */
        /* <DEDUP_REMOVED lines=25> */
.L_x_1370:
[----:B------:R-:W-:Y:S01]  /*144b0*/  IMAD R6, R26, 0x8, R22 ;  /* 0x000000081a067824 */ /* 0x000fe200078e0216 */
[----:B------:R-:W-:Y:S01]  /*144c0*/  SHF.L.U32 R3, R28, 0x1f, RZ ;  /* 0x0000001f1c037819 */ /* 0x000fe200000006ff */
[----:B------:R-:W-:Y:S03]  /*144d0*/  BSSY B1, `(.L_x_1371) ;  /* 0x0000003000017945 */ /* 0x000fe60003800000 */
[----:B------:R-:W0:Y:S02]  /*144e0*/  SYNCS.PHASECHK.TRANS64.TRYWAIT P0, [R6+URZ+0x2a840], R3 ;  /* 0x02a84003060075a7 */ /* 0x000e24000800017f */
[----:B0-----:R-:W-:Y:S05]  /*144f0*/  @!P0 BRA `(.L_x_1372) ;  /* 0x0000003c00c48947 */ /* 0x001fea0003800000 */
.L_x_1455:
[----:B------:R-:W-:Y:S05]  /*14500*/  BSYNC B1 ;  /* 0x0000000000017941 */ /* 0x000fea0003800000 */
.L_x_1371:
[----:B------:R-:W-:Y:S01]  /*14510*/  SHF.R.S32.HI R21, RZ, 0x1f, R7 ;  /* 0x0000001fff157819 */ /* 0x000fe20000011407 */
[----:B------:R-:W-:Y:S01]  /*14520*/  ULDC.64 UR4, c[0x0][0x300] ;  /* 0x0000c00000047ab9 */ /* 0x000fe20000000a00 */
[----:B-----5:R-:W-:Y:S01]  /*14530*/  SHF.R.S32.HI R27, RZ, 0x1f, R8 ;  /* 0x0000001fff1b7819 */ /* 0x020fe20000011408 */
[----:B0-----:R-:W-:Y:S01]  /*14540*/  IMAD.WIDE.U32 R2, R7, UR4, RZ ;  /* 0x0000000407027c25 */ /* 0x001fe2000f8e00ff */
[----:B------:R-:W-:Y:S01]  /*14550*/  ULDC.64 UR6, c[0x0][0x2e8] ;  /* 0x0000ba0000067ab9 */ /* 0x000fe20000000a00 */
[----:B------:R-:W-:Y:S02]  /*14560*/  LOP3.LUT P3, RZ, R23, 0x4, RZ, 0xc0, !PT ;  /* 0x0000000417ff7812 */ /* 0x000fe4000786c0ff */
[----:B------:R-:W-:Y:S01]  /*14570*/  IMAD R0, R21, UR4, RZ ;  /* 0x0000000415007c24 */ /* 0x000fe2000f8e02ff */
[C---:B------:R-:W-:Y:S01]  /*14580*/  LOP3.LUT P2, RZ, R23.reuse, 0x2, RZ, 0xc0, !PT ;  /* 0x0000000217ff7812 */ /* 0x040fe2000784c0ff */
        /* <DEDUP_REMOVED lines=19> */
[----:B------:R-:W3:Y:S04]  /*146c0*/  SHFL.IDX PT, R3, R5, RZ, 0x181f ;  /* 0x00181fff05037589 */ /* 0x000ee800000e0000 */
[----:B------:R-:W-:Y:S01]  /*146d0*/  SHFL.IDX PT, R35, R5, 0x2, 0x181f ;  /* 0x00581f0005237f89 */ /* 0x000fe200000e0000 */
[----:B0-----:R-:W-:-:S05]  /*146e0*/  IMAD.SHL.U32 R11, R11, 0x8, RZ ;  /* 0x000000080b0b7824 */ /* 0x001fca00078e00ff */
[----:B------:R-:W-:-:S05]  /*146f0*/  LOP3.LUT R11, R11, 0x38, RZ, 0xc0, !PT ;  /* 0x000000380b0b7812 */ /* 0x000fca00078ec0ff */
[----:B------:R-:W-:-:S05]  /*14700*/  IMAD.SHL.U32 R0, R11, 0x2, RZ ;  /* 0x000000020b007824 */ /* 0x000fca00078e00ff */
[----:B-1----:R-:W-:-:S05]  /*14710*/  IADD3 R2, P0, R2, R0, RZ ;  /* 0x0000000002027210 */ /* 0x002fca0007f1e0ff */
[----:B---3--:R-:W-:-:S05]  /*14720*/  IMAD.X R3, RZ, RZ, R3, P0 ;  /* 0x000000ffff037224 */ /* 0x008fca00000e0603 */
        /* <DEDUP_REMOVED lines=32> */
.L_x_1469:
        /* <DEDUP_REMOVED lines=10> */
.L_x_1374:
        /* <DEDUP_REMOVED lines=10> */
.L_x_1375:
[----:B------:R3:W-:Y:S01]  /*14a70*/  SYNCS.ARRIVE.TRANS64.A1T0 RZ, [R6+URZ+0x2a830], RZ ;  /* 0x02a830ff06ff79a7 */ /* 0x0007e2000810003f */
[----:B------:R-:W-:Y:S05]  /*14a80*/  @!P2 BRA `(.L_x_1376) ;  /* 0x000000000004a947 */ /* 0x000fea0003800000 */
[----:B------:R-:W-:Y:S01]  /*14a90*/  BPT.TRAP 0x1 ;  /* 0x000000040000795c */ /* 0x000fe20000300000 */
.L_x_1376:
[----:B-1----:R-:W-:Y:S01]  /*14aa0*/  SHF.L.U32 R2, R20, 0x1f, RZ ;  /* 0x0000001f14027819 */ /* 0x002fe200000006ff */
[----:B------:R-:W-:Y:S01]  /*14ab0*/  IMAD R4, R10, 0x8, R22 ;  /* 0x000000080a047824 */ /* 0x000fe200078e0216 */
[----:B------:R-:W-:Y:S03]  /*14ac0*/  BSSY B1, `(.L_x_1377) ;  /* 0x0000003000017945 */ /* 0x000fe60003800000 */
[----:B------:R-:W1:Y:S02]  /*14ad0*/  SYNCS.PHASECHK.TRANS64.TRYWAIT P0, [R4+URZ+0x2a860], R2 ;  /* 0x02a86002040075a7 */ /* 0x000e64000800017f */
[----:B-1----:R-:W-:Y:S05]  /*14ae0*/  @!P0 BRA `(.L_x_1378) ;  /* 0x0000004000388947 */ /* 0x002fea0003800000 */
.L_x_1470:
[----:B------:R-:W-:Y:S05]  /*14af0*/  BSYNC B1 ;  /* 0x0000000000017941 */ /* 0x000fea0003800000 */
.L_x_1377:
        /* <DEDUP_REMOVED lines=10> */
[----:B------:R-:W-:-:S03]  /*14ba0*/  IMAD R5, R5, 0x2, R22 ;  /* 0x0000000205057824 */ /* 0x000fc600078e0216 */
        /* <DEDUP_REMOVED lines=42> */
.L_x_1484:
[C---:B------:R-:W-:Y:S01]  /*14e50*/  ISETP.LT.OR P1, PT, R6.reuse, 0x51, !P1 ;  /* 0x000000510600780c */ /* 0x040fe20004f21670 */
[----:B------:R-:W-:Y:S01]  /*14e60*/  ULDC.64 UR4, c[0x0][0x328] ;  /* 0x0000ca0000047ab9 */ /* 0x000fe20000000a00 */
[----:B------:R-:W-:Y:S02]  /*14e70*/  ISETP.LT.OR P0, PT, R6, 0x51, !P0 ;  /* 0x000000510600780c */ /* 0x000fe40004701670 */
[----:B01----:R-:W-:Y:S01]  /*14e80*/  IADD3 R2, P2, R14, R0, RZ ;  /* 0x000000000e027210 */ /* 0x003fe20007f5e0ff */
[----:B------:R-:W-:-:S04]  /*14e90*/  IMAD R0, R21, UR4, RZ ;  /* 0x0000000415007c24 */ /* 0x000fc8000f8e02ff */
[----:B------:R-:W-:Y:S02]  /*14ea0*/  IMAD.X R3, RZ, RZ, R18, P2 ;  /* 0x000000ffff037224 */ /* 0x000fe400010e0612 */
[----:B------:R-:W-:-:S03]  /*14eb0*/  IMAD R9, R7, UR5, R0 ;  /* 0x0000000507097c24 */ /* 0x000fc6000f8e0200 */
        /* <DEDUP_REMOVED lines=14> */
.L_x_1380:
        /* <DEDUP_REMOVED lines=10> */
.L_x_1381:
[----:B------:R-:W-:Y:S01]  /*15040*/  IMAD.MOV.U32 R3, RZ, RZ, R27 ;  /* 0x000000ffff037224 */ /* 0x000fe200078e001b */
[----:B------:R-:W-:Y:S01]  /*15050*/  ULDC.64 UR4, c[0x0][0x330] ;  /* 0x0000cc0000047ab9 */ /* 0x000fe20000000a00 */
[----:B------:R-:W-:Y:S01]  /*15060*/  ULDC.64 UR6, c[0x0][0x318] ;  /* 0x0000c60000067ab9 */ /* 0x000fe20000000a00 */
[----:B------:R1:W-:Y:S01]  /*15070*/  SYNCS.ARRIVE.TRANS64.A1T0 RZ, [R4+URZ+0x2a850], RZ ;  /* 0x02a850ff04ff79a7 */ /* 0x0003e2000810003f */
[----:B------:R-:W-:-:S04]  /*15080*/  IMAD.WIDE.U32 R2, R24, UR4, R2 ;  /* 0x0000000418027c25 */ /* 0x000fc8000f8e0002 */
[----:B------:R-:W-:Y:S01]  /*15090*/  IMAD R3, R24, UR5, R3 ;  /* 0x0000000518037c24 */ /* 0x000fe2000f8e0203 */
[C---:B------:R-:W-:Y:S01]  /*150a0*/  LEA R17, P0, R2.reuse, UR6, 0x1 ;  /* 0x0000000602117c11 */ /* 0x040fe2000f8008ff */
[C---:B------:R-:W-:Y:S02]  /*150b0*/  VIADD R0, R25.reuse, 0xffffffff ;  /* 0xffffffff19007836 */ /* 0x040fe40000000000 */
[----:B------:R-:W-:Y:S01]  /*150c0*/  IMAD.MOV.U32 R10, RZ, RZ, R26 ;  /* 0x000000ffff0a7224 */ /* 0x000fe200078e001a */
[----:B------:R-:W-:Y:S01]  /*150d0*/  LEA.HI.X R18, R2, UR7, R3, 0x1, P0 ;  /* 0x0000000702127c11 */ /* 0x000fe200080f0c03 */
[----:B------:R-:W-:Y:S01]  /*150e0*/  IMAD.MOV.U32 R20, RZ, RZ, R28 ;  /* 0x000000ffff147224 */ /* 0x000fe200078e001c */
[----:B------:R-:W-:Y:S01]  /*150f0*/  ISETP.GT.AND P0, PT, R25, R36, PT ;  /* 0x000000241900720c */ /* 0x000fe20003f04270 */
[----:B------:R-:W-:-:S12]  /*15100*/  IMAD.MOV.U32 R30, RZ, RZ, R25 ;  /* 0x000000ffff1e7224 */ /* 0x000fd800078e0019 */
[----:B-1----:R-:W-:Y:S05]  /*15110*/  @P0 BRA `(.L_x_1382) ;  /* 0xfffffff0003c0947 */ /* 0x002fea000383ffff */
.L_x_1369:
[----:B------:R-:W-:Y:S05]  /*15120*/  BSYNC B0 ;  /* 0x0000000000007941 */ /* 0x000fea0003800000 */
.L_x_1368:
        /* <DEDUP_REMOVED lines=17> */
.L_x_1384:
[----:B------:R-:W-:Y:S05]  /*15240*/  BSYNC B0 ;  /* 0x0000000000007941 */ /* 0x000fea0003800000 */
.L_x_1383:
[----:B------:R-:W-:-:S13]  /*15250*/  LOP3.LUT P0, RZ, R23, 0x10, RZ, 0xc0, !PT ;  /* 0x0000001017ff7812 */ /* 0x000fda000780c0ff */
[----:B------:R-:W-:Y:S05]  /*15260*/  @!P0 BRA `(.L_x_1385) ;  /* 0x0000000000048947 */ /* 0x000fea0003800000 */
[----:B------:R-:W-:Y:S01]  /*15270*/  BPT.TRAP 0x1 ;  /* 0x000000040000795c */ /* 0x000fe20000300000 */
.L_x_1385:
[----:B------:R-:W-:Y:S01]  /*15280*/  IMAD R0, R26, 0x8, R22 ;  /* 0x000000081a007824 */ /* 0x000fe200078e0216 */
[----:B0-----:R-:W-:Y:S01]  /*15290*/  SHF.L.U32 R3, R28, 0x1f, RZ ;  /* 0x0000001f1c037819 */ /* 0x001fe200000006ff */
[----:B------:R-:W-:Y:S01]  /*152a0*/  BSSY B0, `(.L_x_1386) ;  /* 0x0000004000007945 */ /* 0x000fe20003800000 */
[----:B------:R-:W-:Y:S02]  /*152b0*/  IMAD R6, R25, -0x60, R34 ;  /* 0xffffffa019067824 */ /* 0x000fe400078e0222 */
[----:B------:R-:W0:Y:S02]  /*152c0*/  SYNCS.PHASECHK.TRANS64.TRYWAIT P0, [R0+URZ+0x2a860], R3 ;  /* 0x02a86003000075a7 */ /* 0x000e24000800017f */
[----:B0-----:R-:W-:Y:S05]  /*152d0*/  @!P0 BRA `(.L_x_1387) ;  /* 0x00000040003c8947 */ /* 0x001fea0003800000 */
.L_x_1485:
[----:B------:R-:W-:Y:S05]  /*152e0*/  BSYNC B0 ;  /* 0x0000000000007941 */ /* 0x000fea0003800000 */
.L_x_1386:
        /* <DEDUP_REMOVED lines=8> */
[----:B------:R-:W-:Y:S01]  /*15370*/  LOP3.LUT R2, R29, 0x1, RZ, 0xc0, !PT ;  /* 0x000000011d027812 */ /* 0x000fe200078ec0ff */
[----:B------:R-:W-:Y:S01]  /*15380*/  IMAD R4, R7, 0x2, R22 ;  /* 0x0000000207047824 */ /* 0x000fe200078e0216 */
[----:B------:R-:W-:Y:S01]  /*15390*/  LOP3.LUT P0, RZ, R29, 0x2, RZ, 0xc0, !PT ;  /* 0x000000021dff7812 */ /* 0x000fe2000780c0ff */
[----:B--2---:R-:W2:Y:S01]  /*153a0*/  SHFL.IDX PT, R14, R17, RZ, 0x181f ;  /* 0x00181fff110e7589 */ /* 0x004ea200000e0000 */
        /* <DEDUP_REMOVED lines=45> */
.L_x_1499:
        /* <DEDUP_REMOVED lines=11> */
.L_x_1389:
        /* <DEDUP_REMOVED lines=10> */
.L_x_1390:
[----:B------:R1:W-:Y:S01]  /*157d0*/  SYNCS.ARRIVE.TRANS64.A1T0 RZ, [R0+URZ+0x2a850], RZ ;  /* 0x02a850ff00ff79a7 */ /* 0x0003e2000810003f */
[----:B------:R-:W-:-:S05]  /*157e0*/  VIADD R26, R26, 0x1 ;  /* 0x000000011a1a7836 */ /* 0x000fca0000000000 */
[----:B------:R-:W-:-:S04]  /*157f0*/  ISETP.NE.AND P0, PT, R26, 0x2, PT ;  /* 0x000000021a00780c */ /* 0x000fc80003f05270 */
[----:B0-----:R-:W-:Y:S02]  /*15800*/  SEL R3, RZ, 0x1, P0 ;  /* 0x00000001ff037807 */ /* 0x001fe40000000000 */
[----:B------:R-:W-:Y:S02]  /*15810*/  SEL R26, R26, RZ, P0 ;  /* 0x000000ff1a1a7207 */ /* 0x000fe40000000000 */
[----:B-1----:R-:W-:-:S07]  /*15820*/  LOP3.LUT R28, R28, R3, RZ, 0x3c, !PT ;  /* 0x000000031c1c7212 */ /* 0x002fce00078e3cff */
.L_x_1347:
[----:B------:R-:W-:Y:S05]  /*15830*/  BSYNC B7 ;  /* 0x0000000000077941 */ /* 0x000fea0003800000 */
.L_x_1345:
        /* <DEDUP_REMOVED lines=11> */
.L_x_1391:
        /* <DEDUP_REMOVED lines=43> */
.L_x_1509:
[----:B------:R-:W-:Y:S02]  /*15ba0*/  ULDC UR4, c[0x0][0xc38] ;  /* 0x00030e0000047ab9 */ /* 0x000fe40000000800 */
[----:B------:R-:W-:-:S04]  /*15bb0*/  IMAD.U32 R5, RZ, RZ, UR4 ;  /* 0x00000004ff057e24 */ /* 0x000fc8000f8e00ff */
[----:B-1----:R-:W-:-:S04]  /*15bc0*/  IMAD R14, R14, R5, RZ ;  /* 0x000000050e0e7224 */ /* 0x002fc800078e02ff */
[----:B------:R-:W-:-:S05]  /*15bd0*/  IMAD.IADD R7, R7, 0x1, R14 ;  /* 0x0000000107077824 */ /* 0x000fca00078e020e */
[----:B------:R-:W-:-:S13]  /*15be0*/  ISETP.GT.AND P6, PT, R7, R0, PT ;  /* 0x000000000700720c */ /* 0x000fda0003fc4270 */
[----:B------:R-:W-:Y:S05]  /*15bf0*/  @P6 BRA `(.L_x_1394) ;  /* 0x0000000000a46947 */ /* 0x000fea0003800000 */
.L_x_1397:
        /* <DEDUP_REMOVED lines=35> */
.L_x_1517:
[----:B------:R-:W-:Y:S02]  /*15e30*/  ULDC UR4, c[0x0][0xc38] ;  /* 0x00030e0000047ab9 */ /* 0x000fe40000000800 */
[----:B------:R-:W-:-:S04]  /*15e40*/  IMAD.U32 R5, RZ, RZ, UR4 ;  /* 0x00000004ff057e24 */ /* 0x000fc8000f8e00ff */
[----:B-1----:R-:W-:-:S04]  /*15e50*/  IMAD R14, R14, R5, RZ ;  /* 0x000000050e0e7224 */ /* 0x002fc800078e02ff */
[----:B------:R-:W-:-:S05]  /*15e60*/  IMAD.IADD R7, R14, 0x1, R7 ;  /* 0x000000010e077824 */ /* 0x000fca00078e0207 */
[----:B------:R-:W-:-:S13]  /*15e70*/  ISETP.GT.AND P6, PT, R7, R0, PT ;  /* 0x000000000700720c */ /* 0x000fda0003fc4270 */
[----:B------:R-:W-:Y:S05]  /*15e80*/  @!P6 BRA `(.L_x_1397) ;  /* 0xfffffffc005ce947 */ /* 0x000fea000383ffff */
.L_x_1394:
[----:B------:R-:W-:Y:S01]  /*15e90*/  IMAD.IADD R7, R7, 0x1, -R14 ;  /* 0x0000000107077824 */ /* 0x000fe200078e0a0e */
[----:B------:R-:W-:-:S03]  /*15ea0*/  UMOV UR4, 0xffffffff ;  /* 0xffffffff00047882 */ /* 0x000fc60000000000 */
[----:B------:R-:W-:-:S05]  /*15eb0*/  IMAD R3, R2, R5, R7 ;  /* 0x0000000502037224 */ /* 0x000fca00078e0207 */
[----:B------:R-:W-:Y:S01]  /*15ec0*/  ISETP.GT.AND P6, PT, R3, R0, PT ;  /* 0x000000000300720c */ /* 0x000fe20003fc4270 */
[----:B------:R-:W-:-:S12]  /*15ed0*/  BRA.DIV UR4, `(.L_x_1398) ;  /* 0x0000004604307947 */ /* 0x000fd8000b800000 */
[----:B------:R-:W-:-:S04]  /*15ee0*/  VOTE.ANY R3, PT, !P6 ;  /* 0x0000000000037806 */ /* 0x000fc800070e0100 */
[----:B------:R-:W1:Y:S02]  /*15ef0*/  POPC R12, R3 ;  /* 0x00000003000c7309 */ /* 0x000e640000000000 */
[----:B-1----:R1:W2:Y:S01]  /*15f00*/  SHFL.IDX PT, R17, R17, R12, 0x1f ;  /* 0x00001f0c11117589 */ /* 0x0022a200000e0000 */
[----:B------:R-:W-:-:S03]  /*15f10*/  IMAD.IADD R19, R12, 0x1, R19 ;  /* 0x000000010c137824 */ /* 0x000fc600078e0213 */
[----:B------:R1:W3:Y:S04]  /*15f20*/  SHFL.IDX PT, R8, R8, R12, 0x1f ;  /* 0x00001f0c08087589 */ /* 0x0002e800000e0000 */
.L_x_1522:
[----:B------:R-:W-:-:S13]  /*15f30*/  ISETP.NE.AND P0, PT, R3, RZ, PT ;  /* 0x000000ff0300720c */ /* 0x000fda0003f05270 */
[----:B------:R-:W-:Y:S05]  /*15f40*/  @!P0 BRA `(.L_x_1399) ;  /* 0x0000000000108947 */ /* 0x000fea0003800000 */
[----:B------:R-:W-:Y:S01]  /*15f50*/  UMOV UR4, 0xffffffff ;  /* 0xffffffff00047882 */ /* 0x000fe20000000000 */
[----:B-1----:R-:W-:Y:S02]  /*15f60*/  VIADD R12, R12, 0xffffffff ;  /* 0xffffffff0c0c7836 */ /* 0x002fe40000000000 */
[----:B------:R-:W-:Y:S05]  /*15f70*/  BRA.DIV UR4, `(.L_x_1400) ;  /* 0x0000004604647947 */ /* 0x000fea000b800000 */
[----:B------:R4:W1:Y:S02]  /*15f80*/  SHFL.IDX PT, R6, R2, R12, 0x1f ;  /* 0x00001f0c02067589 */ /* 0x00086400000e0000 */
.L_x_1399:
[----:B---3--:R-:W-:Y:S01]  /*15f90*/  ISETP.NE.AND P0, PT, R8, 0x1, PT ;  /* 0x000000010800780c */ /* 0x008fe20003f05270 */
[----:B-1----:R-:W-:-:S04]  /*15fa0*/  IMAD R16, R6, R5, R7 ;  /* 0x0000000506107224 */ /* 0x002fc800078e0207 */
[----:B------:R-:W-:-:S08]  /*15fb0*/  IMAD.IADD R0, R0, 0x1, -R16 ;  /* 0x0000000100007824 */ /* 0x000fd000078e0a10 */
[----:B------:R-:W-:Y:S05]  /*15fc0*/  @!P0 BRA `(.L_x_1401) ;  /* 0x0000000000dc8947 */ /* 0x000fea0003800000 */
[-C--:B--2---:R-:W-:Y:S02]  /*15fd0*/  IABS R5, R17.reuse ;  /* 0x0000001100057213 */ /* 0x084fe40000000000 */
[----:B------:R-:W-:Y:S02]  /*15fe0*/  IABS R4, R8 ;  /* 0x0000000800047213 */ /* 0x000fe40000000000 */
[----:B------:R-:W1:Y:S08]  /*15ff0*/  I2F.RP R6, R5 ;  /* 0x0000000500067306 */ /* 0x000e700000209400 */
[----:B------:R-:W2:Y:S08]  /*16000*/  I2F.RP R7, R4 ;  /* 0x0000000400077306 */ /* 0x000eb00000209400 */
[----:B-1----:R-:W0:Y:S08]  /*16010*/  MUFU.RCP R6, R6 ;  /* 0x0000000600067308 */ /* 0x002e300000001000 */
[----:B--2---:R-:W-:Y:S01]  /*16020*/  MUFU.RCP R7, R7 ;  /* 0x0000000700077308 */ /* 0x004fe20000001000 */
[----:B0---4-:R-:W-:Y:S01]  /*16030*/  VIADD R2, R6, 0xffffffe ;  /* 0x0ffffffe06027836 */ /* 0x011fe20000000000 */
[----:B------:R-:W-:-:S06]  /*16040*/  IABS R6, R17 ;  /* 0x0000001100067213 */ /* 0x000fcc0000000000 */
[----:B------:R0:W1:Y:S02]  /*16050*/  F2I.FTZ.U32.TRUNC.NTZ R3, R2 ;  /* 0x0000000200037305 */ /* 0x000064000021f000 */
[----:B0-----:R-:W-:Y:S02]  /*16060*/  IMAD.MOV.U32 R2, RZ, RZ, RZ ;  /* 0x000000ffff027224 */ /* 0x001fe400078e00ff */
[----:B-1----:R-:W-:-:S04]  /*16070*/  IMAD.MOV R10, RZ, RZ, -R3 ;  /* 0x000000ffff0a7224 */ /* 0x002fc800078e0a03 */
[----:B------:R-:W-:-:S04]  /*16080*/  IMAD R9, R10, R5, RZ ;  /* 0x000000050a097224 */ /* 0x000fc800078e02ff */
[----:B------:R-:W-:Y:S01]  /*16090*/  IMAD.HI.U32 R3, R3, R9, R2 ;  /* 0x0000000903037227 */ /* 0x000fe200078e0002 */
[----:B------:R-:W-:-:S03]  /*160a0*/  IABS R2, R0 ;  /* 0x0000000000027213 */ /* 0x000fc60000000000 */
[----:B------:R-:W-:Y:S02]  /*160b0*/  IMAD.MOV R9, RZ, RZ, -R6 ;  /* 0x000000ffff097224 */ /* 0x000fe400078e0a06 */
[----:B------:R-:W-:-:S04]  /*160c0*/  IMAD.HI.U32 R6, R3, R2, RZ ;  /* 0x0000000203067227 */ /* 0x000fc800078e00ff */
[----:B------:R-:W-:Y:S02]  /*160d0*/  IMAD R2, R6, R9, R2 ;  /* 0x0000000906027224 */ /* 0x000fe400078e0202 */
[----:B------:R-:W-:-:S03]  /*160e0*/  VIADD R3, R7, 0xffffffe ;  /* 0x0ffffffe07037836 */ /* 0x000fc60000000000 */
[----:B------:R-:W-:-:S03]  /*160f0*/  ISETP.GT.U32.AND P1, PT, R5, R2, PT ;  /* 0x000000020500720c */ /* 0x000fc60003f24070 */
[----:B------:R-:W0:Y:S10]  /*16100*/  F2I.FTZ.U32.TRUNC.NTZ R3, R3 ;  /* 0x0000000300037305 */ /* 0x000e34000021f000 */
[----:B------:R-:W-:-:S02]  /*16110*/  @!P1 IMAD.IADD R2, R2, 0x1, -R5 ;  /* 0x0000000102029824 */ /* 0x000fc400078e0a05 */
[----:B------:R-:W-:Y:S01]  /*16120*/  @!P1 VIADD R6, R6, 0x1 ;  /* 0x0000000106069836 */ /* 0x000fe20000000000 */
[----:B------:R-:W-:Y:S02]  /*16130*/  ISETP.NE.AND P1, PT, R17, RZ, PT ;  /* 0x000000ff1100720c */ /* 0x000fe40003f25270 */
[----:B------:R-:W-:Y:S01]  /*16140*/  ISETP.GE.U32.AND P0, PT, R2, R5, PT ;  /* 0x000000050200720c */ /* 0x000fe20003f06070 */
[----:B0-----:R-:W-:Y:S02]  /*16150*/  IMAD.MOV R5, RZ, RZ, -R3 ;  /* 0x000000ffff057224 */ /* 0x001fe400078e0a03 */
[----:B------:R-:W-:Y:S02]  /*16160*/  IMAD.MOV.U32 R2, RZ, RZ, RZ ;  /* 0x000000ffff027224 */ /* 0x000fe400078e00ff */
[----:B------:R-:W-:-:S04]  /*16170*/  IMAD R5, R5, R4, RZ ;  /* 0x0000000405057224 */ /* 0x000fc800078e02ff */
[----:B------:R-:W-:Y:S01]  /*16180*/  IMAD.HI.U32 R5, R3, R5, R2 ;  /* 0x0000000503057227 */ /* 0x000fe200078e0002 */
[----:B------:R-:W-:Y:S02]  /*16190*/  LOP3.LUT R2, R0, R17, RZ, 0x3c, !PT ;  /* 0x0000001100027212 */ /* 0x000fe400078e3cff */
[----:B------:R-:W-:Y:S01]  /*161a0*/  IABS R3, R8 ;  /* 0x0000000800037213 */ /* 0x000fe20000000000 */
[----:B------:R-:W-:Y:S01]  /*161b0*/  @P0 VIADD R6, R6, 0x1 ;  /* 0x0000000106060836 */ /* 0x000fe20000000000 */
[----:B------:R-:W-:-:S03]  /*161c0*/  ISETP.GE.AND P2, PT, R2, RZ, PT ;  /* 0x000000ff0200720c */ /* 0x000fc60003f46270 */
[----:B------:R-:W-:-:S10]  /*161d0*/  IMAD.MOV R3, RZ, RZ, -R3 ;  /* 0x000000ffff037224 */ /* 0x000fd400078e0a03 */
[----:B------:R-:W-:Y:S01]  /*161e0*/  @!P2 IMAD.MOV R6, RZ, RZ, -R6 ;  /* 0x000000ffff06a224 */ /* 0x000fe200078e0a06 */
[----:B------:R-:W-:-:S04]  /*161f0*/  @!P1 LOP3.LUT R6, RZ, R17, RZ, 0x33, !PT ;  /* 0x00000011ff069212 */ /* 0x000fc800078e33ff */
[----:B------:R-:W-:-:S05]  /*16200*/  IABS R2, R6 ;  /* 0x0000000600027213 */ /* 0x000fca0000000000 */
[----:B------:R-:W-:-:S04]  /*16210*/  IMAD.HI.U32 R5, R5, R2, RZ ;  /* 0x0000000205057227 */ /* 0x000fc800078e00ff */
[----:B------:R-:W-:Y:S01]  /*16220*/  IMAD R3, R5, R3, R2 ;  /* 0x0000000305037224 */ /* 0x000fe200078e0202 */
[----:B------:R-:W-:-:S04]  /*16230*/  LOP3.LUT R2, R6, R8, RZ, 0x3c, !PT ;  /* 0x0000000806027212 */ /* 0x000fc800078e3cff */
[----:B------:R-:W-:Y:S02]  /*16240*/  ISETP.GT.U32.AND P1, PT, R4, R3, PT ;  /* 0x000000030400720c */ /* 0x000fe40003f24070 */
[----:B------:R-:W-:Y:S01]  /*16250*/  ISETP.GE.AND P2, PT, R2, RZ, PT ;  /* 0x000000ff0200720c */ /* 0x000fe20003f46270 */
[----:B------:R-:W-:-:S04]  /*16260*/  IMAD.MOV R2, RZ, RZ, -R6 ;  /* 0x000000ffff027224 */ /* 0x000fc800078e0a06 */
[----:B------:R-:W-:-:S06]  /*16270*/  IMAD R2, R17, R2, R0 ;  /* 0x0000000211027224 */ /* 0x000fcc00078e0200 */
[----:B------:R-:W-:Y:S02]  /*16280*/  @!P1 IMAD.IADD R3, R3, 0x1, -R4 ;  /* 0x0000000103039824 */ /* 0x000fe400078e0a04 */
[----:B------:R-:W-:Y:S01]  /*16290*/  @!P1 VIADD R5, R5, 0x1 ;  /* 0x0000000105059836 */ /* 0x000fe20000000000 */
[----:B------:R-:W-:Y:S02]  /*162a0*/  ISETP.NE.AND P1, PT, R8, RZ, PT ;  /* 0x000000ff0800720c */ /* 0x000fe40003f25270 */
[----:B------:R-:W-:-:S13]  /*162b0*/  ISETP.GE.U32.AND P0, PT, R3, R4, PT ;  /* 0x000000040300720c */ /* 0x000fda0003f06070 */
[----:B------:R-:W-:-:S04]  /*162c0*/  @P0 VIADD R5, R5, 0x1 ;  /* 0x0000000105050836 */ /* 0x000fc80000000000 */
[----:B------:R-:W-:Y:S01]  /*162d0*/  @!P2 IMAD.MOV R5, RZ, RZ, -R5 ;  /* 0x000000ffff05a224 */ /* 0x000fe200078e0a05 */
[----:B------:R-:W-:-:S05]  /*162e0*/  @!P1 LOP3.LUT R5, RZ, R8, RZ, 0x33, !PT ;  /* 0x00000008ff059212 */ /* 0x000fca00078e33ff */
[--C-:B------:R-:W-:Y:S02]  /*162f0*/  IMAD.MOV R3, RZ, RZ, -R5.reuse ;  /* 0x000000ffff037224 */ /* 0x100fe400078e0a05 */
[C---:B------:R-:W-:Y:S02]  /*16300*/  IMAD R5, R8.reuse, 0x1000000, R5 ;  /* 0x0100000008057824 */ /* 0x040fe400078e0205 */
[----:B------:R-:W-:-:S04]  /*16310*/  IMAD R8, R8, R3, R6 ;  /* 0x0000000308087224 */ /* 0x000fc800078e0206 */
[----:B------:R-:W-:Y:S01]  /*16320*/  IMAD R18, R8, 0x10000, R5 ;  /* 0x0001000008127824 */ /* 0x000fe200078e0205 */
[----:B------:R-:W-:Y:S06]  /*16330*/  BRA `(.L_x_1402) ;  /* 0x0000000000f07947 */ /* 0x000fec0003800000 */
.L_x_1401:
[----:B0---4-:R-:W0:Y:S02]  /*16340*/  LDC.64 R2, c[0x0][0xc90] ;  /* 0x00032400ff027b82 */ /* 0x011e240000000a00 */
[----:B0-----:R-:W-:-:S05]  /*16350*/  IMAD.WIDE R2, R19, 0x4, R2 ;  /* 0x0000000413027825 */ /* 0x001fca00078e0202 */
[----:B------:R0:W2:Y:S02]  /*16360*/  LDG.E R6, desc[UR36][R2.64] ;  /* 0x0000002402067981 */ /* 0x0000a4000c1e1900 */
[----:B0-----:R-:W-:Y:S02]  /*16370*/  IMAD.MOV.U32 R2, RZ, RZ, RZ ;  /* 0x000000ffff027224 */ /* 0x001fe400078e00ff */
[----:B--2---:R-:W-:-:S05]  /*16380*/  IMAD R7, R17, R6, RZ ;  /* 0x0000000611077224 */ /* 0x004fca00078e02ff */
[----:B------:R-:W-:-:S04]  /*16390*/  IABS R4, R7 ;  /* 0x0000000700047213 */ /* 0x000fc80000000000 */
[----:B------:R-:W0:Y:S08]  /*163a0*/  I2F.RP R8, R4 ;  /* 0x0000000400087306 */ /* 0x000e300000209400 */
[----:B0-----:R-:W0:Y:S02]  /*163b0*/  MUFU.RCP R8, R8 ;  /* 0x0000000800087308 */ /* 0x001e240000001000 */
[----:B0-----:R-:W-:-:S06]  /*163c0*/  VIADD R9, R8, 0xffffffe ;  /* 0x0ffffffe08097836 */ /* 0x001fcc0000000000 */
[----:B------:R-:W0:Y:S02]  /*163d0*/  F2I.FTZ.U32.TRUNC.NTZ R3, R9 ;  /* 0x0000000900037305 */ /* 0x000e24000021f000 */
[----:B0-----:R-:W-:-:S04]  /*163e0*/  IMAD.MOV R11, RZ, RZ, -R3 ;  /* 0x000000ffff0b7224 */ /* 0x001fc800078e0a03 */
[----:B------:R-:W-:-:S04]  /*163f0*/  IMAD R11, R11, R4, RZ ;  /* 0x000000040b0b7224 */ /* 0x000fc800078e02ff */
        /* <DEDUP_REMOVED lines=21> */
[----:B------:R-:W-:-:S04]  /*16550*/  VIADDMNMX R5, R3, R5, R6, PT ;  /* 0x0000000503057246 */ /* 0x000fc80003800106 */
[----:B------:R-:W-:-:S04]  /*16560*/  IABS R6, R5 ;  /* 0x0000000500067213 */ /* 0x000fc80000000000 */
[----:B------:R-:W0:Y:S08]  /*16570*/  I2F.RP R8, R6 ;  /* 0x0000000600087306 */ /* 0x000e300000209400 */
[----:B0-----:R-:W0:Y:S02]  /*16580*/  MUFU.RCP R8, R8 ;  /* 0x0000000800087308 */ /* 0x001e240000001000 */
[----:B0-----:R-:W-:Y:S01]  /*16590*/  VIADD R3, R8, 0xffffffe ;  /* 0x0ffffffe08037836 */ /* 0x001fe20000000000 */
[----:B------:R-:W-:-:S05]  /*165a0*/  IABS R8, R5 ;  /* 0x0000000500087213 */ /* 0x000fca0000000000 */
[----:B------:R-:W0:Y:S02]  /*165b0*/  F2I.FTZ.U32.TRUNC.NTZ R3, R3 ;  /* 0x0000000300037305 */ /* 0x000e24000021f000 */
[----:B0-----:R-:W-:-:S04]  /*165c0*/  IMAD.MOV R7, RZ, RZ, -R3 ;  /* 0x000000ffff077224 */ /* 0x001fc800078e0a03 */
[----:B------:R-:W-:-:S04]  /*165d0*/  IMAD R7, R7, R6, RZ ;  /* 0x0000000607077224 */ /* 0x000fc800078e02ff */
[----:B------:R-:W-:Y:S01]  /*165e0*/  IMAD.HI.U32 R2, R3, R7, R2 ;  /* 0x0000000703027227 */ /* 0x000fe200078e0002 */
[----:B------:R-:W-:-:S03]  /*165f0*/  IABS R7, R0 ;  /* 0x0000000000077213 */ /* 0x000fc60000000000 */
        /* <DEDUP_REMOVED lines=13> */
[----:B------:R-:W-:Y:S01]  /*166d0*/  @!P1 LOP3.LUT R2, RZ, R5, RZ, 0x33, !PT ;  /* 0x00000005ff029212 */ /* 0x000fe200078e33ff */
[----:B------:R-:W-:-:S04]  /*166e0*/  IMAD.MOV R5, RZ, RZ, -R5 ;  /* 0x000000ffff057224 */ /* 0x000fc800078e0a05 */
[----:B------:R-:W-:-:S07]  /*166f0*/  IMAD R18, R2, R5, R3 ;  /* 0x0000000502127224 */ /* 0x000fce00078e0203 */
.L_x_1402:
[----:B------:R-:W-:-:S05]  /*16700*/  LOP3.LUT R2, RZ, R2, RZ, 0x33, !PT ;  /* 0x00000002ff027212 */ /* 0x000fca00078e33ff */
[----:B------:R-:W-:Y:S01]  /*16710*/  IMAD.IADD R17, R17, 0x1, R2 ;  /* 0x0000000111117824 */ /* 0x000fe200078e0202 */
[----:B------:R-:W-:Y:S06]  /*16720*/  BRA `(.L_x_1403) ;  /* 0x00000000001c7947 */ /* 0x000fec0003800000 */
.L_x_1395:
[----:B------:R-:W-:Y:S01]  /*16730*/  UMOV UR4, URZ ;  /* 0x0000003f00047c82 */ /* 0x000fe20008000000 */
[----:B------:R-:W-:Y:S01]  /*16740*/  UMOV UR5, URZ ;  /* 0x0000003f00057c82 */ /* 0x000fe20008000000 */
[----:B------:R-:W-:Y:S01]  /*16750*/  ULDC UR6, c[0x0][0xc3c] ;  /* 0x00030f0000067ab9 */ /* 0x000fe20000000800 */
[----:B------:R-:W-:Y:S02]  /*16760*/  IMAD.MOV.U32 R16, RZ, RZ, R0 ;  /* 0x000000ffff107224 */ /* 0x000fe400078e0000 */
[----:B------:R-:W-:Y:S02]  /*16770*/  IMAD.U32 R17, RZ, RZ, UR4 ;  /* 0x00000004ff117e24 */ /* 0x000fe4000f8e00ff */
[----:B------:R-:W-:Y:S02]  /*16780*/  IMAD.U32 R18, RZ, RZ, UR5 ;  /* 0x00000005ff127e24 */ /* 0x000fe4000f8e00ff */
[----:B------:R-:W-:-:S07]  /*16790*/  IMAD.U32 R19, RZ, RZ, UR6 ;  /* 0x00000006ff137e24 */ /* 0x000fce000f8e00ff */
.L_x_1403:
        /* <DEDUP_REMOVED lines=10> */
.L_x_1392:
[----:B------:R-:W-:Y:S02]  /*16840*/  ULDC UR4, c[0x0][0xc3c] ;  /* 0x00030f0000047ab9 */ /* 0x000fe40000000800 */
[----:B-1----:R-:W-:-:S13]  /*16850*/  ISETP.GE.AND P0, PT, R19, UR4, PT ;  /* 0x0000000413007c0c */ /* 0x002fda000bf06270 */
[----:B------:R-:W-:Y:S05]  /*16860*/  @!P0 BRA `(.L_x_1404) ;  /* 0xffffffac00c88947 */ /* 0x000fea000383ffff */
[----:B------:R-:W-:Y:S05]  /*16870*/  BSYNC B8 ;  /* 0x0000000000087941 */ /* 0x000fea0003800000 */
.L_x_1331:
[----:B------:R-:W3:Y:S01]  /*16880*/  LDL.LU R0, [R1+0x10] ;  /* 0x0000100001007983 */ /* 0x000ee20000300800 */
[----:B------:R-:W-:Y:S01]  /*16890*/  BSSY B0, `(.L_x_1405) ;  /* 0x000000b000007945 */ /* 0x000fe20003800000 */
[----:B------:R-:W1:Y:S01]  /*168a0*/  S2R R5, SR_CgaCtaId ;  /* 0x0000000000057919 */ /* 0x000e620000008800 */
[----:B---3--:R-:W-:-:S05]  /*168b0*/  VIADD R0, R0, 0x1 ;  /* 0x0000000100007836 */ /* 0x008fca0000000000 */
[----:B0-----:R-:W-:-:S04]  /*168c0*/  LEA.HI R2, R0, R0, RZ, 0x1 ;  /* 0x0000000000027211 */ /* 0x001fc800078f08ff */
[----:B------:R-:W-:Y:S02]  /*168d0*/  LOP3.LUT R3, R2, 0xfffffffe, RZ, 0xc0, !PT ;  /* 0xfffffffe02037812 */ /* 0x000fe400078ec0ff */
[----:B------:R-:W-:-:S03]  /*168e0*/  MOV R2, 0x400 ;  /* 0x0000040000027802 */ /* 0x000fc60000000f00 */
[----:B------:R-:W-:Y:S01]  /*168f0*/  IMAD.IADD R0, R0, 0x1, -R3 ;  /* 0x0000000100007824 */ /* 0x000fe200078e0a03 */
[----:B-1----:R-:W-:-:S04]  /*16900*/  LEA R7, R5, R2, 0x18 ;  /* 0x0000000205077211 */ /* 0x002fc800078ec0ff */
[----:B------:R-:W-:-:S04]  /*16910*/  SHF.L.U32 R0, R0, 0x1f, RZ ;  /* 0x0000001f00007819 */ /* 0x000fc800000006ff */
[----:B------:R-:W0:Y:S02]  /*16920*/  SYNCS.PHASECHK.TRANS64.TRYWAIT P0, [R7+URZ+0x2a820], R0 ;  /* 0x02a82000070075a7 */ /* 0x000e24000800017f */
[----:B0-----:R-:W-:Y:S05]  /*16930*/  @!P0 BRA `(.L_x_1406) ;  /* 0x0000003c001c8947 */ /* 0x001fea0003800000 */
.L_x_1525:
[----:B------:R-:W-:Y:S05]  /*16940*/  BSYNC B0 ;  /* 0x0000000000007941 */ /* 0x000fea0003800000 */
.L_x_1405:
[----:B------:R-:W-:-:S03]  /*16950*/  UMOV UR4, 0xffffffff ;  /* 0xffffffff00047882 */ /* 0x000fc60000000000 */
[----:B------:R-:W-:Y:S05]  /*16960*/  BRA.DIV UR4, `(.L_x_1407) ;  /* 0x0000003e04247947 */ /* 0x000fea000b800000 */
[----:B0-----:R-:W0:Y:S02]  /*16970*/  S2R R0, SR_TID.X ;  /* 0x0000000000007919 */ /* 0x001e240000002100 */
[----:B0-----:R-:W-:-:S04]  /*16980*/  SHF.R.U32.HI R0, RZ, 0x5, R0 ;  /* 0x00000005ff007819 */ /* 0x001fc80000011600 */
[----:B------:R-:W-:-:S05]  /*16990*/  LOP3.LUT R0, R0, 0x3, RZ, 0xc0, !PT ;  /* 0x0000000300007812 */ /* 0x000fca00078ec0ff */
[----:B------:R0:W1:Y:S02]  /*169a0*/  SHFL.IDX PT, R14, R0, RZ, 0x1f ;  /* 0x00001fff000e7589 */ /* 0x00006400000e0000 */
.L_x_1528:
[----:B-1----:R-:W-:Y:S01]  /*169b0*/  ISETP.NE.AND P0, PT, R14, RZ, PT ;  /* 0x000000ff0e00720c */ /* 0x002fe20003f05270 */
[----:B------:R-:W-:-:S12]  /*169c0*/  BSSY B0, `(.L_x_1408) ;  /* 0x0000026000007945 */ /* 0x000fd80003800000 */
[----:B------:R-:W-:Y:S05]  /*169d0*/  @P0 BRA `(.L_x_1409) ;  /* 0x0000000000900947 */ /* 0x000fea0003800000 */
[----:B------:R-:W-:-:S03]  /*169e0*/  UMOV UR4, 0xffffffff ;  /* 0xffffffff00047882 */ /* 0x000fc60000000000 */
[----:B------:R-:W-:Y:S05]  /*169f0*/  BRA.DIV UR4, `(.L_x_1410) ;  /* 0x0000003e04347947 */ /* 0x000fea000b800000 */
[----:B------:R-:W-:-:S13]  /*16a00*/  ELECT P6, URZ, PT ;  /* 0x00000000003f782f */ /* 0x000fda00038c0000 */
.L_x_1531:
[----:B------:R-:W-:Y:S05]  /*16a10*/  @!P6 BRA `(.L_x_1409) ;  /* 0x000000000080e947 */ /* 0x000fea0003800000 */
[----:B0-----:R-:W3:Y:S02]  /*16a20*/  LDL R0, [R1+0x14] ;  /* 0x0000140001007983 */ /* 0x001ee40000100800 */
[----:B---3--:R-:W-:-:S13]  /*16a30*/  R2UR UR4, R0 ;  /* 0x00000000000472ca */ /* 0x008fda00000e0000 */
[----:B------:R-:W-:-:S06]  /*16a40*/  ULOP3.LUT UR4, UR4, 0x2, URZ, 0xfc, !UPT ;  /* 0x0000000204047892 */ /* 0x000fcc000f8efc3f */
[----:B------:R-:W-:-:S05]  /*16a50*/  IMAD.U32 R0, RZ, RZ, UR4 ;  /* 0x00000004ff007e24 */ /* 0x000fca000f8e00ff */
[----:B------:R-:W-:-:S13]  /*16a60*/  ISETP.NE.AND P0, PT, R0, 0x3, PT ;  /* 0x000000030000780c */ /* 0x000fda0003f05270 */
[----:B------:R-:W-:Y:S05]  /*16a70*/  @!P0 BRA `(.L_x_1411) ;  /* 0x0000000000048947 */ /* 0x000fea0003800000 */
[----:B------:R-:W-:Y:S01]  /*16a80*/  BPT.TRAP 0x1 ;  /* 0x000000040000795c */ /* 0x000fe20000300000 */
.L_x_1411:
[----:B------:R-:W-:Y:S01]  /*16a90*/  IMAD R5, R26, 0x8, R7 ;  /* 0x000000081a057824 */ /* 0x000fe200078e0207 */
[----:B------:R-:W-:Y:S01]  /*16aa0*/  SHF.L.U32 R0, R28, 0x1f, RZ ;  /* 0x0000001f1c007819 */ /* 0x000fe200000006ff */
[----:B------:R-:W-:-:S03]  /*16ab0*/  VIADD R26, R26, 0x1 ;  /* 0x000000011a1a7836 */ /* 0x000fc60000000000 */
[----:B------:R-:W0:Y:S02]  /*16ac0*/  SYNCS.PHASECHK.TRANS64.TRYWAIT P1, [R5+URZ+0x2a840], R0 ;  /* 0x02a84000050075a7 */ /* 0x000e24000802017f */
[----:B------:R-:W-:-:S04]  /*16ad0*/  ISETP.NE.AND P2, PT, R26, 0x2, PT ;  /* 0x000000021a00780c */ /* 0x000fc80003f45270 */
[----:B------:R-:W-:Y:S01]  /*16ae0*/  SEL R3, RZ, 0x1, P2 ;  /* 0x00000001ff037807 */ /* 0x000fe20001000000 */
[----:B0-----:R-:W-:Y:S08]  /*16af0*/  @!P1 BRA `(.L_x_1412) ;  /* 0x0000003c00149947 */ /* 0x001ff00003800000 */
.L_x_1532:
[----:B------:R-:W-:Y:S02]  /*16b00*/  SEL R26, R26, RZ, P2 ;  /* 0x000000ff1a1a7207 */ /* 0x000fe40001000000 */
[----:B------:R-:W-:Y:S01]  /*16b10*/  LOP3.LUT R2, R28, R3, RZ, 0x3c, !PT ;  /* 0x000000031c027212 */ /* 0x000fe200078e3cff */
[----:B------:R-:W-:Y:S06]  /*16b20*/  @!P0 BRA `(.L_x_1413) ;  /* 0x0000000000048947 */ /* 0x000fec0003800000 */
[----:B------:R-:W-:Y:S01]  /*16b30*/  BPT.TRAP 0x1 ;  /* 0x000000040000795c */ /* 0x000fe20000300000 */
.L_x_1413:
[----:B------:R-:W-:Y:S01]  /*16b40*/  IMAD R3, R26, 0x8, R7 ;  /* 0x000000081a037824 */ /* 0x000fe200078e0207 */
[----:B------:R-:W-:-:S04]  /*16b50*/  SHF.L.U32 R2, R2, 0x1f, RZ ;  /* 0x0000001f02027819 */ /* 0x000fc800000006ff */
[----:B------:R-:W1:Y:S02]  /*16b60*/  SYNCS.PHASECHK.TRANS64.TRYWAIT P1, [R3+URZ+0x2a840], R2 ;  /* 0x02a84002030075a7 */ /* 0x000e64000802017f */
[----:B-1----:R-:W-:Y:S05]  /*16b70*/  @!P1 BRA `(.L_x_1414) ;  /* 0x0000003c00089947 */ /* 0x002fea0003800000 */
.L_x_1533:
[----:B------:R-:W-:Y:S05]  /*16b80*/  @!P0 BRA `(.L_x_1415) ;  /* 0x0000000000048947 */ /* 0x000fea0003800000 */
[----:B------:R-:W-:Y:S01]  /*16b90*/  BPT.TRAP 0x1 ;  /* 0x000000040000795c */ /* 0x000fe20000300000 */
.L_x_1415:
[----:B------:R-:W3:Y:S02]  /*16ba0*/  SYNCS.PHASECHK.TRANS64.TRYWAIT P1, [R5+URZ+0x2a860], R0 ;  /* 0x02a86000050075a7 */ /* 0x000ee4000802017f */
[----:B---3--:R-:W-:Y:S05]  /*16bb0*/  @!P1 BRA `(.L_x_1416) ;  /* 0x0000003c000c9947 */ /* 0x008fea0003800000 */
.L_x_1534:
[----:B------:R-:W-:Y:S05]  /*16bc0*/  @!P0 BRA `(.L_x_1417) ;  /* 0x0000000000048947 */ /* 0x000fea0003800000 */
[----:B------:R-:W-:Y:S01]  /*16bd0*/  BPT.TRAP 0x1 ;  /* 0x000000040000795c */ /* 0x000fe20000300000 */
.L_x_1417:
[----:B----4-:R4:W0:Y:S02]  /*16be0*/  SYNCS.PHASECHK.TRANS64.TRYWAIT P0, [R3+URZ+0x2a860], R2 ;  /* 0x02a86002030075a7 */ /* 0x010824000800017f */
[----:B0-----:R-:W-:Y:S05]  /*16bf0*/  @!P0 NANOSLEEP.SYNCS 0x989680 ;  /* 0x009896800000895d */ /* 0x001fea0003900000 */
[----:B------:R-:W0:Y:S02]  /*16c00*/  @!P0 SYNCS.PHASECHK.TRANS64 P0, [R3+URZ+0x2a860], R2 ;  /* 0x02a86002030085a7 */ /* 0x000e24000800007f */
[----:B0-----:R-:W-:Y:S05]  /*16c10*/  @!P0 BRA `(.L_x_1417) ;  /* 0xfffffffc00f08947 */ /* 0x001fea000383ffff */
.L_x_1409:
[----:B------:R-:W-:Y:S05]  /*16c20*/  BSYNC B0 ;  /* 0x0000000000007941 */ /* 0x000fea0003800000 */
.L_x_1408:
[----:B------:R-:W-:Y:S05]  /*16c30*/  EXIT ;  /* 0x000000000000794d */ /* 0x000fea0003800000 */
.L_x_1222:
[----:B0-----:R-:W-:-:S04]  /*16c40*/  IMAD.U32 R3, RZ, RZ, UR60 ;  /* 0x0000003cff037e24 */ /* 0x001fc8000f8e00ff */
[----:B------:R0:W1:Y:S03]  /*16c50*/  SYNCS.PHASECHK.TRANS64.TRYWAIT P1, [R3+URZ+0x2a800], R0 ;  /* 0x02a80000030075a7 */ /* 0x000066000802017f */
[----:B-1----:R-:W-:Y:S05]  /*16c60*/  @!P1 NANOSLEEP.SYNCS 0x989680 ;  /* 0x009896800000995d */ /* 0x002fea0003900000 */
[----:B------:R-:W1:Y:S02]  /*16c70*/  @!P1 SYNCS.PHASECHK.TRANS64 P1, [R3+URZ+0x2a800], R0 ;  /* 0x02a80000030095a7 */ /* 0x000e64000802007f */
[----:B-1----:R-:W-:Y:S05]  /*16c80*/  @!P1 BRA `(.L_x_1222) ;  /* 0xfffffffc00ec9947 */ /* 0x002fea000383ffff */
[----:B------:R-:W-:Y:S05]  /*16c90*/  BRA `(.L_x_1418) ;  /* 0xfffffeb000f47947 */ /* 0x000fea000383ffff */
.L_x_1226:
[----:B-1----:R1:W2:Y:S02]  /*16ca0*/  SYNCS.PHASECHK.TRANS64.TRYWAIT P1, [R3+URZ+0x2a830], R0 ;  /* 0x02a83000030075a7 */ /* 0x0022a4000802017f */
[----:B--2---:R-:W-:Y:S05]  /*16cb0*/  @!P1 NANOSLEEP.SYNCS 0x989680 ;  /* 0x009896800000995d */ /* 0x004fea0003900000 */
[----:B------:R-:W2:Y:S02]  /*16cc0*/  @!P1 SYNCS.PHASECHK.TRANS64 P1, [R3+URZ+0x2a830], R0 ;  /* 0x02a83000030095a7 */ /* 0x000ea4000802007f */
[----:B--2---:R-:W-:Y:S05]  /*16cd0*/  @!P1 BRA `(.L_x_1226) ;  /* 0xfffffffc00f09947 */ /* 0x004fea000383ffff */
[----:B------:R-:W-:Y:S05]  /*16ce0*/  BRA `(.L_x_1225) ;  /* 0xfffffeb400107947 */ /* 0x000fea000383ffff */
.L_x_1243:
[----:B-1----:R-:W-:-:S04]  /*16cf0*/  IMAD.U32 R8, RZ, RZ, UR5 ;  /* 0x00000005ff087e24 */ /* 0x002fc8000f8e00ff */
[----:B------:R1:W2:Y:S03]  /*16d00*/  SYNCS.PHASECHK.TRANS64.TRYWAIT P1, [R8+URZ+0x2a830], R7 ;  /* 0x02a83007080075a7 */ /* 0x0002a6000802017f */
[----:B--2---:R-:W-:Y:S05]  /*16d10*/  @!P1 NANOSLEEP.SYNCS 0x989680 ;  /* 0x009896800000995d */ /* 0x004fea0003900000 */
[----:B------:R-:W2:Y:S02]  /*16d20*/  @!P1 SYNCS.PHASECHK.TRANS64 P1, [R8+URZ+0x2a830], R7 ;  /* 0x02a83007080095a7 */ /* 0x000ea4000802007f */
[----:B--2---:R-:W-:Y:S05]  /*16d30*/  @!P1 BRA `(.L_x_1243) ;  /* 0xfffffffc00ec9947 */ /* 0x004fea000383ffff */
[----:B------:R-:W-:Y:S05]  /*16d40*/  BRA `(.L_x_1242) ;  /* 0xfffffee0002c7947 */ /* 0x000fea000383ffff */
.L_x_1247:
[----:B01----:R-:W-:-:S04]  /*16d50*/  IMAD.U32 R7, RZ, RZ, UR10 ;  /* 0x0000000aff077e24 */ /* 0x003fc8000f8e00ff */
[----:B------:R0:W1:Y:S03]  /*16d60*/  SYNCS.PHASECHK.TRANS64.TRYWAIT P1, [R7+URZ+0x2a850], R0 ;  /* 0x02a85000070075a7 */ /* 0x000066000802017f */
[----:B-1----:R-:W-:Y:S05]  /*16d70*/  @!P1 NANOSLEEP.SYNCS 0x989680 ;  /* 0x009896800000995d */ /* 0x002fea0003900000 */
[----:B------:R-:W1:Y:S02]  /*16d80*/  @!P1 SYNCS.PHASECHK.TRANS64 P1, [R7+URZ+0x2a850], R0 ;  /* 0x02a85000070095a7 */ /* 0x000e64000802007f */
[----:B-1----:R-:W-:Y:S05]  /*16d90*/  @!P1 BRA `(.L_x_1247) ;  /* 0xfffffffc00ec9947 */ /* 0x002fea000383ffff */
[----:B------:R-:W-:Y:S05]  /*16da0*/  BRA `(.L_x_1246) ;  /* 0xfffffee800587947 */ /* 0x000fea000383ffff */
.L_x_1266:
[----:B-1----:R-:W-:-:S04]  /*16db0*/  IMAD.U32 R8, RZ, RZ, UR5 ;  /* 0x00000005ff087e24 */ /* 0x002fc8000f8e00ff */
[----:B------:R1:W2:Y:S03]  /*16dc0*/  SYNCS.PHASECHK.TRANS64.TRYWAIT P1, [R8+URZ+0x2a830], R7 ;  /* 0x02a83007080075a7 */ /* 0x0002a6000802017f */
[----:B--2---:R-:W-:Y:S05]  /*16dd0*/  @!P1 NANOSLEEP.SYNCS 0x989680 ;  /* 0x009896800000995d */ /* 0x004fea0003900000 */
[----:B------:R-:W2:Y:S02]  /*16de0*/  @!P1 SYNCS.PHASECHK.TRANS64 P1, [R8+URZ+0x2a830], R7 ;  /* 0x02a83007080095a7 */ /* 0x000ea4000802007f */
[----:B--2---:R-:W-:Y:S05]  /*16df0*/  @!P1 BRA `(.L_x_1266) ;  /* 0xfffffffc00ec9947 */ /* 0x004fea000383ffff */
[----:B------:R-:W-:Y:S05]  /*16e00*/  BRA `(.L_x_1265) ;  /* 0xffffff1000307947 */ /* 0x000fea000383ffff */
.L_x_1270:
[----:B01----:R-:W-:-:S04]  /*16e10*/  IMAD.U32 R7, RZ, RZ, UR10 ;  /* 0x0000000aff077e24 */ /* 0x003fc8000f8e00ff */
[----:B------:R0:W1:Y:S03]  /*16e20*/  SYNCS.PHASECHK.TRANS64.TRYWAIT P1, [R7+URZ+0x2a850], R0 ;  /* 0x02a85000070075a7 */ /* 0x000066000802017f */
[----:B-1----:R-:W-:Y:S05]  /*16e30*/  @!P1 NANOSLEEP.SYNCS 0x989680 ;  /* 0x009896800000995d */ /* 0x002fea0003900000 */
[----:B------:R-:W1:Y:S02]  /*16e40*/  @!P1 SYNCS.PHASECHK.TRANS64 P1, [R7+URZ+0x2a850], R0 ;  /* 0x02a85000070095a7 */ /* 0x000e64000802007f */
[----:B-1----:R-:W-:Y:S05]  /*16e50*/  @!P1 BRA `(.L_x_1270) ;  /* 0xfffffffc00ec9947 */ /* 0x002fea000383ffff */
[----:B------:R-:W-:Y:S05]  /*16e60*/  BRA `(.L_x_1269) ;  /* 0xffffff18005c7947 */ /* 0x000fea000383ffff */
.L_x_1278:
[----:B-1----:R-:W-:-:S04]  /*16e70*/  IMAD.U32 R8, RZ, RZ, UR5 ;  /* 0x00000005ff087e24 */ /* 0x002fc8000f8e00ff */
[----:B------:R1:W2:Y:S03]  /*16e80*/  SYNCS.PHASECHK.TRANS64.TRYWAIT P1, [R8+URZ+0x2a830], R7 ;  /* 0x02a83007080075a7 */ /* 0x0002a6000802017f */
[----:B--2---:R-:W-:Y:S05]  /*16e90*/  @!P1 NANOSLEEP.SYNCS 0x989680 ;  /* 0x009896800000995d */ /* 0x004fea0003900000 */
[----:B------:R-:W2:Y:S02]  /*16ea0*/  @!P1 SYNCS.PHASECHK.TRANS64 P1, [R8+URZ+0x2a830], R7 ;  /* 0x02a83007080095a7 */ /* 0x000ea4000802007f */
[----:B--2---:R-:W-:Y:S05]  /*16eb0*/  @!P1 BRA `(.L_x_1278) ;  /* 0xfffffffc00ec9947 */ /* 0x004fea000383ffff */
[----:B------:R-:W-:Y:S05]  /*16ec0*/  BRA `(.L_x_1277) ;  /* 0xffffff2c002c7947 */ /* 0x000fea000383ffff */
.L_x_1282:
[----:B01----:R-:W-:-:S04]  /*16ed0*/  IMAD.U32 R7, RZ, RZ, UR10 ;  /* 0x0000000aff077e24 */ /* 0x003fc8000f8e00ff */
[----:B------:R0:W1:Y:S03]  /*16ee0*/  SYNCS.PHASECHK.TRANS64.TRYWAIT P1, [R7+URZ+0x2a850], R0 ;  /* 0x02a85000070075a7 */ /* 0x000066000802017f */
[----:B-1----:R-:W-:Y:S05]  /*16ef0*/  @!P1 NANOSLEEP.SYNCS 0x989680 ;  /* 0x009896800000995d */ /* 0x002fea0003900000 */
[----:B------:R-:W1:Y:S02]  /*16f00*/  @!P1 SYNCS.PHASECHK.TRANS64 P1, [R7+URZ+0x2a850], R0 ;  /* 0x02a85000070095a7 */ /* 0x000e64000802007f */
[----:B-1----:R-:W-:Y:S05]  /*16f10*/  @!P1 BRA `(.L_x_1282) ;  /* 0xfffffffc00ec9947 */ /* 0x002fea000383ffff */
[----:B------:R-:W-:Y:S05]  /*16f20*/  BRA `(.L_x_1281) ;  /* 0xffffff3400587947 */ /* 0x000fea000383ffff */
.L_x_1297:
[----:B-1----:R-:W-:-:S04]  /*16f30*/  IMAD.U32 R5, RZ, RZ, UR5 ;  /* 0x00000005ff057e24 */ /* 0x002fc8000f8e00ff */
[----:B------:R1:W2:Y:S03]  /*16f40*/  SYNCS.PHASECHK.TRANS64.TRYWAIT P1, [R5+URZ+0x2a850], R0 ;  /* 0x02a85000050075a7 */ /* 0x0002a6000802017f */
[----:B--2---:R-:W-:Y:S05]  /*16f50*/  @!P1 NANOSLEEP.SYNCS 0x989680 ;  /* 0x009896800000995d */ /* 0x004fea0003900000 */
[----:B------:R-:W2:Y:S02]  /*16f60*/  @!P1 SYNCS.PHASECHK.TRANS64 P1, [R5+URZ+0x2a850], R0 ;  /* 0x02a85000050095a7 */ /* 0x000ea4000802007f */
[----:B--2---:R-:W-:Y:S05]  /*16f70*/  @!P1 BRA `(.L_x_1297) ;  /* 0xfffffffc00ec9947 */ /* 0x004fea000383ffff */
[----:B------:R-:W-:Y:S05]  /*16f80*/  BRA `(.L_x_1296) ;  /* 0xffffff5c005c7947 */ /* 0x000fea000383ffff */
.L_x_1353:
        /* <DEDUP_REMOVED lines=11> */
.L_x_1420:
[----:B------:R-:W-:Y:S05]  /*17040*/  BSYNC B0 ;  /* 0x0000000000007941 */ /* 0x000fea0003800000 */
.L_x_1419:
[----:B------:R-:W-:Y:S05]  /*17050*/  BRA `(.L_x_1421) ;  /* 0xffffffb800c07947 */ /* 0x000fea000383ffff */
.L_x_1356:
[----:B0-----:R0:W1:Y:S02]  /*17060*/  SYNCS.PHASECHK.TRANS64.TRYWAIT P0, [R7+URZ+0x2a840], R2 ;  /* 0x02a84002070075a7 */ /* 0x001064000800017f */
[----:B-1----:R-:W-:Y:S05]  /*17070*/  @!P0 NANOSLEEP.SYNCS 0x989680 ;  /* 0x009896800000895d */ /* 0x002fea0003900000 */
[----:B------:R-:W1:Y:S02]  /*17080*/  @!P0 SYNCS.PHASECHK.TRANS64 P0, [R7+URZ+0x2a840], R2 ;  /* 0x02a84002070085a7 */ /* 0x000e64000800007f */
[----:B-1----:R-:W-:Y:S05]  /*17090*/  @!P0 BRA `(.L_x_1356) ;  /* 0xfffffffc00f08947 */ /* 0x002fea000383ffff */
[----:B------:R-:W-:Y:S05]  /*170a0*/  BRA `(.L_x_1422) ;  /* 0xffffffbc00287947 */ /* 0x000fea000383ffff */
.L_x_1357:
        /* <DEDUP_REMOVED lines=8> */
.L_x_1424:
[----:B------:R-:W-:Y:S05]  /*17130*/  BSYNC B0 ;  /* 0x0000000000007941 */ /* 0x000fea0003800000 */
.L_x_1423:
        /* <DEDUP_REMOVED lines=9> */
.L_x_1425:
[----:B------:R-:W-:Y:S02]  /*171d0*/  IMAD.MOV.U32 R13, RZ, RZ, R0 ;  /* 0x000000ffff0d7224 */ /* 0x000fe400078e0000 */
[----:B------:R-:W-:Y:S02]  /*171e0*/  IMAD.MOV.U32 R12, RZ, RZ, 0x1 ;  /* 0x00000001ff0c7424 */ /* 0x000fe400078e00ff */
[----:B------:R-:W-:-:S07]  /*171f0*/  IMAD.MOV.U32 R3, RZ, RZ, R14 ;  /* 0x000000ffff037224 */ /* 0x000fce00078e000e */
[----:B------:R-:W-:Y:S05]  /*17200*/  WARPSYNC.COLLECTIVE R15, `(.L_x_1426) ;  /* 0x000000000f087348 */ /* 0x000fea0003c00000 */
[----:B------:R0:W1:Y:S02]  /*17210*/  SHFL.IDX P6, R14, R13, R12, R11 ;  /* 0x0000000c0d0e7389 */ /* 0x00006400000c000b */
[----:B01----:R-:W-:Y:S01]  /*17220*/  ENDCOLLECTIVE ;  /* 0x000000000000791b */ /* 0x003fe20003800000 */
.L_x_1426:
        /* <DEDUP_REMOVED lines=17> */
.L_x_1427:
[----:B------:R-:W-:Y:S02]  /*17340*/  @P1 IMAD R8, R5, 0x2, R22 ;  /* 0x0000000205081824 */ /* 0x000fe400078e0216 */
[----:B------:R-:W-:Y:S02]  /*17350*/  IMAD.MOV.U32 R13, RZ, RZ, R0 ;  /* 0x000000ffff0d7224 */ /* 0x000fe400078e0000 */
[----:B------:R-:W-:Y:S02]  /*17360*/  IMAD.MOV.U32 R12, RZ, RZ, 0x2 ;  /* 0x00000002ff0c7424 */ /* 0x000fe400078e00ff */
[----:B------:R-:W-:-:S07]  /*17370*/  IMAD.MOV.U32 R3, RZ, RZ, R14 ;  /* 0x000000ffff037224 */ /* 0x000fce00078e000e */
[----:B------:R-:W-:Y:S05]  /*17380*/  WARPSYNC.COLLECTIVE R15, `(.L_x_1428) ;  /* 0x000000000f087348 */ /* 0x000fea0003c00000 */
[----:B------:R0:W1:Y:S02]  /*17390*/  SHFL.IDX P6, R14, R13, R12, R11 ;  /* 0x0000000c0d0e7389 */ /* 0x00006400000c000b */
[----:B01----:R-:W-:Y:S01]  /*173a0*/  ENDCOLLECTIVE ;  /* 0x000000000000791b */ /* 0x003fe20003800000 */
.L_x_1428:
        /* <DEDUP_REMOVED lines=17> */
.L_x_1429:
[----:B------:R-:W-:Y:S02]  /*174c0*/  @P1 IMAD R8, R5, 0x2, R22 ;  /* 0x0000000205081824 */ /* 0x000fe400078e0216 */
[----:B------:R-:W-:Y:S02]  /*174d0*/  IMAD.MOV.U32 R13, RZ, RZ, R0 ;  /* 0x000000ffff0d7224 */ /* 0x000fe400078e0000 */
[----:B------:R-:W-:Y:S02]  /*174e0*/  IMAD.MOV.U32 R12, RZ, RZ, 0x3 ;  /* 0x00000003ff0c7424 */ /* 0x000fe400078e00ff */
[----:B------:R-:W-:-:S07]  /*174f0*/  IMAD.MOV.U32 R3, RZ, RZ, R14 ;  /* 0x000000ffff037224 */ /* 0x000fce00078e000e */
[----:B------:R-:W-:Y:S05]  /*17500*/  WARPSYNC.COLLECTIVE R15, `(.L_x_1430) ;  /* 0x000000000f087348 */ /* 0x000fea0003c00000 */
[----:B------:R0:W1:Y:S02]  /*17510*/  SHFL.IDX P6, R14, R13, R12, R11 ;  /* 0x0000000c0d0e7389 */ /* 0x00006400000c000b */
[----:B01----:R-:W-:Y:S01]  /*17520*/  ENDCOLLECTIVE ;  /* 0x000000000000791b */ /* 0x003fe20003800000 */
.L_x_1430:
        /* <DEDUP_REMOVED lines=17> */
.L_x_1431:
[----:B------:R-:W-:Y:S02]  /*17640*/  @P1 IMAD R8, R5, 0x2, R22 ;  /* 0x0000000205081824 */ /* 0x000fe400078e0216 */
[----:B------:R-:W-:Y:S02]  /*17650*/  IMAD.MOV.U32 R13, RZ, RZ, R0 ;  /* 0x000000ffff0d7224 */ /* 0x000fe400078e0000 */
[----:B------:R-:W-:Y:S02]  /*17660*/  IMAD.MOV.U32 R12, RZ, RZ, 0x4 ;  /* 0x00000004ff0c7424 */ /* 0x000fe400078e00ff */
[----:B------:R-:W-:-:S07]  /*17670*/  IMAD.MOV.U32 R3, RZ, RZ, R14 ;  /* 0x000000ffff037224 */ /* 0x000fce00078e000e */
[----:B------:R-:W-:Y:S05]  /*17680*/  WARPSYNC.COLLECTIVE R15, `(.L_x_1432) ;  /* 0x000000000f087348 */ /* 0x000fea0003c00000 */
[----:B------:R0:W1:Y:S02]  /*17690*/  SHFL.IDX P6, R14, R13, R12, R11 ;  /* 0x0000000c0d0e7389 */ /* 0x00006400000c000b */
[----:B01----:R-:W-:Y:S01]  /*176a0*/  ENDCOLLECTIVE ;  /* 0x000000000000791b */ /* 0x003fe20003800000 */
.L_x_1432:
        /* <DEDUP_REMOVED lines=17> */
.L_x_1433:
[----:B------:R-:W-:Y:S02]  /*177c0*/  @P1 IMAD R8, R5, 0x2, R22 ;  /* 0x0000000205081824 */ /* 0x000fe400078e0216 */
[----:B------:R-:W-:Y:S02]  /*177d0*/  IMAD.MOV.U32 R13, RZ, RZ, R0 ;  /* 0x000000ffff0d7224 */ /* 0x000fe400078e0000 */
[----:B------:R-:W-:Y:S02]  /*177e0*/  IMAD.MOV.U32 R12, RZ, RZ, 0x5 ;  /* 0x00000005ff0c7424 */ /* 0x000fe400078e00ff */
[----:B------:R-:W-:-:S07]  /*177f0*/  IMAD.MOV.U32 R3, RZ, RZ, R14 ;  /* 0x000000ffff037224 */ /* 0x000fce00078e000e */
[----:B------:R-:W-:Y:S05]  /*17800*/  WARPSYNC.COLLECTIVE R15, `(.L_x_1434) ;  /* 0x000000000f087348 */ /* 0x000fea0003c00000 */
[----:B------:R0:W1:Y:S02]  /*17810*/  SHFL.IDX P6, R14, R13, R12, R11 ;  /* 0x0000000c0d0e7389 */ /* 0x00006400000c000b */
[----:B01----:R-:W-:Y:S01]  /*17820*/  ENDCOLLECTIVE ;  /* 0x000000000000791b */ /* 0x003fe20003800000 */
.L_x_1434:
        /* <DEDUP_REMOVED lines=10> */
.L_x_1435:
        /* <DEDUP_REMOVED lines=8> */
.L_x_1362:
[----:B------:R-:W-:Y:S02]  /*17950*/  IMAD.MOV.U32 R13, RZ, RZ, R4 ;  /* 0x000000ffff0d7224 */ /* 0x000fe400078e0004 */
[----:B------:R-:W-:Y:S02]  /*17960*/  IMAD.MOV.U32 R12, RZ, RZ, RZ ;  /* 0x000000ffff0c7224 */ /* 0x000fe400078e00ff */
[----:B------:R-:W-:Y:S02]  /*17970*/  IMAD.MOV.U32 R11, RZ, RZ, 0x181f ;  /* 0x0000181fff0b7424 */ /* 0x000fe400078e00ff */
[----:B------:R-:W-:Y:S02]  /*17980*/  IMAD.MOV.U32 R15, RZ, RZ, -0x1 ;  /* 0xffffffffff0f7424 */ /* 0x000fe400078e00ff */
[----:B------:R-:W-:Y:S02]  /*17990*/  IMAD R30, R30, R6, RZ ;  /* 0x000000061e1e7224 */ /* 0x000fe400078e02ff */
[----:B------:R-:W-:-:S07]  /*179a0*/  IMAD.IADD R27, R9, 0x1, R27 ;  /* 0x00000001091b7824 */ /* 0x000fce00078e021b */
[----:B------:R-:W-:Y:S05]  /*179b0*/  WARPSYNC.COLLECTIVE R15, `(.L_x_1437) ;  /* 0x000000000f087348 */ /* 0x000fea0003c00000 */
[----:B------:R0:W1:Y:S02]  /*179c0*/  SHFL.IDX P6, R14, R13, R12, R11 ;  /* 0x0000000c0d0e7389 */ /* 0x00006400000c000b */
[----:B01----:R-:W-:Y:S01]  /*179d0*/  ENDCOLLECTIVE ;  /* 0x000000000000791b */ /* 0x003fe20003800000 */
.L_x_1437:
[C---:B------:R-:W-:Y:S01]  /*179e0*/  VIADD R5, R27.reuse, 0x10 ;  /* 0x000000101b057836 */ /* 0x040fe20000000000 */
[----:B------:R-:W-:Y:S01]  /*179f0*/  ISETP.GE.AND P1, PT, R27, R30, PT ;  /* 0x0000001e1b00720c */ /* 0x000fe20003f26270 */
[----:B------:R-:W-:Y:S02]  /*17a00*/  IMAD.MOV.U32 R13, RZ, RZ, R0 ;  /* 0x000000ffff0d7224 */ /* 0x000fe400078e0000 */
[----:B------:R-:W-:-:S10]  /*17a10*/  IMAD.MOV.U32 R2, RZ, RZ, R14 ;  /* 0x000000ffff027224 */ /* 0x000fd400078e000e */
[----:B------:R-:W-:Y:S05]  /*17a20*/  WARPSYNC.COLLECTIVE R15, `(.L_x_1438) ;  /* 0x000000000f087348 */ /* 0x000fea0003c00000 */
[----:B------:R0:W1:Y:S02]  /*17a30*/  SHFL.IDX P6, R14, R13, R12, R11 ;  /* 0x0000000c0d0e7389 */ /* 0x00006400000c000b */
[----:B01----:R-:W-:Y:S01]  /*17a40*/  ENDCOLLECTIVE ;  /* 0x000000000000791b */ /* 0x003fe20003800000 */
.L_x_1438:
        /* <DEDUP_REMOVED lines=8> */
.L_x_1439:
[----:B------:R-:W-:Y:S01]  /*17ad0*/  @!PT LDS RZ, [RZ] ;  /* 0x00000000fffff984 */ /* 0x000fe20000000800 */
[----:B------:R-:W-:Y:S01]  /*17ae0*/  @!PT LDS RZ, [RZ] ;  /* 0x00000000fffff984 */ /* 0x000fe20000000800 */
[----:B------:R-:W-:Y:S01]  /*17af0*/  @!PT LDS RZ, [RZ] ;  /* 0x00000000fffff984 */ /* 0x000fe20000000800 */
[----:B------:R-:W-:Y:S04]  /*17b00*/  @!P1 LDGSTS.E.BYPASS.LTC128B.128 [R33+0xc400], desc[UR36][R2.64], !P3 ;  /* 0x0c40000002219fae */ /* 0x000fe8000d901d64 */
[----:B------:R-:W-:Y:S04]  /*17b10*/  @!P1 LDGSTS.E.BYPASS.LTC128B.128 [R33+0x10400], desc[UR36][R2.64+0x80], !P2 ;  /* 0x1040008002219fae */ /* 0x000fe8000d101d64 */
[----:B------:R0:W-:Y:S01]  /*17b20*/  @!P1 LDGSTS.E.BYPASS.LTC128B.128 [R33+0x14400], desc[UR36][R2.64+0x100], !P0 ;  /* 0x1440010002219fae */ /* 0x0001e2000c101d64 */
[----:B------:R-:W-:Y:S01]  /*17b30*/  ISETP.GE.AND P1, PT, R5, R30, PT ;  /* 0x0000001e0500720c */ /* 0x000fe20003f26270 */
[----:B------:R-:W-:-:S02]  /*17b40*/  IMAD.MOV.U32 R13, RZ, RZ, R0 ;  /* 0x000000ffff0d7224 */ /* 0x000fc400078e0000 */
[----:B0-----:R-:W-:-:S10]  /*17b50*/  IMAD.MOV.U32 R2, RZ, RZ, R14 ;  /* 0x000000ffff027224 */ /* 0x001fd400078e000e */
[----:B------:R-:W-:Y:S05]  /*17b60*/  WARPSYNC.COLLECTIVE R15, `(.L_x_1440) ;  /* 0x000000000f087348 */ /* 0x000fea0003c00000 */
[----:B------:R0:W1:Y:S02]  /*17b70*/  SHFL.IDX P6, R14, R13, R12, R11 ;  /* 0x0000000c0d0e7389 */ /* 0x00006400000c000b */
[----:B01----:R-:W-:Y:S01]  /*17b80*/  ENDCOLLECTIVE ;  /* 0x000000000000791b */ /* 0x003fe20003800000 */
.L_x_1440:
        /* <DEDUP_REMOVED lines=8> */
.L_x_1441:
        /* <DEDUP_REMOVED lines=14> */
.L_x_1442:
        /* <DEDUP_REMOVED lines=8> */
.L_x_1443:
        /* <DEDUP_REMOVED lines=14> */
.L_x_1444:
        /* <DEDUP_REMOVED lines=8> */
.L_x_1445:
        /* <DEDUP_REMOVED lines=14> */
.L_x_1446:
        /* <DEDUP_REMOVED lines=8> */
.L_x_1447:
        /* <DEDUP_REMOVED lines=14> */
.L_x_1448:
        /* <DEDUP_REMOVED lines=8> */
.L_x_1449:
        /* <DEDUP_REMOVED lines=14> */
.L_x_1450:
        /* <DEDUP_REMOVED lines=8> */
.L_x_1451:
        /* <DEDUP_REMOVED lines=12> */
.L_x_1452:
[----:B------:R-:W-:Y:S05]  /*183b0*/  BRA `(.L_x_1453) ;  /* 0xffffffb800ec7947 */ /* 0x000fea000383ffff */
.L_x_1367:
[----:B0-----:R0:W1:Y:S02]  /*183c0*/  SYNCS.PHASECHK.TRANS64.TRYWAIT P0, [R22+URZ+0x2a820], R3 ;  /* 0x02a82003160075a7 */ /* 0x001064000800017f */
[----:B-1----:R-:W-:Y:S05]  /*183d0*/  @!P0 NANOSLEEP.SYNCS 0x989680 ;  /* 0x009896800000895d */ /* 0x002fea0003900000 */
[----:B------:R-:W1:Y:S02]  /*183e0*/  @!P0 SYNCS.PHASECHK.TRANS64 P0, [R22+URZ+0x2a820], R3 ;  /* 0x02a82003160085a7 */ /* 0x000e64000800007f */
[----:B-1----:R-:W-:Y:S05]  /*183f0*/  @!P0 BRA `(.L_x_1367) ;  /* 0xfffffffc00f08947 */ /* 0x002fea000383ffff */
[----:B------:R-:W-:Y:S05]  /*18400*/  BRA `(.L_x_1454) ;  /* 0xffffffbc00647947 */ /* 0x000fea000383ffff */
.L_x_1372:
[----:B0-----:R0:W1:Y:S02]  /*18410*/  SYNCS.PHASECHK.TRANS64.TRYWAIT P0, [R6+URZ+0x2a840], R3 ;  /* 0x02a84003060075a7 */ /* 0x001064000800017f */
[----:B-1----:R-:W-:Y:S05]  /*18420*/  @!P0 NANOSLEEP.SYNCS 0x989680 ;  /* 0x009896800000895d */ /* 0x002fea0003900000 */
[----:B------:R-:W1:Y:S02]  /*18430*/  @!P0 SYNCS.PHASECHK.TRANS64 P0, [R6+URZ+0x2a840], R3 ;  /* 0x02a84003060085a7 */ /* 0x000e64000800007f */
[----:B-1----:R-:W-:Y:S05]  /*18440*/  @!P0 BRA `(.L_x_1372) ;  /* 0xfffffffc00f08947 */ /* 0x002fea000383ffff */
[----:B------:R-:W-:Y:S05]  /*18450*/  BRA `(.L_x_1455) ;  /* 0xffffffc000287947 */ /* 0x000fea000383ffff */
.L_x_1373:
[----:B------:R-:W-:Y:S01]  /*18460*/  BSSY B1, `(.L_x_1456) ;  /* 0x0000008000017945 */ /* 0x000fe20003800000 */
[----:B------:R-:W-:Y:S02]  /*18470*/  IMAD.MOV.U32 R13, RZ, RZ, R5 ;  /* 0x000000ffff0d7224 */ /* 0x000fe400078e0005 */
[----:B------:R-:W-:Y:S02]  /*18480*/  IMAD.MOV.U32 R12, RZ, RZ, RZ ;  /* 0x000000ffff0c7224 */ /* 0x000fe400078e00ff */
[----:B------:R-:W-:Y:S02]  /*18490*/  IMAD.MOV.U32 R11, RZ, RZ, 0x181f ;  /* 0x0000181fff0b7424 */ /* 0x000fe400078e00ff */
[----:B------:R-:W-:-:S07]  /*184a0*/  IMAD.MOV.U32 R15, RZ, RZ, -0x1 ;  /* 0xffffffffff0f7424 */ /* 0x000fce00078e00ff */
[----:B--2---:R-:W-:Y:S05]  /*184b0*/  WARPSYNC.COLLECTIVE R15, `(.L_x_1457) ;  /* 0x000000000f087348 */ /* 0x004fea0003c00000 */
[----:B--2---:R0:W1:Y:S02]  /*184c0*/  SHFL.IDX P6, R14, R13, R12, R11 ;  /* 0x0000000c0d0e7389 */ /* 0x00406400000c000b */
[----:B01----:R-:W-:Y:S01]  /*184d0*/  ENDCOLLECTIVE ;  /* 0x000000000000791b */ /* 0x003fe20003800000 */
.L_x_1457:
[----:B------:R-:W-:Y:S05]  /*184e0*/  BSYNC B1 ;  /* 0x0000000000017941 */ /* 0x000fea0003800000 */
.L_x_1456:
        /* <DEDUP_REMOVED lines=10> */
.L_x_1458:
        /* <DEDUP_REMOVED lines=8> */
.L_x_1459:
        /* <DEDUP_REMOVED lines=14> */
.L_x_1460:
[----:B------:R-:W-:Y:S02]  /*186f0*/  IMAD.MOV.U32 R13, RZ, RZ, R5 ;  /* 0x000000ffff0d7224 */ /* 0x000fe400078e0005 */
[----:B------:R-:W-:Y:S02]  /*18700*/  IMAD.MOV.U32 R12, RZ, RZ, 0x2 ;  /* 0x00000002ff0c7424 */ /* 0x000fe400078e00ff */
[----:B------:R-:W-:-:S07]  /*18710*/  IMAD.MOV.U32 R2, RZ, RZ, R14 ;  /* 0x000000ffff027224 */ /* 0x000fce00078e000e */
[----:B------:R-:W-:Y:S05]  /*18720*/  WARPSYNC.COLLECTIVE R15, `(.L_x_1461) ;  /* 0x000000000f087348 */ /* 0x000fea0003c00000 */
[----:B------:R0:W1:Y:S02]  /*18730*/  SHFL.IDX P6, R14, R13, R12, R11 ;  /* 0x0000000c0d0e7389 */ /* 0x00006400000c000b */
[----:B01----:R-:W-:Y:S01]  /*18740*/  ENDCOLLECTIVE ;  /* 0x000000000000791b */ /* 0x003fe20003800000 */
.L_x_1461:
        /* <DEDUP_REMOVED lines=13> */
.L_x_1462:
[----:B------:R-:W-:Y:S02]  /*18820*/  IMAD.MOV.U32 R13, RZ, RZ, R5 ;  /* 0x000000ffff0d7224 */ /* 0x000fe400078e0005 */
[----:B------:R-:W-:Y:S02]  /*18830*/  IMAD.MOV.U32 R12, RZ, RZ, 0x3 ;  /* 0x00000003ff0c7424 */ /* 0x000fe400078e00ff */
[----:B------:R-:W-:-:S07]  /*18840*/  IMAD.MOV.U32 R2, RZ, RZ, R14 ;  /* 0x000000ffff027224 */ /* 0x000fce00078e000e */
[----:B------:R-:W-:Y:S05]  /*18850*/  WARPSYNC.COLLECTIVE R15, `(.L_x_1463) ;  /* 0x000000000f087348 */ /* 0x000fea0003c00000 */
[----:B------:R0:W1:Y:S02]  /*18860*/  SHFL.IDX P6, R14, R13, R12, R11 ;  /* 0x0000000c0d0e7389 */ /* 0x00006400000c000b */
[----:B01----:R-:W-:Y:S01]  /*18870*/  ENDCOLLECTIVE ;  /* 0x000000000000791b */ /* 0x003fe20003800000 */
.L_x_1463:
        /* <DEDUP_REMOVED lines=13> */
.L_x_1464:
[----:B------:R-:W-:Y:S02]  /*18950*/  IMAD.MOV.U32 R13, RZ, RZ, R5 ;  /* 0x000000ffff0d7224 */ /* 0x000fe400078e0005 */
[----:B------:R-:W-:Y:S02]  /*18960*/  IMAD.MOV.U32 R12, RZ, RZ, 0x4 ;  /* 0x00000004ff0c7424 */ /* 0x000fe400078e00ff */
[----:B------:R-:W-:-:S07]  /*18970*/  IMAD.MOV.U32 R2, RZ, RZ, R14 ;  /* 0x000000ffff027224 */ /* 0x000fce00078e000e */
[----:B------:R-:W-:Y:S05]  /*18980*/  WARPSYNC.COLLECTIVE R15, `(.L_x_1465) ;  /* 0x000000000f087348 */ /* 0x000fea0003c00000 */
[----:B------:R0:W1:Y:S02]  /*18990*/  SHFL.IDX P6, R14, R13, R12, R11 ;  /* 0x0000000c0d0e7389 */ /* 0x00006400000c000b */
[----:B01----:R-:W-:Y:S01]  /*189a0*/  ENDCOLLECTIVE ;  /* 0x000000000000791b */ /* 0x003fe20003800000 */
.L_x_1465:
        /* <DEDUP_REMOVED lines=13> */
.L_x_1466:
[----:B------:R-:W-:Y:S02]  /*18a80*/  IMAD.MOV.U32 R13, RZ, RZ, R5 ;  /* 0x000000ffff0d7224 */ /* 0x000fe400078e0005 */
[----:B------:R-:W-:Y:S02]  /*18a90*/  IMAD.MOV.U32 R12, RZ, RZ, 0x5 ;  /* 0x00000005ff0c7424 */ /* 0x000fe400078e00ff */
[----:B------:R-:W-:-:S07]  /*18aa0*/  IMAD.MOV.U32 R2, RZ, RZ, R14 ;  /* 0x000000ffff027224 */ /* 0x000fce00078e000e */
[----:B------:R-:W-:Y:S05]  /*18ab0*/  WARPSYNC.COLLECTIVE R15, `(.L_x_1467) ;  /* 0x000000000f087348 */ /* 0x000fea0003c00000 */
[----:B------:R0:W1:Y:S02]  /*18ac0*/  SHFL.IDX P6, R14, R13, R12, R11 ;  /* 0x0000000c0d0e7389 */ /* 0x00006400000c000b */
[----:B01----:R-:W-:Y:S01]  /*18ad0*/  ENDCOLLECTIVE ;  /* 0x000000000000791b */ /* 0x003fe20003800000 */
.L_x_1467:
        /* <DEDUP_REMOVED lines=13> */
.L_x_1468:
[----:B------:R-:W-:Y:S01]  /*18bb0*/  IMAD.MOV.U32 R2, RZ, RZ, R14 ;  /* 0x000000ffff027224 */ /* 0x000fe200078e000e */
[----:B------:R-:W-:Y:S06]  /*18bc0*/  BRA `(.L_x_1469) ;  /* 0xffffffbc00587947 */ /* 0x000fec000383ffff */
.L_x_1378:
[----:B-1----:R1:W4:Y:S02]  /*18bd0*/  SYNCS.PHASECHK.TRANS64.TRYWAIT P0, [R4+URZ+0x2a860], R2 ;  /* 0x02a86002040075a7 */ /* 0x002324000800017f */
[----:B----4-:R-:W-:Y:S05]  /*18be0*/  @!P0 NANOSLEEP.SYNCS 0x989680 ;  /* 0x009896800000895d */ /* 0x010fea0003900000 */
[----:B------:R-:W4:Y:S02]  /*18bf0*/  @!P0 SYNCS.PHASECHK.TRANS64 P0, [R4+URZ+0x2a860], R2 ;  /* 0x02a86002040085a7 */ /* 0x000f24000800007f */
[----:B----4-:R-:W-:Y:S05]  /*18c00*/  @!P0 BRA `(.L_x_1378) ;  /* 0xfffffffc00f08947 */ /* 0x010fea000383ffff */
[----:B------:R-:W-:Y:S05]  /*18c10*/  BRA `(.L_x_1470) ;  /* 0xffffffbc00b47947 */ /* 0x000fea000383ffff */
.L_x_1379:
        /* <DEDUP_REMOVED lines=8> */
.L_x_1472:
[----:B------:R-:W-:Y:S05]  /*18ca0*/  BSYNC B1 ;  /* 0x0000000000017941 */ /* 0x000fea0003800000 */
.L_x_1471:
        /* <DEDUP_REMOVED lines=9> */
.L_x_1473:
[----:B------:R-:W-:Y:S02]  /*18d40*/  IMAD.MOV.U32 R13, RZ, RZ, R18 ;  /* 0x000000ffff0d7224 */ /* 0x000fe400078e0012 */
[----:B------:R-:W-:Y:S02]  /*18d50*/  IMAD.MOV.U32 R12, RZ, RZ, 0x1 ;  /* 0x00000001ff0c7424 */ /* 0x000fe400078e00ff */
[----:B------:R-:W-:-:S07]  /*18d60*/  IMAD.MOV.U32 R2, RZ, RZ, R14 ;  /* 0x000000ffff027224 */ /* 0x000fce00078e000e */
[----:B------:R-:W-:Y:S05]  /*18d70*/  WARPSYNC.COLLECTIVE R15, `(.L_x_1474) ;  /* 0x000000000f087348 */ /* 0x000fea0003c00000 */
[----:B------:R0:W1:Y:S02]  /*18d80*/  SHFL.IDX P6, R14, R13, R12, R11 ;  /* 0x0000000c0d0e7389 */ /* 0x00006400000c000b */
[----:B01----:R-:W-:Y:S01]  /*18d90*/  ENDCOLLECTIVE ;  /* 0x000000000000791b */ /* 0x003fe20003800000 */
.L_x_1474:
        /* <DEDUP_REMOVED lines=15> */
.L_x_1475:
[----:B------:R-:W-:Y:S02]  /*18e90*/  IMAD.MOV.U32 R13, RZ, RZ, R18 ;  /* 0x000000ffff0d7224 */ /* 0x000fe400078e0012 */
[----:B------:R-:W-:Y:S02]  /*18ea0*/  IMAD.MOV.U32 R12, RZ, RZ, 0x2 ;  /* 0x00000002ff0c7424 */ /* 0x000fe400078e00ff */
[----:B------:R-:W-:-:S07]  /*18eb0*/  IMAD.MOV.U32 R2, RZ, RZ, R14 ;  /* 0x000000ffff027224 */ /* 0x000fce00078e000e */
[----:B------:R-:W-:Y:S05]  /*18ec0*/  WARPSYNC.COLLECTIVE R15, `(.L_x_1476) ;  /* 0x000000000f087348 */ /* 0x000fea0003c00000 */
[----:B------:R0:W1:Y:S02]  /*18ed0*/  SHFL.IDX P6, R14, R13, R12, R11 ;  /* 0x0000000c0d0e7389 */ /* 0x00006400000c000b */
[----:B01----:R-:W-:Y:S01]  /*18ee0*/  ENDCOLLECTIVE ;  /* 0x000000000000791b */ /* 0x003fe20003800000 */
.L_x_1476:
        /* <DEDUP_REMOVED lines=14> */
.L_x_1477:
[----:B------:R-:W-:Y:S02]  /*18fd0*/  IMAD.MOV.U32 R13, RZ, RZ, R18 ;  /* 0x000000ffff0d7224 */ /* 0x000fe400078e0012 */
[----:B------:R-:W-:Y:S02]  /*18fe0*/  IMAD.MOV.U32 R12, RZ, RZ, 0x3 ;  /* 0x00000003ff0c7424 */ /* 0x000fe400078e00ff */
[----:B------:R-:W-:-:S07]  /*18ff0*/  IMAD.MOV.U32 R2, RZ, RZ, R14 ;  /* 0x000000ffff027224 */ /* 0x000fce00078e000e */
[----:B------:R-:W-:Y:S05]  /*19000*/  WARPSYNC.COLLECTIVE R15, `(.L_x_1478) ;  /* 0x000000000f087348 */ /* 0x000fea0003c00000 */
[----:B------:R0:W1:Y:S02]  /*19010*/  SHFL.IDX P6, R14, R13, R12, R11 ;  /* 0x0000000c0d0e7389 */ /* 0x00006400000c000b */
[----:B01----:R-:W-:Y:S01]  /*19020*/  ENDCOLLECTIVE ;  /* 0x000000000000791b */ /* 0x003fe20003800000 */
.L_x_1478:
        /* <DEDUP_REMOVED lines=14> */
.L_x_1479:
[----:B------:R-:W-:Y:S02]  /*19110*/  IMAD.MOV.U32 R13, RZ, RZ, R18 ;  /* 0x000000ffff0d7224 */ /* 0x000fe400078e0012 */
[----:B------:R-:W-:Y:S02]  /*19120*/  IMAD.MOV.U32 R12, RZ, RZ, 0x4 ;  /* 0x00000004ff0c7424 */ /* 0x000fe400078e00ff */
[----:B------:R-:W-:-:S07]  /*19130*/  IMAD.MOV.U32 R2, RZ, RZ, R14 ;  /* 0x000000ffff027224 */ /* 0x000fce00078e000e */
[----:B------:R-:W-:Y:S05]  /*19140*/  WARPSYNC.COLLECTIVE R15, `(.L_x_1480) ;  /* 0x000000000f087348 */ /* 0x000fea0003c00000 */
[----:B------:R0:W1:Y:S02]  /*19150*/  SHFL.IDX P6, R14, R13, R12, R11 ;  /* 0x0000000c0d0e7389 */ /* 0x00006400000c000b */
[----:B01----:R-:W-:Y:S01]  /*19160*/  ENDCOLLECTIVE ;  /* 0x000000000000791b */ /* 0x003fe20003800000 */
.L_x_1480:
        /* <DEDUP_REMOVED lines=14> */
.L_x_1481:
[----:B------:R-:W-:Y:S02]  /*19250*/  IMAD.MOV.U32 R13, RZ, RZ, R18 ;  /* 0x000000ffff0d7224 */ /* 0x000fe400078e0012 */
[----:B------:R-:W-:Y:S02]  /*19260*/  IMAD.MOV.U32 R12, RZ, RZ, 0x5 ;  /* 0x00000005ff0c7424 */ /* 0x000fe400078e00ff */
[----:B------:R-:W-:-:S07]  /*19270*/  IMAD.MOV.U32 R2, RZ, RZ, R14 ;  /* 0x000000ffff027224 */ /* 0x000fce00078e000e */
[----:B------:R-:W-:Y:S05]  /*19280*/  WARPSYNC.COLLECTIVE R15, `(.L_x_1482) ;  /* 0x000000000f087348 */ /* 0x000fea0003c00000 */
[----:B------:R0:W1:Y:S02]  /*19290*/  SHFL.IDX P6, R14, R13, R12, R11 ;  /* 0x0000000c0d0e7389 */ /* 0x00006400000c000b */
[----:B01----:R-:W-:Y:S01]  /*192a0*/  ENDCOLLECTIVE ;  /* 0x000000000000791b */ /* 0x003fe20003800000 */
.L_x_1482:
        /* <DEDUP_REMOVED lines=13> */
.L_x_1483:
[----:B------:R-:W-:Y:S01]  /*19380*/  @!PT LDS RZ, [RZ] ;  /* 0x00000000fffff984 */ /* 0x000fe20000000800 */
[----:B------:R-:W-:Y:S01]  /*19390*/  @!PT LDS RZ, [RZ] ;  /* 0x00000000fffff984 */ /* 0x000fe20000000800 */
[----:B------:R-:W-:Y:S01]  /*193a0*/  @!PT LDS RZ, [RZ] ;  /* 0x00000000fffff984 */ /* 0x000fe20000000800 */
[----:B------:R1:W-:Y:S01]  /*193b0*/  LDGSTS.E.BYPASS.LTC128B.128 [R5+0x5400], desc[UR36][R2.64+0x80], !P2 ;  /* 0x0540008002057fae */ /* 0x0003e2000d101d64 */
[----:B------:R-:W-:Y:S05]  /*193c0*/  BRA `(.L_x_1484) ;  /* 0xffffffb800a07947 */ /* 0x000fea000383ffff */
.L_x_1387:
[----:B0-----:R0:W1:Y:S02]  /*193d0*/  SYNCS.PHASECHK.TRANS64.TRYWAIT P0, [R0+URZ+0x2a860], R3 ;  /* 0x02a86003000075a7 */ /* 0x001064000800017f */
[----:B-1----:R-:W-:Y:S05]  /*193e0*/  @!P0 NANOSLEEP.SYNCS 0x989680 ;  /* 0x009896800000895d */ /* 0x002fea0003900000 */
[----:B------:R-:W1:Y:S02]  /*193f0*/  @!P0 SYNCS.PHASECHK.TRANS64 P0, [R0+URZ+0x2a860], R3 ;  /* 0x02a86003000085a7 */ /* 0x000e64000800007f */
[----:B-1----:R-:W-:Y:S05]  /*19400*/  @!P0 BRA `(.L_x_1387) ;  /* 0xfffffffc00f08947 */ /* 0x002fea000383ffff */
[----:B------:R-:W-:Y:S05]  /*19410*/  BRA `(.L_x_1485) ;  /* 0xffffffbc00b07947 */ /* 0x000fea000383ffff */
.L_x_1388:
        /* <DEDUP_REMOVED lines=8> */
.L_x_1487:
[----:B------:R-:W-:Y:S05]  /*194a0*/  BSYNC B0 ;  /* 0x0000000000007941 */ /* 0x000fea0003800000 */
.L_x_1486:
        /* <DEDUP_REMOVED lines=14> */
.L_x_1488:
[----:B------:R-:W-:Y:S02]  /*19590*/  IMAD.MOV.U32 R13, RZ, RZ, R18 ;  /* 0x000000ffff0d7224 */ /* 0x000fe400078e0012 */
[----:B------:R-:W-:Y:S02]  /*195a0*/  IMAD.MOV.U32 R12, RZ, RZ, 0x1 ;  /* 0x00000001ff0c7424 */ /* 0x000fe400078e00ff */
[----:B------:R-:W-:-:S05]  /*195b0*/  IMAD.SHL.U32 R4, R4, 0x8, RZ ;  /* 0x0000000804047824 */ /* 0x000fca00078e00ff */
[----:B------:R-:W-:-:S05]  /*195c0*/  LOP3.LUT R4, R4, 0x38, RZ, 0xc0, !PT ;  /* 0x0000003804047812 */ /* 0x000fca00078ec0ff */
[----:B------:R-:W-:Y:S02]  /*195d0*/  IMAD.SHL.U32 R5, R4, 0x2, RZ ;  /* 0x0000000204057824 */ /* 0x000fe400078e00ff */
[----:B------:R-:W-:-:S03]  /*195e0*/  IMAD R4, R7, 0x2, R22 ;  /* 0x0000000207047824 */ /* 0x000fc600078e0216 */
[----:B------:R-:W-:-:S13]  /*195f0*/  IADD3 R2, P2, R14, R5, RZ ;  /* 0x000000050e027210 */ /* 0x000fda0007f5e0ff */
[----:B------:R-:W-:Y:S05]  /*19600*/  WARPSYNC.COLLECTIVE R15, `(.L_x_1489) ;  /* 0x000000000f087348 */ /* 0x000fea0003c00000 */
[----:B------:R0:W1:Y:S02]  /*19610*/  SHFL.IDX P6, R14, R13, R12, R11 ;  /* 0x0000000c0d0e7389 */ /* 0x00006400000c000b */
[----:B01----:R-:W-:Y:S01]  /*19620*/  ENDCOLLECTIVE ;  /* 0x000000000000791b */ /* 0x003fe20003800000 */
.L_x_1489:
        /* <DEDUP_REMOVED lines=13> */
.L_x_1490:
[----:B------:R-:W-:Y:S02]  /*19700*/  IMAD.MOV.U32 R13, RZ, RZ, R18 ;  /* 0x000000ffff0d7224 */ /* 0x000fe400078e0012 */
[----:B------:R-:W-:Y:S01]  /*19710*/  IMAD.MOV.U32 R12, RZ, RZ, 0x2 ;  /* 0x00000002ff0c7424 */ /* 0x000fe200078e00ff */
[----:B------:R-:W-:-:S13]  /*19720*/  IADD3 R2, P2, R14, R5, RZ ;  /* 0x000000050e027210 */ /* 0x000fda0007f5e0ff */
[----:B------:R-:W-:Y:S05]  /*19730*/  WARPSYNC.COLLECTIVE R15, `(.L_x_1491) ;  /* 0x000000000f087348 */ /* 0x000fea0003c00000 */
[----:B------:R0:W1:Y:S02]  /*19740*/  SHFL.IDX P6, R14, R13, R12, R11 ;  /* 0x0000000c0d0e7389 */ /* 0x00006400000c000b */
[----:B01----:R-:W-:Y:S01]  /*19750*/  ENDCOLLECTIVE ;  /* 0x000000000000791b */ /* 0x003fe20003800000 */
.L_x_1491:
        /* <DEDUP_REMOVED lines=13> */
.L_x_1492:
[----:B------:R-:W-:Y:S02]  /*19830*/  IMAD.MOV.U32 R13, RZ, RZ, R18 ;  /* 0x000000ffff0d7224 */ /* 0x000fe400078e0012 */
[----:B------:R-:W-:Y:S02]  /*19840*/  IMAD.MOV.U32 R12, RZ, RZ, 0x3 ;  /* 0x00000003ff0c7424 */ /* 0x000fe400078e00ff */
[----:B------:R-:W-:-:S07]  /*19850*/  IMAD.MOV.U32 R10, RZ, RZ, R14 ;  /* 0x000000ffff0a7224 */ /* 0x000fce00078e000e */
[----:B------:R-:W-:Y:S05]  /*19860*/  WARPSYNC.COLLECTIVE R15, `(.L_x_1493) ;  /* 0x000000000f087348 */ /* 0x000fea0003c00000 */
[----:B------:R0:W1:Y:S02]  /*19870*/  SHFL.IDX P6, R14, R13, R12, R11 ;  /* 0x0000000c0d0e7389 */ /* 0x00006400000c000b */
[----:B01----:R-:W-:Y:S01]  /*19880*/  ENDCOLLECTIVE ;  /* 0x000000000000791b */ /* 0x003fe20003800000 */
.L_x_1493:
        /* <DEDUP_REMOVED lines=14> */
.L_x_1494:
[----:B------:R-:W-:Y:S02]  /*19970*/  IMAD.MOV.U32 R13, RZ, RZ, R18 ;  /* 0x000000ffff0d7224 */ /* 0x000fe400078e0012 */
[----:B------:R-:W-:Y:S01]  /*19980*/  IMAD.MOV.U32 R12, RZ, RZ, 0x4 ;  /* 0x00000004ff0c7424 */ /* 0x000fe200078e00ff */
[----:B------:R-:W-:-:S13]  /*19990*/  IADD3 R2, P2, R14, R5, RZ ;  /* 0x000000050e027210 */ /* 0x000fda0007f5e0ff */
[----:B------:R-:W-:Y:S05]  /*199a0*/  WARPSYNC.COLLECTIVE R15, `(.L_x_1495) ;  /* 0x000000000f087348 */ /* 0x000fea0003c00000 */
[----:B------:R0:W1:Y:S02]  /*199b0*/  SHFL.IDX P6, R14, R13, R12, R11 ;  /* 0x0000000c0d0e7389 */ /* 0x00006400000c000b */
[----:B01----:R-:W-:Y:S01]  /*199c0*/  ENDCOLLECTIVE ;  /* 0x000000000000791b */ /* 0x003fe20003800000 */
.L_x_1495:
        /* <DEDUP_REMOVED lines=13> */
.L_x_1496:
[----:B------:R-:W-:Y:S02]  /*19aa0*/  IMAD.MOV.U32 R13, RZ, RZ, R18 ;  /* 0x000000ffff0d7224 */ /* 0x000fe400078e0012 */
[----:B------:R-:W-:Y:S02]  /*19ab0*/  IMAD.MOV.U32 R12, RZ, RZ, 0x5 ;  /* 0x00000005ff0c7424 */ /* 0x000fe400078e00ff */
[----:B------:R-:W-:-:S07]  /*19ac0*/  IMAD.MOV.U32 R10, RZ, RZ, R14 ;  /* 0x000000ffff0a7224 */ /* 0x000fce00078e000e */
[----:B------:R-:W-:Y:S05]  /*19ad0*/  WARPSYNC.COLLECTIVE R15, `(.L_x_1497) ;  /* 0x000000000f087348 */ /* 0x000fea0003c00000 */
[----:B------:R0:W1:Y:S02]  /*19ae0*/  SHFL.IDX P6, R14, R13, R12, R11 ;  /* 0x0000000c0d0e7389 */ /* 0x00006400000c000b */
[----:B01----:R-:W-:Y:S01]  /*19af0*/  ENDCOLLECTIVE ;  /* 0x000000000000791b */ /* 0x003fe20003800000 */
.L_x_1497:
        /* <DEDUP_REMOVED lines=12> */
.L_x_1498:
[----:B------:R-:W-:Y:S05]  /*19bc0*/  BRA `(.L_x_1499) ;  /* 0xffffffb800ac7947 */ /* 0x000fea000383ffff */
.L_x_1393:
        /* <DEDUP_REMOVED lines=8> */
.L_x_1501:
[----:B------:R-:W-:Y:S05]  /*19c50*/  BSYNC B0 ;  /* 0x0000000000007941 */ /* 0x000fea0003800000 */
.L_x_1500:
[----:B------:R-:W-:Y:S02]  /*19c60*/  IMAD.MOV.U32 R13, RZ, RZ, R16 ;  /* 0x000000ffff0d7224 */ /* 0x000fe400078e0010 */
[----:B------:R-:W-:Y:S02]  /*19c70*/  IMAD.MOV.U32 R12, RZ, RZ, 0x1 ;  /* 0x00000001ff0c7424 */ /* 0x000fe400078e00ff */
[----:B------:R-:W-:Y:S02]  /*19c80*/  IMAD.MOV.U32 R11, RZ, RZ, 0x1f ;  /* 0x0000001fff0b7424 */ /* 0x000fe400078e00ff */
[----:B------:R-:W-:Y:S02]  /*19c90*/  IMAD.MOV.U32 R15, RZ, RZ, -0x1 ;  /* 0xffffffffff0f7424 */ /* 0x000fe400078e00ff */
[----:B------:R-:W-:Y:S02]  /*19ca0*/  IMAD.IADD R9, R19, 0x1, R10 ;  /* 0x0000000113097824 */ /* 0x000fe400078e020a */
[----:B------:R-:W-:-:S07]  /*19cb0*/  IMAD.MOV.U32 R0, RZ, RZ, R14 ;  /* 0x000000ffff007224 */ /* 0x000fce00078e000e */
[----:B------:R-:W-:Y:S05]  /*19cc0*/  WARPSYNC.COLLECTIVE R15, `(.L_x_1502) ;  /* 0x000000000f087348 */ /* 0x000fea0003c00000 */
[----:B------:R0:W1:Y:S02]  /*19cd0*/  SHFL.IDX P6, R14, R13, R12, R11 ;  /* 0x0000000c0d0e7389 */ /* 0x00006400000c000b */
[----:B01----:R-:W-:Y:S01]  /*19ce0*/  ENDCOLLECTIVE ;  /* 0x000000000000791b */ /* 0x003fe20003800000 */
.L_x_1502:
[----:B------:R-:W-:Y:S02]  /*19cf0*/  ULDC UR4, c[0x0][0xc3c] ;  /* 0x00030f0000047ab9 */ /* 0x000fe40000000800 */
[----:B------:R-:W-:-:S13]  /*19d00*/  ISETP.GE.OR P1, PT, R9, UR4, !P0 ;  /* 0x0000000409007c0c */ /* 0x000fda000c726670 */
[----:B------:R-:W0:Y:S08]  /*19d10*/  @!P1 LDC.64 R4, c[0x0][0xc80] ;  /* 0x00032000ff049b82 */ /* 0x000e300000000a00 */
[----:B------:R-:W1:Y:S01]  /*19d20*/  @!P1 LDC.64 R2, c[0x0][0xc78] ;  /* 0x00031e00ff029b82 */ /* 0x000e620000000a00 */
[----:B------:R-:W-:Y:S02]  /*19d30*/  IMAD.MOV.U32 R17, RZ, RZ, RZ ;  /* 0x000000ffff117224 */ /* 0x000fe400078e00ff */
[----:B------:R-:W-:-:S02]  /*19d40*/  IMAD.MOV.U32 R8, RZ, RZ, RZ ;  /* 0x000000ffff087224 */ /* 0x000fc400078e00ff */
[----:B------:R-:W-:Y:S02]  /*19d50*/  IMAD.MOV.U32 R11, RZ, RZ, RZ ;  /* 0x000000ffff0b7224 */ /* 0x000fe400078e00ff */
[----:B------:R-:W-:Y:S02]  /*19d60*/  IMAD.MOV.U32 R7, RZ, RZ, R14 ;  /* 0x000000ffff077224 */ /* 0x000fe400078e000e */
[----:B0-----:R-:W-:-:S06]  /*19d70*/  @!P1 IMAD.WIDE R4, R9, 0x4, R4 ;  /* 0x0000000409049825 */ /* 0x001fcc00078e0204 */
[----:B------:R-:W2:Y:S01]  /*19d80*/  @!P1 LDG.E R4, desc[UR36][R4.64] ;  /* 0x0000002404049981 */ /* 0x000ea2000c1e1900 */
[----:B-1----:R-:W-:-:S06]  /*19d90*/  @!P1 IMAD.WIDE R2, R9, 0x4, R2 ;  /* 0x0000000409029825 */ /* 0x002fcc00078e0202 */
[----:B------:R-:W3:Y:S01]  /*19da0*/  @!P1 LDG.E R2, desc[UR36][R2.64] ;  /* 0x0000002402029981 */ /* 0x000ee2000c1e1900 */
        /* <DEDUP_REMOVED lines=11> */
.L_x_1503:
[----:B------:R-:W-:Y:S01]  /*19e60*/  IMAD.MOV.U32 R12, RZ, RZ, 0x2 ;  /* 0x00000002ff0c7424 */ /* 0x000fe200078e00ff */
[----:B------:R-:W-:-:S05]  /*19e70*/  SEL R6, R14, RZ, P1 ;  /* 0x000000ff0e067207 */ /* 0x000fca0000800000 */
[----:B------:R-:W-:-:S04]  /*19e80*/  IMAD.IADD R6, R13, 0x1, R6 ;  /* 0x000000010d067824 */ /* 0x000fc800078e0206 */
[----:B------:R-:W-:-:S07]  /*19e90*/  IMAD.MOV.U32 R13, RZ, RZ, R6 ;  /* 0x000000ffff0d7224 */ /* 0x000fce00078e0006 */
[----:B------:R-:W-:Y:S05]  /*19ea0*/  WARPSYNC.COLLECTIVE R15, `(.L_x_1504) ;  /* 0x000000000f087348 */ /* 0x000fea0003c00000 */
[----:B------:R0:W1:Y:S02]  /*19eb0*/  SHFL.UP P6, R14, R13, R12, R11 ;  /* 0x0400000c0d0e7389 */ /* 0x00006400000c000b */
[----:B01----:R-:W-:Y:S01]  /*19ec0*/  ENDCOLLECTIVE ;  /* 0x000000000000791b */ /* 0x003fe20003800000 */
.L_x_1504:
[----:B------:R-:W-:Y:S01]  /*19ed0*/  IMAD.MOV.U32 R12, RZ, RZ, 0x4 ;  /* 0x00000004ff0c7424 */ /* 0x000fe200078e00ff */
[----:B------:R-:W-:-:S05]  /*19ee0*/  SEL R3, R14, RZ, P2 ;  /* 0x000000ff0e037207 */ /* 0x000fca0001000000 */
[----:B------:R-:W-:Y:S02]  /*19ef0*/  IMAD.IADD R2, R6, 0x1, R3 ;  /* 0x0000000106027824 */ /* 0x000fe400078e0203 */
[----:B------:R-:W-:Y:S02]  /*19f00*/  IMAD.MOV.U32 R6, RZ, RZ, RZ ;  /* 0x000000ffff067224 */ /* 0x000fe400078e00ff */
[----:B------:R-:W-:-:S07]  /*19f10*/  IMAD.MOV.U32 R13, RZ, RZ, R2 ;  /* 0x000000ffff0d7224 */ /* 0x000fce00078e0002 */
[----:B------:R-:W-:Y:S05]  /*19f20*/  WARPSYNC.COLLECTIVE R15, `(.L_x_1505) ;  /* 0x000000000f087348 */ /* 0x000fea0003c00000 */
[----:B------:R0:W1:Y:S02]  /*19f30*/  SHFL.UP P6, R14, R13, R12, R11 ;  /* 0x0400000c0d0e7389 */ /* 0x00006400000c000b */
[----:B01----:R-:W-:Y:S01]  /*19f40*/  ENDCOLLECTIVE ;  /* 0x000000000000791b */ /* 0x003fe20003800000 */
.L_x_1505:
[----:B------:R-:W-:Y:S01]  /*19f50*/  IMAD.MOV.U32 R12, RZ, RZ, 0x8 ;  /* 0x00000008ff0c7424 */ /* 0x000fe200078e00ff */
[----:B------:R-:W-:-:S05]  /*19f60*/  SEL R3, R14, RZ, P3 ;  /* 0x000000ff0e037207 */ /* 0x000fca0001800000 */
[----:B------:R-:W-:-:S04]  /*19f70*/  IMAD.IADD R3, R2, 0x1, R3 ;  /* 0x0000000102037824 */ /* 0x000fc800078e0203 */
[----:B------:R-:W-:-:S07]  /*19f80*/  IMAD.MOV.U32 R13, RZ, RZ, R3 ;  /* 0x000000ffff0d7224 */ /* 0x000fce00078e0003 */
[----:B------:R-:W-:Y:S05]  /*19f90*/  WARPSYNC.COLLECTIVE R15, `(.L_x_1506) ;  /* 0x000000000f087348 */ /* 0x000fea0003c00000 */
[----:B------:R0:W1:Y:S02]  /*19fa0*/  SHFL.UP P6, R14, R13, R12, R11 ;  /* 0x0400000c0d0e7389 */ /* 0x00006400000c000b */
[----:B01----:R-:W-:Y:S01]  /*19fb0*/  ENDCOLLECTIVE ;  /* 0x000000000000791b */ /* 0x003fe20003800000 */
.L_x_1506:
[----:B------:R-:W-:Y:S01]  /*19fc0*/  IMAD.MOV.U32 R12, RZ, RZ, 0x10 ;  /* 0x00000010ff0c7424 */ /* 0x000fe200078e00ff */
[----:B------:R-:W-:-:S05]  /*19fd0*/  SEL R4, R14, RZ, P4 ;  /* 0x000000ff0e047207 */ /* 0x000fca0002000000 */
[----:B------:R-:W-:-:S04]  /*19fe0*/  IMAD.IADD R4, R3, 0x1, R4 ;  /* 0x0000000103047824 */ /* 0x000fc800078e0204 */
[----:B------:R-:W-:-:S07]  /*19ff0*/  IMAD.MOV.U32 R13, RZ, RZ, R4 ;  /* 0x000000ffff0d7224 */ /* 0x000fce00078e0004 */
[----:B------:R-:W-:Y:S05]  /*1a000*/  WARPSYNC.COLLECTIVE R15, `(.L_x_1507) ;  /* 0x000000000f087348 */ /* 0x000fea0003c00000 */
[----:B------:R0:W1:Y:S02]  /*1a010*/  SHFL.UP P6, R14, R13, R12, R11 ;  /* 0x0400000c0d0e7389 */ /* 0x00006400000c000b */
[----:B01----:R-:W-:Y:S01]  /*1a020*/  ENDCOLLECTIVE ;  /* 0x000000000000791b */ /* 0x003fe20003800000 */
.L_x_1507:
        /* <DEDUP_REMOVED lines=8> */
.L_x_1508:
[----:B------:R-:W-:Y:S05]  /*1a0b0*/  BRA `(.L_x_1509) ;  /* 0xffffffb800b87947 */ /* 0x000fea000383ffff */
.L_x_1396:
[----:B------:R-:W-:Y:S01]  /*1a0c0*/  BSSY B0, `(.L_x_1510) ;  /* 0x0000007000007945 */ /* 0x000fe20003800000 */
[----:B------:R-:W-:Y:S02]  /*1a0d0*/  IMAD.MOV.U32 R12, RZ, RZ, 0x1 ;  /* 0x00000001ff0c7424 */ /* 0x000fe400078e00ff */
[----:B------:R-:W-:Y:S02]  /*1a0e0*/  IMAD.MOV.U32 R11, RZ, RZ, RZ ;  /* 0x000000ffff0b7224 */ /* 0x000fe400078e00ff */
[----:B------:R-:W-:-:S07]  /*1a0f0*/  IMAD.MOV.U32 R15, RZ, RZ, -0x1 ;  /* 0xffffffffff0f7424 */ /* 0x000fce00078e00ff */
[----:B------:R-:W-:Y:S05]  /*1a100*/  WARPSYNC.COLLECTIVE R15, `(.L_x_1511) ;  /* 0x000000000f087348 */ /* 0x000fea0003c00000 */
[----:B------:R0:W1:Y:S02]  /*1a110*/  SHFL.UP P6, R14, R13, R12, R11 ;  /* 0x0400000c0d0e7389 */ /* 0x00006400000c000b */
[----:B01----:R-:W-:Y:S01]  /*1a120*/  ENDCOLLECTIVE ;  /* 0x000000000000791b */ /* 0x003fe20003800000 */
.L_x_1511:
[----:B------:R-:W-:Y:S05]  /*1a130*/  BSYNC B0 ;  /* 0x0000000000007941 */ /* 0x000fea0003800000 */
.L_x_1510:
        /* <DEDUP_REMOVED lines=8> */
.L_x_1512:
[----:B------:R-:W-:Y:S01]  /*1a1c0*/  IMAD.MOV.U32 R12, RZ, RZ, 0x4 ;  /* 0x00000004ff0c7424 */ /* 0x000fe200078e00ff */
[----:B------:R-:W-:-:S05]  /*1a1d0*/  SEL R2, R14, RZ, P2 ;  /* 0x000000ff0e027207 */ /* 0x000fca0001000000 */
[----:B------:R-:W-:-:S04]  /*1a1e0*/  IMAD.IADD R2, R13, 0x1, R2 ;  /* 0x000000010d027824 */ /* 0x000fc800078e0202 */
[----:B------:R-:W-:-:S07]  /*1a1f0*/  IMAD.MOV.U32 R13, RZ, RZ, R2 ;  /* 0x000000ffff0d7224 */ /* 0x000fce00078e0002 */
[----:B------:R-:W-:Y:S05]  /*1a200*/  WARPSYNC.COLLECTIVE R15, `(.L_x_1513) ;  /* 0x000000000f087348 */ /* 0x000fea0003c00000 */
[----:B------:R0:W1:Y:S02]  /*1a210*/  SHFL.UP P6, R14, R13, R12, R11 ;  /* 0x0400000c0d0e7389 */ /* 0x00006400000c000b */
[----:B01----:R-:W-:Y:S01]  /*1a220*/  ENDCOLLECTIVE ;  /* 0x000000000000791b */ /* 0x003fe20003800000 */
.L_x_1513:
[----:B------:R-:W-:Y:S01]  /*1a230*/  IMAD.MOV.U32 R12, RZ, RZ, 0x8 ;  /* 0x00000008ff0c7424 */ /* 0x000fe200078e00ff */
[----:B------:R-:W-:-:S05]  /*1a240*/  SEL R3, R14, RZ, P3 ;  /* 0x000000ff0e037207 */ /* 0x000fca0001800000 */
[----:B------:R-:W-:-:S04]  /*1a250*/  IMAD.IADD R3, R2, 0x1, R3 ;  /* 0x0000000102037824 */ /* 0x000fc800078e0203 */
[----:B------:R-:W-:-:S07]  /*1a260*/  IMAD.MOV.U32 R13, RZ, RZ, R3 ;  /* 0x000000ffff0d7224 */ /* 0x000fce00078e0003 */
[----:B------:R-:W-:Y:S05]  /*1a270*/  WARPSYNC.COLLECTIVE R15, `(.L_x_1514) ;  /* 0x000000000f087348 */ /* 0x000fea0003c00000 */
[----:B------:R0:W1:Y:S02]  /*1a280*/  SHFL.UP P6, R14, R13, R12, R11 ;  /* 0x0400000c0d0e7389 */ /* 0x00006400000c000b */
[----:B01----:R-:W-:Y:S01]  /*1a290*/  ENDCOLLECTIVE ;  /* 0x000000000000791b */ /* 0x003fe20003800000 */
.L_x_1514:
[----:B------:R-:W-:Y:S01]  /*1a2a0*/  IMAD.MOV.U32 R12, RZ, RZ, 0x10 ;  /* 0x00000010ff0c7424 */ /* 0x000fe200078e00ff */
[----:B------:R-:W-:-:S05]  /*1a2b0*/  SEL R4, R14, RZ, P4 ;  /* 0x000000ff0e047207 */ /* 0x000fca0002000000 */
[----:B------:R-:W-:-:S04]  /*1a2c0*/  IMAD.IADD R4, R3, 0x1, R4 ;  /* 0x0000000103047824 */ /* 0x000fc800078e0204 */
[----:B------:R-:W-:-:S07]  /*1a2d0*/  IMAD.MOV.U32 R13, RZ, RZ, R4 ;  /* 0x000000ffff0d7224 */ /* 0x000fce00078e0004 */
[----:B------:R-:W-:Y:S05]  /*1a2e0*/  WARPSYNC.COLLECTIVE R15, `(.L_x_1515) ;  /* 0x000000000f087348 */ /* 0x000fea0003c00000 */
[----:B------:R0:W1:Y:S02]  /*1a2f0*/  SHFL.UP P6, R14, R13, R12, R11 ;  /* 0x0400000c0d0e7389 */ /* 0x00006400000c000b */
[----:B01----:R-:W-:Y:S01]  /*1a300*/  ENDCOLLECTIVE ;  /* 0x000000000000791b */ /* 0x003fe20003800000 */
.L_x_1515:
        /* <DEDUP_REMOVED lines=8> */
.L_x_1516:
[----:B------:R-:W-:Y:S05]  /*1a390*/  BRA `(.L_x_1517) ;  /* 0xffffffb800a47947 */ /* 0x000fea000383ffff */
.L_x_1398:
[----:B------:R-:W-:Y:S01]  /*1a3a0*/  BSSY B0, `(.L_x_1518) ;  /* 0x0000006000007945 */ /* 0x000fe20003800000 */
[----:B------:R-:W-:Y:S01]  /*1a3b0*/  PLOP3.LUT P6, PT, P6, PT, PT, 0x8, 0x0 ;  /* 0x000000000000781c */ /* 0x000fe200037ce170 */
[----:B------:R-:W-:-:S12]  /*1a3c0*/  IMAD.MOV.U32 R15, RZ, RZ, -0x1 ;  /* 0xffffffffff0f7424 */ /* 0x000fd800078e00ff */
[----:B0-----:R-:W-:Y:S05]  /*1a3d0*/  WARPSYNC.COLLECTIVE R15, `(.L_x_1519) ;  /* 0x000000000f087348 */ /* 0x001fea0003c00000 */
[----:B------:R-:W-:Y:S01]  /*1a3e0*/  VOTE.ANY R14, PT, P6 ;  /* 0x00000000000e7806 */ /* 0x000fe200030e0100 */
[----:B0-----:R-:W-:Y:S06]  /*1a3f0*/  ENDCOLLECTIVE ;  /* 0x000000000000791b */ /* 0x001fec0003800000 */
.L_x_1519:
[----:B------:R-:W-:Y:S05]  /*1a400*/  BSYNC B0 ;  /* 0x0000000000007941 */ /* 0x000fea0003800000 */
.L_x_1518:
[----:B------:R-:W-:Y:S02]  /*1a410*/  IMAD.MOV.U32 R3, RZ, RZ, R14 ;  /* 0x000000ffff037224 */ /* 0x000fe400078e000e */
[----:B------:R-:W-:Y:S02]  /*1a420*/  IMAD.MOV.U32 R13, RZ, RZ, R17 ;  /* 0x000000ffff0d7224 */ /* 0x000fe400078e0011 */
[----:B------:R0:W1:Y:S01]  /*1a430*/  POPC R12, R3 ;  /* 0x00000003000c7309 */ /* 0x0000620000000000 */
[----:B------:R-:W-:Y:S02]  /*1a440*/  IMAD.MOV.U32 R11, RZ, RZ, 0x1f ;  /* 0x0000001fff0b7424 */ /* 0x000fe400078e00ff */
[----:B------:R-:W-:-:S07]  /*1a450*/  IMAD.MOV.U32 R15, RZ, RZ, -0x1 ;  /* 0xffffffffff0f7424 */ /* 0x000fce00078e00ff */
[----:B01----:R-:W-:Y:S05]  /*1a460*/  WARPSYNC.COLLECTIVE R15, `(.L_x_1520) ;  /* 0x000000000f087348 */ /* 0x003fea0003c00000 */
[----:B-1----:R1:W2:Y:S02]  /*1a470*/  SHFL.IDX P6, R14, R13, R12, R11 ;  /* 0x0000000c0d0e7389 */ /* 0x0022a400000c000b */
[----:B012---:R-:W-:Y:S01]  /*1a480*/  ENDCOLLECTIVE ;  /* 0x000000000000791b */ /* 0x007fe20003800000 */
.L_x_1520:
[----:B------:R-:W-:Y:S02]  /*1a490*/  IMAD.IADD R19, R12, 0x1, R19 ;  /* 0x000000010c137824 */ /* 0x000fe400078e0213 */
[----:B------:R-:W-:Y:S02]  /*1a4a0*/  IMAD.MOV.U32 R13, RZ, RZ, R8 ;  /* 0x000000ffff0d7224 */ /* 0x000fe400078e0008 */
[----:B------:R-:W-:-:S07]  /*1a4b0*/  IMAD.MOV.U32 R17, RZ, RZ, R14 ;  /* 0x000000ffff117224 */ /* 0x000fce00078e000e */
[----:B------:R-:W-:Y:S05]  /*1a4c0*/  WARPSYNC.COLLECTIVE R15, `(.L_x_1521) ;  /* 0x000000000f087348 */ /* 0x000fea0003c00000 */
[----:B------:R0:W1:Y:S02]  /*1a4d0*/  SHFL.IDX P6, R14, R13, R12, R11 ;  /* 0x0000000c0d0e7389 */ /* 0x00006400000c000b */
[----:B01----:R-:W-:Y:S01]  /*1a4e0*/  ENDCOLLECTIVE ;  /* 0x000000000000791b */ /* 0x003fe20003800000 */
.L_x_1521:
[----:B------:R-:W-:Y:S01]  /*1a4f0*/  IMAD.MOV.U32 R8, RZ, RZ, R14 ;  /* 0x000000ffff087224 */ /* 0x000fe200078e000e */
[----:B------:R-:W-:Y:S06]  /*1a500*/  BRA `(.L_x_1522) ;  /* 0xffffffb800887947 */ /* 0x000fec000383ffff */
.L_x_1400:
[----:B------:R-:W-:Y:S01]  /*1a510*/  BSSY B0, `(.L_x_1523) ;  /* 0x0000007000007945 */ /* 0x000fe20003800000 */
[----:B------:R-:W-:Y:S02]  /*1a520*/  IMAD.MOV.U32 R13, RZ, RZ, R2 ;  /* 0x000000ffff0d7224 */ /* 0x000fe400078e0002 */
[----:B------:R-:W-:Y:S02]  /*1a530*/  IMAD.MOV.U32 R11, RZ, RZ, 0x1f ;  /* 0x0000001fff0b7424 */ /* 0x000fe400078e00ff */
[----:B------:R-:W-:-:S07]  /*1a540*/  IMAD.MOV.U32 R15, RZ, RZ, -0x1 ;  /* 0xffffffffff0f7424 */ /* 0x000fce00078e00ff */
[----:B0-23--:R-:W-:Y:S05]  /*1a550*/  WARPSYNC.COLLECTIVE R15, `(.L_x_1524) ;  /* 0x000000000f087348 */ /* 0x00dfea0003c00000 */
[----:B------:R1:W4:Y:S02]  /*1a560*/  SHFL.IDX P6, R14, R13, R12, R11 ;  /* 0x0000000c0d0e7389 */ /* 0x00032400000c000b */
[----:B01234-:R-:W-:Y:S01]  /*1a570*/  ENDCOLLECTIVE ;  /* 0x000000000000791b */ /* 0x01ffe20003800000 */
.L_x_1524:
[----:B------:R-:W-:Y:S05]  /*1a580*/  BSYNC B0 ;  /* 0x0000000000007941 */ /* 0x000fea0003800000 */
.L_x_1523:
[----:B------:R-:W-:Y:S01]  /*1a590*/  IMAD.MOV.U32 R6, RZ, RZ, R14 ;  /* 0x000000ffff067224 */ /* 0x000fe200078e000e */
[----:B------:R-:W-:Y:S06]  /*1a5a0*/  BRA `(.L_x_1399) ;  /* 0xffffffb800787947 */ /* 0x000fec000383ffff */
.L_x_1406:
[----:B0-----:R0:W1:Y:S02]  /*1a5b0*/  SYNCS.PHASECHK.TRANS64.TRYWAIT P0, [R7+URZ+0x2a820], R0 ;  /* 0x02a82000070075a7 */ /* 0x001064000800017f */
[----:B-1----:R-:W-:Y:S05]  /*1a5c0*/  @!P0 NANOSLEEP.SYNCS 0x989680 ;  /* 0x009896800000895d */ /* 0x002fea0003900000 */
[----:B------:R-:W1:Y:S02]  /*1a5d0*/  @!P0 SYNCS.PHASECHK.TRANS64 P0, [R7+URZ+0x2a820], R0 ;  /* 0x02a82000070085a7 */ /* 0x000e64000800007f */
[----:B-1----:R-:W-:Y:S05]  /*1a5e0*/  @!P0 BRA `(.L_x_1406) ;  /* 0xfffffffc00f08947 */ /* 0x002fea000383ffff */
[----:B------:R-:W-:Y:S05]  /*1a5f0*/  BRA `(.L_x_1525) ;  /* 0xffffffc000d07947 */ /* 0x000fea000383ffff */
.L_x_1407:
        /* <DEDUP_REMOVED lines=8> */
[----:B0-2---:R-:W-:Y:S05]  /*1a680*/  WARPSYNC.COLLECTIVE R15, `(.L_x_1527) ;  /* 0x000000000f087348 */ /* 0x005fea0003c00000 */
[----:B------:R1:W3:Y:S02]  /*1a690*/  SHFL.IDX P6, R14, R13, R12, R11 ;  /* 0x0000000c0d0e7389 */ /* 0x0002e400000c000b */
[----:B0123--:R-:W-:Y:S01]  /*1a6a0*/  ENDCOLLECTIVE ;  /* 0x000000000000791b */ /* 0x00ffe20003800000 */
.L_x_1527:
[----:B------:R-:W-:Y:S05]  /*1a6b0*/  BSYNC B0 ;  /* 0x0000000000007941 */ /* 0x000fea0003800000 */
.L_x_1526:
[----:B------:R-:W-:Y:S05]  /*1a6c0*/  BRA `(.L_x_1528) ;  /* 0xffffffc000b87947 */ /* 0x000fea000383ffff */
.L_x_1410:
[----:B------:R-:W-:Y:S01]  /*1a6d0*/  BSSY B1, `(.L_x_1529) ;  /* 0x0000006000017945 */ /* 0x000fe20003800000 */
[----:B------:R-:W-:-:S07]  /*1a6e0*/  IMAD.MOV.U32 R15, RZ, RZ, -0x1 ;  /* 0xffffffffff0f7424 */ /* 0x000fce00078e00ff */
[----:B0-2---:R-:W-:Y:S05]  /*1a6f0*/  WARPSYNC.COLLECTIVE R15, `(.L_x_1530) ;  /* 0x000000000f0c7348 */ /* 0x005fea0003c00000 */
[----:B------:R-:W-:Y:S02]  /*1a700*/  ELECT P6, UR62, PT ;  /* 0x00000000003e782f */ /* 0x000fe400038c0000 */
[----:B------:R-:W-:Y:S01]  /*1a710*/  MOV R14, UR62 ;  /* 0x0000003e000e7c02 */ /* 0x000fe20008000f00 */
[----:B0-2---:R-:W-:Y:S10]  /*1a720*/  ENDCOLLECTIVE ;  /* 0x000000000000791b */ /* 0x005ff40003800000 */
.L_x_1530:
[----:B------:R-:W-:Y:S05]  /*1a730*/  BSYNC B1 ;  /* 0x0000000000017941 */ /* 0x000fea0003800000 */
.L_x_1529:
[----:B------:R-:W-:Y:S05]  /*1a740*/  BRA `(.L_x_1531) ;  /* 0xffffffc000b07947 */ /* 0x000fea000383ffff */
.L_x_1412:
[----:B0-----:R0:W1:Y:S02]  /*1a750*/  SYNCS.PHASECHK.TRANS64.TRYWAIT P1, [R5+URZ+0x2a840], R0 ;  /* 0x02a84000050075a7 */ /* 0x001064000802017f */
[----:B-1----:R-:W-:Y:S05]  /*1a760*/  @!P1 NANOSLEEP.SYNCS 0x989680 ;  /* 0x009896800000995d */ /* 0x002fea0003900000 */
[----:B------:R-:W1:Y:S02]  /*1a770*/  @!P1 SYNCS.PHASECHK.TRANS64 P1, [R5+URZ+0x2a840], R0 ;  /* 0x02a84000050095a7 */ /* 0x000e64000802007f */
[----:B-1----:R-:W-:Y:S05]  /*1a780*/  @!P1 BRA `(.L_x_1412) ;  /* 0xfffffffc00f09947 */ /* 0x002fea000383ffff */
[----:B------:R-:W-:Y:S05]  /*1a790*/  BRA `(.L_x_1532) ;  /* 0xffffffc000d87947 */ /* 0x000fea000383ffff */
.L_x_1414:
[----:B-1----:R1:W3:Y:S02]  /*1a7a0*/  SYNCS.PHASECHK.TRANS64.TRYWAIT P1, [R3+URZ+0x2a840], R2 ;  /* 0x02a84002030075a7 */ /* 0x0022e4000802017f */
[----:B---3--:R-:W-:Y:S05]  /*1a7b0*/  @!P1 NANOSLEEP.SYNCS 0x989680 ;  /* 0x009896800000995d */ /* 0x008fea0003900000 */
[----:B------:R-:W3:Y:S02]  /*1a7c0*/  @!P1 SYNCS.PHASECHK.TRANS64 P1, [R3+URZ+0x2a840], R2 ;  /* 0x02a84002030095a7 */ /* 0x000ee4000802007f */
[----:B---3--:R-:W-:Y:S05]  /*1a7d0*/  @!P1 BRA `(.L_x_1414) ;  /* 0xfffffffc00f09947 */ /* 0x008fea000383ffff */
[----:B------:R-:W-:Y:S05]  /*1a7e0*/  BRA `(.L_x_1533) ;  /* 0xffffffc000e47947 */ /* 0x000fea000383ffff */
.L_x_1416:
[----:B---3--:R3:W4:Y:S02]  /*1a7f0*/  SYNCS.PHASECHK.TRANS64.TRYWAIT P1, [R5+URZ+0x2a860], R0 ;  /* 0x02a86000050075a7 */ /* 0x008724000802017f */
[----:B----4-:R-:W-:Y:S05]  /*1a800*/  @!P1 NANOSLEEP.SYNCS 0x989680 ;  /* 0x009896800000995d */ /* 0x010fea0003900000 */
[----:B------:R-:W4:Y:S02]  /*1a810*/  @!P1 SYNCS.PHASECHK.TRANS64 P1, [R5+URZ+0x2a860], R0 ;  /* 0x02a86000050095a7 */ /* 0x000f24000802007f */
[----:B----4-:R-:W-:Y:S05]  /*1a820*/  @!P1 BRA `(.L_x_1416) ;  /* 0xfffffffc00f09947 */ /* 0x010fea000383ffff */
[----:B------:R-:W-:Y:S05]  /*1a830*/  BRA `(.L_x_1534) ;  /* 0xffffffc000e07947 */ /* 0x000fea000383ffff */
.L_x_1535:
        /* <DEDUP_REMOVED lines=12> */
.L_x_3208:


//--------------------- .text._ZN7cutlass13device_kernelIN5flash11enable_sm90INS1_16FlashAttnFwdSm90INS1_25CollectiveMainloopFwdSm90ILi2EN4cute5tupleIJNS5_1CILi1EEES8_S8_EEENS6_IJNS7_ILi128EEENS7_ILi96EEENS7_ILi192EEEEEELi128ENS_10bfloat16_tEfNS_4arch4Sm90ELb0ELb1ELb0ELb1ELb1ELb1ELb0ELb1ELb1ELb1ELb1ELb0EEENS1_21CollectiveEpilogueFwdINS6_IJSA_SA_SB_EEES9_SE_SG_Li256ELb1ELb1ELb1ELb0EEENS1_36VarlenDynamicPersistentTileSchedulerILi128ELi96ELi256ELi128ELb1ELb1ELb1ELb1ELb0ELb1EEEEEEEEEvNT_6ParamsE --------------------------
	.section	.text._ZN7cutlass13device_kernelIN5flash11enable_sm90INS1_16FlashAttnFwdSm90INS1_25CollectiveMainloopFwdSm90ILi2EN4cute5tupleIJNS5_1CILi1EEES8_S8_EEENS6_IJNS7_ILi128EEENS7_ILi96EEENS7_ILi192EEEEEELi128ENS_10bfloat16_tEfNS_4arch4Sm90ELb0ELb1ELb0ELb1ELb1ELb1ELb0ELb1ELb1ELb1ELb1ELb0EEENS1_21CollectiveEpilogueFwdINS6_IJSA_SA_SB_EEES9_SE_SG_Li256ELb1ELb1ELb1ELb0EEENS1_36VarlenDynamicPersistentTileSchedulerILi128ELi96ELi256ELi128ELb1ELb1ELb1ELb1ELb0ELb1EEEEEEEEEvNT_6ParamsE,"ax",@progbits
	.align	128
.text._ZN7cutlass13device_kernelIN5flash11enable_sm90INS1_16FlashAttnFwdSm90INS1_25CollectiveMainloopFwdSm90ILi2EN4cute5tupleIJNS5_1CILi1EEES8_S8_EEENS6_IJNS7_ILi128EEENS7_ILi96EEENS7_ILi192EEEEEELi128ENS_10bfloat16_tEfNS_4arch4Sm90ELb0ELb1ELb0ELb1ELb1ELb1ELb0ELb1ELb1ELb1ELb1ELb0EEENS1_21CollectiveEpilogueFwdINS6_IJSA_SA_SB_EEES9_SE_SG_Li256ELb1ELb1ELb1ELb0EEENS1_36VarlenDynamicPersistentTileSchedulerILi128ELi96ELi256ELi128ELb1ELb1ELb1ELb1ELb0ELb1EEEEEEEEEvNT_6ParamsE:
        .type           _ZN7cutlass13device_kernelIN5flash11enable_sm90INS1_16FlashAttnFwdSm90INS1_25CollectiveMainloopFwdSm90ILi2EN4cute5tupleIJNS5_1CILi1EEES8_S8_EEENS6_IJNS7_ILi128EEENS7_ILi96EEENS7_ILi192EEEEEELi128ENS_10bfloat16_tEfNS_4arch4Sm90ELb0ELb1ELb0ELb1ELb1ELb1ELb0ELb1ELb1ELb1ELb1ELb0EEENS1_21CollectiveEpilogueFwdINS6_IJSA_SA_SB_EEES9_SE_SG_Li256ELb1ELb1ELb1ELb0EEENS1_36VarlenDynamicPersistentTileSchedulerILi128ELi96ELi256ELi128ELb1ELb1ELb1ELb1ELb0ELb1EEEEEEEEEvNT_6ParamsE,@function
        .size           _ZN7cutlass13device_kernelIN5flash11enable_sm90INS1_16FlashAttnFwdSm90INS1_25CollectiveMainloopFwdSm90ILi2EN4cute5tupleIJNS5_1CILi1EEES8_S8_EEENS6_IJNS7_ILi128EEENS7_ILi96EEENS7_ILi192EEEEEELi128ENS_10bfloat16_tEfNS_4arch4Sm90ELb0ELb1ELb0ELb1ELb1ELb1ELb0ELb1ELb1ELb1ELb1ELb0EEENS1_21CollectiveEpilogueFwdINS6_IJSA_SA_SB_EEES9_SE_SG_Li256ELb1ELb1ELb1ELb0EEENS1_36VarlenDynamicPersistentTileSchedulerILi128ELi96ELi256ELi128ELb1ELb1ELb1ELb1ELb0ELb1EEEEEEEEEvNT_6ParamsE,(.L_x_3209 - _ZN7cutlass13device_kernelIN5flash11enable_sm90INS1_16FlashAttnFwdSm90INS1_25CollectiveMainloopFwdSm90ILi2EN4cute5tupleIJNS5_1CILi1EEES8_S8_EEENS6_IJNS7_ILi128EEENS7_ILi96EEENS7_ILi192EEEEEELi128ENS_10bfloat16_tEfNS_4arch4Sm90ELb0ELb1ELb0ELb1ELb1ELb1ELb0ELb1ELb1ELb1ELb1ELb0EEENS1_21CollectiveEpilogueFwdINS6_IJSA_SA_SB_EEES9_SE_SG_Li256ELb1ELb1ELb1ELb0EEENS1_36VarlenDynamicPersistentTileSchedulerILi128ELi96ELi256ELi128ELb1ELb1ELb1ELb1ELb0ELb1EEEEEEEEEvNT_6ParamsE)
        .other          _ZN7cutlass13device_kernelIN5flash11enable_sm90INS1_16FlashAttnFwdSm90INS1_25CollectiveMainloopFwdSm90ILi2EN4cute5tupleIJNS5_1CILi1EEES8_S8_EEENS6_IJNS7_ILi128EEENS7_ILi96EEENS7_ILi192EEEEEELi128ENS_10bfloat16_tEfNS_4arch4Sm90ELb0ELb1ELb0ELb1ELb1ELb1ELb0ELb1ELb1ELb1ELb1ELb0EEENS1_21CollectiveEpilogueFwdINS6_IJSA_SA_SB_EEES9_SE_SG_Li256ELb1ELb1ELb1ELb0EEENS1_36VarlenDynamicPersistentTileSchedulerILi128ELi96ELi256ELi128ELb1ELb1ELb1ELb1ELb0ELb1EEEEEEEEEvNT_6ParamsE,@"STO_CUDA_ENTRY STV_DEFAULT"
_ZN7cutlass13device_kernelIN5flash11enable_sm90INS1_16FlashAttnFwdSm90INS1_25CollectiveMainloopFwdSm90ILi2EN4cute5tupleIJNS5_1CILi1EEES8_S8_EEENS6_IJNS7_ILi128EEENS7_ILi96EEENS7_ILi192EEEEEELi128ENS_10bfloat16_tEfNS_4arch4Sm90ELb0ELb1ELb0ELb1ELb1ELb1ELb0ELb1ELb1ELb1ELb1ELb0EEENS1_21CollectiveEpilogueFwdINS6_IJSA_SA_SB_EEES9_SE_SG_Li256ELb1ELb1ELb1ELb0EEENS1_36VarlenDynamicPersistentTileSchedulerILi128ELi96ELi256ELi128ELb1ELb1ELb1ELb1ELb0ELb1EEEEEEEEEvNT_6ParamsE:
        /* <DEDUP_REMOVED lines=18> */
.L_x_1537:
[----:B------:R-:W-:Y:S05]  /*0120*/  BSYNC B0 ;  /* 0x0000000000007941 */ /* 0x000fea0003800000 */
.L_x_1536:
        /* <DEDUP_REMOVED lines=41> */
.L_x_1538:
        /* <DEDUP_REMOVED lines=22> */
.L_x_1539:
        /* <DEDUP_REMOVED lines=18> */
.L_x_1540:
        /* <DEDUP_REMOVED lines=22> */
.L_x_1541:
        /* <DEDUP_REMOVED lines=22> */
.L_x_1542:
[----:B0-----:R-:W-:Y:S01]  /*0900*/  UMOV UR4, 0x1 ;  /* 0x0000000100047882 */ /* 0x001fe20000000000 */
[----:B------:R-:W-:Y:S01]  /*0910*/  PLOP3.LUT P0, PT, PT, PT, UP0, 0x80, 0x0 ;  /* 0x000000000000781c */ /* 0x000fe20003f0f008 */
[----:B------:R-:W-:Y:S01]  /*0920*/  USEL UR4, UR4, 0x2, !UP0 ;  /* 0x0000000204047887 */ /* 0x000fe2000c000000 */
[----:B------:R-:W-:Y:S01]  /*0930*/  NOP ;  /* 0x0000000000007918 */ /* 0x000fe20000000000 */
[----:B------:R-:W-:Y:S01]  /*0940*/  ULDC.64 UR60, c[0x0][0x208] ;  /* 0x00008200003c7ab9 */ /* 0x000fe20000000a00 */
[----:B------:R-:W-:Y:S03]  /*0950*/  BSSY B9, `(.L_x_1543) ;  /* 0x0002a58000097945 */ /* 0x000fe60003800000 */
[----:B------:R-:W-:-:S05]  /*0960*/  IMAD.U32 R3, RZ, RZ, UR4 ;  /* 0x00000004ff037e24 */ /* 0x000fca000f8e00ff */
[----:B------:R0:W-:Y:S01]  /*0970*/  STL [R1+0x58], R3 ;  /* 0x0000580301007387 */ /* 0x0001e20000100800 */
[----:B-12-4-:R-:W-:Y:S06]  /*0980*/  BAR.SYNC.DEFER_BLOCKING 0x0 ;  /* 0x0000000000007b1d */ /* 0x016fec0000010000 */
[----:B------:R-:W-:Y:S05]  /*0990*/  @!P0 BRA `(.L_x_1544) ;  /* 0x00000224002c8947 */ /* 0x000fea0003800000 */
.L_x_1545:
[----:B------:R-:W-:-:S08]  /*09a0*/  NOP ;  /* 0x0000000000007918 */ /* 0x000fd00000000000 */
[----:B------:R-:W1:Y:S02]  /*09b0*/  USETMAXREG.TRY_ALLOC.CTAPOOL UP0, 0xe8 ;  /* 0x000000e8000079c8 */ /* 0x000e640008000600 */
[----:B-1----:R-:W-:-:S13]  /*09c0*/  PLOP3.LUT P0, PT, PT, PT, UP0, 0x80, 0x0 ;  /* 0x000000000000781c */ /* 0x002fda0003f0f008 */
[----:B------:R-:W-:Y:S05]  /*09d0*/  @!P0 BRA `(.L_x_1545) ;  /* 0xfffffffc00f08947 */ /* 0x000fea000383ffff */
[----:B------:R-:W1:Y:S08]  /*09e0*/  S2UR UR4, SR_CgaCtaId ;  /* 0x00000000000479c3 */ /* 0x000e700000008800 */
[----:B------:R-:W-:Y:S06]  /*09f0*/  BAR.ARV 0x8, 0x180 ;  /* 0x0206000000007b1d */ /* 0x000fec0000002000 */
[----:B0-----:R-:W-:-:S02]  /*0a00*/  MOV R3, 0x400 ;  /* 0x0000040000037802 */ /* 0x001fc40000000f00 */
[----:B------:R-:W-:Y:S01]  /*0a10*/  BAR.SYNC.DEFER_BLOCKING 0x5, 0x180 ;  /* 0x0146000000007b1d */ /* 0x000fe20000010000 */
[----:B-1----:R-:W-:-:S05]  /*0a20*/  IMAD.U32 R172, RZ, RZ, UR4 ;  /* 0x00000004ffac7e24 */ /* 0x002fca000f8e00ff */
[----:B------:R-:W-:Y:S01]  /*0a30*/  ULDC UR4, c[0x0][0xc3c] ;  /* 0x00030f0000047ab9 */ /* 0x000fe20000000800 */
[----:B------:R-:W-:-:S05]  /*0a40*/  LEA R2, R172, R3, 0x18 ;  /* 0x00000003ac027211 */ /* 0x000fca00078ec0ff */
[----:B------:R-:W0:Y:S01]  /*0a50*/  LDS.128 R28, [R2+0x2a8d0] ;  /* 0x02a8d000021c7984 */ /* 0x000e220000000c00 */
[----:B------:R-:W-:Y:S06]  /*0a60*/  BAR.ARV 0x4, 0x180 ;  /* 0x0106000000007b1d */ /* 0x000fec0000002000 */
[----:B0-----:R-:W-:-:S13]  /*0a70*/  ISETP.GE.AND P0, PT, R31, UR4, PT ;  /* 0x000000041f007c0c */ /* 0x001fda000bf06270 */
[----:B------:R-:W-:Y:S05]  /*0a80*/  @P0 BRA `(.L_x_1546) ;  /* 0x000002a400100947 */ /* 0x000fea0003800000 */
[----:B------:R-:W2:Y:S01]  /*0a90*/  LDL R4, [R1+0x58] ;  /* 0x0000580001047983 */ /* 0x000ea20000100800 */
[----:B------:R-:W-:Y:S01]  /*0aa0*/  VIADD R0, R0, 0xffffff80 ;  /* 0xffffff8000007836 */ /* 0x000fe20000000000 */
[----:B------:R-:W-:Y:S01]  /*0ab0*/  R2UR UR4, R2 ;  /* 0x00000000020472ca */ /* 0x000fe200000e0000 */
[----:B------:R-:W-:Y:S02]  /*0ac0*/  IMAD.MOV.U32 R209, RZ, RZ, RZ ;  /* 0x000000ffffd17224 */ /* 0x000fe400078e00ff */
[----:B------:R-:W-:Y:S01]  /*0ad0*/  IMAD.MOV.U32 R17, RZ, RZ, RZ ;  /* 0x000000ffff117224 */ /* 0x000fe200078e00ff */
[----:B------:R-:W-:Y:S01]  /*0ae0*/  SHF.R.S32.HI R3, RZ, 0x1f, R0 ;  /* 0x0000001fff037819 */ /* 0x000fe20000011400 */
[----:B------:R-:W-:Y:S02]  /*0af0*/  IMAD.MOV.U32 R175, RZ, RZ, RZ ;  /* 0x000000ffffaf7224 */ /* 0x000fe400078e00ff */
[----:B------:R-:W-:Y:S01]  /*0b00*/  IMAD.MOV.U32 R164, RZ, RZ, RZ ;  /* 0x000000ffffa47224 */ /* 0x000fe200078e00ff */
[CC--:B------:R-:W-:Y:S01]  /*0b10*/  LEA.HI R5, R3.reuse, R0.reuse, RZ, 0x4 ;  /* 0x0000000003057211 */ /* 0x0c0fe200078f20ff */
[----:B------:R-:W-:Y:S01]  /*0b20*/  IMAD.MOV.U32 R23, RZ, RZ, RZ ;  /* 0x000000ffff177224 */ /* 0x000fe200078e00ff */
[----:B------:R-:W-:-:S02]  /*0b30*/  LEA.HI R226, R3, R0, RZ, 0x3 ;  /* 0x0000000003e27211 */ /* 0x000fc400078f18ff */
[----:B------:R-:W-:Y:S01]  /*0b40*/  SHF.R.S32.HI R6, RZ, 0x4, R5 ;  /* 0x00000004ff067819 */ /* 0x000fe20000011405 */
[----:B------:R-:W-:Y:S01]  /*0b50*/  UIADD3 UR4, UR4, 0xc400, URZ ;  /* 0x0000c40004047890 */ /* 0x000fe2000fffe03f */
[----:B------:R-:W-:Y:S02]  /*0b60*/  LOP3.LUT R11, R226, 0xfffffff8, RZ, 0xc0, !PT ;  /* 0xfffffff8e20b7812 */ /* 0x000fe400078ec0ff */
[C---:B------:R-:W-:Y:S02]  /*0b70*/  LEA.HI R7, R5.reuse, R6, RZ, 0x1 ;  /* 0x0000000605077211 */ /* 0x040fe400078f08ff */
[----:B------:R-:W-:Y:S01]  /*0b80*/  LOP3.LUT R5, R5, 0x3fffff0, RZ, 0xc0, !PT ;  /* 0x03fffff005057812 */ /* 0x000fe200078ec0ff */
[C---:B------:R-:W-:Y:S01]  /*0b90*/  IMAD.IADD R206, R0.reuse, 0x1, -R11 ;  /* 0x0000000100ce7824 */ /* 0x040fe200078e0a0b */
[----:B------:R-:W-:Y:S02]  /*0ba0*/  LOP3.LUT R7, R7, 0x1ffffffe, RZ, 0xc0, !PT ;  /* 0x1ffffffe07077812 */ /* 0x000fe400078ec0ff */
[----:B------:R-:W-:Y:S01]  /*0bb0*/  SHF.R.S32.HI R226, RZ, 0x3, R226 ;  /* 0x00000003ffe27819 */ /* 0x000fe200000114e2 */
[----:B------:R-:W-:-:S02]  /*0bc0*/  IMAD.IADD R5, R0, 0x1, -R5 ;  /* 0x0000000100057824 */ /* 0x000fc400078e0a05 */
[----:B------:R-:W-:Y:S01]  /*0bd0*/  IMAD.IADD R7, R6, 0x1, -R7 ;  /* 0x0000000106077824 */ /* 0x000fe200078e0a07 */
[----:B------:R-:W-:Y:S01]  /*0be0*/  LEA.HI R6, R3, R0, RZ, 0x5 ;  /* 0x0000000003067211 */ /* 0x000fe200078f28ff */
[----:B------:R-:W-:-:S03]  /*0bf0*/  IMAD.SHL.U32 R204, R206, 0x8, RZ ;  /* 0x00000008cecc7824 */ /* 0x000fc600078e00ff */
[----:B------:R-:W-:Y:S01]  /*0c00*/  SHF.R.S32.HI R6, RZ, 0x5, R6 ;  /* 0x00000005ff067819 */ /* 0x000fe20000011406 */
[----:B------:R-:W-:-:S04]  /*0c10*/  VIADD R205, R204, 0x40 ;  /* 0x00000040cccd7836 */ /* 0x000fc80000000000 */
[----:B------:R-:W-:Y:S01]  /*0c20*/  IMAD.SHL.U32 R187, R6, 0x200, RZ ;  /* 0x0000020006bb7824 */ /* 0x000fe200078e00ff */
[----:B--2---:R-:W-:Y:S02]  /*0c30*/  R2UR UR5, R4 ;  /* 0x00000000040572ca */ /* 0x004fe400000e0000 */
[----:B------:R-:W-:-:S04]  /*0c40*/  LEA.HI R4, R3, R0, RZ, 0x7 ;  /* 0x0000000003047211 */ /* 0x000fc800078f38ff */
[----:B------:R-:W-:Y:S02]  /*0c50*/  LOP3.LUT R229, R4, 0xffffff80, RZ, 0xc0, !PT ;  /* 0xffffff8004e57812 */ /* 0x000fe400078ec0ff */
[----:B------:R-:W-:-:S03]  /*0c60*/  SHF.R.S32.HI R14, RZ, 0x7, R4 ;  /* 0x00000007ff0e7819 */ /* 0x000fc60000011404 */
[----:B------:R-:W-:Y:S01]  /*0c70*/  IMAD.IADD R229, R0, 0x1, -R229 ;  /* 0x0000000100e57824 */ /* 0x000fe200078e0ae5 */
[----:B------:R-:W-:Y:S01]  /*0c80*/  LEA.HI R4, R4, R14, RZ, 0x1 ;  /* 0x0000000e04047211 */ /* 0x000fe200078f08ff */
[----:B------:R-:W-:Y:S01]  /*0c90*/  ULOP3.LUT UR5, UR5, 0x1, URZ, 0xfc, !UPT ;  /* 0x0000000105057892 */ /* 0x000fe2000f8efc3f */
[----:B------:R0:W-:Y:S02]  /*0ca0*/  STL [R1+0x4c], R14 ;  /* 0x00004c0e01007387 */ /* 0x0001e40000100800 */
[----:B------:R-:W-:Y:S02]  /*0cb0*/  SHF.R.S32.HI R8, RZ, 0x1f, R229 ;  /* 0x0000001fff087819 */ /* 0x000fe400000114e5 */
[----:B------:R-:W-:Y:S02]  /*0cc0*/  LOP3.LUT R4, R4, 0x3fffffe, RZ, 0xc0, !PT ;  /* 0x03fffffe04047812 */ /* 0x000fe400078ec0ff */
[CC--:B------:R-:W-:Y:S02]  /*0cd0*/  LEA.HI R10, R8.reuse, R229.reuse, RZ, 0x2 ;  /* 0x000000e5080a7211 */ /* 0x0c0fe400078f10ff */
[----:B------:R-:W-:Y:S01]  /*0ce0*/  LEA.HI R8, R8, R229, RZ, 0x5 ;  /* 0x000000e508087211 */ /* 0x000fe200078f28ff */
[----:B------:R-:W-:Y:S01]  /*0cf0*/  IMAD.IADD R4, R14, 0x1, -R4 ;  /* 0x000000010e047824 */ /* 0x000fe200078e0a04 */
[----:B------:R-:W-:-:S02]  /*0d00*/  SHF.R.S32.HI R9, RZ, 0x2, R10 ;  /* 0x00000002ff097819 */ /* 0x000fc4000001140a */
[----:B------:R-:W-:Y:S02]  /*0d10*/  SHF.R.S32.HI R12, RZ, 0x1f, R10 ;  /* 0x0000001fff0c7819 */ /* 0x000fe4000001140a */
[----:B------:R-:W-:Y:S02]  /*0d20*/  SHF.R.S32.HI R8, RZ, 0x5, R8 ;  /* 0x00000005ff087819 */ /* 0x000fe40000011408 */
[----:B------:R-:W-:Y:S02]  /*0d30*/  LEA.HI R12, R12, R9, RZ, 0x3 ;  /* 0x000000090c0c7211 */ /* 0x000fe400078f18ff */
[----:B------:R-:W-:Y:S02]  /*0d40*/  LOP3.LUT R10, R10, 0x7ffffffc, RZ, 0xc0, !PT ;  /* 0x7ffffffc0a0a7812 */ /* 0x000fe400078ec0ff */
[----:B------:R-:W-:Y:S02]  /*0d50*/  LOP3.LUT R12, R12, 0xfffffff8, RZ, 0xc0, !PT ;  /* 0xfffffff80c0c7812 */ /* 0x000fe400078ec0ff */
[----:B0-----:R-:W-:Y:S01]  /*0d60*/  SHF.R.S32.HI R14, RZ, 0x1f, R205 ;  /* 0x0000001fff0e7819 */ /* 0x001fe200000114cd */
[----:B------:R-:W-:-:S02]  /*0d70*/  IMAD.IADD R10, R229, 0x1, -R10 ;  /* 0x00000001e50a7824 */ /* 0x000fc400078e0a0a */
[----:B------:R-:W-:Y:S02]  /*0d80*/  IMAD.IADD R9, R9, 0x1, -R12 ;  /* 0x0000000109097824 */ /* 0x000fe400078e0a0c */
[----:B------:R-:W-:Y:S02]  /*0d90*/  IMAD.SHL.U32 R182, R10, 0x2, RZ ;  /* 0x000000020ab67824 */ /* 0x000fe400078e00ff */
[----:B------:R-:W-:Y:S01]  /*0da0*/  IMAD R13, R8, 0x10, R9 ;  /* 0x00000010080d7824 */ /* 0x000fe200078e0209 */
[----:B------:R-:W-:Y:S01]  /*0db0*/  LEA.HI R8, R3, R0, RZ, 0x2 ;  /* 0x0000000003087211 */ /* 0x000fe200078f10ff */
[----:B------:R-:W-:Y:S02]  /*0dc0*/  VIADD R223, R182, 0x20 ;  /* 0x00000020b6df7836 */ /* 0x000fe40000000000 */
[----:B------:R-:W-:Y:S01]  /*0dd0*/  IMAD R12, R4, 0x40, R13 ;  /* 0x00000040040c7824 */ /* 0x000fe200078e020d */
[----:B------:R-:W-:Y:S01]  /*0de0*/  LOP3.LUT R3, R8, 0xfffffffc, RZ, 0xc0, !PT ;  /* 0xfffffffc08037812 */ /* 0x000fe200078ec0ff */
[C---:B------:R-:W-:Y:S01]  /*0df0*/  VIADD R220, R182.reuse, 0x38 ;  /* 0x00000038b6dc7836 */ /* 0x040fe20000000000 */
[--C-:B------:R-:W-:Y:S01]  /*0e00*/  SHF.R.S32.HI R174, RZ, 0x2, R8.reuse ;  /* 0x00000002ffae7819 */ /* 0x100fe20000011408 */
[----:B------:R-:W-:Y:S01]  /*0e10*/  VIADD R217, R182, 0x50 ;  /* 0x00000050b6d97836 */ /* 0x000fe20000000000 */
[----:B------:R-:W-:Y:S01]  /*0e20*/  SHF.R.S32.HI R9, RZ, 0x1f, R8 ;  /* 0x0000001fff097819 */ /* 0x000fe20000011408 */
[----:B------:R-:W-:Y:S01]  /*0e30*/  IMAD.IADD R210, R0, 0x1, -R3 ;  /* 0x0000000100d27824 */ /* 0x000fe200078e0a03 */
[----:B------:R-:W-:Y:S01]  /*0e40*/  STL [R1+0x50], R12 ;  /* 0x0000500c01007387 */ /* 0x000fe20000100800 */
[----:B------:R-:W-:Y:S01]  /*0e50*/  IMAD R8, R6, 0x10, R5 ;  /* 0x0000001006087824 */ /* 0x000fe200078e0205 */
[----:B------:R-:W-:Y:S01]  /*0e60*/  LEA.HI R9, R9, R174, RZ, 0x3 ;  /* 0x000000ae09097211 */ /* 0x000fe200078f18ff */
[----:B------:R-:W-:-:S02]  /*0e70*/  VIADD R5, R174, 0x40 ;  /* 0x00000040ae057836 */ /* 0x000fc40000000000 */
[----:B------:R-:W-:Y:S01]  /*0e80*/  IMAD.SHL.U32 R162, R210, 0x4, RZ ;  /* 0x00000004d2a27824 */ /* 0x000fe200078e00ff */
[----:B------:R-:W-:Y:S01]  /*0e90*/  LOP3.LUT R9, R9, 0xfffffff8, RZ, 0xc0, !PT ;  /* 0xfffffff809097812 */ /* 0x000fe200078ec0ff */
[----:B------:R-:W-:Y:S01]  /*0ea0*/  IMAD.SHL.U32 R181, R5, 0x40, RZ ;  /* 0x0000004005b57824 */ /* 0x000fe200078e00ff */
[----:B------:R-:W-:Y:S01]  /*0eb0*/  SHF.R.S32.HI R0, RZ, 0x1f, R5 ;  /* 0x0000001fff007819 */ /* 0x000fe20000011405 */
[C---:B------:R-:W-:Y:S02]  /*0ec0*/  VIADD R177, R162.reuse, 0x20 ;  /* 0x00000020a2b17836 */ /* 0x040fe40000000000 */
[----:B------:R-:W-:Y:S01]  /*0ed0*/  VIADD R176, R162, 0x40 ;  /* 0x00000040a2b07836 */ /* 0x000fe20000000000 */
[----:B------:R-:W-:Y:S01]  /*0ee0*/  LEA.HI R0, R0, R5, RZ, 0x3 ;  /* 0x0000000500007211 */ /* 0x000fe200078f18ff */
[----:B------:R-:W-:Y:S01]  /*0ef0*/  IMAD.IADD R167, R162, 0x1, R177 ;  /* 0x00000001a2a77824 */ /* 0x000fe200078e02b1 */
[----:B------:R-:W-:Y:S01]  /*0f00*/  LOP3.LUT R181, R181, 0x1c0, RZ, 0xc0, !PT ;  /* 0x000001c0b5b57812 */ /* 0x000fe200078ec0ff */
[----:B------:R-:W-:-:S02]  /*0f10*/  IMAD.IADD R228, R174, 0x1, -R9 ;  /* 0x00000001aee47824 */ /* 0x000fc400078e0a09 */
[----:B------:R-:W-:Y:S01]  /*0f20*/  IMAD.SHL.U32 R201, R0, 0x40, RZ ;  /* 0x0000004000c97824 */ /* 0x000fe200078e00ff */
[----:B------:R-:W-:Y:S01]  /*0f30*/  SHF.R.S32.HI R0, RZ, 0x1f, R167 ;  /* 0x0000001fff007819 */ /* 0x000fe200000114a7 */
[----:B------:R-:W-:Y:S01]  /*0f40*/  IMAD.IADD R168, R162, 0x1, R176 ;  /* 0x00000001a2a87824 */ /* 0x000fe200078e02b0 */
[----:B------:R-:W-:Y:S01]  /*0f50*/  SHF.R.U32.HI R13, RZ, 0x3, R181 ;  /* 0x00000003ff0d7819 */ /* 0x000fe200000116b5 */
[----:B------:R-:W-:Y:S01]  /*0f60*/  IMAD.SHL.U32 R185, R228, 0x40, RZ ;  /* 0x00000040e4b97824 */ /* 0x000fe200078e00ff */
[-C--:B------:R-:W-:Y:S01]  /*0f70*/  LEA.HI R170, R0, R167.reuse, RZ, 0x3 ;  /* 0x000000a700aa7211 */ /* 0x080fe200078f18ff */
[----:B------:R-:W-:Y:S01]  /*0f80*/  IMAD R11, R8, 0x8, R7 ;  /* 0x00000008080b7824 */ /* 0x000fe200078e0207 */
[----:B------:R-:W-:Y:S01]  /*0f90*/  SHF.R.S32.HI R3, RZ, 0x1f, R168 ;  /* 0x0000001fff037819 */ /* 0x000fe200000114a8 */
[----:B------:R-:W-:Y:S01]  /*0fa0*/  IMAD.SHL.U32 R18, R210, 0x8, RZ ;  /* 0x00000008d2127824 */ /* 0x000fe200078e00ff */
[----:B------:R-:W-:Y:S01]  /*0fb0*/  LEA.HI R0, R0, R167, RZ, 0x6 ;  /* 0x000000a700007211 */ /* 0x000fe200078f30ff */
[C---:B------:R-:W-:Y:S01]  /*0fc0*/  VIADD R214, R182.reuse, 0x68 ;  /* 0x00000068b6d67836 */ /* 0x040fe20000000000 */
[----:B------:R-:W-:Y:S01]  /*0fd0*/  LOP3.LUT R185, R185, 0x1c0, RZ, 0xc0, !PT ;  /* 0x000001c0b9b97812 */ /* 0x000fe200078ec0ff */
[----:B------:R-:W-:Y:S01]  /*0fe0*/  VIADD R224, R182, 0x18 ;  /* 0x00000018b6e07836 */ /* 0x000fe20000000000 */
[CC--:B------:R-:W-:Y:S01]  /*0ff0*/  LEA.HI R5, R3.reuse, R168.reuse, RZ, 0x6 ;  /* 0x000000a803057211 */ /* 0x0c0fe200078f30ff */
[----:B------:R-:W-:Y:S01]  /*1000*/  IMAD.SHL.U32 R0, R0, 0x80, RZ ;  /* 0x0000008000007824 */ /* 0x000fe200078e00ff */
[----:B------:R-:W-:Y:S01]  /*1010*/  LEA.HI R4, R3, R168, RZ, 0x3 ;  /* 0x000000a803047211 */ /* 0x000fe200078f18ff */
[C---:B------:R-:W-:Y:S01]  /*1020*/  VIADD R221, R182.reuse, 0x30 ;  /* 0x00000030b6dd7836 */ /* 0x040fe20000000000 */
[----:B------:R-:W-:Y:S01]  /*1030*/  SHF.R.U32.HI R186, RZ, 0x3, R185 ;  /* 0x00000003ffba7819 */ /* 0x000fe200000116b9 */
[----:B------:R-:W-:Y:S01]  /*1040*/  IMAD.SHL.U32 R6, R5, 0x80, RZ ;  /* 0x0000008005067824 */ /* 0x000fe200078e00ff */
[--C-:B------:R-:W-:Y:S01]  /*1050*/  LOP3.LUT R3, R185, 0x38, R170.reuse, 0xf8, !PT ;  /* 0x00000038b9037812 */ /* 0x100fe200078ef8aa */
[C---:B------:R-:W-:Y:S01]  /*1060*/  VIADD R218, R182.reuse, 0x48 ;  /* 0x00000048b6da7836 */ /* 0x040fe20000000000 */
[----:B------:R-:W-:Y:S01]  /*1070*/  LOP3.LUT R7, R181, 0x38, R170, 0xf8, !PT ;  /* 0x00000038b5077812 */ /* 0x000fe200078ef8aa */
[C---:B------:R-:W-:Y:S01]  /*1080*/  VIADD R215, R182.reuse, 0x60 ;  /* 0x00000060b6d77836 */ /* 0x040fe20000000000 */
[--C-:B------:R-:W-:Y:S01]  /*1090*/  LOP3.LUT R5, R185, 0x38, R4.reuse, 0xf8, !PT ;  /* 0x00000038b9057812 */ /* 0x100fe200078ef804 */
[C---:B------:R-:W-:Y:S01]  /*10a0*/  VIADD R212, R182.reuse, 0x78 ;  /* 0x00000078b6d47836 */ /* 0x040fe20000000000 */
[----:B------:R-:W-:Y:S01]  /*10b0*/  LOP3.LUT R201, R201, 0xfffffe00, RZ, 0xc0, !PT ;  /* 0xfffffe00c9c97812 */ /* 0x000fe200078ec0ff */
[----:B------:R-:W-:Y:S01]  /*10c0*/  VIADD R222, R182, 0x28 ;  /* 0x00000028b6de7836 */ /* 0x000fe20000000000 */
[----:B------:R-:W-:Y:S01]  /*10d0*/  LOP3.LUT R0, R0, 0xffffe000, RZ, 0xc0, !PT ;  /* 0xffffe00000007812 */ /* 0x000fe200078ec0ff */
[C---:B------:R-:W-:Y:S01]  /*10e0*/  VIADD R219, R182.reuse, 0x40 ;  /* 0x00000040b6db7836 */ /* 0x040fe20000000000 */
[-C--:B------:R-:W-:Y:S01]  /*10f0*/  LOP3.LUT R3, R3, R186.reuse, RZ, 0x3c, !PT ;  /* 0x000000ba03037212 */ /* 0x080fe200078e3cff */
[----:B------:R-:W-:Y:S01]  /*1100*/  VIADD R216, R182, 0x58 ;  /* 0x00000058b6d87836 */ /* 0x000fe20000000000 */
[-C--:B------:R-:W-:Y:S01]  /*1110*/  LOP3.LUT R8, R7, R13.reuse, RZ, 0x3c, !PT ;  /* 0x0000000d07087212 */ /* 0x080fe200078e3cff */
[C---:B------:R-:W-:Y:S01]  /*1120*/  VIADD R22, R18.reuse, 0x60 ;  /* 0x0000006012167836 */ /* 0x040fe20000000000 */
[----:B------:R-:W-:Y:S01]  /*1130*/  LOP3.LUT R7, R5, R186, RZ, 0x3c, !PT ;  /* 0x000000ba05077212 */ /* 0x000fe200078e3cff */
[C---:B------:R-:W-:Y:S01]  /*1140*/  VIADD R160, R18.reuse, 0x80 ;  /* 0x0000008012a07836 */ /* 0x040fe20000000000 */
[-C--:B------:R-:W-:Y:S01]  /*1150*/  IADD3 R5, R3, R0.reuse, R187 ;  /* 0x0000000003057210 */ /* 0x080fe20007ffe0bb */
[----:B------:R-:W-:Y:S01]  /*1160*/  VIADD R161, R18, 0xa0 ;  /* 0x000000a012a17836 */ /* 0x000fe20000000000 */
[----:B------:R-:W-:Y:S01]  /*1170*/  IADD3 R8, R8, R0, R201 ;  /* 0x0000000008087210 */ /* 0x000fe20007ffe0c9 */
[----:B------:R-:W-:Y:S01]  /*1180*/  IMAD.U32 R0, RZ, RZ, UR5 ;  /* 0x00000005ff007e24 */ /* 0x000fe2000f8e00ff */
[--C-:B------:R-:W-:Y:S01]  /*1190*/  LOP3.LUT R9, R181, 0x38, R4.reuse, 0xf8, !PT ;  /* 0x00000038b5097812 */ /* 0x100fe200078ef804 */
[----:B------:R-:W-:Y:S01]  /*11a0*/  VIADD R213, R182, 0x70 ;  /* 0x00000070b6d57836 */ /* 0x000fe20000000000 */
[----:B------:R-:W-:Y:S01]  /*11b0*/  LOP3.LUT R6, R6, 0xffffe000, RZ, 0xc0, !PT ;  /* 0xffffe00006067812 */ /* 0x000fe200078ec0ff */
[C---:B------:R-:W-:Y:S01]  /*11c0*/  VIADD R179, R162.reuse, 0x10 ;  /* 0x00000010a2b37836 */ /* 0x040fe20000000000 */
[----:B------:R0:W-:Y:S01]  /*11d0*/  STL [R1+0x30], R0 ;  /* 0x0000300001007387 */ /* 0x0001e20000100800 */
[----:B------:R-:W-:Y:S01]  /*11e0*/  LOP3.LUT R9, R9, R13, RZ, 0x3c, !PT ;  /* 0x0000000d09097212 */ /* 0x000fe200078e3cff */
[C---:B------:R-:W-:Y:S01]  /*11f0*/  VIADD R178, R162.reuse, 0x30 ;  /* 0x00000030a2b27836 */ /* 0x040fe20000000000 */
[-C--:B------:R-:W-:Y:S01]  /*1200*/  IADD3 R7, R7, R6.reuse, R187 ;  /* 0x0000000607077210 */ /* 0x080fe20007ffe0bb */
[----:B------:R-:W-:Y:S01]  /*1210*/  VIADD R180, R162, 0x50 ;  /* 0x00000050a2b47836 */ /* 0x000fe20000000000 */
[----:B------:R-:W-:Y:S01]  /*1220*/  IADD3 R9, R9, R6, R201 ;  /* 0x0000000609097210 */ /* 0x000fe20007ffe0c9 */
[----:B------:R-:W-:Y:S01]  /*1230*/  IMAD.U32 R6, RZ, RZ, UR4 ;  /* 0x00000004ff067e24 */ /* 0x000fe2000f8e00ff */
[----:B------:R-:W-:-:S02]  /*1240*/  SHF.R.S32.HI R171, RZ, 0x3, R4 ;  /* 0x00000003ffab7819 */ /* 0x000fc40000011404 */
[----:B------:R-:W-:Y:S02]  /*1250*/  SHF.R.S32.HI R4, RZ, 0x1f, R224 ;  /* 0x0000001fff047819 */ /* 0x000fe400000114e0 */
[----:B0-----:R-:W-:Y:S01]  /*1260*/  LEA.HI R0, R210, R210, RZ, 0x1 ;  /* 0x000000d2d2007211 */ /* 0x001fe200078f08ff */
[----:B------:R0:W-:Y:S01]  /*1270*/  STL [R1+0x48], R6 ;  /* 0x0000480601007387 */ /* 0x0001e20000100800 */
[----:B------:R-:W-:Y:S02]  /*1280*/  SHF.R.S32.HI R4, RZ, 0x1f, R221 ;  /* 0x0000001fff047819 */ /* 0x000fe400000114dd */
[----:B------:R-:W-:Y:S02]  /*1290*/  LOP3.LUT R3, R0, 0x1ffffffe, RZ, 0xc0, !PT ;  /* 0x1ffffffe00037812 */ /* 0x000fe400078ec0ff */
[----:B------:R-:W-:Y:S02]  /*12a0*/  SHF.R.S32.HI R0, RZ, 0x1f, R204 ;  /* 0x0000001fff007819 */ /* 0x000fe400000114cc */
[----:B------:R-:W-:Y:S01]  /*12b0*/  LOP3.LUT R0, R181, 0x38, R18, 0xf8, !PT ;  /* 0x00000038b5007812 */ /* 0x000fe200078ef812 */
[----:B------:R-:W-:Y:S01]  /*12c0*/  IMAD.IADD R3, R210, 0x1, -R3 ;  /* 0x00000001d2037824 */ /* 0x000fe200078e0a03 */
[----:B------:R-:W-:Y:S01]  /*12d0*/  SHF.R.S32.HI R4, RZ, 0x1f, R218 ;  /* 0x0000001fff047819 */ /* 0x000fe200000114da */
[----:B0-----:R-:W-:Y:S01]  /*12e0*/  IMAD.SHL.U32 R6, R11, 0x8, RZ ;  /* 0x000000080b067824 */ /* 0x001fe200078e00ff */
[----:B------:R-:W-:Y:S01]  /*12f0*/  LOP3.LUT R0, R201, R0, R13, 0xf6, !PT ;  /* 0x00000000c9007212 */ /* 0x000fe200078ef60d */
[----:B------:R-:W-:Y:S01]  /*1300*/  IMAD R203, R3, 0x8, R12 ;  /* 0x0000000803cb7824 */ /* 0x000fe200078e020c */
[----:B------:R-:W-:-:S02]  /*1310*/  SHF.R.S32.HI R4, RZ, 0x1f, R215 ;  /* 0x0000001fff047819 */ /* 0x000fc400000114d7 */
[----:B------:R-:W-:Y:S01]  /*1320*/  LEA R0, R0, UR4, 0x1 ;  /* 0x0000000400007c11 */ /* 0x000fe2000f8e08ff */
[----:B------:R0:W-:Y:S01]  /*1330*/  STL [R1+0x54], R6 ;  /* 0x0000540601007387 */ /* 0x0001e20000100800 */
[----:B------:R-:W-:Y:S02]  /*1340*/  SHF.R.S32.HI R4, RZ, 0x1f, R212 ;  /* 0x0000001fff047819 */ /* 0x000fe400000114d4 */
[----:B------:R-:W-:Y:S01]  /*1350*/  LEA R4, R7, UR4, 0x1 ;  /* 0x0000000407047c11 */ /* 0x000fe2000f8e08ff */
[----:B------:R1:W-:Y:S01]  /*1360*/  STL [R1+0x40], R0 ;  /* 0x0000400001007387 */ /* 0x0003e20000100800 */
[----:B------:R-:W-:Y:S02]  /*1370*/  SHF.R.S32.HI R19, RZ, 0x1f, R18 ;  /* 0x0000001fff137819 */ /* 0x000fe40000011412 */
[----:B------:R-:W-:Y:S02]  /*1380*/  SHF.R.S32.HI R173, RZ, 0x1f, R22 ;  /* 0x0000001fffad7819 */ /* 0x000fe40000011416 */
[----:B------:R-:W-:-:S02]  /*1390*/  SHF.R.S32.HI R184, RZ, 0x1f, R160 ;  /* 0x0000001fffb87819 */ /* 0x000fc400000114a0 */
[----:B0-----:R-:W-:Y:S02]  /*13a0*/  SHF.R.S32.HI R6, RZ, 0x1f, R222 ;  /* 0x0000001fff067819 */ /* 0x001fe400000114de */
[----:B------:R-:W-:Y:S02]  /*13b0*/  SHF.R.S32.HI R6, RZ, 0x1f, R219 ;  /* 0x0000001fff067819 */ /* 0x000fe400000114db */
[----:B-1----:R-:W-:Y:S02]  /*13c0*/  SHF.R.S32.HI R0, RZ, 0x1f, R223 ;  /* 0x0000001fff007819 */ /* 0x002fe400000114df */
[----:B------:R-:W-:Y:S02]  /*13d0*/  SHF.R.S32.HI R0, RZ, 0x1f, R220 ;  /* 0x0000001fff007819 */ /* 0x000fe400000114dc */
[----:B------:R-:W-:Y:S02]  /*13e0*/  SHF.R.S32.HI R0, RZ, 0x1f, R217 ;  /* 0x0000001fff007819 */ /* 0x000fe400000114d9 */
[----:B------:R-:W-:-:S02]  /*13f0*/  SHF.R.S32.HI R0, RZ, 0x1f, R214 ;  /* 0x0000001fff007819 */ /* 0x000fc400000114d6 */
[----:B------:R-:W-:Y:S02]  /*1400*/  LEA R0, R5, UR4, 0x1 ;  /* 0x0000000405007c11 */ /* 0x000fe4000f8e08ff */
[----:B------:R-:W-:Y:S02]  /*1410*/  LEA R5, R8, UR4, 0x1 ;  /* 0x0000000408057c11 */ /* 0x000fe4000f8e08ff */
[----:B------:R-:W-:Y:S01]  /*1420*/  SHF.R.S32.HI R6, RZ, 0x1f, R216 ;  /* 0x0000001fff067819 */ /* 0x000fe200000114d8 */
[----:B------:R0:W-:Y:S01]  /*1430*/  STL [R1+0x44], R0 ;  /* 0x0000440001007387 */ /* 0x0001e20000100800 */
[----:B------:R-:W-:Y:S02]  /*1440*/  SHF.R.S32.HI R183, RZ, 0x1f, R161 ;  /* 0x0000001fffb77819 */ /* 0x000fe400000114a1 */
[----:B------:R-:W-:Y:S01]  /*1450*/  SHF.R.S32.HI R170, RZ, 0x3, R170 ;  /* 0x00000003ffaa7819 */ /* 0x000fe200000114aa */
[----:B------:R1:W-:Y:S01]  /*1460*/  STL [R1+0x38], R5 ;  /* 0x0000380501007387 */ /* 0x0003e20000100800 */
[----:B------:R-:W-:-:S03]  /*1470*/  SHF.R.S32.HI R6, RZ, 0x1f, R213 ;  /* 0x0000001fff067819 */ /* 0x000fc600000114d5 */
[----:B------:R1:W-:Y:S01]  /*1480*/  STL [R1+0x3c], R4 ;  /* 0x00003c0401007387 */ /* 0x0003e20000100800 */
[----:B0-----:R-:W-:-:S05]  /*1490*/  LEA R0, R9, UR4, 0x1 ;  /* 0x0000000409007c11 */ /* 0x001fca000f8e08ff */
[----:B------:R1:W-:Y:S02]  /*14a0*/  STL [R1+0x34], R0 ;  /* 0x0000340001007387 */ /* 0x0003e40000100800 */
.L_x_1853:
[----:B------:R-:W-:Y:S01]  /*14b0*/  ULDC.64 UR4, c[0x0][0xa28] ;  /* 0x00028a0000047ab9 */ /* 0x000fe20000000a00 */
[----:B0-23--:R-:W0:Y:S01]  /*14c0*/  LDC.64 R6, c[0x0][0xa08] ;  /* 0x00028200ff067b82 */ /* 0x00de220000000a00 */
[----:B------:R-:W-:Y:S01]  /*14d0*/  ISETP.NE.U32.AND P0, PT, RZ, UR4, PT ;  /* 0x00000004ff007c0c */ /* 0x000fe2000bf05070 */
[----:B------:R-:W-:Y:S01]  /*14e0*/  IMAD.MOV.U32 R13, RZ, RZ, RZ ;  /* 0x000000ffff0d7224 */ /* 0x000fe200078e00ff */
[----:B------:R-:W-:Y:S01]  /*14f0*/  ULDC.64 UR6, c[0x0][0xa20] ;  /* 0x0002880000067ab9 */ /* 0x000fe20000000a00 */
[----:B------:R-:W-:Y:S01]  /*1500*/  IMAD.MOV.U32 R129, RZ, RZ, RZ ;  /* 0x000000ffff817224 */ /* 0x000fe200078e00ff */
[----:B------:R-:W-:Y:S01]  /*1510*/  ISETP.NE.AND.EX P0, PT, RZ, UR5, PT, P0 ;  /* 0x00000005ff007c0c */ /* 0x000fe2000bf05300 */
[----:B------:R-:W-:Y:S02]  /*1520*/  ULDC.64 UR4, c[0x0][0xa18] ;  /* 0x0002860000047ab9 */ /* 0x000fe40000000a00 */
[----:B------:R-:W-:-:S04]  /*1530*/  ISETP.NE.U32.AND P1, PT, RZ, UR4, PT ;  /* 0x00000004ff007c0c */ /* 0x000fc8000bf25070 */
[----:B------:R-:W-:Y:S01]  /*1540*/  ISETP.NE.AND.EX P1, PT, RZ, UR5, PT, P1 ;  /* 0x00000005ff007c0c */ /* 0x000fe2000bf25310 */
[----:B------:R-:W-:Y:S02]  /*1550*/  ULDC.64 UR4, c[0x0][0xa08] ;  /* 0x0002820000047ab9 */ /* 0x000fe40000000a00 */
[----:B------:R-:W-:-:S03]  /*1560*/  ISETP.NE.U32.AND P3, PT, RZ, UR4, PT ;  /* 0x00000004ff007c0c */ /* 0x000fc6000bf65070 */
[----:B-1--4-:R-:W1:Y:S01]  /*1570*/  @P0 LDC.64 R4, c[0x0][0xa28] ;  /* 0x00028a00ff040b82 */ /* 0x012e620000000a00 */
[----:B------:R-:W-:Y:S01]  /*1580*/  ISETP.NE.AND.EX P3, PT, RZ, UR5, PT, P3 ;  /* 0x00000005ff007c0c */ /* 0x000fe2000bf65330 */
[----:B0-----:R-:W-:-:S06]  /*1590*/  IMAD.WIDE R10, R31, 0x4, R6 ;  /* 0x000000041f0a7825 */ /* 0x001fcc00078e0206 */
[----:B------:R-:W0:Y:S01]  /*15a0*/  @P1 LDC.64 R8, c[0x0][0xa18] ;  /* 0x00028600ff081b82 */ /* 0x000e220000000a00 */
[----:B------:R-:W-:Y:S02]  /*15b0*/  ULDC UR4, c[0x0][0x288] ;  /* 0x0000a20000047ab9 */ /* 0x000fe40000000800 */
[----:B------:R-:W-:Y:S01]  /*15c0*/  IMAD.U32 R165, RZ, RZ, UR4 ;  /* 0x00000004ffa57e24 */ /* 0x000fe2000f8e00ff */
[----:B------:R-:W-:Y:S02]  /*15d0*/  ULDC.64 UR4, c[0x0][0x418] ;  /* 0x0001060000047ab9 */ /* 0x000fe40000000a00 */
[----:B------:R2:W5:Y:S01]  /*15e0*/  @P3 LDG.E R129, desc[UR60][R10.64] ;  /* 0x0000003c0a813981 */ /* 0x000562000c1e1900 */
[----:B-1----:R-:W-:-:S05]  /*15f0*/  @P0 IMAD.WIDE R4, R31, 0x4, R4 ;  /* 0x000000041f040825 */ /* 0x002fca00078e0204 */
[----:B------:R2:W5:Y:S01]  /*1600*/  @P0 LDG.E R13, desc[UR60][R4.64] ;  /* 0x0000003c040d0981 */ /* 0x000562000c1e1900 */
[----:B0-----:R-:W-:-:S05]  /*1610*/  @P1 IMAD.WIDE R6, R31, 0x4, R8 ;  /* 0x000000041f061825 */ /* 0x001fca00078e0208 */
[----:B------:R2:W5:Y:S01]  /*1620*/  @P1 LDG.E R165, desc[UR60][R6.64] ;  /* 0x0000003c06a51981 */ /* 0x000562000c1e1900 */
[----:B------:R-:W-:Y:S01]  /*1630*/  UISETP.NE.U32.AND UP0, UPT, UR4, URZ, UPT ;  /* 0x0000003f0400728c */ /* 0x000fe2000bf05070 */
[C---:B------:R-:W-:Y:S02]  /*1640*/  LOP3.LUT R3, R30.reuse, 0xff000000, RZ, 0xc0, !PT ;  /* 0xff0000001e037812 */ /* 0x040fe400078ec0ff */
[----:B------:R-:W-:Y:S01]  /*1650*/  ULDC UR4, c[0x0][0x424] ;  /* 0x0001090000047ab9 */ /* 0x000fe20000000800 */
[----:B------:R-:W-:Y:S01]  /*1660*/  UISETP.NE.AND.EX UP0, UPT, UR5, URZ, UPT, UP0 ;  /* 0x0000003f0500728c */ /* 0x000fe2000bf05300 */
[----:B------:R-:W-:Y:S02]  /*1670*/  ISETP.NE.U32.AND P2, PT, RZ, UR6, PT ;  /* 0x00000006ff007c0c */ /* 0x000fe4000bf45070 */
[----:B------:R-:W-:Y:S01]  /*1680*/  ULDC UR5, c[0x0][0x2f0] ;  /* 0x0000bc0000057ab9 */ /* 0x000fe20000000800 */
[----:B------:R-:W-:Y:S01]  /*1690*/  USEL UR4, UR4, 0x1, UP0 ;  /* 0x0000000104047887 */ /* 0x000fe20008000000 */
[----:B------:R-:W-:-:S02]  /*16a0*/  LOP3.LUT R0, R30, 0xff0000, RZ, 0xc0, !PT ;  /* 0x00ff00001e007812 */ /* 0x000fc400078ec0ff */
[----:B------:R-:W-:Y:S01]  /*16b0*/  SHF.R.U32.HI R3, RZ, 0x8, R3 ;  /* 0x00000008ff037819 */ /* 0x000fe20000011603 */
[----:B------:R-:W-:Y:S01]  /*16c0*/  UIMAD UR4, UR4, UR5, URZ ;  /* 0x00000005040472a4 */ /* 0x000fe2000f8e023f */
[----:B------:R-:W-:Y:S02]  /*16d0*/  ISETP.NE.AND.EX P2, PT, RZ, UR7, PT, P2 ;  /* 0x00000007ff007c0c */ /* 0x000fe4000bf45320 */
[----:B------:R-:W-:Y:S01]  /*16e0*/  ULDC UR5, c[0x0][0x348] ;  /* 0x0000d20000057ab9 */ /* 0x000fe20000000800 */
[----:B------:R-:W-:Y:S01]  /*16f0*/  LEA.HI R207, R0, R3, RZ, 0x10 ;  /* 0x0000000300cf7211 */ /* 0x000fe200078f80ff */
[----:B------:R-:W-:Y:S01]  /*1700*/  IMAD.MOV.U32 R208, RZ, RZ, R31 ;  /* 0x000000ffffd07224 */ /* 0x000fe200078e001f */
[----:B------:R-:W-:Y:S01]  /*1710*/  LOP3.LUT R169, R30, 0xffff, RZ, 0xc0, !PT ;  /* 0x0000ffff1ea97812 */ /* 0x000fe200078ec0ff */
[----:B--2---:R-:W-:Y:S07]  /*1720*/  @P1 BRA `(.L_x_1547) ;  /* 0x0000000000241947 */ /* 0x004fee0003800000 */
        /* <DEDUP_REMOVED lines=9> */
.L_x_1547:
[----:B------:R-:W-:Y:S02]  /*17c0*/  IMAD.U32 R25, RZ, RZ, UR5 ;  /* 0x00000005ff197e24 */ /* 0x000fe4000f8e00ff */
[----:B------:R-:W-:Y:S01]  /*17d0*/  IMAD.U32 R26, RZ, RZ, UR4 ;  /* 0x00000004ff1a7e24 */ /* 0x000fe2000f8e00ff */
[----:B------:R-:W-:Y:S06]  /*17e0*/  @!P2 BRA `(.L_x_1548) ;  /* 0x000000000010a947 */ /* 0x000fec0003800000 */
[----:B------:R-:W0:Y:S02]  /*17f0*/  LDC.64 R26, c[0x0][0xa20] ;  /* 0x00028800ff1a7b82 */ /* 0x000e240000000a00 */
[----:B0-----:R-:W-:-:S06]  /*1800*/  IMAD.WIDE R26, R31, 0x4, R26 ;  /* 0x000000041f1a7825 */ /* 0x001fcc00078e021a */
[----:B------:R0:W5:Y:S01]  /*1810*/  LDG.E R26, desc[UR60][R26.64] ;  /* 0x0000003c1a1a7981 */ /* 0x000162000c1e1900 */
[----:B------:R-:W-:Y:S05]  /*1820*/  BRA `(.L_x_1549) ;  /* 0x0000000000107947 */ /* 0x000fea0003800000 */
.L_x_1548:
[----:B------:R-:W-:Y:S05]  /*1830*/  @!P3 BRA `(.L_x_1549) ;  /* 0x00000000000cb947 */ /* 0x000fea0003800000 */
[----:B------:R-:W2:Y:S04]  /*1840*/  LDG.E R3, desc[UR60][R10.64] ;  /* 0x0000003c0a037981 */ /* 0x000ea8000c1e1900 */
[----:B------:R-:W2:Y:S02]  /*1850*/  LDG.E R26, desc[UR60][R10.64+0x4] ;  /* 0x0000043c0a1a7981 */ /* 0x000ea4000c1e1900 */
[----:B--2---:R-:W-:-:S07]  /*1860*/  IMAD.IADD R26, R26, 0x1, -R3 ;  /* 0x000000011a1a7824 */ /* 0x004fce00078e0a03 */
.L_x_1549:
[----:B------:R-:W-:Y:S01]  /*1870*/  ULDC.64 UR4, c[0x0][0xa10] ;  /* 0x0002840000047ab9 */ /* 0x000fe20000000a00 */
[----:B------:R-:W1:Y:S01]  /*1880*/  LDC R4, c[0x0][0x448] ;  /* 0x00011200ff047b82 */ /* 0x000e620000000800 */
[----:B------:R-:W-:-:S04]  /*1890*/  ISETP.NE.U32.AND P0, PT, RZ, UR4, PT ;  /* 0x00000004ff007c0c */ /* 0x000fc8000bf05070 */
[----:B------:R-:W-:Y:S01]  /*18a0*/  ISETP.NE.AND.EX P0, PT, RZ, UR5, PT, P0 ;  /* 0x00000005ff007c0c */ /* 0x000fe2000bf05300 */
[----:B------:R-:W-:Y:S02]  /*18b0*/  ULDC.64 UR4, c[0x0][0xa30] ;  /* 0x00028c0000047ab9 */ /* 0x000fe40000000a00 */
[----:B------:R-:W-:-:S04]  /*18c0*/  ISETP.NE.U32.AND P1, PT, RZ, UR4, PT ;  /* 0x00000004ff007c0c */ /* 0x000fc8000bf25070 */
[----:B------:R-:W-:-:S06]  /*18d0*/  ISETP.NE.AND.EX P1, PT, RZ, UR5, PT, P1 ;  /* 0x00000005ff007c0c */ /* 0x000fcc000bf25310 */
[----:B------:R-:W2:Y:S08]  /*18e0*/  @P0 LDC.64 R6, c[0x0][0xa10] ;  /* 0x00028400ff060b82 */ /* 0x000eb00000000a00 */
[----:B------:R-:W3:Y:S01]  /*18f0*/  @P1 LDC.64 R8, c[0x0][0xa30] ;  /* 0x00028c00ff081b82 */ /* 0x000ee20000000a00 */
[----:B--2---:R-:W-:-:S05]  /*1900*/  @P0 IMAD.WIDE R6, R31, 0x4, R6 ;  /* 0x000000041f060825 */ /* 0x004fca00078e0206 */
[----:B------:R-:W2:Y:S04]  /*1910*/  @P0 LDG.E R0, desc[UR60][R6.64] ;  /* 0x0000003c06000981 */ /* 0x000ea8000c1e1900 */
[----:B------:R-:W2:Y:S01]  /*1920*/  @P0 LDG.E R3, desc[UR60][R6.64+0x4] ;  /* 0x0000043c06030981 */ /* 0x000ea2000c1e1900 */
[----:B-----5:R-:W-:Y:S02]  /*1930*/  IMAD.MOV.U32 R140, RZ, RZ, R26 ;  /* 0x000000ffff8c7224 */ /* 0x020fe400078e001a */
[----:B---3--:R-:W-:-:S05]  /*1940*/  @P1 IMAD.WIDE R8, R31, 0x4, R8 ;  /* 0x000000041f081825 */ /* 0x008fca00078e0208 */
[----:B------:R3:W5:Y:S01]  /*1950*/  @P1 LDG.E R140, desc[UR60][R8.64] ;  /* 0x0000003c088c1981 */ /* 0x000762000c1e1900 */
[----:B-1----:R-:W-:Y:S01]  /*1960*/  ISETP.NE.AND P1, PT, R4, 0x1, PT ;  /* 0x000000010400780c */ /* 0x002fe20003f25270 */
[----:B------:R-:W-:Y:S01]  /*1970*/  IMAD.SHL.U32 R188, R29, 0x80, RZ ;  /* 0x000000801dbc7824 */ /* 0x000fe200078e00ff */
[----:B------:R-:W1:Y:S01]  /*1980*/  LDC.64 R4, c[0x0][0x9e0] ;  /* 0x00027800ff047b82 */ /* 0x000e620000000a00 */
[----:B------:R-:W-:-:S10]  /*1990*/  IMAD.IADD R12, R26, 0x1, -R13 ;  /* 0x000000011a0c7824 */ /* 0x000fd400078e0a0d */
[----:B------:R-:W4:Y:S08]  /*19a0*/  @P1 LDC R10, c[0x0][0x44c] ;  /* 0x00011300ff0a1b82 */ /* 0x000f300000000800 */
[----:B------:R-:W0:Y:S01]  /*19b0*/  @P1 LDC R11, c[0x0][0x450] ;  /* 0x00011400ff0b1b82 */ /* 0x000e220000000800 */
[----:B-1----:R-:W-:Y:S01]  /*19c0*/  ISETP.GE.AND P2, PT, R5, 0x1, PT ;  /* 0x000000010500780c */ /* 0x002fe20003f46270 */
[----:B--2---:R-:W-:-:S02]  /*19d0*/  @P0 IMAD.IADD R25, R3, 0x1, -R0 ;  /* 0x0000000103190824 */ /* 0x004fc400078e0a00 */
[----:B------:R-:W-:Y:S02]  /*19e0*/  VIADD R3, R188, 0x7f ;  /* 0x0000007fbc037836 */ /* 0x000fe40000000000 */
[----:B------:R-:W-:Y:S02]  /*19f0*/  IMAD.IADD R166, R12, 0x1, R25 ;  /* 0x000000010ca67824 */ /* 0x000fe400078e0219 */
[----:B----4-:R-:W-:-:S04]  /*1a00*/  @P1 IMAD.HI.U32 R6, R3, R10, RZ ;  /* 0x0000000a03061227 */ /* 0x010fc800078e00ff */
[C---:B------:R-:W-:Y:S01]  /*1a10*/  VIADD R0, R166.reuse, 0x5f ;  /* 0x0000005fa6007836 */ /* 0x040fe20000000000 */
[----:B0-----:R-:W-:Y:S02]  /*1a20*/  @P1 SHF.R.U32.HI R3, RZ, R11, R6 ;  /* 0x0000000bff031219 */ /* 0x001fe40000011606 */
[----:B------:R-:W-:Y:S01]  /*1a30*/  IADD3 R6, R166, 0x1, -R165 ;  /* 0x00000001a6067810 */ /* 0x000fe20007ffe8a5 */
[----:B------:R-:W-:-:S04]  /*1a40*/  IMAD.HI R0, R0, 0x2aaaaaab, RZ ;  /* 0x2aaaaaab00007827 */ /* 0x000fc800078e02ff */
[----:B------:R-:W-:Y:S01]  /*1a50*/  IMAD.IADD R3, R6, 0x1, R3 ;  /* 0x0000000106037824 */ /* 0x000fe200078e0203 */
[----:B------:R-:W-:-:S03]  /*1a60*/  SHF.R.U32.HI R141, RZ, 0x1f, R0 ;  /* 0x0000001fff8d7819 */ /* 0x000fc60000011600 */
[----:B------:R-:W-:Y:S01]  /*1a70*/  IMAD.IADD R4, R3, 0x1, R4 ;  /* 0x0000000103047824 */ /* 0x000fe200078e0204 */
[----:B------:R-:W-:Y:S01]  /*1a80*/  LEA.HI.SX32 R141, R0, R141, 0x1c ;  /* 0x0000008d008d7211 */ /* 0x000fe200078fe2ff */
[----:B---3--:R-:W-:Y:S06]  /*1a90*/  @!P2 BRA `(.L_x_1550) ;  /* 0x000000000048a947 */ /* 0x008fec0003800000 */
        /* <DEDUP_REMOVED lines=11> */
.L_x_1552:
[----:B------:R-:W-:-:S13]  /*1b50*/  ISETP.NE.AND P0, PT, R5, 0x1, PT ;  /* 0x000000010500780c */ /* 0x000fda0003f05270 */
[----:B------:R-:W0:Y:S02]  /*1b60*/  @P0 LDC.64 R6, c[0x0][0x9e8] ;  /* 0x00027a00ff060b82 */ /* 0x000e240000000a00 */
[----:B0-----:R-:W-:-:S05]  /*1b70*/  @P0 IMAD.HI.U32 R6, R0, R6, RZ ;  /* 0x0000000600060227 */ /* 0x001fca00078e00ff */
[----:B------:R-:W-:-:S07]  /*1b80*/  @P0 SHF.R.U32.HI R0, RZ, R7, R6 ;  /* 0x00000007ff000219 */ /* 0x000fce0000011606 */
.L_x_1553:
[----:B------:R-:W-:Y:S05]  /*1b90*/  BSYNC B0 ;  /* 0x0000000000007941 */ /* 0x000fea0003800000 */
.L_x_1551:
[----:B------:R-:W-:-:S05]  /*1ba0*/  IMAD R3, R0, R5, R5 ;  /* 0x0000000500037224 */ /* 0x000fca00078e0205 */
[----:B------:R-:W-:-:S07]  /*1bb0*/  VIMNMX R4, R4, R3, PT ;  /* 0x0000000304047248 */ /* 0x000fce0003fe0100 */
.L_x_1550:
[----:B------:R-:W0:Y:S01]  /*1bc0*/  @P1 LDC R3, c[0x0][0x44c] ;  /* 0x00011300ff031b82 */ /* 0x000e220000000800 */
[----:B------:R-:W-:Y:S01]  /*1bd0*/  VIADD R4, R4, 0x5f ;  /* 0x0000005f04047836 */ /* 0x000fe20000000000 */
[----:B------:R-:W-:Y:S01]  /*1be0*/  ULDC UR4, c[0x0][0x9dc] ;  /* 0x0002770000047ab9 */ /* 0x000fe20000000800 */
[----:B------:R-:W-:Y:S02]  /*1bf0*/  IMAD.MOV.U32 R0, RZ, RZ, R188 ;  /* 0x000000ffff007224 */ /* 0x000fe400078e00bc */
[----:B------:R-:W-:-:S03]  /*1c00*/  IMAD.HI R4, R4, 0x2aaaaaab, RZ ;  /* 0x2aaaaaab04047827 */ /* 0x000fc600078e02ff */
[----:B------:R-:W1:Y:S01]  /*1c10*/  @P1 LDC R7, c[0x0][0x450] ;  /* 0x00011400ff071b82 */ /* 0x000e620000000800 */
[----:B------:R-:W-:Y:S02]  /*1c20*/  IMAD.IADD R193, R166, 0x1, -R165 ;  /* 0x00000001a6c17824 */ /* 0x000fe400078e0aa5 */
        /* <DEDUP_REMOVED lines=18> */
.L_x_1556:
[----:B------:R-:W-:-:S13]  /*1d50*/  ISETP.NE.AND P0, PT, R5, 0x1, PT ;  /* 0x000000010500780c */ /* 0x000fda0003f05270 */
[----:B------:R-:W0:Y:S02]  /*1d60*/  @P0 LDC.64 R6, c[0x0][0x9e8] ;  /* 0x00027a00ff060b82 */ /* 0x000e240000000a00 */
[----:B0-----:R-:W-:-:S05]  /*1d70*/  @P0 IMAD.HI.U32 R4, R0, R6, RZ ;  /* 0x0000000600040227 */ /* 0x001fca00078e00ff */
[----:B------:R-:W-:-:S07]  /*1d80*/  @P0 SHF.R.U32.HI R0, RZ, R7, R4 ;  /* 0x00000007ff000219 */ /* 0x000fce0000011604 */
.L_x_1557:
[----:B------:R-:W-:Y:S05]  /*1d90*/  BSYNC B0 ;  /* 0x0000000000007941 */ /* 0x000fea0003800000 */
.L_x_1555:
[----:B------:R-:W-:-:S05]  /*1da0*/  IMAD R0, R0, R5, RZ ;  /* 0x0000000500007224 */ /* 0x000fca00078e02ff */
[----:B------:R-:W-:-:S07]  /*1db0*/  VIMNMX R3, R3, R0, !PT ;  /* 0x0000000003037248 */ /* 0x000fce0007fe0100 */
.L_x_1554:
[----:B------:R-:W-:Y:S01]  /*1dc0*/  IMAD.HI R3, R3, 0x2aaaaaab, RZ ;  /* 0x2aaaaaab03037827 */ /* 0x000fe200078e02ff */
[----:B------:R-:W-:Y:S01]  /*1dd0*/  BSSY B0, `(.L_x_1558) ;  /* 0x0000028000007945 */ /* 0x000fe20003800000 */
[----:B------:R-:W-:Y:S02]  /*1de0*/  LOP3.LUT R211, R207, 0xff, RZ, 0xc0, !PT ;  /* 0x000000ffcfd37812 */ /* 0x000fe400078ec0ff */
[----:B------:R-:W-:Y:S02]  /*1df0*/  SHF.R.U32.HI R207, RZ, 0x10, R207 ;  /* 0x00000010ffcf7819 */ /* 0x000fe400000116cf */
[----:B------:R-:W-:-:S04]  /*1e00*/  SHF.R.U32.HI R0, RZ, 0x1f, R3 ;  /* 0x0000001fff007819 */ /* 0x000fc80000011603 */
[----:B------:R-:W-:-:S04]  /*1e10*/  LEA.HI.SX32 R0, R3, R0, 0x1c ;  /* 0x0000000003007211 */ /* 0x000fc800078fe2ff */
[----:B------:R-:W-:Y:S01]  /*1e20*/  VIMNMX R9, RZ, R0, !PT ;  /* 0x00000000ff097248 */ /* 0x000fe20007fe0100 */
[----:B------:R-:W-:-:S03]  /*1e30*/  IMAD.MOV.U32 R0, RZ, RZ, RZ ;  /* 0x000000ffff007224 */ /* 0x000fc600078e00ff */
[----:B------:R-:W-:-:S13]  /*1e40*/  ISETP.GT.AND P0, PT, R8, R9, PT ;  /* 0x000000090800720c */ /* 0x000fda0003f04270 */
[----:B------:R-:W-:Y:S05]  /*1e50*/  @!P0 BRA `(.L_x_1559) ;  /* 0x00000000007c8947 */ /* 0x000fea0003800000 */
[----:B------:R-:W-:Y:S01]  /*1e60*/  ISETP.NE.AND P0, PT, R207, RZ, PT ;  /* 0x000000ffcf00720c */ /* 0x000fe20003f05270 */
[----:B------:R-:W-:-:S03]  /*1e70*/  ULDC UR4, c[0x0][0x9f0] ;  /* 0x00027c0000047ab9 */ /* 0x000fc60000000800 */
[----:B------:R-:W-:-:S04]  /*1e80*/  SEL R11, R207, UR4, P0 ;  /* 0x00000004cf0b7c07 */ /* 0x000fc80008000000 */
[-C--:B------:R-:W-:Y:S02]  /*1e90*/  IABS R6, R11.reuse ;  /* 0x0000000b00067213 */ /* 0x080fe40000000000 */
[----:B------:R-:W-:Y:S02]  /*1ea0*/  IADD3 R0, R11, -0x1, R8 ;  /* 0xffffffff0b007810 */ /* 0x000fe40007ffe008 */
[----:B------:R-:W0:Y:S01]  /*1eb0*/  I2F.RP R3, R6 ;  /* 0x0000000600037306 */ /* 0x000e220000209400 */
[----:B------:R-:W-:Y:S02]  /*1ec0*/  IABS R13, R11 ;  /* 0x0000000b000d7213 */ /* 0x000fe40000000000 */
[----:B------:R-:W-:-:S05]  /*1ed0*/  IMAD.IADD R0, R0, 0x1, -R9 ;  /* 0x0000000100007824 */ /* 0x000fca00078e0a09 */
        /* <DEDUP_REMOVED lines=23> */
.L_x_1559:
[----:B------:R-:W-:Y:S05]  /*2050*/  BSYNC B0 ;  /* 0x0000000000007941 */ /* 0x000fea0003800000 */
.L_x_1558:
[----:B------:R-:W-:-:S05]  /*2060*/  IMAD R3, R211, R0, R9 ;  /* 0x00000000d3037224 */ /* 0x000fca00078e0209 */
[C---:B------:R-:W-:Y:S01]  /*2070*/  VIADDMNMX R0, R3.reuse, R0, R8, PT ;  /* 0x0000000003007246 */ /* 0x040fe20003800108 */
[----:B------:R-:W-:-:S04]  /*2080*/  IMAD R3, R3, 0x60, -R12 ;  /* 0x0000006003037824 */ /* 0x000fc800078e0a0c */
[----:B------:R-:W-:Y:S01]  /*2090*/  IMAD R0, R0, 0x60, -R12 ;  /* 0x0000006000007824 */ /* 0x000fe200078e0a0c */
[----:B------:R-:W-:-:S04]  /*20a0*/  VIMNMX R3, RZ, R3, !PT ;  /* 0x00000003ff037248 */ /* 0x000fc80007fe0100 */
[----:B------:R-:W-:Y:S01]  /*20b0*/  VIMNMX R0, R0, R25, PT ;  /* 0x0000001900007248 */ /* 0x000fe20003fe0100 */
[----:B------:R-:W-:-:S03]  /*20c0*/  IMAD.WIDE.U32 R4, R3, -0x55555555, RZ ;  /* 0xaaaaaaab03047825 */ /* 0x000fc600078e00ff */
[----:B------:R-:W-:Y:S02]  /*20d0*/  ISETP.GT.AND P0, PT, R0, R3, PT ;  /* 0x000000030000720c */ /* 0x000fe40003f04270 */
[----:B------:R-:W-:-:S05]  /*20e0*/  SHF.R.U32.HI R125, RZ, 0x6, R5 ;  /* 0x00000006ff7d7819 */ /* 0x000fca0000011605 */
[----:B------:R-:W-:-:S06]  /*20f0*/  IMAD.MOV.U32 R24, RZ, RZ, R125 ;  /* 0x000000ffff187224 */ /* 0x000fcc00078e007d */
[----:B------:R-:W-:-:S04]  /*2100*/  @P0 VIADD R0, R0, 0x5f ;  /* 0x0000005f00000836 */ /* 0x000fc80000000000 */
[----:B------:R-:W-:-:S05]  /*2110*/  @P0 IMAD.HI R0, R0, 0x2aaaaaab, RZ ;  /* 0x2aaaaaab00000827 */ /* 0x000fca00078e02ff */
[----:B------:R-:W-:-:S04]  /*2120*/  @P0 SHF.R.U32.HI R3, RZ, 0x1f, R0 ;  /* 0x0000001fff030819 */ /* 0x000fc80000011600 */
[----:B------:R-:W-:Y:S02]  /*2130*/  @P0 LEA.HI.SX32 R24, R0, R3, 0x1c ;  /* 0x0000000300180211 */ /* 0x000fe400078fe2ff */
[----:B------:R-:W-:Y:S02]  /*2140*/  PLOP3.LUT P0, PT, PT, PT, PT, 0x80, 0x0 ;  /* 0x000000000000781c */ /* 0x000fe40003f0f070 */
        /* <DEDUP_REMOVED lines=22> */
.L_x_1562:
[----:B------:R-:W-:Y:S05]  /*22b0*/  BSYNC B6 ;  /* 0x0000000000067941 */ /* 0x000fea0003800000 */
.L_x_1561:
        /* <DEDUP_REMOVED lines=20> */
.L_x_1564:
[----:B------:R-:W-:Y:S05]  /*2400*/  BSYNC B6 ;  /* 0x0000000000067941 */ /* 0x000fea0003800000 */
.L_x_1563:
[----:B------:R-:W-:Y:S01]  /*2410*/  ULDC.64 UR4, c[0x0][0x9f8] ;  /* 0x00027e0000047ab9 */ /* 0x000fe20000000a00 */
[----:B------:R-:W-:Y:S01]  /*2420*/  IMAD.MOV.U32 R100, RZ, RZ, R31 ;  /* 0x000000ffff647224 */ /* 0x000fe200078e001f */
[----:B------:R-:W-:Y:S01]  /*2430*/  ISETP.NE.U32.AND P0, PT, RZ, UR4, PT ;  /* 0x00000004ff007c0c */ /* 0x000fe2000bf05070 */
[----:B------:R-:W-:Y:S01]  /*2440*/  ULDC UR4, c[0x0][0x2f4] ;  /* 0x0000bd0000047ab9 */ /* 0x000fe20000000800 */
[----:B------:R-:W0:Y:S02]  /*2450*/  LDC.64 R94, c[0x0][0x3f8] ;  /* 0x0000fe00ff5e7b82 */ /* 0x000e240000000a00 */
[----:B------:R-:W-:Y:S01]  /*2460*/  ISETP.NE.AND.EX P0, PT, RZ, UR5, PT, P0 ;  /* 0x00000005ff007c0c */ /* 0x000fe2000bf05300 */
[----:B------:R-:W-:-:S05]  /*2470*/  ULDC UR5, c[0x0][0x320] ;  /* 0x0000c80000057ab9 */ /* 0x000fca0000000800 */
[----:B------:R-:W1:Y:S08]  /*2480*/  LDC R15, c[0x0][0x3f4] ;  /* 0x0000fd00ff0f7b82 */ /* 0x000e700000000800 */
[----:B------:R-:W2:Y:S08]  /*2490*/  @P0 LDC.64 R4, c[0x0][0x9f8] ;  /* 0x00027e00ff040b82 */ /* 0x000eb00000000a00 */
[----:B------:R-:W3:Y:S01]  /*24a0*/  LDC.64 R88, c[0x0][0x408] ;  /* 0x00010200ff587b82 */ /* 0x000ee20000000a00 */
[----:B--2---:R-:W-:-:S05]  /*24b0*/  @P0 IMAD.WIDE R4, R31, 0x4, R4 ;  /* 0x000000041f040825 */ /* 0x004fca00078e0204 */
[----:B------:R2:W4:Y:S01]  /*24c0*/  @P0 LDG.E R100, desc[UR60][R4.64] ;  /* 0x0000003c04640981 */ /* 0x000522000c1e1900 */
[C---:B------:R-:W-:Y:S01]  /*24d0*/  ISETP.GE.AND P1, PT, R167.reuse, UR4, PT ;  /* 0x00000004a7007c0c */ /* 0x040fe2000bf26270 */
[--C-:B0-----:R-:W-:Y:S01]  /*24e0*/  IMAD.WIDE.U32 R96, R174, R94, R18.reuse ;  /* 0x0000005eae607225 */ /* 0x101fe200078e0012 */
[----:B------:R-:W-:Y:S01]  /*24f0*/  ISETP.GE.AND P0, PT, R18, UR4, PT ;  /* 0x0000000412007c0c */ /* 0x000fe2000bf06270 */
[----:B------:R-:W0:Y:S01]  /*2500*/  S2R R194, SR_TID.X ;  /* 0x0000000000c27919 */ /* 0x000e220000002100 */
[----:B------:R-:W-:Y:S01]  /*2510*/  SEL R3, RZ, 0xffffffff, P1 ;  /* 0xffffffffff037807 */ /* 0x000fe20000800000 */
[----:B---3--:R-:W-:Y:S01]  /*2520*/  IMAD.WIDE.U32 R90, R174, R88, R18 ;  /* 0x00000058ae5a7225 */ /* 0x008fe200078e0012 */
[----:B------:R-:W-:Y:S02]  /*2530*/  SEL R0, RZ, 0x1, P0 ;  /* 0x00000001ff007807 */ /* 0x000fe40000000000 */
[----:B------:R-:W-:Y:S01]  /*2540*/  ISETP.GE.AND P0, PT, R167, UR5, PT ;  /* 0x00000005a7007c0c */ /* 0x000fe2000bf06270 */
[----:B------:R-:W-:Y:S01]  /*2550*/  IMAD.SHL.U32 R3, R3, 0x2, RZ ;  /* 0x0000000203037824 */ /* 0x000fe200078e00ff */
[----:B------:R-:W-:Y:S01]  /*2560*/  ISETP.GE.AND P1, PT, R22, UR4, PT ;  /* 0x0000000416007c0c */ /* 0x000fe2000bf26270 */
[----:B------:R-:W-:Y:S01]  /*2570*/  IMAD.SHL.U32 R106, R94, 0x40, RZ ;  /* 0x000000405e6a7824 */ /* 0x000fe200078e00ff */
[----:B------:R-:W-:Y:S01]  /*2580*/  SHF.R.S32.HI R9, RZ, 0x1f, R174 ;  /* 0x0000001fff097819 */ /* 0x000fe200000114ae */
[----:B------:R-:W-:Y:S01]  /*2590*/  IMAD.MOV.U32 R126, RZ, RZ, 0x20 ;  /* 0x00000020ff7e7424 */ /* 0x000fe200078e00ff */
[----:B------:R-:W-:Y:S01]  /*25a0*/  LOP3.LUT R0, R3, 0x2, R0, 0xe2, !PT ;  /* 0x0000000203007812 */ /* 0x000fe200078ee200 */
[----:B------:R-:W-:Y:S01]  /*25b0*/  IMAD.SHL.U32 R108, R88, 0x40, RZ ;  /* 0x00000040586c7824 */ /* 0x000fe200078e00ff */
[----:B------:R-:W-:Y:S01]  /*25c0*/  SEL R3, RZ, 0xffffffff, P0 ;  /* 0xffffffffff037807 */ /* 0x000fe20000000000 */
[----:B------:R-:W-:Y:S01]  /*25d0*/  IMAD.IADD R129, R129, 0x1, R26 ;  /* 0x0000000181817824 */ /* 0x000fe200078e021a */
[----:B------:R-:W-:Y:S01]  /*25e0*/  ISETP.GE.AND P0, PT, R168, UR4, PT ;  /* 0x00000004a8007c0c */ /* 0x000fe2000bf06270 */
[----:B------:R-:W-:Y:S01]  /*25f0*/  IMAD R112, R210, 0x40, R174 ;  /* 0x00000040d2707824 */ /* 0x000fe200078e02ae */
[----:B--2---:R-:W-:Y:S01]  /*2600*/  SEL R4, RZ, 0x8, P1 ;  /* 0x00000008ff047807 */ /* 0x004fe20000800000 */
[----:B------:R-:W-:Y:S01]  /*2610*/  IMAD.SHL.U32 R6, R3, 0x2, RZ ;  /* 0x0000000203067824 */ /* 0x000fe200078e00ff */
[----:B------:R-:W-:Y:S01]  /*2620*/  SEL R3, RZ, 0x4, P0 ;  /* 0x00000004ff037807 */ /* 0x000fe20000000000 */
[----:B-1----:R-:W-:Y:S01]  /*2630*/  IMAD.SHL.U32 R124, R15, 0x2, RZ ;  /* 0x000000020f7c7824 */ /* 0x002fe200078e00ff */
[----:B------:R-:W-:-:S02]  /*2640*/  ISETP.GE.AND P2, PT, R18, UR5, PT ;  /* 0x0000000512007c0c */ /* 0x000fc4000bf46270 */
[--C-:B------:R-:W-:Y:S02]  /*2650*/  SHF.R.S32.HI R163, RZ, 0x1f, R162.reuse ;  /* 0x0000001fffa37819 */ /* 0x100fe400000114a2 */
[----:B------:R-:W-:Y:S01]  /*2660*/  LOP3.LUT R0, R4, R0, R3, 0xfe, !PT ;  /* 0x0000000004007212 */ /* 0x000fe200078efe03 */
[CC--:B------:R-:W-:Y:S01]  /*2670*/  IMAD R3, R9.reuse, R94.reuse, RZ ;  /* 0x0000005e09037224 */ /* 0x0c0fe200078e02ff */
[----:B------:R-:W-:Y:S01]  /*2680*/  SEL R5, RZ, 0x1, P2 ;  /* 0x00000001ff057807 */ /* 0x000fe20001000000 */
[----:B------:R-:W-:Y:S01]  /*2690*/  IMAD.WIDE.U32 R98, R174, R94, R162 ;  /* 0x0000005eae627225 */ /* 0x000fe200078e00a2 */
[----:B------:R-:W-:Y:S02]  /*26a0*/  ISETP.GE.AND P0, PT, R160, UR4, PT ;  /* 0x00000004a0007c0c */ /* 0x000fe4000bf06270 */
[----:B------:R-:W-:Y:S01]  /*26b0*/  ISETP.GE.AND P1, PT, R168, UR5, PT ;  /* 0x00000005a8007c0c */ /* 0x000fe2000bf26270 */
[----:B------:R-:W-:Y:S01]  /*26c0*/  IMAD R3, R174, R95, R3 ;  /* 0x0000005fae037224 */ /* 0x000fe200078e0203 */
[-C--:B------:R-:W-:Y:S01]  /*26d0*/  ISETP.GE.AND P3, PT, R18, R15.reuse, PT ;  /* 0x0000000f1200720c */ /* 0x080fe20003f66270 */
[-C--:B------:R-:W-:Y:S01]  /*26e0*/  IMAD R9, R9, R88.reuse, RZ ;  /* 0x0000005809097224 */ /* 0x080fe200078e02ff */
[----:B------:R-:W-:Y:S01]  /*26f0*/  LOP3.LUT R5, R6, 0x2, R5, 0xe2, !PT ;  /* 0x0000000206057812 */ /* 0x000fe200078ee205 */
[----:B------:R-:W-:Y:S01]  /*2700*/  IMAD.IADD R99, R99, 0x1, R3 ;  /* 0x0000000163637824 */ /* 0x000fe200078e0203 */
[----:B------:R-:W-:Y:S01]  /*2710*/  SEL R7, RZ, 0x10, P0 ;  /* 0x00000010ff077807 */ /* 0x000fe20000000000 */
[----:B------:R-:W-:Y:S01]  /*2720*/  IMAD.IADD R97, R3, 0x1, R97 ;  /* 0x0000000103617824 */ /* 0x000fe200078e0261 */
[----:B------:R-:W-:Y:S01]  /*2730*/  SEL R4, RZ, 0x4, P1 ;  /* 0x00000004ff047807 */ /* 0x000fe20000800000 */
[----:B------:R-:W-:Y:S01]  /*2740*/  IMAD.WIDE.U32 R92, R174, R88, R162 ;  /* 0x00000058ae5c7225 */ /* 0x000fe200078e00a2 */
[----:B------:R-:W-:-:S02]  /*2750*/  ISETP.GE.AND P2, PT, R167, R15, PT ;  /* 0x0000000fa700720c */ /* 0x000fc40003f46270 */
[----:B------:R-:W-:Y:S01]  /*2760*/  SEL R3, R15, RZ, P3 ;  /* 0x000000ff0f037207 */ /* 0x000fe20001800000 */
[----:B-----5:R-:W-:Y:S01]  /*2770*/  IMAD.WIDE.U32 R98, R140, R94, R98 ;  /* 0x0000005e8c627225 */ /* 0x020fe200078e0062 */
[----:B------:R-:W-:Y:S02]  /*2780*/  LOP3.LUT R4, R5, R4, RZ, 0xfc, !PT ;  /* 0x0000000405047212 */ /* 0x000fe400078efcff */
[----:B------:R-:W-:Y:S01]  /*2790*/  LOP3.LUT R7, R0, R7, RZ, 0xfc, !PT ;  /* 0x0000000700077212 */ /* 0x000fe200078efcff */
[----:B------:R-:W-:Y:S01]  /*27a0*/  IMAD R5, R174, R89, R9 ;  /* 0x00000059ae057224 */ /* 0x000fe200078e0209 */
[----:B------:R-:W-:Y:S01]  /*27b0*/  SEL R0, R15, RZ, P2 ;  /* 0x000000ff0f007207 */ /* 0x000fe20001000000 */
[----:B------:R-:W-:Y:S01]  /*27c0*/  IMAD.IADD R3, R18, 0x1, R3 ;  /* 0x0000000112037824 */ /* 0x000fe200078e0203 */
[----:B------:R-:W-:Y:S01]  /*27d0*/  ISETP.GE.AND P1, PT, R168, R15, PT ;  /* 0x0000000fa800720c */ /* 0x000fe20003f26270 */
[----:B------:R-:W-:Y:S01]  /*27e0*/  IMAD.IADD R93, R93, 0x1, R5 ;  /* 0x000000015d5d7824 */ /* 0x000fe200078e0205 */
[----:B------:R-:W-:Y:S01]  /*27f0*/  SHF.R.U32.HI R21, RZ, 0x3, R181 ;  /* 0x00000003ff157819 */ /* 0x000fe200000116b5 */
[----:B------:R-:W-:Y:S01]  /*2800*/  IMAD.IADD R91, R5, 0x1, R91 ;  /* 0x00000001055b7824 */ /* 0x000fe200078e025b */
[----:B------:R-:W-:Y:S01]  /*2810*/  SEL R9, R15, RZ, P1 ;  /* 0x000000ff0f097207 */ /* 0x000fe20000800000 */
[----:B------:R-:W-:Y:S01]  /*2820*/  IMAD.IADD R5, R167, 0x1, R0 ;  /* 0x00000001a7057824 */ /* 0x000fe200078e0200 */
[----:B------:R-:W-:Y:S01]  /*2830*/  SHF.R.S32.HI R0, RZ, 0x1f, R3 ;  /* 0x0000001fff007819 */ /* 0x000fe20000011403 */
[----:B------:R-:W-:Y:S01]  /*2840*/  IMAD.WIDE.U32 R96, R140, R94, R96 ;  /* 0x0000005e8c607225 */ /* 0x000fe200078e0060 */
[----:B------:R-:W-:-:S02]  /*2850*/  SHF.R.S32.HI R13, RZ, 0x1f, R140 ;  /* 0x0000001fff0d7819 */ /* 0x000fc4000001148c */
[----:B------:R-:W-:Y:S01]  /*2860*/  SHF.R.S32.HI R8, RZ, 0x1f, R5 ;  /* 0x0000001fff087819 */ /* 0x000fe20000011405 */
[----:B------:R-:W-:Y:S01]  /*2870*/  IMAD.IADD R11, R168, 0x1, R9 ;  /* 0x00000001a80b7824 */ /* 0x000fe200078e0209 */
[-C--:B------:R-:W-:Y:S01]  /*2880*/  LEA.HI R6, R0, R3.reuse, RZ, 0x3 ;  /* 0x0000000300067211 */ /* 0x080fe200078f18ff */
[-C--:B------:R-:W-:Y:S01]  /*2890*/  IMAD.WIDE.U32 R92, R140, R88.reuse, R92 ;  /* 0x000000588c5c7225 */ /* 0x080fe200078e005c */
[----:B------:R-:W-:Y:S02]  /*28a0*/  LEA.HI R0, R0, R3, RZ, 0x6 ;  /* 0x0000000300007211 */ /* 0x000fe400078f30ff */
[-C--:B------:R-:W-:Y:S01]  /*28b0*/  LEA.HI R3, R8, R5.reuse, RZ, 0x6 ;  /* 0x0000000508037211 */ /* 0x080fe200078f30ff */
[----:B------:R-:W-:Y:S01]  /*28c0*/  IMAD.WIDE.U32 R90, R140, R88, R90 ;  /* 0x000000588c5a7225 */ /* 0x000fe200078e005a */
[----:B------:R-:W-:Y:S02]  /*28d0*/  LEA.HI R12, R8, R5, RZ, 0x3 ;  /* 0x00000005080c7211 */ /* 0x000fe400078f18ff */
[----:B------:R-:W-:-:S02]  /*28e0*/  SHF.R.S32.HI R0, RZ, 0x6, R0 ;  /* 0x00000006ff007819 */ /* 0x000fc40000011400 */
[----:B------:R-:W-:Y:S02]  /*28f0*/  SHF.R.S32.HI R8, RZ, 0x6, R3 ;  /* 0x00000006ff087819 */ /* 0x000fe40000011403 */
[----:B------:R-:W-:Y:S01]  /*2900*/  LOP3.LUT R3, R185, 0x38, R6, 0xf8, !PT ;  /* 0x00000038b9037812 */ /* 0x000fe200078ef806 */
[C---:B------:R-:W-:Y:S01]  /*2910*/  IMAD R139, R0.reuse, 0x1800, R187 ;  /* 0x00001800008b7824 */ /* 0x040fe200078e02bb */
[----:B------:R-:W-:Y:S01]  /*2920*/  SHF.R.S32.HI R14, RZ, 0x1f, R11 ;  /* 0x0000001fff0e7819 */ /* 0x000fe2000001140b */
[----:B------:R-:W-:Y:S01]  /*2930*/  IMAD R137, R0, 0x1800, R201 ;  /* 0x0000180000897824 */ /* 0x000fe200078e02c9 */
[----:B------:R-:W-:Y:S01]  /*2940*/  LOP3.LUT R0, R3, R186, RZ, 0x3c, !PT ;  /* 0x000000ba03007212 */ /* 0x000fe200078e3cff */
[----:B------:R-:W-:Y:S01]  /*2950*/  IMAD R138, R8, 0x1800, R187 ;  /* 0x00001800088a7824 */ /* 0x000fe200078e02bb */
[-C--:B------:R-:W-:Y:S01]  /*2960*/  LEA.HI R20, R14, R11.reuse, RZ, 0x3 ;  /* 0x0000000b0e147211 */ /* 0x080fe200078f18ff */
[----:B------:R-:W-:Y:S01]  /*2970*/  IMAD R135, R8, 0x1800, R201 ;  /* 0x0000180008877824 */ /* 0x000fe200078e02c9 */
[----:B------:R-:W-:Y:S01]  /*2980*/  LEA.HI R11, R14, R11, RZ, 0x6 ;  /* 0x0000000b0e0b7211 */ /* 0x000fe200078f30ff */
[----:B------:R-:W-:Y:S01]  /*2990*/  IMAD.IADD R139, R139, 0x1, R0 ;  /* 0x000000018b8b7824 */ /* 0x000fe200078e0200 */
[----:B------:R-:W-:-:S02]  /*29a0*/  LOP3.LUT R5, R185, 0x38, R12, 0xf8, !PT ;  /* 0x00000038b9057812 */ /* 0x000fc400078ef80c */
[----:B------:R-:W-:Y:S02]  /*29b0*/  SHF.R.S32.HI R0, RZ, 0x6, R11 ;  /* 0x00000006ff007819 */ /* 0x000fe4000001140b */
[----:B------:R-:W-:Y:S02]  /*29c0*/  LOP3.LUT R3, R185, 0x38, R20, 0xf8, !PT ;  /* 0x00000038b9037812 */ /* 0x000fe400078ef814 */
[-C--:B------:R-:W-:Y:S01]  /*29d0*/  LOP3.LUT R5, R5, R186.reuse, RZ, 0x3c, !PT ;  /* 0x000000ba05057212 */ /* 0x080fe200078e3cff */
[C---:B------:R-:W-:Y:S01]  /*29e0*/  IMAD R136, R0.reuse, 0x1800, R187 ;  /* 0x0000180000887824 */ /* 0x040fe200078e02bb */
[----:B------:R-:W-:Y:S01]  /*29f0*/  LOP3.LUT R9, R181, 0x38, R6, 0xf8, !PT ;  /* 0x00000038b5097812 */ /* 0x000fe200078ef806 */
[----:B------:R-:W-:Y:S01]  /*2a00*/  IMAD R134, R0, 0x1800, R201 ;  /* 0x0000180000867824 */ /* 0x000fe200078e02c9 */
[----:B------:R-:W-:Y:S01]  /*2a10*/  LOP3.LUT R3, R3, R186, RZ, 0x3c, !PT ;  /* 0x000000ba03037212 */ /* 0x000fe200078e3cff */
[----:B------:R-:W-:Y:S01]  /*2a20*/  IMAD.IADD R138, R138, 0x1, R5 ;  /* 0x000000018a8a7824 */ /* 0x000fe200078e0205 */
[----:B------:R-:W-:Y:S01]  /*2a30*/  LOP3.LUT R5, R181, 0x38, R12, 0xf8, !PT ;  /* 0x00000038b5057812 */ /* 0x000fe200078ef80c */
[----:B------:R-:W-:Y:S01]  /*2a40*/  IMAD R0, R13, R94, RZ ;  /* 0x0000005e0d007224 */ /* 0x000fe200078e02ff */
[----:B------:R-:W-:Y:S01]  /*2a50*/  LOP3.LUT R10, R9, R21, RZ, 0x3c, !PT ;  /* 0x00000015090a7212 */ /* 0x000fe200078e3cff */
[----:B------:R-:W-:Y:S01]  /*2a60*/  IMAD.IADD R136, R136, 0x1, R3 ;  /* 0x0000000188887824 */ /* 0x000fe200078e0203 */
[----:B------:R-:W-:Y:S01]  /*2a70*/  LOP3.LUT R9, R181, 0x38, R20, 0xf8, !PT ;  /* 0x00000038b5097812 */ /* 0x000fe200078ef814 */
[----:B------:R-:W-:Y:S01]  /*2a80*/  IMAD R11, R140, R95, R0 ;  /* 0x0000005f8c0b7224 */ /* 0x000fe200078e0200 */
[----:B------:R-:W-:Y:S01]  /*2a90*/  LOP3.LUT R3, R185, 0x18, R18, 0xf8, !PT ;  /* 0x00000018b9037812 */ /* 0x000fe200078ef812 */
[----:B------:R-:W-:Y:S01]  /*2aa0*/  IMAD R13, R13, R88, RZ ;  /* 0x000000580d0d7224 */ /* 0x000fe200078e02ff */
[-C--:B------:R-:W-:Y:S01]  /*2ab0*/  LOP3.LUT R8, R5, R21.reuse, RZ, 0x3c, !PT ;  /* 0x0000001505087212 */ /* 0x080fe200078e3cff */
[----:B------:R-:W-:Y:S01]  /*2ac0*/  IMAD R5, R95, 0x60, RZ ;  /* 0x000000605f057824 */ /* 0x000fe200078e02ff */
[----:B------:R-:W-:Y:S01]  /*2ad0*/  ISETP.GE.AND P4, PT, R22, UR5, PT ;  /* 0x0000000516007c0c */ /* 0x000fe2000bf86270 */
[----:B------:R-:W-:Y:S01]  /*2ae0*/  IMAD.IADD R137, R137, 0x1, R10 ;  /* 0x0000000189897824 */ /* 0x000fe200078e020a */
[----:B------:R-:W-:Y:S01]  /*2af0*/  LOP3.LUT R9, R9, R21, RZ, 0x3c, !PT ;  /* 0x0000001509097212 */ /* 0x000fe200078e3cff */
[----:B------:R-:W-:Y:S01]  /*2b00*/  IMAD.IADD R135, R135, 0x1, R8 ;  /* 0x0000000187877824 */ /* 0x000fe200078e0208 */
[----:B------:R-:W-:Y:S01]  /*2b10*/  ISETP.GE.AND P0, PT, R161, UR4, PT ;  /* 0x00000004a1007c0c */ /* 0x000fe2000bf06270 */
[----:B------:R-:W-:Y:S01]  /*2b20*/  IMAD R13, R140, R89, R13 ;  /* 0x000000598c0d7224 */ /* 0x000fe200078e020d */
[----:B------:R-:W-:Y:S01]  /*2b30*/  LOP3.LUT R0, R3, R186, RZ, 0x3c, !PT ;  /* 0x000000ba03007212 */ /* 0x000fe200078e3cff */
[----:B------:R-:W-:Y:S01]  /*2b40*/  IMAD.IADD R134, R134, 0x1, R9 ;  /* 0x0000000186867824 */ /* 0x000fe200078e0209 */
[----:B------:R-:W-:Y:S01]  /*2b50*/  SEL R3, RZ, 0x8, P4 ;  /* 0x00000008ff037807 */ /* 0x000fe20002000000 */
[----:B------:R-:W-:Y:S01]  /*2b60*/  IMAD R9, R89, 0x60, RZ ;  /* 0x0000006059097824 */ /* 0x000fe200078e02ff */
[C---:B------:R-:W-:Y:S01]  /*2b70*/  SHF.L.U64.HI R105, R94.reuse, 0x6, R95 ;  /* 0x000000065e697819 */ /* 0x040fe2000001025f */
[----:B------:R-:W-:Y:S01]  /*2b80*/  IMAD.WIDE.U32 R94, R94, 0x60, RZ ;  /* 0x000000605e5e7825 */ /* 0x000fe200078e00ff */
[----:B------:R-:W-:-:S02]  /*2b90*/  LOP3.LUT P5, RZ, R228, 0x4, RZ, 0xc0, !PT ;  /* 0x00000004e4ff7812 */ /* 0x000fc400078ac0ff */
[----:B------:R-:W-:Y:S01]  /*2ba0*/  SEL R8, RZ, 0x20, P0 ;  /* 0x00000020ff087807 */ /* 0x000fe20000000000 */
[----:B------:R-:W-:Y:S01]  /*2bb0*/  IMAD.IADD R130, R95, 0x1, R5 ;  /* 0x000000015f827824 */ /* 0x000fe200078e0205 */
[C---:B------:R-:W-:Y:S01]  /*2bc0*/  SHF.L.U64.HI R107, R88.reuse, 0x6, R89 ;  /* 0x00000006586b7819 */ /* 0x040fe20000010259 */
[----:B------:R-:W-:Y:S01]  /*2bd0*/  IMAD.WIDE.U32 R88, R88, 0x60, RZ ;  /* 0x0000006058587825 */ /* 0x000fe200078e00ff */
[C---:B------:R-:W-:Y:S02]  /*2be0*/  LOP3.LUT R10, R4.reuse, R3, RZ, 0xfc, !PT ;  /* 0x00000003040a7212 */ /* 0x040fe400078efcff */
[----:B------:R-:W-:Y:S01]  /*2bf0*/  LOP3.LUT R3, R4, 0x1, RZ, 0xc0, !PT ;  /* 0x0000000104037812 */ /* 0x000fe200078ec0ff */
[----:B------:R-:W-:Y:S01]  /*2c00*/  IMAD.IADD R0, R187, 0x1, R0 ;  /* 0x00000001bb007824 */ /* 0x000fe200078e0200 */
[----:B------:R-:W-:Y:S01]  /*2c10*/  SEL R126, R126, 0xffffffe0, !P5 ;  /* 0xffffffe07e7e7807 */ /* 0x000fe20006800000 */
[----:B------:R-:W-:Y:S01]  /*2c20*/  IMAD.IADD R132, R89, 0x1, R9 ;  /* 0x0000000159847824 */ /* 0x000fe200078e0209 */
[----:B------:R-:W-:Y:S01]  /*2c30*/  SHF.R.S32.HI R119, RZ, 0x3, R6 ;  /* 0x00000003ff777819 */ /* 0x000fe20000011406 */
[----:B------:R-:W-:Y:S01]  /*2c40*/  IMAD.IADD R104, R99, 0x1, R11 ;  /* 0x0000000163687824 */ /* 0x000fe200078e020b */
        /* <DEDUP_REMOVED lines=8> */
[----:B------:R-:W-:-:S02]  /*2cd0*/  SHF.R.S32.HI R113, RZ, 0x3, R20 ;  /* 0x00000003ff717819 */ /* 0x000fc40000011414 */
[C---:B------:R-:W-:Y:S02]  /*2ce0*/  LOP3.LUT R8, R10.reuse, 0x2, RZ, 0xc0, !PT ;  /* 0x000000020a087812 */ /* 0x040fe400078ec0ff */
[----:B------:R-:W-:Y:S02]  /*2cf0*/  LOP3.LUT R9, R10, 0x4, RZ, 0xc0, !PT ;  /* 0x000000040a097812 */ /* 0x000fe400078ec0ff */
[C---:B------:R-:W-:Y:S02]  /*2d00*/  LOP3.LUT R20, R76.reuse, 0x2, RZ, 0xc0, !PT ;  /* 0x000000024c147812 */ /* 0x040fe400078ec0ff */
[C---:B------:R-:W-:Y:S02]  /*2d10*/  LOP3.LUT R21, R76.reuse, 0x4, RZ, 0xc0, !PT ;  /* 0x000000044c157812 */ /* 0x040fe400078ec0ff */
[C---:B------:R-:W-:Y:S02]  /*2d20*/  LOP3.LUT R26, R76.reuse, 0x8, RZ, 0xc0, !PT ;  /* 0x000000084c1a7812 */ /* 0x040fe400078ec0ff */
[----:B------:R-:W-:-:S02]  /*2d30*/  LOP3.LUT R27, R76, 0x10, RZ, 0xc0, !PT ;  /* 0x000000104c1b7812 */ /* 0x000fc400078ec0ff */
[----:B0-----:R-:W-:Y:S02]  /*2d40*/  LEA.HI R194, R194, 0x8, RZ, 0x19 ;  /* 0x00000008c2c27811 */ /* 0x001fe400078fc8ff */
[----:B------:R-:W-:Y:S02]  /*2d50*/  SHF.R.S32.HI R118, RZ, 0x3, R12 ;  /* 0x00000003ff767819 */ /* 0x000fe4000001140c */
[----:B------:R-:W-:Y:S02]  /*2d60*/  LOP3.LUT R7, R7, 0x1, RZ, 0xc0, !PT ;  /* 0x0000000107077812 */ /* 0x000fe400078ec0ff */
[----:B------:R-:W-:Y:S02]  /*2d70*/  LOP3.LUT R10, R10, 0x8, RZ, 0xc0, !PT ;  /* 0x000000080a0a7812 */ /* 0x000fe400078ec0ff */
[----:B------:R-:W-:Y:S02]  /*2d80*/  SHF.R.S32.HI R111, RZ, 0x1f, R4 ;  /* 0x0000001fff6f7819 */ /* 0x000fe40000011404 */
[----:B------:R-:W-:-:S02]  /*2d90*/  SHF.R.S32.HI R110, RZ, 0x1f, R5 ;  /* 0x0000001fff6e7819 */ /* 0x000fc40000011405 */
[----:B------:R-:W-:Y:S02]  /*2da0*/  SHF.R.S32.HI R109, RZ, 0x1f, R6 ;  /* 0x0000001fff6d7819 */ /* 0x000fe40000011406 */
[----:B------:R-:W-:Y:S02]  /*2db0*/  LOP3.LUT R76, R76, 0x20, RZ, 0xc0, !PT ;  /* 0x000000204c4c7812 */ /* 0x000fe400078ec0ff */
[----:B----4-:R-:W-:-:S07]  /*2dc0*/  SHF.R.S32.HI R128, RZ, 0x1f, R100 ;  /* 0x0000001fff807819 */ /* 0x010fce0000011464 */
.L_x_1670:
[----:B0-----:R-:W0:Y:S01]  /*2dd0*/  LDC R78, c[0x0][0x430] ;  /* 0x00010c00ff4e7b82 */ /* 0x001e220000000800 */
[----:B------:R-:W-:Y:S02]  /*2de0*/  VIADD R24, R24, 0xffffffff ;  /* 0xffffffff18187836 */ /* 0x000fe40000000000 */
[----:B------:R-:W-:Y:S02]  /*2df0*/  IMAD.MOV.U32 R77, RZ, RZ, RZ ;  /* 0x000000ffff4d7224 */ /* 0x000fe400078e00ff */
[----:B------:R-:W-:-:S03]  /*2e00*/  IMAD R12, R24, 0x60, R112 ;  /* 0x00000060180c7824 */ /* 0x000fc600078e0270 */
[----:B-1----:R-:W1:Y:S01]  /*2e10*/  LDC R123, c[0x0][0x3f4] ;  /* 0x0000fd00ff7b7b82 */ /* 0x002e620000000800 */
[----:B------:R-:W-:Y:S01]  /*2e20*/  IMAD.IADD R32, R129, 0x1, R12 ;  /* 0x0000000181207824 */ /* 0x000fe200078e020c */
[----:B------:R-:W-:-:S03]  /*2e30*/  ISETP.GE.AND P0, PT, R12, R25, PT ;  /* 0x000000190c00720c */ /* 0x000fc60003f06270 */
[----:B------:R-:W-:Y:S01]  /*2e40*/  IMAD.MOV.U32 R28, RZ, RZ, R32 ;  /* 0x000000ffff1c7224 */ /* 0x000fe200078e0020 */
[----:B------:R-:W-:Y:S02]  /*2e50*/  ISETP.GT.OR P0, PT, R112, 0x5f, P0 ;  /* 0x0000005f7000780c */ /* 0x000fe40000704670 */
[----:B0-----:R-:W-:-:S11]  /*2e60*/  ISETP.NE.AND P4, PT, R78, 0x1, PT ;  /* 0x000000014e00780c */ /* 0x001fd60003f85270 */
[----:B------:R-:W0:Y:S08]  /*2e70*/  @!P0 LDC.64 R14, c[0x0][0x428] ;  /* 0x00010a00ff0e8b82 */ /* 0x000e300000000a00 */
[----:B------:R-:W2:Y:S08]  /*2e80*/  @!P0 LDC.64 R12, c[0x0][0x418] ;  /* 0x00010600ff0c8b82 */ /* 0x000eb00000000a00 */
[----:B------:R-:W3:Y:S08]  /*2e90*/  @P4 LDC R11, c[0x0][0x434] ;  /* 0x00010d00ff0b4b82 */ /* 0x000ef00000000800 */
[----:B----4-:R-:W4:Y:S01]  /*2ea0*/  @P4 LDC R30, c[0x0][0x438] ;  /* 0x00010e00ff1e4b82 */ /* 0x010f220000000800 */
[----:B---3--:R-:W-:-:S05]  /*2eb0*/  @P4 IMAD.HI.U32 R11, R32, R11, RZ ;  /* 0x0000000b200b4227 */ /* 0x008fca00078e00ff */
[----:B----4-:R-:W-:Y:S01]  /*2ec0*/  @P4 SHF.R.U32.HI R28, RZ, R30, R11 ;  /* 0x0000001eff1c4219 */ /* 0x010fe2000001160b */
[----:B0-----:R-:W-:-:S03]  /*2ed0*/  @!P0 IMAD R11, R128, R14, RZ ;  /* 0x0000000e800b8224 */ /* 0x001fc600078e02ff */
[--C-:B------:R-:W-:Y:S01]  /*2ee0*/  @!P0 SHF.R.S32.HI R29, RZ, 0x1f, R28.reuse ;  /* 0x0000001fff1d8819 */ /* 0x100fe2000001141c */
[C---:B------:R-:W-:Y:S02]  /*2ef0*/  @!P0 IMAD R11, R100.reuse, R15, R11 ;  /* 0x0000000f640b8224 */ /* 0x040fe400078e020b */
[----:B------:R-:W-:-:S04]  /*2f00*/  @!P0 IMAD.WIDE.U32 R14, R100, R14, R28 ;  /* 0x0000000e640e8225 */ /* 0x000fc800078e001c */
[----:B------:R-:W-:Y:S01]  /*2f10*/  @!P0 IMAD.IADD R11, R15, 0x1, R11 ;  /* 0x000000010f0b8824 */ /* 0x000fe200078e020b */
[----:B--2---:R-:W-:-:S04]  /*2f20*/  @!P0 LEA R12, P4, R14, R12, 0x2 ;  /* 0x0000000c0e0c8211 */ /* 0x004fc800078810ff */
[----:B------:R-:W-:-:S05]  /*2f30*/  @!P0 LEA.HI.X R13, R14, R13, R11, 0x2, P4 ;  /* 0x0000000d0e0d8211 */ /* 0x000fca00020f140b */
[----:B------:R0:W5:Y:S01]  /*2f40*/  @!P0 LDG.E R77, desc[UR60][R12.64] ;  /* 0x0000003c0c4d8981 */ /* 0x000162000c1e1900 */
[----:B-1----:R-:W-:Y:S01]  /*2f50*/  ISETP.GE.AND P0, PT, R123, 0x1, PT ;  /* 0x000000017b00780c */ /* 0x002fe20003f06270 */
[----:B------:R-:W-:Y:S01]  /*2f60*/  IMAD.MOV R11, RZ, RZ, -R28 ;  /* 0x000000ffff0b7224 */ /* 0x000fe200078e0a1c */
[----:B------:R-:W-:Y:S01]  /*2f70*/  ISETP.GT.AND P4, PT, R24, R125, PT ;  /* 0x0000007d1800720c */ /* 0x000fe20003f84270 */
[C---:B------:R-:W-:Y:S01]  /*2f80*/  IMAD R14, R17.reuse, 0x4800, R0 ;  /* 0x00004800110e7824 */ /* 0x040fe200078e0200 */
[----:B------:R-:W-:Y:S05]  /*2f90*/  YIELD ;  /* 0x0000000000007946 */ /* 0x000fea0003800000 */
[----:B------:R-:W-:Y:S01]  /*2fa0*/  IMAD R28, R17, 0x4800, R133 ;  /* 0x00004800111c7824 */ /* 0x000fe200078e0285 */
[----:B------:R-:W-:Y:S01]  /*2fb0*/  BSSY B0, `(.L_x_1565) ;  /* 0x00007ef000007945 */ /* 0x000fe20003800000 */
[----:B------:R-:W-:Y:S01]  /*2fc0*/  IMAD R78, R78, R11, R32 ;  /* 0x0000000b4e4e7224 */ /* 0x000fe200078e0220 */
[----:B------:R-:W-:Y:S01]  /*2fd0*/  P2R R122, PR, RZ, 0x10 ;  /* 0x00000010ff7a7803 */ /* 0x000fe20000000000 */
[----:B------:R-:W-:-:S02]  /*2fe0*/  IMAD R29, R14, 0x2, R121 ;  /* 0x000000020e1d7824 */ /* 0x000fc400078e0279 */
[----:B------:R-:W-:Y:S01]  /*2ff0*/  IMAD R28, R28, 0x2, R121 ;  /* 0x000000021c1c7824 */ /* 0x000fe200078e0279 */
[----:B0-----:R-:W-:Y:S06]  /*3000*/  @!P0 BRA `(.L_x_1566) ;  /* 0x0000007400d08947 */ /* 0x001fec0003800000 */
[----:B------:R-:W-:Y:S01]  /*3010*/  SHF.R.S32.HI R79, RZ, 0x1f, R78 ;  /* 0x0000001fff4f7819 */ /* 0x000fe2000001144e */
[----:B------:R-:W-:Y:S01]  /*3020*/  ULDC.64 UR4, c[0x0][0x300] ;  /* 0x0000c00000047ab9 */ /* 0x000fe20000000a00 */
[----:B-----5:R-:W-:Y:S01]  /*3030*/  SHF.R.S32.HI R84, RZ, 0x1f, R77 ;  /* 0x0000001fff547819 */ /* 0x020fe2000001144d */
[----:B------:R-:W-:Y:S01]  /*3040*/  IMAD.WIDE.U32 R12, R78, UR4, RZ ;  /* 0x000000044e0c7c25 */ /* 0x000fe2000f8e00ff */
[----:B------:R-:W-:Y:S02]  /*3050*/  ULDC.U8 UR6, c[0x0][0x410] ;  /* 0x0001040000067ab9 */ /* 0x000fe40000000000 */
[----:B------:R-:W-:Y:S01]  /*3060*/  ISETP.NE.AND P0, PT, RZ, UR6, PT ;  /* 0x00000006ff007c0c */ /* 0x000fe2000bf05270 */
[----:B------:R-:W-:Y:S02]  /*3070*/  IMAD R11, R79, UR4, RZ ;  /* 0x000000044f0b7c24 */ /* 0x000fe4000f8e02ff */
[----:B------:R-:W-:Y:S02]  /*3080*/  IMAD R15, R132, R24, RZ ;  /* 0x00000018840f7224 */ /* 0x000fe400078e02ff */
[----:B------:R-:W-:Y:S01]  /*3090*/  IMAD R11, R78, UR5, R11 ;  /* 0x000000054e0b7c24 */ /* 0x000fe2000f8e020b */
[----:B------:R-:W-:Y:S01]  /*30a0*/  ULDC.64 UR4, c[0x0][0x310] ;  /* 0x0000c40000047ab9 */ /* 0x000fe20000000a00 */
[----:B------:R-:W-:-:S02]  /*30b0*/  IMAD R85, R24, -0x60, R25 ;  /* 0xffffffa018557824 */ /* 0x000fc400078e0219 */
[----:B------:R-:W-:Y:S02]  /*30c0*/  IMAD R14, R84, UR4, RZ ;  /* 0x00000004540e7c24 */ /* 0x000fe4000f8e02ff */
[----:B------:R-:W-:Y:S01]  /*30d0*/  IMAD.IADD R13, R13, 0x1, R11 ;  /* 0x000000010d0d7824 */ /* 0x000fe200078e020b */
[----:B------:R-:W-:Y:S01]  /*30e0*/  VIMNMX R85, R85, 0x60, PT ;  /* 0x0000006055557848 */ /* 0x000fe20003fe0100 */
[C---:B------:R-:W-:Y:S02]  /*30f0*/  IMAD R11, R77.reuse, UR5, R14 ;  /* 0x000000054d0b7c24 */ /* 0x040fe4000f8e020e */
[----:B------:R-:W-:Y:S01]  /*3100*/  IMAD.WIDE.U32 R12, R77, UR4, R12 ;  /* 0x000000044d0c7c25 */ /* 0x000fe2000f8e000c */
[----:B------:R-:W-:-:S03]  /*3110*/  ULDC.64 UR4, c[0x0][0x308] ;  /* 0x0000c20000047ab9 */ /* 0x000fc60000000a00 */
[----:B------:R-:W-:Y:S01]  /*3120*/  IMAD.IADD R13, R13, 0x1, R11 ;  /* 0x000000010d0d7824 */ /* 0x000fe200078e020b */
[----:B------:R-:W-:Y:S01]  /*3130*/  SHF.R.S32.HI R11, RZ, 0x1f, R24 ;  /* 0x0000001fff0b7819 */ /* 0x000fe20000011418 */
[----:B------:R-:W-:Y:S02]  /*3140*/  IMAD R14, R130, R24, RZ ;  /* 0x00000018820e7224 */ /* 0x000fe400078e02ff */
[----:B------:R-:W-:-:S04]  /*3150*/  IMAD.WIDE.U32 R116, R169, UR4, R12 ;  /* 0x00000004a9747c25 */ /* 0x000fc8000f8e000c */
[C---:B------:R-:W-:Y:S02]  /*3160*/  IMAD R31, R11.reuse, R94, R14 ;  /* 0x0000005e0b1f7224 */ /* 0x040fe400078e020e */
[----:B------:R-:W-:Y:S02]  /*3170*/  IMAD R33, R11, R88, R15 ;  /* 0x000000580b217224 */ /* 0x000fe400078e020f */
[----:B------:R-:W-:Y:S01]  /*3180*/  IMAD R11, R169, UR5, R117 ;  /* 0x00000005a90b7c24 */ /* 0x000fe2000f8e0275 */
[----:B------:R-:W-:Y:S01]  /*3190*/  ULDC.64 UR4, c[0x0][0x2e8] ;  /* 0x0000ba0000047ab9 */ /* 0x000fe20000000a00 */
[----:B------:R-:W-:Y:S01]  /*31a0*/  IMAD.WIDE.U32 R14, R94, R24, RZ ;  /* 0x000000185e0e7225 */ /* 0x000fe200078e00ff */
[----:B------:R-:W-:-:S03]  /*31b0*/  LEA R117, P4, R116, UR4, 0x1 ;  /* 0x0000000474757c11 */ /* 0x000fc6000f8808ff */
[----:B------:R-:W-:Y:S01]  /*31c0*/  IMAD.WIDE.U32 R12, R88, R24, RZ ;  /* 0x00000018580c7225 */ /* 0x000fe200078e00ff */
[----:B------:R-:W-:-:S03]  /*31d0*/  LEA.HI.X R116, R116, UR5, R11, 0x1, P4 ;  /* 0x0000000574747c11 */ /* 0x000fc6000a0f0c0b */
        /* <DEDUP_REMOVED lines=21> */
[----:B------:R-:W-:Y:S01]  /*3330*/  IADD3 R35, P0, R92, R12, RZ ;  /* 0x0000000c5c237210 */ /* 0x000fe20007f1e0ff */
[----:B------:R-:W-:Y:S01]  /*3340*/  ULDC.64 UR6, c[0x0][0x400] ;  /* 0x0001000000067ab9 */ /* 0x000fe20000000a00 */
[----:B------:R-:W-:Y:S01]  /*3350*/  CS2R R74, SRZ ;  /* 0x00000000004a7805 */ /* 0x000fe2000001ff00 */
[----:B------:R-:W-:Y:S01]  /*3360*/  IMAD.X R34, R11, 0x1, R104, P5 ;  /* 0x000000010b227824 */ /* 0x000fe200028e0668 */
[----:B------:R-:W-:Y:S01]  /*3370*/  LEA R32, P5, R33, UR4, 0x1 ;  /* 0x0000000421207c11 */ /* 0x000fe2000f8a08ff */
[----:B------:R-:W-:Y:S01]  /*3380*/  IMAD.X R36, R82, 0x1, R103, P0 ;  /* 0x0000000152247824 */ /* 0x000fe200000e0667 */
[----:B------:R-:W-:Y:S02]  /*3390*/  ISETP.GE.AND P0, PT, R162, R123, PT ;  /* 0x0000007ba200720c */ /* 0x000fe40003f06270 */
[----:B------:R-:W-:-:S02]  /*33a0*/  CS2R R70, SRZ ;  /* 0x0000000000467805 */ /* 0x000fc4000001ff00 */
[----:B------:R-:W-:Y:S02]  /*33b0*/  LEA.HI.X R33, R33, UR5, R34, 0x1, P5 ;  /* 0x0000000521217c11 */ /* 0x000fe4000a8f0c22 */
[----:B------:R-:W-:Y:S02]  /*33c0*/  CS2R R80, SRZ ;  /* 0x0000000000507805 */ /* 0x000fe4000001ff00 */
[C---:B------:R-:W-:Y:S02]  /*33d0*/  LEA R34, P5, R35.reuse, UR6, 0x1 ;  /* 0x0000000623227c11 */ /* 0x040fe4000f8a08ff */
[----:B------:R-:W-:Y:S02]  /*33e0*/  CS2R R72, SRZ ;  /* 0x0000000000487805 */ /* 0x000fe4000001ff00 */
[----:B------:R-:W-:Y:S02]  /*33f0*/  LEA.HI.X R35, R35, UR7, R36, 0x1, P5 ;  /* 0x0000000723237c11 */ /* 0x000fe4000a8f0c24 */
[-C--:B------:R-:W-:Y:S01]  /*3400*/  ISETP.GE.AND P5, PT, R179, R123.reuse, PT ;  /* 0x0000007bb300720c */ /* 0x080fe20003fa6270 */
[----:B------:R0:W5:Y:S04]  /*3410*/  @!P0 LDG.E.64 R74, desc[UR60][R32.64] ;  /* 0x0000003c204a8981 */ /* 0x000168000c1e1b00 */
[----:B------:R0:W5:Y:S01]  /*3420*/  @!P0 LDG.E.64 R80, desc[UR60][R34.64] ;  /* 0x0000003c22508981 */ /* 0x000162000c1e1b00 */
[----:B------:R-:W-:-:S07]  /*3430*/  ISETP.GE.AND P0, PT, R177, R123, PT ;  /* 0x0000007bb100720c */ /* 0x000fce0003f06270 */
[----:B------:R0:W5:Y:S04]  /*3440*/  @!P5 LDG.E.64 R70, desc[UR60][R32.64+0x20] ;  /* 0x0000203c2046d981 */ /* 0x000168000c1e1b00 */
[----:B------:R0:W5:Y:S01]  /*3450*/  @!P5 LDG.E.64 R72, desc[UR60][R34.64+0x20] ;  /* 0x0000203c2248d981 */ /* 0x000162000c1e1b00 */
[----:B------:R-:W-:Y:S02]  /*3460*/  ISETP.GE.AND P5, PT, R178, R123, PT ;  /* 0x0000007bb200720c */ /* 0x000fe40003fa6270 */
[----:B------:R-:W-:Y:S02]  /*3470*/  CS2R R66, SRZ ;  /* 0x0000000000427805 */ /* 0x000fe4000001ff00 */
[----:B------:R-:W-:Y:S02]  /*3480*/  CS2R R68, SRZ ;  /* 0x0000000000447805 */ /* 0x000fe4000001ff00 */
[----:B------:R-:W-:-:S02]  /*3490*/  CS2R R62, SRZ ;  /* 0x00000000003e7805 */ /* 0x000fc4000001ff00 */
[----:B------:R-:W-:Y:S01]  /*34a0*/  CS2R R64, SRZ ;  /* 0x0000000000407805 */ /* 0x000fe2000001ff00 */
[----:B------:R0:W5:Y:S04]  /*34b0*/  @!P0 LDG.E.64 R66, desc[UR60][R32.64+0x40] ;  /* 0x0000403c20428981 */ /* 0x000168000c1e1b00 */
[----:B------:R0:W5:Y:S01]  /*34c0*/  @!P0 LDG.E.64 R68, desc[UR60][R34.64+0x40] ;  /* 0x0000403c22448981 */ /* 0x000162000c1e1b00 */
[----:B------:R-:W-:-:S03]  /*34d0*/  ISETP.GE.AND P0, PT, R176, R123, PT ;  /* 0x0000007bb000720c */ /* 0x000fc60003f06270 */
        /* <DEDUP_REMOVED lines=8> */
[----:B------:R0:W5:Y:S04]  /*3560*/  @!P0 LDG.E.64 R60, desc[UR60][R34.64+0x80] ;  /* 0x0000803c223c8981 */ /* 0x000168000c1e1b00 */
[----:B------:R0:W5:Y:S04]  /*3570*/  @!P5 LDG.E.64 R54, desc[UR60][R32.64+0xa0] ;  /* 0x0000a03c2036d981 */ /* 0x000168000c1e1b00 */
[----:B------:R0:W5:Y:S02]  /*3580*/  @!P5 LDG.E.64 R56, desc[UR60][R34.64+0xa0] ;  /* 0x0000a03c2238d981 */ /* 0x000164000c1e1b00 */
.L_x_1569:
[----:B------:R-:W-:Y:S05]  /*3590*/  BSYNC B1 ;  /* 0x0000000000017941 */ /* 0x000fea0003800000 */
.L_x_1568:
        /* <DEDUP_REMOVED lines=12> */
[----:B------:R-:W-:Y:S01]  /*3660*/  CS2R R48, SRZ ;  /* 0x0000000000307805 */ /* 0x000fe2000001ff00 */
[----:B-----5:R-:W-:Y:S01]  /*3670*/  IMAD.MOV.U32 R83, RZ, RZ, R54 ;  /* 0x000000ffff537224 */ /* 0x020fe200078e0036 */
[----:B------:R-:W-:Y:S01]  /*3680*/  CS2R R52, SRZ ;  /* 0x0000000000347805 */ /* 0x000fe2000001ff00 */
[----:B------:R-:W-:Y:S06]  /*3690*/  @P5 BRA `(.L_x_1571) ;  /* 0x0000000000a05947 */ /* 0x000fec0003800000 */
[----:B------:R-:W-:Y:S01]  /*36a0*/  IADD3 R14, P0, P6, R98, R14, R106 ;  /* 0x0000000e620e7210 */ /* 0x000fe20007e1e06a */
[----:B------:R-:W-:Y:S01]  /*36b0*/  ULDC.64 UR4, c[0x0][0x3e8] ;  /* 0x0000fa0000047ab9 */ /* 0x000fe20000000a00 */
[----:B------:R-:W-:Y:S01]  /*36c0*/  ULDC.64 UR6, c[0x0][0x400] ;  /* 0x0001000000067ab9 */ /* 0x000fe20000000a00 */
[----:B------:R-:W-:Y:S02]  /*36d0*/  CS2R R50, SRZ ;  /* 0x0000000000327805 */ /* 0x000fe4000001ff00 */
[----:B------:R-:W-:Y:S02]  /*36e0*/  IADD3.X R13, R104, R11, R105, P0, P6 ;  /* 0x0000000b680d7210 */ /* 0x000fe400007ec469 */
[----:B------:R-:W-:Y:S02]  /*36f0*/  CS2R R52, SRZ ;  /* 0x0000000000347805 */ /* 0x000fe4000001ff00 */
[----:B------:R-:W-:-:S04]  /*3700*/  IADD3 R11, P0, P6, R92, R12, R108 ;  /* 0x0000000c5c0b7210 */ /* 0x000fc80007e1e06c */
[----:B------:R-:W-:Y:S02]  /*3710*/  IADD3.X R82, R103, R82, R107, P0, P6 ;  /* 0x0000005267527210 */ /* 0x000fe400007ec46b */
[----:B------:R-:W-:-:S04]  /*3720*/  LEA R12, P0, R14, UR4, 0x1 ;  /* 0x000000040e0c7c11 */ /* 0x000fc8000f8008ff */
[----:B------:R-:W-:Y:S02]  /*3730*/  LEA.HI.X R13, R14, UR5, R13, 0x1, P0 ;  /* 0x000000050e0d7c11 */ /* 0x000fe400080f0c0d */
        /* <DEDUP_REMOVED lines=30> */
.L_x_1571:
[----:B------:R-:W-:Y:S05]  /*3920*/  BSYNC B1 ;  /* 0x0000000000017941 */ /* 0x000fea0003800000 */
.L_x_1570:
[----:B------:R-:W2:Y:S01]  /*3930*/  LDL R11, [R1+0x30] ;  /* 0x00003000010b7983 */ /* 0x000ea20000100800 */
[----:B0-----:R-:W-:Y:S02]  /*3940*/  IMAD.MOV.U32 R12, RZ, RZ, R58 ;  /* 0x000000ffff0c7224 */ /* 0x001fe400078e003a */
[----:B------:R-:W-:Y:S02]  /*3950*/  IMAD.MOV.U32 R13, RZ, RZ, R55 ;  /* 0x000000ffff0d7224 */ /* 0x000fe400078e0037 */
        /* <DEDUP_REMOVED lines=10> */
[----:B------:R-:W-:-:S03]  /*3a00*/  IMAD.MOV.U32 R13, RZ, RZ, R74 ;  /* 0x000000ffff0d7224 */ /* 0x000fc600078e004a */
[----:B------:R-:W-:Y:S01]  /*3a10*/  PRMT R192, R192, 0x5410, R12 ;  /* 0x00005410c0c07816 */ /* 0x000fe2000000000c */
[----:B------:R-:W-:Y:S01]  /*3a20*/  IMAD.MOV.U32 R12, RZ, RZ, R56 ;  /* 0x000000ffff0c7224 */ /* 0x000fe200078e0038 */
[----:B------:R-:W-:Y:S02]  /*3a30*/  PRMT R144, R14, 0x5410, R13 ;  /* 0x000054100e907816 */ /* 0x000fe4000000000d */
[----:B--2---:R-:W-:Y:S01]  /*3a40*/  R2UR UR4, R11 ;  /* 0x000000000b0472ca */ /* 0x004fe200000e0000 */
[----:B------:R-:W-:-:S05]  /*3a50*/  IMAD.MOV.U32 R11, RZ, RZ, R59 ;  /* 0x000000ffff0b7224 */ /* 0x000fca00078e003b */
[----:B------:R-:W-:Y:S01]  /*3a60*/  PRMT R156, R11, 0x7610, R156 ;  /* 0x000076100b9c7816 */ /* 0x000fe2000000009c */
[----:B------:R-:W-:-:S05]  /*3a70*/  IMAD.MOV.U32 R11, RZ, RZ, R66 ;  /* 0x000000ffff0b7224 */ /* 0x000fca00078e0042 */
[----:B------:R-:W-:Y:S01]  /*3a80*/  PRMT R189, R189, 0x5410, R11 ;  /* 0x00005410bdbd7816 */ /* 0x000fe2000000000b */
[----:B------:R-:W-:Y:S01]  /*3a90*/  IMAD.MOV.U32 R11, RZ, RZ, R70 ;  /* 0x000000ffff0b7224 */ /* 0x000fe200078e0046 */
[----:B------:R-:W-:-:S04]  /*3aa0*/  UISETP.NE.AND UP0, UPT, UR4, 0x3, UPT ;  /* 0x000000030400788c */ /* 0x000fc8000bf05270 */
[----:B------:R-:W-:Y:S01]  /*3ab0*/  PRMT R191, R191, 0x5410, R11 ;  /* 0x00005410bfbf7816 */ /* 0x000fe2000000000b */
[----:B------:R-:W-:Y:S01]  /*3ac0*/  IMAD.MOV.U32 R11, RZ, RZ, R57 ;  /* 0x000000ffff0b7224 */ /* 0x000fe200078e0039 */
[----:B------:R-:W-:-:S04]  /*3ad0*/  PLOP3.LUT P0, PT, PT, PT, UP0, 0x80, 0x0 ;  /* 0x000000000000781c */ /* 0x000fc80003f0f008 */
        /* <DEDUP_REMOVED lines=20> */
[----:B-----5:R-:W-:Y:S02]  /*3c20*/  IMAD.MOV.U32 R12, RZ, RZ, R30 ;  /* 0x000000ffff0c7224 */ /* 0x020fe400078e001e */
        /* <DEDUP_REMOVED lines=40> */
.L_x_1572:
[----:B------:R-:W-:Y:S01]  /*3eb0*/  IMAD R86, R17, 0x8, R2 ;  /* 0x0000000811567824 */ /* 0x000fe200078e0202 */
[----:B------:R-:W-:Y:S01]  /*3ec0*/  SHF.L.U32 R87, R175, 0x1f, RZ ;  /* 0x0000001faf577819 */ /* 0x000fe200000006ff */
[----:B------:R-:W-:Y:S03]  /*3ed0*/  BSSY B1, `(.L_x_1573) ;  /* 0x0000003000017945 */ /* 0x000fe60003800000 */
[----:B------:R-:W0:Y:S02]  /*3ee0*/  SYNCS.PHASECHK.TRANS64.TRYWAIT P6, [R86+URZ+0x2a890], R87 ;  /* 0x02a89057560075a7 */ /* 0x000e2400080c017f */
[----:B0-----:R-:W-:Y:S05]  /*3ef0*/  @!P6 BRA `(.L_x_1574) ;  /* 0x0000026c00fce947 */ /* 0x001fea0003800000 */
.L_x_1996:
[----:B------:R-:W-:Y:S05]  /*3f00*/  BSYNC B1 ;  /* 0x0000000000017941 */ /* 0x000fea0003800000 */
.L_x_1573:
[----:B------:R-:W-:-:S03]  /*3f10*/  UMOV UR4, 0xffffffff ;  /* 0xffffffff00047882 */ /* 0x000fc60000000000 */
[----:B------:R-:W-:Y:S05]  /*3f20*/  BRA.DIV UR4, `(.L_x_1575) ;  /* 0x0000027204047947 */ /* 0x000fea000b800000 */
[----:B------:R1:W2:Y:S04]  /*3f30*/  SHFL.IDX PT, R82, R116, RZ, 0x1c1f ;  /* 0x001c1fff74527589 */ /* 0x0002a800000e0000 */
[----:B------:R1:W3:Y:S02]  /*3f40*/  SHFL.IDX PT, R11, R117, RZ, 0x1c1f ;  /* 0x001c1fff750b7589 */ /* 0x0002e400000e0000 */
.L_x_2000:
        /* <DEDUP_REMOVED lines=13> */
[C---:B------:R-:W-:Y:S02]  /*4020*/  PRMT R81, R145.reuse, 0x5410, R75 ;  /* 0x0000541091517816 */ /* 0x040fe4000000004b */
[----:B------:R-:W-:-:S02]  /*4030*/  PRMT R75, R145, 0x5432, R80 ;  /* 0x00005432914b7816 */ /* 0x000fc40000000050 */
[C---:B------:R-:W-:Y:S02]  /*4040*/  PRMT R74, R144.reuse, 0x5432, R74 ;  /* 0x00005432904a7816 */ /* 0x040fe4000000004a */
[----:B0-----:R-:W-:Y:S02]  /*4050*/  LOP3.LUT R146, R13, 0xffff0000, RZ, 0xc0, !PT ;  /* 0xffff00000d927812 */ /* 0x001fe400078ec0ff */
[C---:B------:R-:W-:Y:S01]  /*4060*/  LOP3.LUT R145, R81.reuse, 0xffff0000, RZ, 0xc0, !PT ;  /* 0xffff000051917812 */ /* 0x040fe200078ec0ff */
[----:B------:R-:W-:Y:S01]  /*4070*/  IMAD.U32 R81, R81, 0x10000, RZ ;  /* 0x0001000051517824 */ /* 0x000fe200078e00ff */
[----:B------:R-:W-:Y:S01]  /*4080*/  PRMT R143, R144, 0x5410, R143 ;  /* 0x00005410908f7816 */ /* 0x000fe2000000008f */
[----:B------:R-:W-:Y:S01]  /*4090*/  IMAD.U32 R144, R13, 0x10000, RZ ;  /* 0x000100000d907824 */ /* 0x000fe200078e00ff */
[----:B------:R-:W-:Y:S01]  /*40a0*/  LOP3.LUT R13, R74, 0xffff0000, RZ, 0xc0, !PT ;  /* 0xffff00004a0d7812 */ /* 0x000fe200078ec0ff */
[----:B------:R-:W-:Y:S01]  /*40b0*/  FMUL.FTZ R80, R146, R145 ;  /* 0x0000009192507220 */ /* 0x000fe20000410000 */
[----:B------:R-:W-:-:S03]  /*40c0*/  IMAD.U32 R74, R74, 0x10000, RZ ;  /* 0x000100004a4a7824 */ /* 0x000fc600078e00ff */
        /* <DEDUP_REMOVED lines=32> */
.L_x_1581:
[----:B------:R-:W-:Y:S05]  /*42d0*/  BSYNC B3 ;  /* 0x0000000000037941 */ /* 0x000fea0003800000 */
.L_x_1580:
[----:B---3--:R-:W-:-:S04]  /*42e0*/  LEA R74, P4, R18, R11, 0x1 ;  /* 0x0000000b124a7211 */ /* 0x008fc800078808ff */
[----:B--2---:R-:W-:-:S05]  /*42f0*/  LEA.HI.X R75, R18, R82, R19, 0x1, P4 ;  /* 0x00000052124b7211 */ /* 0x004fca00020f0c13 */
[----:B0-----:R4:W-:Y:S04]  /*4300*/  ST.E.128 desc[UR60][R74.64], R12 ;  /* 0x0000000c4a007985 */ /* 0x0019e8000c101d3c */
.L_x_1579:
[----:B------:R-:W-:Y:S05]  /*4310*/  BSYNC B2 ;  /* 0x0000000000027941 */ /* 0x000fea0003800000 */
.L_x_1578:
        /* <DEDUP_REMOVED lines=54> */
.L_x_1585:
[----:B------:R-:W-:Y:S05]  /*4680*/  BSYNC B3 ;  /* 0x0000000000037941 */ /* 0x000fea0003800000 */
.L_x_1584:
[----:B------:R-:W-:Y:S02]  /*4690*/  IMAD.SHL.U32 R72, R170, 0x8, RZ ;  /* 0x00000008aa487824 */ /* 0x000fe400078e00ff */
[----:B---3--:R-:W-:Y:S02]  /*46a0*/  IMAD.MOV.U32 R70, RZ, RZ, R11 ;  /* 0x000000ffff467224 */ /* 0x008fe400078e000b */
[----:B--2---:R-:W-:Y:S02]  /*46b0*/  IMAD.MOV.U32 R71, RZ, RZ, R82 ;  /* 0x000000ffff477224 */ /* 0x004fe400078e0052 */
[----:B------:R-:W-:-:S05]  /*46c0*/  IMAD.WIDE R70, R72, 0x2, R70 ;  /* 0x0000000248467825 */ /* 0x000fca00078e0246 */
[----:B0-----:R0:W-:Y:S02]  /*46d0*/  ST.E.128 desc[UR60][R70.64], R12 ;  /* 0x0000000c46007985 */ /* 0x0011e4000c101d3c */
.L_x_1583:
[----:B------:R-:W-:Y:S05]  /*46e0*/  BSYNC B2 ;  /* 0x0000000000027941 */ /* 0x000fea0003800000 */
.L_x_1582:
        /* <DEDUP_REMOVED lines=54> */
.L_x_1589:
[----:B------:R-:W-:Y:S05]  /*4a50*/  BSYNC B3 ;  /* 0x0000000000037941 */ /* 0x000fea0003800000 */
.L_x_1588:
[----:B------:R-:W-:Y:S02]  /*4a60*/  IMAD.SHL.U32 R68, R171, 0x8, RZ ;  /* 0x00000008ab447824 */ /* 0x000fe400078e00ff */
[----:B---3--:R-:W-:Y:S02]  /*4a70*/  IMAD.MOV.U32 R66, RZ, RZ, R11 ;  /* 0x000000ffff427224 */ /* 0x008fe400078e000b */
[----:B--2---:R-:W-:Y:S02]  /*4a80*/  IMAD.MOV.U32 R67, RZ, RZ, R82 ;  /* 0x000000ffff437224 */ /* 0x004fe400078e0052 */
[----:B------:R-:W-:-:S05]  /*4a90*/  IMAD.WIDE R66, R68, 0x2, R66 ;  /* 0x0000000244427825 */ /* 0x000fca00078e0242 */
[----:B----4-:R0:W-:Y:S02]  /*4aa0*/  ST.E.128 desc[UR60][R66.64], R12 ;  /* 0x0000000c42007985 */ /* 0x0101e4000c101d3c */
.L_x_1587:
[----:B------:R-:W-:Y:S05]  /*4ab0*/  BSYNC B2 ;  /* 0x0000000000027941 */ /* 0x000fea0003800000 */
.L_x_1586:
[----:B------:R-:W-:Y:S01]  /*4ac0*/  ISETP.NE.AND P4, PT, R26, RZ, PT ;  /* 0x000000ff1a00720c */ /* 0x000fe20003f85270 */
[----:B------:R-:W-:-:S12]  /*4ad0*/  BSSY B2, `(.L_x_1590) ;  /* 0x000003a000027945 */ /* 0x000fd80003800000 */
[----:B------:R-:W-:Y:S05]  /*4ae0*/  @!P4 BRA `(.L_x_1591) ;  /* 0x0000000000e0c947 */ /* 0x000fea0003800000 */
[----:B0---4-:R0:W4:Y:S01]  /*4af0*/  LDS.128 R12, [R28+0x3000] ;  /* 0x003000001c0c7984 */ /* 0x0111220000000c00 */
[----:B------:R-:W-:Y:S01]  /*4b00*/  ISETP.GE.AND P4, PT, R178, R123, PT ;  /* 0x0000007bb200720c */ /* 0x000fe20003f86270 */
[----:B------:R-:W-:-:S12]  /*4b10*/  BSSY B3, `(.L_x_1592) ;  /* 0x0000032000037945 */ /* 0x000fd80003800000 */
[----:B0-----:R-:W-:Y:S05]  /*4b20*/  @P4 BRA `(.L_x_1593) ;  /* 0x0000000000c04947 */ /* 0x001fea0003800000 */
[--C-:B------:R-:W-:Y:S02]  /*4b30*/  SHF.R.U64 R62, R62, 0x10, R63.reuse ;  /* 0x000000103e3e7819 */ /* 0x100fe4000000123f */
[----:B------:R-:W-:Y:S02]  /*4b40*/  SHF.R.U32.HI R66, RZ, 0x10, R63 ;  /* 0x00000010ff427819 */ /* 0x000fe4000001163f */
[--C-:B------:R-:W-:Y:S02]  /*4b50*/  SHF.R.U64 R63, R64, 0x10, R65.reuse ;  /* 0x00000010403f7819 */ /* 0x100fe40000001241 */
[----:B------:R-:W-:Y:S02]  /*4b60*/  SHF.R.U32.HI R67, RZ, 0x10, R65 ;  /* 0x00000010ff437819 */ /* 0x000fe40000011641 */
[----:B------:R-:W-:Y:S01]  /*4b70*/  PRMT R65, R159, 0x5432, R63 ;  /* 0x000054329f417816 */ /* 0x000fe2000000003f */
[----:B----4-:R-:W-:Y:S01]  /*4b80*/  IMAD.U32 R63, R13, 0x10000, RZ ;  /* 0x000100000d3f7824 */ /* 0x010fe200078e00ff */
[----:B------:R-:W-:-:S02]  /*4b90*/  PRMT R62, R159, 0x5410, R62 ;  /* 0x000054109f3e7816 */ /* 0x000fc4000000003e */
[----:B------:R-:W-:Y:S02]  /*4ba0*/  LOP3.LUT R70, R13, 0xffff0000, RZ, 0xc0, !PT ;  /* 0xffff00000d467812 */ /* 0x000fe400078ec0ff */
[C---:B------:R-:W-:Y:S01]  /*4bb0*/  LOP3.LUT R68, R65.reuse, 0xffff0000, RZ, 0xc0, !PT ;  /* 0xffff000041447812 */ /* 0x040fe200078ec0ff */
[----:B------:R-:W-:Y:S01]  /*4bc0*/  IMAD.U32 R65, R65, 0x10000, RZ ;  /* 0x0001000041417824 */ /* 0x000fe200078e00ff */
[C---:B------:R-:W-:Y:S01]  /*4bd0*/  LOP3.LUT R64, R62.reuse, 0xffff0000, RZ, 0xc0, !PT ;  /* 0xffff00003e407812 */ /* 0x040fe200078ec0ff */
[----:B------:R-:W-:Y:S02]  /*4be0*/  IMAD.U32 R62, R62, 0x10000, RZ ;  /* 0x000100003e3e7824 */ /* 0x000fe400078e00ff */
[C---:B------:R-:W-:Y:S02]  /*4bf0*/  FMUL.FTZ R69, R70.reuse, R68 ;  /* 0x0000004446457220 */ /* 0x040fe40000410000 */
[-C--:B------:R-:W-:Y:S02]  /*4c00*/  FMUL.FTZ R13, R70, R64.reuse ;  /* 0x00000040460d7220 */ /* 0x080fe40000410000 */
[----:B------:R-:W-:-:S02]  /*4c10*/  FFMA.FTZ R64, R63, R64, -R69 ;  /* 0x000000403f407223 */ /* 0x000fc40000010845 */
[----:B------:R-:W-:Y:S01]  /*4c20*/  FFMA.FTZ R63, R63, R68, R13 ;  /* 0x000000443f3f7223 */ /* 0x000fe2000001000d */
[C---:B------:R-:W-:Y:S02]  /*4c30*/  PRMT R13, R158.reuse, 0x5432, R66 ;  /* 0x000054329e0d7816 */ /* 0x040fe40000000042 */
[----:B------:R-:W-:Y:S02]  /*4c40*/  PRMT R66, R158, 0x5410, R67 ;  /* 0x000054109e427816 */ /* 0x000fe40000000043 */
[----:B------:R-:W-:Y:S01]  /*4c50*/  LOP3.LUT R68, R14, 0xffff0000, RZ, 0xc0, !PT ;  /* 0xffff00000e447812 */ /* 0x000fe200078ec0ff */
[C---:B------:R-:W-:Y:S01]  /*4c60*/  IMAD.U32 R69, R13.reuse, 0x10000, RZ ;  /* 0x000100000d457824 */ /* 0x040fe200078e00ff */
[----:B------:R-:W-:Y:S01]  /*4c70*/  LOP3.LUT R13, R13, 0xffff0000, RZ, 0xc0, !PT ;  /* 0xffff00000d0d7812 */ /* 0x000fe200078ec0ff */
        /* <DEDUP_REMOVED lines=14> */
[C---:B------:R-:W-:Y:S01]  /*4d60*/  LOP3.LUT R13, R12.reuse, 0xffff0000, RZ, 0xc0, !PT ;  /* 0xffff00000c0d7812 */ /* 0x040fe200078ec0ff */
[----:B------:R-:W-:Y:S01]  /*4d70*/  FFMA.FTZ R14, R15, R66, R14 ;  /* 0x000000420f0e7223 */ /* 0x000fe2000001000e */
[----:B------:R-:W-:-:S03]  /*4d80*/  IMAD.U32 R12, R12, 0x10000, RZ ;  /* 0x000100000c0c7824 */ /* 0x000fc600078e00ff */
[C---:B------:R-:W-:Y:S01]  /*4d90*/  FMUL.FTZ R15, R13.reuse, R65 ;  /* 0x000000410d0f7220 */ /* 0x040fe20000410000 */
[-C--:B------:R-:W-:Y:S01]  /*4da0*/  FMUL.FTZ R13, R13, R62.reuse ;  /* 0x0000003e0d0d7220 */ /* 0x080fe20000410000 */
[----:B------:R-:W-:Y:S02]  /*4db0*/  F2FP.BF16.F32.PACK_AB R14, R14, R67 ;  /* 0x000000430e0e723e */ /* 0x000fe400000010ff */
[C---:B------:R-:W-:Y:S01]  /*4dc0*/  FFMA.FTZ R15, R12.reuse, R62, -R15 ;  /* 0x0000003e0c0f7223 */ /* 0x040fe2000001080f */
[----:B------:R-:W-:-:S05]  /*4dd0*/  FFMA.FTZ R13, R12, R65, R13 ;  /* 0x000000410c0d7223 */ /* 0x000fca000001000d */
[----:B------:R-:W-:Y:S01]  /*4de0*/  F2FP.BF16.F32.PACK_AB R13, R13, R15 ;  /* 0x0000000f0d0d723e */ /* 0x000fe200000010ff */
[----:B------:R-:W-:Y:S02]  /*4df0*/  IMAD.MOV.U32 R15, RZ, RZ, R14 ;  /* 0x000000ffff0f7224 */ /* 0x000fe400078e000e */
[----:B------:R-:W-:Y:S02]  /*4e00*/  IMAD.MOV.U32 R14, RZ, RZ, R68 ;  /* 0x000000ffff0e7224 */ /* 0x000fe400078e0044 */
[----:B------:R-:W-:Y:S02]  /*4e10*/  IMAD.MOV.U32 R12, RZ, RZ, R13 ;  /* 0x000000ffff0c7224 */ /* 0x000fe400078e000d */
[----:B------:R-:W-:-:S07]  /*4e20*/  IMAD.MOV.U32 R13, RZ, RZ, R63 ;  /* 0x000000ffff0d7224 */ /* 0x000fce00078e003f */
.L_x_1593:
[----:B------:R-:W-:Y:S05]  /*4e30*/  BSYNC B3 ;  /* 0x0000000000037941 */ /* 0x000fea0003800000 */
.L_x_1592:
[----:B---3--:R-:W-:-:S04]  /*4e40*/  LEA R62, P4, R22, R11, 0x1 ;  /* 0x0000000b163e7211 */ /* 0x008fc800078808ff */
[----:B--2---:R-:W-:-:S05]  /*4e50*/  LEA.HI.X R63, R22, R82, R173, 0x1, P4 ;  /* 0x00000052163f7211 */ /* 0x004fca00020f0cad */
[----:B----4-:R0:W-:Y:S04]  /*4e60*/  ST.E.128 desc[UR60][R62.64], R12 ;  /* 0x0000000c3e007985 */ /* 0x0101e8000c101d3c */
.L_x_1591:
[----:B------:R-:W-:Y:S05]  /*4e70*/  BSYNC B2 ;  /* 0x0000000000027941 */ /* 0x000fea0003800000 */
.L_x_1590:
[----:B------:R-:W-:Y:S01]  /*4e80*/  ISETP.NE.AND P4, PT, R27, RZ, PT ;  /* 0x000000ff1b00720c */ /* 0x000fe20003f85270 */
[----:B------:R-:W-:-:S12]  /*4e90*/  BSSY B2, `(.L_x_1594) ;  /* 0x0000039000027945 */ /* 0x000fd80003800000 */
[----:B------:R-:W-:Y:S05]  /*4ea0*/  @!P4 BRA `(.L_x_1595) ;  /* 0x0000000000dcc947 */ /* 0x000fea0003800000 */
[----:B0---4-:R0:W4:Y:S01]  /*4eb0*/  LDS.128 R12, [R29+0x6000] ;  /* 0x006000001d0c7984 */ /* 0x0111220000000c00 */
[----:B------:R-:W-:Y:S01]  /*4ec0*/  ISETP.GE.AND P4, PT, R176, R123, PT ;  /* 0x0000007bb000720c */ /* 0x000fe20003f86270 */
[----:B------:R-:W-:-:S12]  /*4ed0*/  BSSY B3, `(.L_x_1596) ;  /* 0x0000031000037945 */ /* 0x000fd80003800000 */
[----:B0-----:R-:W-:Y:S05]  /*4ee0*/  @P4 BRA `(.L_x_1597) ;  /* 0x0000000000bc4947 */ /* 0x001fea0003800000 */
[----:B------:R-:W-:Y:S02]  /*4ef0*/  SHF.R.U64 R58, R58, 0x10, R59 ;  /* 0x000000103a3a7819 */ /* 0x000fe4000000123b */
[--C-:B------:R-:W-:Y:S02]  /*4f00*/  SHF.R.U64 R62, R60, 0x10, R61.reuse ;  /* 0x000000103c3e7819 */ /* 0x100fe4000000123d */
[C---:B------:R-:W-:Y:S02]  /*4f10*/  PRMT R58, R157.reuse, 0x5432, R58 ;  /* 0x000054329d3a7816 */ /* 0x040fe4000000003a */
[----:B------:R-:W-:Y:S02]  /*4f20*/  PRMT R157, R157, 0x5410, R62 ;  /* 0x000054109d9d7816 */ /* 0x000fe4000000003e */
[----:B------:R-:W-:Y:S02]  /*4f30*/  SHF.R.U32.HI R60, RZ, 0x10, R61 ;  /* 0x00000010ff3c7819 */ /* 0x000fe4000001163d */
[C---:B----4-:R-:W-:Y:S01]  /*4f40*/  LOP3.LUT R64, R13.reuse, 0xffff0000, RZ, 0xc0, !PT ;  /* 0xffff00000d407812 */ /* 0x050fe200078ec0ff */
[----:B------:R-:W-:Y:S01]  /*4f50*/  IMAD.U32 R13, R13, 0x10000, RZ ;  /* 0x000100000d0d7824 */ /* 0x000fe200078e00ff */
[C---:B------:R-:W-:Y:S01]  /*4f60*/  LOP3.LUT R61, R157.reuse, 0xffff0000, RZ, 0xc0, !PT ;  /* 0xffff00009d3d7812 */ /* 0x040fe200078ec0ff */
[----:B------:R-:W-:Y:S01]  /*4f70*/  IMAD.U32 R157, R157, 0x10000, RZ ;  /* 0x000100009d9d7824 */ /* 0x000fe200078e00ff */
[C---:B------:R-:W-:Y:S01]  /*4f80*/  LOP3.LUT R62, R58.reuse, 0xffff0000, RZ, 0xc0, !PT ;  /* 0xffff00003a3e7812 */ /* 0x040fe200078ec0ff */
[----:B------:R-:W-:Y:S01]  /*4f90*/  IMAD.U32 R58, R58, 0x10000, RZ ;  /* 0x000100003a3a7824 */ /* 0x000fe200078e00ff */
[----:B------:R-:W-:Y:S01]  /*4fa0*/  SHF.R.U32.HI R59, RZ, 0x10, R59 ;  /* 0x00000010ff3b7819 */ /* 0x000fe2000001163b */
[-C--:B------:R-:W-:Y:S01]  /*4fb0*/  FMUL.FTZ R63, R64, R61.reuse ;  /* 0x0000003d403f7220 */ /* 0x080fe20000410000 */
[----:B------:R-:W-:Y:S01]  /*4fc0*/  PRMT R60, R156, 0x5432, R60 ;  /* 0x000054329c3c7816 */ /* 0x000fe2000000003c */
[-C--:B------:R-:W-:Y:S01]  /*4fd0*/  FMUL.FTZ R64, R64, R62.reuse ;  /* 0x0000003e40407220 */ /* 0x080fe20000410000 */
[----:B------:R-:W-:Y:S01]  /*4fe0*/  PRMT R59, R156, 0x5410, R59 ;  /* 0x000054109c3b7816 */ /* 0x000fe2000000003b */
[C---:B------:R-:W-:Y:S01]  /*4ff0*/  FFMA.FTZ R63, R13.reuse, R62, -R63 ;  /* 0x0000003e0d3f7223 */ /* 0x040fe2000001083f */
[----:B------:R-:W-:Y:S01]  /*5000*/  LOP3.LUT R65, R14, 0xffff0000, RZ, 0xc0, !PT ;  /* 0xffff00000e417812 */ /* 0x000fe200078ec0ff */
[----:B------:R-:W-:Y:S01]  /*5010*/  FFMA.FTZ R64, R13, R61, R64 ;  /* 0x0000003d0d407223 */ /* 0x000fe20000010040 */
[C---:B------:R-:W-:Y:S01]  /*5020*/  IMAD.U32 R61, R60.reuse, 0x10000, RZ ;  /* 0x000100003c3d7824 */ /* 0x040fe200078e00ff */
[----:B------:R-:W-:Y:S01]  /*5030*/  LOP3.LUT R60, R60, 0xffff0000, RZ, 0xc0, !PT ;  /* 0xffff00003c3c7812 */ /* 0x000fe200078ec0ff */
[C---:B------:R-:W-:Y:S01]  /*5040*/  IMAD.U32 R62, R59.reuse, 0x10000, RZ ;  /* 0x000100003b3e7824 */ /* 0x040fe200078e00ff */
[----:B------:R-:W-:Y:S01]  /*5050*/  LOP3.LUT R59, R59, 0xffff0000, RZ, 0xc0, !PT ;  /* 0xffff00003b3b7812 */ /* 0x000fe200078ec0ff */
[----:B------:R-:W-:-:S02]  /*5060*/  IMAD.U32 R13, R14, 0x10000, RZ ;  /* 0x000100000e0d7824 */ /* 0x000fc400078e00ff */
        /* <DEDUP_REMOVED lines=23> */
.L_x_1597:
[----:B------:R-:W-:Y:S05]  /*51e0*/  BSYNC B3 ;  /* 0x0000000000037941 */ /* 0x000fea0003800000 */
.L_x_1596:
[----:B---3--:R-:W-:-:S04]  /*51f0*/  LEA R58, P4, R160, R11, 0x1 ;  /* 0x0000000ba03a7211 */ /* 0x008fc800078808ff */
[----:B--2---:R-:W-:-:S05]  /*5200*/  LEA.HI.X R59, R160, R82, R184, 0x1, P4 ;  /* 0x00000052a03b7211 */ /* 0x004fca00020f0cb8 */
[----:B----4-:R0:W-:Y:S04]  /*5210*/  ST.E.128 desc[UR60][R58.64], R12 ;  /* 0x0000000c3a007985 */ /* 0x0101e8000c101d3c */
.L_x_1595:
[----:B------:R-:W-:Y:S05]  /*5220*/  BSYNC B2 ;  /* 0x0000000000027941 */ /* 0x000fea0003800000 */
.L_x_1594:
        /* <DEDUP_REMOVED lines=9> */
[----:B------:R-:W-:Y:S02]  /*52c0*/  SHF.R.U64 R54, R54, 0x10, R55 ;  /* 0x0000001036367819 */ /* 0x000fe40000001237 */
[----:B------:R-:W-:Y:S02]  /*52d0*/  PRMT R11, R155, 0x5410, R11 ;  /* 0x000054109b0b7816 */ /* 0x000fe4000000000b */
        /* <DEDUP_REMOVED lines=9> */
[CC--:B------:R-:W-:Y:S01]  /*5370*/  FMUL.FTZ R61, R62.reuse, R57.reuse ;  /* 0x000000393e3d7220 */ /* 0x0c0fe20000410000 */
        /* <DEDUP_REMOVED lines=34> */
.L_x_1599:
[----:B------:R-:W-:Y:S05]  /*55a0*/  BSYNC B2 ;  /* 0x0000000000027941 */ /* 0x000fea0003800000 */
.L_x_1598:
[----:B----4-:R0:W-:Y:S02]  /*55b0*/  ST.E.128 desc[UR60][R58.64], R12 ;  /* 0x0000000c3a007985 */ /* 0x0101e4000c101d3c */
.L_x_1577:
[----:B------:R-:W-:Y:S05]  /*55c0*/  BSYNC B1 ;  /* 0x0000000000017941 */ /* 0x000fea0003800000 */
.L_x_1576:
[----:B------:R-:W-:-:S03]  /*55d0*/  UMOV UR4, 0xffffffff ;  /* 0xffffffff00047882 */ /* 0x000fc60000000000 */
[----:B------:R-:W-:Y:S05]  /*55e0*/  BRA.DIV UR4, `(.L_x_1600) ;  /* 0x0000025a04a07947 */ /* 0x000fea000b800000 */
[----:B-1----:R-:W1:Y:S04]  /*55f0*/  SHFL.IDX PT, R116, R116, 0x1, 0x1c1f ;  /* 0x003c1f0074747f89 */ /* 0x002e6800000e0000 */
[----:B------:R-:W0:Y:S02]  /*5600*/  SHFL.IDX PT, R117, R117, 0x1, 0x1c1f ;  /* 0x003c1f0075757f89 */ /* 0x000e2400000e0000 */
.L_x_2004:
[----:B------:R-:W-:Y:S05]  /*5610*/  @P5 BRA `(.L_x_1601) ;  /* 0x0000005800205947 */ /* 0x000fea0003800000 */
[----:B------:R-:W-:Y:S01]  /*5620*/  ISETP.NE.AND P4, PT, R7, RZ, PT ;  /* 0x000000ff0700720c */ /* 0x000fe20003f85270 */
[----:B------:R-:W-:-:S12]  /*5630*/  BSSY B1, `(.L_x_1602) ;  /* 0x0000036000017945 */ /* 0x000fd80003800000 */
[----:B------:R-:W-:Y:S05]  /*5640*/  @!P4 BRA `(.L_x_1603) ;  /* 0x0000000000d0c947 */ /* 0x000fea0003800000 */
[----:B0---4-:R0:W4:Y:S01]  /*5650*/  LDS.128 R12, [R29+0x2000] ;  /* 0x002000001d0c7984 */ /* 0x0111220000000c00 */
[----:B------:R-:W-:Y:S01]  /*5660*/  ISETP.GE.AND P5, PT, R162, R123, PT ;  /* 0x0000007ba200720c */ /* 0x000fe20003fa6270 */
[----:B------:R-:W-:Y:S01]  /*5670*/  BSSY B2, `(.L_x_1604) ;  /* 0x0000030000027945 */ /* 0x000fe20003800000 */
[----:B------:R-:W-:-:S04]  /*5680*/  LEA R54, P4, R18, R117, 0x1 ;  /* 0x0000007512367211 */ /* 0x000fc800078808ff */
[----:B-1----:R-:W-:-:S07]  /*5690*/  LEA.HI.X R55, R18, R116, R19, 0x1, P4 ;  /* 0x0000007412377211 */ /* 0x002fce00020f0c13 */
[----:B0-----:R-:W-:Y:S05]  /*56a0*/  @P5 BRA `(.L_x_1605) ;  /* 0x0000000000b05947 */ /* 0x001fea0003800000 */
[----:B---3--:R-:W-:Y:S01]  /*56b0*/  SHF.R.U64 R11, R50, 0x10, R51 ;  /* 0x00000010320b7819 */ /* 0x008fe20000001233 */
[----:B----4-:R-:W-:Y:S01]  /*56c0*/  IMAD.U32 R58, R15, 0x10000, RZ ;  /* 0x000100000f3a7824 */ /* 0x010fe200078e00ff */
[--C-:B------:R-:W-:Y:S01]  /*56d0*/  SHF.R.U64 R50, R52, 0x10, R53.reuse ;  /* 0x0000001034327819 */ /* 0x100fe20000001235 */
[----:B------:R-:W-:Y:S01]  /*56e0*/  IMAD.U32 R56, R14, 0x10000, RZ ;  /* 0x000100000e387824 */ /* 0x000fe200078e00ff */
[----:B------:R-:W-:Y:S01]  /*56f0*/  SHF.R.U32.HI R53, RZ, 0x10, R53 ;  /* 0x00000010ff357819 */ /* 0x000fe20000011635 */
[----:B------:R-:W-:Y:S01]  /*5700*/  IMAD.U32 R57, R12, 0x10000, RZ ;  /* 0x000100000c397824 */ /* 0x000fe200078e00ff */
[----:B------:R-:W-:Y:S02]  /*5710*/  PRMT R50, R153, 0x5410, R50 ;  /* 0x0000541099327816 */ /* 0x000fe40000000032 */
[----:B------:R-:W-:Y:S02]  /*5720*/  SHF.R.U32.HI R51, RZ, 0x10, R51 ;  /* 0x00000010ff337819 */ /* 0x000fe40000011633 */
[----:B------:R-:W-:Y:S01]  /*5730*/  LOP3.LUT R52, R15, 0xffff0000, RZ, 0xc0, !PT ;  /* 0xffff00000f347812 */ /* 0x000fe200078ec0ff */
[C---:B------:R-:W-:Y:S01]  /*5740*/  IMAD.U32 R15, R13.reuse, 0x10000, RZ ;  /* 0x000100000d0f7824 */ /* 0x040fe200078e00ff */
[----:B------:R-:W-:-:S02]  /*5750*/  LOP3.LUT R13, R13, 0xffff0000, RZ, 0xc0, !PT ;  /* 0xffff00000d0d7812 */ /* 0x000fc400078ec0ff */
[C---:B------:R-:W-:Y:S01]  /*5760*/  LOP3.LUT R59, R50.reuse, 0xffff0000, RZ, 0xc0, !PT ;  /* 0xffff0000323b7812 */ /* 0x040fe200078ec0ff */
[----:B------:R-:W-:Y:S01]  /*5770*/  IMAD.U32 R50, R50, 0x10000, RZ ;  /* 0x0001000032327824 */ /* 0x000fe200078e00ff */
[C---:B------:R-:W-:Y:S02]  /*5780*/  PRMT R11, R152.reuse, 0x5410, R11 ;  /* 0x00005410980b7816 */ /* 0x040fe4000000000b */
[----:B------:R-:W-:Y:S01]  /*5790*/  PRMT R53, R153, 0x5432, R53 ;  /* 0x0000543299357816 */ /* 0x000fe20000000035 */
[----:B------:R-:W-:Y:S01]  /*57a0*/  FMUL.FTZ R60, R13, R59 ;  /* 0x0000003b0d3c7220 */ /* 0x000fe20000410000 */
[----:B------:R-:W-:Y:S02]  /*57b0*/  PRMT R51, R152, 0x5432, R51 ;  /* 0x0000543298337816 */ /* 0x000fe40000000033 */
[----:B------:R-:W-:Y:S01]  /*57c0*/  LOP3.LUT R62, R11, 0xffff0000, RZ, 0xc0, !PT ;  /* 0xffff00000b3e7812 */ /* 0x000fe200078ec0ff */
[----:B------:R-:W-:Y:S01]  /*57d0*/  IMAD.U32 R61, R53, 0x10000, RZ ;  /* 0x00010000353d7824 */ /* 0x000fe200078e00ff */
[----:B------:R-:W-:Y:S01]  /*57e0*/  LOP3.LUT R14, R14, 0xffff0000, RZ, 0xc0, !PT ;  /* 0xffff00000e0e7812 */ /* 0x000fe200078ec0ff */
[----:B------:R-:W-:Y:S01]  /*57f0*/  IMAD.U32 R63, R51, 0x10000, RZ ;  /* 0x00010000333f7824 */ /* 0x000fe200078e00ff */
[----:B------:R-:W-:Y:S01]  /*5800*/  LOP3.LUT R53, R53, 0xffff0000, RZ, 0xc0, !PT ;  /* 0xffff000035357812 */ /* 0x000fe200078ec0ff */
[-C--:B------:R-:W-:Y:S01]  /*5810*/  FMUL.FTZ R13, R13, R62.reuse ;  /* 0x0000003e0d0d7220 */ /* 0x080fe20000410000 */
[----:B------:R-:W-:Y:S01]  /*5820*/  FFMA.FTZ R60, R15, R62, -R60 ;  /* 0x0000003e0f3c7223 */ /* 0x000fe2000001083c */
[C---:B------:R-:W-:Y:S01]  /*5830*/  FMUL.FTZ R62, R14.reuse, R61 ;  /* 0x0000003d0e3e7220 */ /* 0x040fe20000410000 */
[----:B------:R-:W-:Y:S01]  /*5840*/  FMUL.FTZ R14, R14, R63 ;  /* 0x0000003f0e0e7220 */ /* 0x000fe20000410000 */
[----:B------:R-:W-:Y:S01]  /*5850*/  LOP3.LUT R51, R51, 0xffff0000, RZ, 0xc0, !PT ;  /* 0xffff000033337812 */ /* 0x000fe200078ec0ff */
[----:B------:R-:W-:Y:S01]  /*5860*/  IMAD.U32 R11, R11, 0x10000, RZ ;  /* 0x000100000b0b7824 */ /* 0x000fe200078e00ff */
[----:B------:R-:W-:Y:S01]  /*5870*/  LOP3.LUT R12, R12, 0xffff0000, RZ, 0xc0, !PT ;  /* 0xffff00000c0c7812 */ /* 0x000fe200078ec0ff */
[----:B------:R-:W-:Y:S01]  /*5880*/  FFMA.FTZ R13, R15, R59, R13 ;  /* 0x0000003b0f0d7223 */ /* 0x000fe2000001000d */
[C---:B------:R-:W-:Y:S01]  /*5890*/  FFMA.FTZ R62, R56.reuse, R63, -R62 ;  /* 0x0000003f383e7223 */ /* 0x040fe2000001083e */
[----:B------:R-:W-:Y:S01]  /*58a0*/  FFMA.FTZ R14, R56, R61, R14 ;  /* 0x0000003d380e7223 */ /* 0x000fe2000001000e */
[C---:B------:R-:W-:Y:S01]  /*58b0*/  FMUL.FTZ R15, R52.reuse, R53 ;  /* 0x00000035340f7220 */ /* 0x040fe20000410000 */
[----:B------:R-:W-:Y:S01]  /*58c0*/  FMUL.FTZ R56, R52, R51 ;  /* 0x0000003334387220 */ /* 0x000fe20000410000 */
[CC--:B------:R-:W-:Y:S01]  /*58d0*/  FMUL.FTZ R52, R12.reuse, R50.reuse ;  /* 0x000000320c347220 */ /* 0x0c0fe20000410000 */
[----:B------:R-:W-:Y:S01]  /*58e0*/  FMUL.FTZ R12, R12, R11 ;  /* 0x0000000b0c0c7220 */ /* 0x000fe20000410000 */
[C---:B------:R-:W-:Y:S01]  /*58f0*/  FFMA.FTZ R15, R58.reuse, R51, -R15 ;  /* 0x000000333a0f7223 */ /* 0x040fe2000001080f */
[----:B------:R-:W-:Y:S01]  /*5900*/  FFMA.FTZ R56, R58, R53, R56 ;  /* 0x000000353a387223 */ /* 0x000fe20000010038 */
[C---:B------:R-:W-:Y:S01]  /*5910*/  FFMA.FTZ R52, R57.reuse, R11, -R52 ;  /* 0x0000000b39347223 */ /* 0x040fe20000010834 */
[----:B------:R-:W-:Y:S01]  /*5920*/  FFMA.FTZ R12, R57, R50, R12 ;  /* 0x00000032390c7223 */ /* 0x000fe2000001000c */
[----:B------:R-:W-:-:S02]  /*5930*/  F2FP.BF16.F32.PACK_AB R13, R13, R60 ;  /* 0x0000003c0d0d723e */ /* 0x000fc400000010ff */
[----:B------:R-:W-:Y:S02]  /*5940*/  F2FP.BF16.F32.PACK_AB R15, R56, R15 ;  /* 0x0000000f380f723e */ /* 0x000fe400000010ff */
[----:B------:R-:W-:Y:S02]  /*5950*/  F2FP.BF16.F32.PACK_AB R14, R14, R62 ;  /* 0x0000003e0e0e723e */ /* 0x000fe400000010ff */
[----:B------:R-:W-:-:S07]  /*5960*/  F2FP.BF16.F32.PACK_AB R12, R12, R52 ;  /* 0x000000340c0c723e */ /* 0x000fce00000010ff */
.L_x_1605:
[----:B------:R-:W-:Y:S05]  /*5970*/  BSYNC B2 ;  /* 0x0000000000027941 */ /* 0x000fea0003800000 */
.L_x_1604:
[----:B----4-:R0:W-:Y:S02]  /*5980*/  ST.E.128 desc[UR60][R54.64], R12 ;  /* 0x0000000c36007985 */ /* 0x0101e4000c101d3c */
.L_x_1603:
[----:B------:R-:W-:Y:S05]  /*5990*/  BSYNC B1 ;  /* 0x0000000000017941 */ /* 0x000fea0003800000 */
.L_x_1602:
        /* <DEDUP_REMOVED lines=11> */
[----:B------:R-:W-:Y:S01]  /*5a50*/  SHF.R.U64 R11, R46, 0x10, R47 ;  /* 0x000000102e0b7819 */ /* 0x000fe2000000122f */
[----:B----4-:R-:W-:Y:S01]  /*5a60*/  IMAD.U32 R54, R12, 0x10000, RZ ;  /* 0x000100000c367824 */ /* 0x010fe200078e00ff */
[--C-:B------:R-:W-:Y:S02]  /*5a70*/  SHF.R.U64 R46, R48, 0x10, R49.reuse ;  /* 0x00000010302e7819 */ /* 0x100fe40000001231 */
[----:B------:R-:W-:Y:S01]  /*5a80*/  SHF.R.U32.HI R52, RZ, 0x10, R49 ;  /* 0x00000010ff347819 */ /* 0x000fe20000011631 */
[----:B------:R-:W-:Y:S01]  /*5a90*/  IMAD.U32 R49, R14, 0x10000, RZ ;  /* 0x000100000e317824 */ /* 0x000fe200078e00ff */
[----:B------:R-:W-:Y:S02]  /*5aa0*/  PRMT R46, R151, 0x5410, R46 ;  /* 0x00005410972e7816 */ /* 0x000fe4000000002e */
[----:B------:R-:W-:Y:S02]  /*5ab0*/  SHF.R.U32.HI R47, RZ, 0x10, R47 ;  /* 0x00000010ff2f7819 */ /* 0x000fe4000001162f */
[----:B------:R-:W-:-:S02]  /*5ac0*/  PRMT R11, R150, 0x5410, R11 ;  /* 0x00005410960b7816 */ /* 0x000fc4000000000b */
[----:B------:R-:W-:Y:S01]  /*5ad0*/  PRMT R151, R151, 0x5432, R52 ;  /* 0x0000543297977816 */ /* 0x000fe20000000034 */
[C---:B------:R-:W-:Y:S01]  /*5ae0*/  IMAD.U32 R52, R13.reuse, 0x10000, RZ ;  /* 0x000100000d347824 */ /* 0x040fe200078e00ff */
[----:B------:R-:W-:Y:S02]  /*5af0*/  LOP3.LUT R58, R13, 0xffff0000, RZ, 0xc0, !PT ;  /* 0xffff00000d3a7812 */ /* 0x000fe400078ec0ff */
[----:B------:R-:W-:Y:S01]  /*5b00*/  LOP3.LUT R13, R46, 0xffff0000, RZ, 0xc0, !PT ;  /* 0xffff00002e0d7812 */ /* 0x000fe200078ec0ff */
[----:B------:R-:W-:Y:S01]  /*5b10*/  IMAD.U32 R55, R151, 0x10000, RZ ;  /* 0x0001000097377824 */ /* 0x000fe200078e00ff */
[----:B------:R-:W-:Y:S02]  /*5b20*/  PRMT R47, R150, 0x5432, R47 ;  /* 0x00005432962f7816 */ /* 0x000fe4000000002f */
[----:B------:R-:W-:Y:S01]  /*5b30*/  LOP3.LUT R53, R11, 0xffff0000, RZ, 0xc0, !PT ;  /* 0xffff00000b357812 */ /* 0x000fe200078ec0ff */
[----:B------:R-:W-:Y:S01]  /*5b40*/  FMUL.FTZ R57, R58, R13 ;  /* 0x0000000d3a397220 */ /* 0x000fe20000410000 */
[----:B------:R-:W-:Y:S01]  /*5b50*/  LOP3.LUT R14, R14, 0xffff0000, RZ, 0xc0, !PT ;  /* 0xffff00000e0e7812 */ /* 0x000fe200078ec0ff */
[----:B------:R-:W-:Y:S01]  /*5b60*/  IMAD.U32 R56, R47, 0x10000, RZ ;  /* 0x000100002f387824 */ /* 0x000fe200078e00ff */
[----:B------:R-:W-:Y:S01]  /*5b70*/  LOP3.LUT R48, R15, 0xffff0000, RZ, 0xc0, !PT ;  /* 0xffff00000f307812 */ /* 0x000fe200078ec0ff */
[----:B------:R-:W-:Y:S01]  /*5b80*/  FMUL.FTZ R58, R58, R53 ;  /* 0x000000353a3a7220 */ /* 0x000fe20000410000 */
[----:B------:R-:W-:Y:S01]  /*5b90*/  LOP3.LUT R12, R12, 0xffff0000, RZ, 0xc0, !PT ;  /* 0xffff00000c0c7812 */ /* 0x000fe200078ec0ff */
[C---:B------:R-:W-:Y:S01]  /*5ba0*/  FMUL.FTZ R59, R14.reuse, R55 ;  /* 0x000000370e3b7220 */ /* 0x040fe20000410000 */
[----:B------:R-:W-:Y:S01]  /*5bb0*/  FMUL.FTZ R14, R14, R56 ;  /* 0x000000380e0e7220 */ /* 0x000fe20000410000 */
[----:B------:R-:W-:Y:S01]  /*5bc0*/  FFMA.FTZ R58, R52, R13, R58 ;  /* 0x0000000d343a7223 */ /* 0x000fe2000001003a */
[----:B------:R-:W-:Y:S01]  /*5bd0*/  LOP3.LUT R151, R151, 0xffff0000, RZ, 0xc0, !PT ;  /* 0xffff000097977812 */ /* 0x000fe200078ec0ff */
[----:B------:R-:W-:Y:S01]  /*5be0*/  IMAD.U32 R13, R46, 0x10000, RZ ;  /* 0x000100002e0d7824 */ /* 0x000fe200078e00ff */
[----:B------:R-:W-:Y:S01]  /*5bf0*/  LOP3.LUT R47, R47, 0xffff0000, RZ, 0xc0, !PT ;  /* 0xffff00002f2f7812 */ /* 0x000fe200078ec0ff */
[----:B------:R-:W-:-:S02]  /*5c00*/  IMAD.U32 R11, R11, 0x10000, RZ ;  /* 0x000100000b0b7824 */ /* 0x000fc400078e00ff */
[C---:B------:R-:W-:Y:S01]  /*5c10*/  FFMA.FTZ R59, R49.reuse, R56, -R59 ;  /* 0x00000038313b7223 */ /* 0x040fe2000001083b */
[----:B------:R-:W-:Y:S01]  /*5c20*/  FFMA.FTZ R14, R49, R55, R14 ;  /* 0x00000037310e7223 */ /* 0x000fe2000001000e */
[----:B------:R-:W-:Y:S02]  /*5c30*/  IMAD.U32 R15, R15, 0x10000, RZ ;  /* 0x000100000f0f7824 */ /* 0x000fe400078e00ff */
[----:B------:R-:W-:Y:S01]  /*5c40*/  FMUL.FTZ R46, R48, R151 ;  /* 0x00000097302e7220 */ /* 0x000fe20000410000 */
[----:B------:R-:W-:Y:S01]  /*5c50*/  FMUL.FTZ R49, R12, R13 ;  /* 0x0000000d0c317220 */ /* 0x000fe20000410000 */
[----:B------:R-:W-:Y:S01]  /*5c60*/  FMUL.FTZ R48, R48, R47 ;  /* 0x0000002f30307220 */ /* 0x000fe20000410000 */
[----:B------:R-:W-:Y:S01]  /*5c70*/  FMUL.FTZ R12, R12, R11 ;  /* 0x0000000b0c0c7220 */ /* 0x000fe20000410000 */
[C---:B------:R-:W-:Y:S01]  /*5c80*/  FFMA.FTZ R46, R15.reuse, R47, -R46 ;  /* 0x0000002f0f2e7223 */ /* 0x040fe2000001082e */
[----:B------:R-:W-:Y:S01]  /*5c90*/  FFMA.FTZ R57, R52, R53, -R57 ;  /* 0x0000003534397223 */ /* 0x000fe20000010839 */
[----:B------:R-:W-:Y:S01]  /*5ca0*/  FFMA.FTZ R15, R15, R151, R48 ;  /* 0x000000970f0f7223 */ /* 0x000fe20000010030 */
[C---:B------:R-:W-:Y:S01]  /*5cb0*/  FFMA.FTZ R49, R54.reuse, R11, -R49 ;  /* 0x0000000b36317223 */ /* 0x040fe20000010831 */
[----:B------:R-:W-:Y:S01]  /*5cc0*/  FFMA.FTZ R12, R54, R13, R12 ;  /* 0x0000000d360c7223 */ /* 0x000fe2000001000c */
[----:B------:R-:W-:-:S02]  /*5cd0*/  F2FP.BF16.F32.PACK_AB R14, R14, R59 ;  /* 0x0000003b0e0e723e */ /* 0x000fc400000010ff */
[----:B------:R-:W-:Y:S02]  /*5ce0*/  F2FP.BF16.F32.PACK_AB R13, R58, R57 ;  /* 0x000000393a0d723e */ /* 0x000fe400000010ff */
[----:B------:R-:W-:Y:S02]  /*5cf0*/  F2FP.BF16.F32.PACK_AB R15, R15, R46 ;  /* 0x0000002e0f0f723e */ /* 0x000fe400000010ff */
[----:B------:R-:W-:-:S07]  /*5d00*/  F2FP.BF16.F32.PACK_AB R12, R12, R49 ;  /* 0x000000310c0c723e */ /* 0x000fce00000010ff */
.L_x_1609:
[----:B------:R-:W-:Y:S05]  /*5d10*/  BSYNC B2 ;  /* 0x0000000000027941 */ /* 0x000fea0003800000 */
.L_x_1608:
[----:B----4-:R0:W-:Y:S02]  /*5d20*/  ST.E.128 desc[UR60][R50.64], R12 ;  /* 0x0000000c32007985 */ /* 0x0101e4000c101d3c */
.L_x_1607:
[----:B------:R-:W-:Y:S05]  /*5d30*/  BSYNC B1 ;  /* 0x0000000000017941 */ /* 0x000fea0003800000 */
.L_x_1606:
        /* <DEDUP_REMOVED lines=11> */
[----:B------:R-:W-:Y:S02]  /*5df0*/  SHF.R.U64 R44, R44, 0x10, R45 ;  /* 0x000000102c2c7819 */ /* 0x000fe4000000122d */
[----:B------:R-:W-:Y:S01]  /*5e00*/  SHF.R.U64 R51, R42, 0x10, R43 ;  /* 0x000000102a337819 */ /* 0x000fe2000000122b */
[----:B----4-:R-:W-:Y:S01]  /*5e10*/  IMAD.U32 R42, R14, 0x10000, RZ ;  /* 0x000100000e2a7824 */ /* 0x010fe200078e00ff */
[----:B------:R-:W-:Y:S02]  /*5e20*/  SHF.R.U32.HI R48, RZ, 0x10, R45 ;  /* 0x00000010ff307819 */ /* 0x000fe4000001162d */
[----:B------:R-:W-:Y:S02]  /*5e30*/  SHF.R.U32.HI R49, RZ, 0x10, R43 ;  /* 0x00000010ff317819 */ /* 0x000fe4000001162b */
[----:B------:R-:W-:Y:S02]  /*5e40*/  PRMT R44, R149, 0x5410, R44 ;  /* 0x00005410952c7816 */ /* 0x000fe4000000002c */
[----:B------:R-:W-:-:S02]  /*5e50*/  PRMT R43, R148, 0x5410, R51 ;  /* 0x00005410942b7816 */ /* 0x000fc40000000033 */
[----:B------:R-:W-:Y:S02]  /*5e60*/  PRMT R149, R149, 0x5432, R48 ;  /* 0x0000543295957816 */ /* 0x000fe40000000030 */
[----:B------:R-:W-:Y:S02]  /*5e70*/  LOP3.LUT R48, R13, 0xffff0000, RZ, 0xc0, !PT ;  /* 0xffff00000d307812 */ /* 0x000fe400078ec0ff */
[C---:B------:R-:W-:Y:S01]  /*5e80*/  LOP3.LUT R52, R44.reuse, 0xffff0000, RZ, 0xc0, !PT ;  /* 0xffff00002c347812 */ /* 0x040fe200078ec0ff */
[----:B------:R-:W-:Y:S01]  /*5e90*/  IMAD.U32 R45, R149, 0x10000, RZ ;  /* 0x00010000952d7824 */ /* 0x000fe200078e00ff */
[----:B------:R-:W-:Y:S01]  /*5ea0*/  LOP3.LUT R50, R43, 0xffff0000, RZ, 0xc0, !PT ;  /* 0xffff00002b327812 */ /* 0x000fe200078ec0ff */
[----:B------:R-:W-:Y:S01]  /*5eb0*/  IMAD.U32 R44, R44, 0x10000, RZ ;  /* 0x000100002c2c7824 */ /* 0x000fe200078e00ff */
[----:B------:R-:W-:Y:S01]  /*5ec0*/  PRMT R148, R148, 0x5432, R49 ;  /* 0x0000543294947816 */ /* 0x000fe20000000031 */
[----:B------:R-:W-:Y:S02]  /*5ed0*/  IMAD.U32 R49, R13, 0x10000, RZ ;  /* 0x000100000d317824 */ /* 0x000fe400078e00ff */
[----:B------:R-:W-:Y:S01]  /*5ee0*/  FMUL.FTZ R54, R48, R52 ;  /* 0x0000003430367220 */ /* 0x000fe20000410000 */
[----:B------:R-:W-:Y:S01]  /*5ef0*/  LOP3.LUT R14, R14, 0xffff0000, RZ, 0xc0, !PT ;  /* 0xffff00000e0e7812 */ /* 0x000fe200078ec0ff */
[----:B------:R-:W-:Y:S01]  /*5f00*/  FMUL.FTZ R53, R48, R50 ;  /* 0x0000003230357220 */ /* 0x000fe20000410000 */
[----:B------:R-:W-:Y:S01]  /*5f10*/  IMAD.U32 R51, R148, 0x10000, RZ ;  /* 0x0001000094337824 */ /* 0x000fe200078e00ff */
[C---:B------:R-:W-:Y:S01]  /*5f20*/  LOP3.LUT R48, R12.reuse, 0xffff0000, RZ, 0xc0, !PT ;  /* 0xffff00000c307812 */ /* 0x040fe200078ec0ff */
[----:B------:R-:W-:-:S02]  /*5f30*/  IMAD.U32 R13, R12, 0x10000, RZ ;  /* 0x000100000c0d7824 */ /* 0x000fc400078e00ff */
[C---:B------:R-:W-:Y:S01]  /*5f40*/  FFMA.FTZ R12, R49.reuse, R50, -R54 ;  /* 0x00000032310c7223 */ /* 0x040fe20000010836 */
[----:B------:R-:W-:Y:S01]  /*5f50*/  FFMA.FTZ R49, R49, R52, R53 ;  /* 0x0000003431317223 */ /* 0x000fe20000010035 */
[C---:B------:R-:W-:Y:S01]  /*5f60*/  FMUL.FTZ R55, R14.reuse, R45 ;  /* 0x0000002d0e377220 */ /* 0x040fe20000410000 */
[----:B------:R-:W-:Y:S01]  /*5f70*/  FMUL.FTZ R53, R14, R51 ;  /* 0x000000330e357220 */ /* 0x000fe20000410000 */
[----:B------:R-:W-:Y:S01]  /*5f80*/  LOP3.LUT R11, R15, 0xffff0000, RZ, 0xc0, !PT ;  /* 0xffff00000f0b7812 */ /* 0x000fe200078ec0ff */
[----:B------:R-:W-:Y:S01]  /*5f90*/  IMAD.U32 R43, R43, 0x10000, RZ ;  /* 0x000100002b2b7824 */ /* 0x000fe200078e00ff */
[----:B------:R-:W-:Y:S01]  /*5fa0*/  LOP3.LUT R14, R149, 0xffff0000, RZ, 0xc0, !PT ;  /* 0xffff0000950e7812 */ /* 0x000fe200078ec0ff */
[----:B------:R-:W-:Y:S01]  /*5fb0*/  FFMA.FTZ R50, R42, R45, R53 ;  /* 0x0000002d2a327223 */ /* 0x000fe20000010035 */
[----:B------:R-:W-:Y:S01]  /*5fc0*/  LOP3.LUT R148, R148, 0xffff0000, RZ, 0xc0, !PT ;  /* 0xffff000094947812 */ /* 0x000fe200078ec0ff */
[----:B------:R-:W-:Y:S01]  /*5fd0*/  FFMA.FTZ R51, R42, R51, -R55 ;  /* 0x000000332a337223 */ /* 0x000fe20000010837 */
[----:B------:R-:W-:-:S02]  /*5fe0*/  IMAD.U32 R15, R15, 0x10000, RZ ;  /* 0x000100000f0f7824 */ /* 0x000fc400078e00ff */
[C---:B------:R-:W-:Y:S01]  /*5ff0*/  FMUL.FTZ R52, R11.reuse, R14 ;  /* 0x0000000e0b347220 */ /* 0x040fe20000410000 */
[C---:B------:R-:W-:Y:S01]  /*6000*/  FMUL.FTZ R42, R48.reuse, R44 ;  /* 0x0000002c302a7220 */ /* 0x040fe20000410000 */
[-C--:B------:R-:W-:Y:S01]  /*6010*/  FMUL.FTZ R45, R11, R148.reuse ;  /* 0x000000940b2d7220 */ /* 0x080fe20000410000 */
[-C--:B------:R-:W-:Y:S01]  /*6020*/  FMUL.FTZ R11, R48, R43.reuse ;  /* 0x0000002b300b7220 */ /* 0x080fe20000410000 */
[----:B------:R-:W-:Y:S01]  /*6030*/  FFMA.FTZ R52, R15, R148, -R52 ;  /* 0x000000940f347223 */ /* 0x000fe20000010834 */
[----:B------:R-:W-:Y:S01]  /*6040*/  FFMA.FTZ R42, R13, R43, -R42 ;  /* 0x0000002b0d2a7223 */ /* 0x000fe2000001082a */
[----:B------:R-:W-:Y:S01]  /*6050*/  FFMA.FTZ R45, R15, R14, R45 ;  /* 0x0000000e0f2d7223 */ /* 0x000fe2000001002d */
[----:B------:R-:W-:Y:S01]  /*6060*/  FFMA.FTZ R11, R13, R44, R11 ;  /* 0x0000002c0d0b7223 */ /* 0x000fe2000001000b */
[----:B------:R-:W-:Y:S02]  /*6070*/  F2FP.BF16.F32.PACK_AB R13, R49, R12 ;  /* 0x0000000c310d723e */ /* 0x000fe400000010ff */
[----:B------:R-:W-:-:S02]  /*6080*/  F2FP.BF16.F32.PACK_AB R14, R50, R51 ;  /* 0x00000033320e723e */ /* 0x000fc400000010ff */
[----:B------:R-:W-:Y:S02]  /*6090*/  F2FP.BF16.F32.PACK_AB R15, R45, R52 ;  /* 0x000000342d0f723e */ /* 0x000fe400000010ff */
[----:B------:R-:W-:-:S07]  /*60a0*/  F2FP.BF16.F32.PACK_AB R12, R11, R42 ;  /* 0x0000002a0b0c723e */ /* 0x000fce00000010ff */
.L_x_1613:
[----:B------:R-:W-:Y:S05]  /*60b0*/  BSYNC B2 ;  /* 0x0000000000027941 */ /* 0x000fea0003800000 */
.L_x_1612:
[----:B----4-:R0:W-:Y:S02]  /*60c0*/  ST.E.128 desc[UR60][R46.64], R12 ;  /* 0x0000000c2e007985 */ /* 0x0101e4000c101d3c */
.L_x_1611:
[----:B------:R-:W-:Y:S05]  /*60d0*/  BSYNC B1 ;  /* 0x0000000000017941 */ /* 0x000fea0003800000 */
.L_x_1610:
        /* <DEDUP_REMOVED lines=9> */
[--C-:B------:R-:W-:Y:S01]  /*6170*/  SHF.R.U64 R46, R38, 0x10, R39.reuse ;  /* 0x00000010262e7819 */ /* 0x100fe20000001227 */
[----:B----4-:R-:W-:Y:S01]  /*6180*/  IMAD.U32 R38, R14, 0x10000, RZ ;  /* 0x000100000e267824 */ /* 0x010fe200078e00ff */
[----:B------:R-:W-:Y:S02]  /*6190*/  SHF.R.U32.HI R44, RZ, 0x10, R39 ;  /* 0x00000010ff2c7819 */ /* 0x000fe40000011627 */
[--C-:B------:R-:W-:Y:S02]  /*61a0*/  SHF.R.U64 R45, R40, 0x10, R41.reuse ;  /* 0x00000010282d7819 */ /* 0x100fe40000001229 */
[----:B------:R-:W-:Y:S02]  /*61b0*/  SHF.R.U32.HI R41, RZ, 0x10, R41 ;  /* 0x00000010ff297819 */ /* 0x000fe40000011629 */
[----:B------:R-:W-:Y:S01]  /*61c0*/  LOP3.LUT R39, R14, 0xffff0000, RZ, 0xc0, !PT ;  /* 0xffff00000e277812 */ /* 0x000fe200078ec0ff */
[C---:B------:R-:W-:Y:S01]  /*61d0*/  IMAD.U32 R14, R15.reuse, 0x10000, RZ ;  /* 0x000100000f0e7824 */ /* 0x040fe200078e00ff */
[----:B---3--:R-:W-:-:S02]  /*61e0*/  LOP3.LUT R11, R15, 0xffff0000, RZ, 0xc0, !PT ;  /* 0xffff00000f0b7812 */ /* 0x008fc400078ec0ff */
[----:B------:R-:W-:Y:S02]  /*61f0*/  PRMT R15, R131, 0x5410, R46 ;  /* 0x00005410830f7816 */ /* 0x000fe4000000002e */
[C---:B------:R-:W-:Y:S02]  /*6200*/  PRMT R46, R142.reuse, 0x5410, R45 ;  /* 0x000054108e2e7816 */ /* 0x040fe4000000002d */
[----:B------:R-:W-:Y:S01]  /*6210*/  PRMT R142, R142, 0x5432, R41 ;  /* 0x000054328e8e7816 */ /* 0x000fe20000000029 */
[----:B------:R-:W-:Y:S01]  /*6220*/  IMAD.U32 R41, R13, 0x10000, RZ ;  /* 0x000100000d297824 */ /* 0x000fe200078e00ff */
[----:B------:R-:W-:Y:S02]  /*6230*/  PRMT R131, R131, 0x5432, R44 ;  /* 0x0000543283837816 */ /* 0x000fe4000000002c */
[----:B------:R-:W-:Y:S01]  /*6240*/  LOP3.LUT R40, R13, 0xffff0000, RZ, 0xc0, !PT ;  /* 0xffff00000d287812 */ /* 0x000fe200078ec0ff */
[----:B------:R-:W-:Y:S01]  /*6250*/  IMAD.U32 R48, R142, 0x10000, RZ ;  /* 0x000100008e307824 */ /* 0x000fe200078e00ff */
[----:B------:R-:W-:Y:S01]  /*6260*/  LOP3.LUT R47, R46, 0xffff0000, RZ, 0xc0, !PT ;  /* 0xffff00002e2f7812 */ /* 0x000fe200078ec0ff */
[----:B------:R-:W-:Y:S01]  /*6270*/  IMAD.U32 R45, R131, 0x10000, RZ ;  /* 0x00010000832d7824 */ /* 0x000fe200078e00ff */
[----:B------:R-:W-:Y:S01]  /*6280*/  LOP3.LUT R44, R15, 0xffff0000, RZ, 0xc0, !PT ;  /* 0xffff00000f2c7812 */ /* 0x000fe200078ec0ff */
[C---:B------:R-:W-:Y:S01]  /*6290*/  FMUL.FTZ R49, R39.reuse, R48 ;  /* 0x0000003027317220 */ /* 0x040fe20000410000 */
[----:B------:R-:W-:Y:S01]  /*62a0*/  LOP3.LUT R142, R142, 0xffff0000, RZ, 0xc0, !PT ;  /* 0xffff00008e8e7812 */ /* 0x000fe200078ec0ff */
[----:B------:R-:W-:Y:S01]  /*62b0*/  FMUL.FTZ R39, R39, R45 ;  /* 0x0000002d27277220 */ /* 0x000fe20000410000 */
[C---:B------:R-:W-:Y:S01]  /*62c0*/  FMUL.FTZ R50, R40.reuse, R47 ;  /* 0x0000002f28327220 */ /* 0x040fe20000410000 */
[----:B------:R-:W-:Y:S01]  /*62d0*/  FMUL.FTZ R52, R40, R44 ;  /* 0x0000002c28347220 */ /* 0x000fe20000410000 */
[----:B------:R-:W-:Y:S01]  /*62e0*/  LOP3.LUT R131, R131, 0xffff0000, RZ, 0xc0, !PT ;  /* 0xffff000083837812 */ /* 0x000fe200078ec0ff */
[----:B------:R-:W-:Y:S01]  /*62f0*/  IMAD.U32 R46, R46, 0x10000, RZ ;  /* 0x000100002e2e7824 */ /* 0x000fe200078e00ff */
[----:B------:R-:W-:Y:S01]  /*6300*/  LOP3.LUT R40, R12, 0xffff0000, RZ, 0xc0, !PT ;  /* 0xffff00000c287812 */ /* 0x000fe200078ec0ff */
[----:B------:R-:W-:-:S02]  /*6310*/  IMAD.U32 R15, R15, 0x10000, RZ ;  /* 0x000100000f0f7824 */ /* 0x000fc400078e00ff */
[C---:B------:R-:W-:Y:S01]  /*6320*/  FFMA.FTZ R48, R38.reuse, R48, R39 ;  /* 0x0000003026307223 */ /* 0x040fe20000010027 */
[----:B------:R-:W-:Y:S01]  /*6330*/  FFMA.FTZ R49, R38, R45, -R49 ;  /* 0x0000002d26317223 */ /* 0x000fe20000010831 */
[C---:B------:R-:W-:Y:S01]  /*6340*/  FMUL.FTZ R39, R11.reuse, R142 ;  /* 0x0000008e0b277220 */ /* 0x040fe20000410000 */
[----:B------:R-:W-:Y:S01]  /*6350*/  FMUL.FTZ R45, R11, R131 ;  /* 0x000000830b2d7220 */ /* 0x000fe20000410000 */
[----:B------:R-:W-:Y:S02]  /*6360*/  IMAD.U32 R13, R12, 0x10000, RZ ;  /* 0x000100000c0d7824 */ /* 0x000fe400078e00ff */
[C---:B------:R-:W-:Y:S01]  /*6370*/  FMUL.FTZ R38, R40.reuse, R46 ;  /* 0x0000002e28267220 */ /* 0x040fe20000410000 */
[----:B------:R-:W-:Y:S01]  /*6380*/  FMUL.FTZ R11, R40, R15 ;  /* 0x0000000f280b7220 */ /* 0x000fe20000410000 */
[C---:B------:R-:W-:Y:S01]  /*6390*/  FFMA.FTZ R12, R41.reuse, R44, -R50 ;  /* 0x0000002c290c7223 */ /* 0x040fe20000010832 */
[C---:B------:R-:W-:Y:S01]  /*63a0*/  FFMA.FTZ R39, R14.reuse, R131, -R39 ;  /* 0x000000830e277223 */ /* 0x040fe20000010827 */
[----:B------:R-:W-:Y:S01]  /*63b0*/  FFMA.FTZ R41, R41, R47, R52 ;  /* 0x0000002f29297223 */ /* 0x000fe20000010034 */
[----:B------:R-:W-:Y:S01]  /*63c0*/  FFMA.FTZ R14, R14, R142, R45 ;  /* 0x0000008e0e0e7223 */ /* 0x000fe2000001002d */
[C---:B------:R-:W-:Y:S01]  /*63d0*/  FFMA.FTZ R38, R13.reuse, R15, -R38 ;  /* 0x0000000f0d267223 */ /* 0x040fe20000010826 */
[----:B------:R-:W-:-:S02]  /*63e0*/  FFMA.FTZ R11, R13, R46, R11 ;  /* 0x0000002e0d0b7223 */ /* 0x000fc4000001000b */
[----:B------:R-:W-:Y:S02]  /*63f0*/  F2FP.BF16.F32.PACK_AB R13, R41, R12 ;  /* 0x0000000c290d723e */ /* 0x000fe400000010ff */
[----:B------:R-:W-:Y:S02]  /*6400*/  F2FP.BF16.F32.PACK_AB R15, R14, R39 ;  /* 0x000000270e0f723e */ /* 0x000fe400000010ff */
[----:B------:R-:W-:Y:S02]  /*6410*/  F2FP.BF16.F32.PACK_AB R14, R48, R49 ;  /* 0x00000031300e723e */ /* 0x000fe400000010ff */
[----:B------:R-:W-:-:S07]  /*6420*/  F2FP.BF16.F32.PACK_AB R12, R11, R38 ;  /* 0x000000260b0c723e */ /* 0x000fce00000010ff */
.L_x_1617:
[----:B------:R-:W-:Y:S05]  /*6430*/  BSYNC B2 ;  /* 0x0000000000027941 */ /* 0x000fea0003800000 */
.L_x_1616:
[----:B----4-:R0:W-:Y:S02]  /*6440*/  ST.E.128 desc[UR60][R42.64], R12 ;  /* 0x0000000c2a007985 */ /* 0x0101e4000c101d3c */
.L_x_1615:
[----:B------:R-:W-:Y:S05]  /*6450*/  BSYNC B1 ;  /* 0x0000000000017941 */ /* 0x000fea0003800000 */
.L_x_1614:
        /* <DEDUP_REMOVED lines=17> */
[----:B------:R-:W-:Y:S02]  /*6570*/  PRMT R115, R115, 0x5432, R44 ;  /* 0x0000543273737816 */ /* 0x000fe4000000002c */
[----:B------:R-:W-:Y:S01]  /*6580*/  LOP3.LUT R35, R14, 0xffff0000, RZ, 0xc0, !PT ;  /* 0xffff00000e237812 */ /* 0x000fe200078ec0ff */
[----:B------:R-:W-:Y:S01]  /*6590*/  IMAD.U32 R43, R127, 0x10000, RZ ;  /* 0x000100007f2b7824 */ /* 0x000fe200078e00ff */
[----:B------:R-:W-:Y:S01]  /*65a0*/  LOP3.LUT R29, R13, 0xffff0000, RZ, 0xc0, !PT ;  /* 0xffff00000d1d7812 */ /* 0x000fe200078ec0ff */
[----:B------:R-:W-:Y:S01]  /*65b0*/  IMAD.U32 R37, R115, 0x10000, RZ ;  /* 0x0001000073257824 */ /* 0x000fe200078e00ff */
[----:B------:R-:W-:Y:S01]  /*65c0*/  LOP3.LUT R42, R41, 0xffff0000, RZ, 0xc0, !PT ;  /* 0xffff0000292a7812 */ /* 0x000fe200078ec0ff */
[C---:B------:R-:W-:Y:S01]  /*65d0*/  IMAD.U32 R14, R15.reuse, 0x10000, RZ ;  /* 0x000100000f0e7824 */ /* 0x040fe200078e00ff */
[----:B---3--:R-:W-:Y:S01]  /*65e0*/  LOP3.LUT R11, R15, 0xffff0000, RZ, 0xc0, !PT ;  /* 0xffff00000f0b7812 */ /* 0x008fe200078ec0ff */
[----:B------:R-:W-:Y:S01]  /*65f0*/  IMAD.U32 R15, R13, 0x10000, RZ ;  /* 0x000100000d0f7824 */ /* 0x000fe200078e00ff */
[----:B------:R-:W-:Y:S01]  /*6600*/  LOP3.LUT R40, R36, 0xffff0000, RZ, 0xc0, !PT ;  /* 0xffff000024287812 */ /* 0x000fe200078ec0ff */
[----:B------:R-:W-:-:S02]  /*6610*/  IMAD.U32 R13, R12, 0x10000, RZ ;  /* 0x000100000c0d7824 */ /* 0x000fc400078e00ff */
[----:B------:R-:W-:Y:S01]  /*6620*/  FMUL.FTZ R44, R29, R42 ;  /* 0x0000002a1d2c7220 */ /* 0x000fe20000410000 */
[C---:B------:R-:W-:Y:S01]  /*6630*/  FMUL.FTZ R45, R35.reuse, R43 ;  /* 0x0000002b232d7220 */ /* 0x040fe20000410000 */
[----:B------:R-:W-:Y:S01]  /*6640*/  LOP3.LUT R12, R12, 0xffff0000, RZ, 0xc0, !PT ;  /* 0xffff00000c0c7812 */ /* 0x000fe200078ec0ff */
[-C--:B------:R-:W-:Y:S01]  /*6650*/  FMUL.FTZ R35, R35, R37.reuse ;  /* 0x0000002523237220 */ /* 0x080fe20000410000 */
[----:B------:R-:W-:Y:S02]  /*6660*/  IMAD.U32 R41, R41, 0x10000, RZ ;  /* 0x0001000029297824 */ /* 0x000fe400078e00ff */
[-C--:B------:R-:W-:Y:S01]  /*6670*/  FMUL.FTZ R29, R29, R40.reuse ;  /* 0x000000281d1d7220 */ /* 0x080fe20000410000 */
[----:B------:R-:W-:Y:S01]  /*6680*/  LOP3.LUT R127, R127, 0xffff0000, RZ, 0xc0, !PT ;  /* 0xffff00007f7f7812 */ /* 0x000fe200078ec0ff */
[----:B------:R-:W-:Y:S01]  /*6690*/  IMAD.U32 R36, R36, 0x10000, RZ ;  /* 0x0001000024247824 */ /* 0x000fe200078e00ff */
[----:B------:R-:W-:Y:S01]  /*66a0*/  LOP3.LUT R115, R115, 0xffff0000, RZ, 0xc0, !PT ;  /* 0xffff000073737812 */ /* 0x000fe200078ec0ff */
[C---:B------:R-:W-:Y:S01]  /*66b0*/  FFMA.FTZ R44, R15.reuse, R40, -R44 ;  /* 0x000000280f2c7223 */ /* 0x040fe2000001082c */
[C---:B------:R-:W-:Y:S01]  /*66c0*/  FFMA.FTZ R45, R34.reuse, R37, -R45 ;  /* 0x00000025222d7223 */ /* 0x040fe2000001082d */
[----:B------:R-:W-:Y:S01]  /*66d0*/  FFMA.FTZ R40, R34, R43, R35 ;  /* 0x0000002b22287223 */ /* 0x000fe20000010023 */
[C---:B------:R-:W-:Y:S01]  /*66e0*/  FMUL.FTZ R34, R12.reuse, R41 ;  /* 0x000000290c227220 */ /* 0x040fe20000410000 */
[----:B------:R-:W-:Y:S01]  /*66f0*/  FFMA.FTZ R29, R15, R42, R29 ;  /* 0x0000002a0f1d7223 */ /* 0x000fe2000001001d */
[-C--:B------:R-:W-:Y:S01]  /*6700*/  FMUL.FTZ R12, R12, R36.reuse ;  /* 0x000000240c0c7220 */ /* 0x080fe20000410000 */
        /* <DEDUP_REMOVED lines=11> */
.L_x_1621:
[----:B------:R-:W-:Y:S05]  /*67c0*/  BSYNC B2 ;  /* 0x0000000000027941 */ /* 0x000fea0003800000 */
.L_x_1620:
[----:B----4-:R0:W-:Y:S02]  /*67d0*/  ST.E.128 desc[UR60][R38.64], R12 ;  /* 0x0000000c26007985 */ /* 0x0101e4000c101d3c */
.L_x_1619:
[----:B------:R-:W-:Y:S05]  /*67e0*/  BSYNC B1 ;  /* 0x0000000000017941 */ /* 0x000fea0003800000 */
.L_x_1618:
[----:B------:R-:W-:-:S13]  /*67f0*/  ISETP.NE.AND P4, PT, R76, RZ, PT ;  /* 0x000000ff4c00720c */ /* 0x000fda0003f85270 */
        /* <DEDUP_REMOVED lines=10> */
[--C-:B---3--:R-:W-:Y:S02]  /*68a0*/  SHF.R.U64 R11, R32, 0x10, R33.reuse ;  /* 0x00000010200b7819 */ /* 0x108fe40000001221 */
[----:B------:R-:W-:Y:S02]  /*68b0*/  SHF.R.U32.HI R33, RZ, 0x10, R33 ;  /* 0x00000010ff217819 */ /* 0x000fe40000011621 */
[C---:B------:R-:W-:Y:S02]  /*68c0*/  PRMT R31, R83.reuse, 0x5410, R38 ;  /* 0x00005410531f7816 */ /* 0x040fe40000000026 */
[----:B------:R-:W-:-:S02]  /*68d0*/  PRMT R83, R83, 0x5432, R36 ;  /* 0x0000543253537816 */ /* 0x000fc40000000024 */
[----:B------:R-:W-:Y:S01]  /*68e0*/  PRMT R36, R114, 0x5410, R11 ;  /* 0x0000541072247816 */ /* 0x000fe2000000000b */
[----:B------:R-:W-:Y:S01]  /*68f0*/  IMAD.U32 R11, R12, 0x10000, RZ ;  /* 0x000100000c0b7824 */ /* 0x000fe200078e00ff */
[----:B------:R-:W-:Y:S01]  /*6900*/  PRMT R114, R114, 0x5432, R33 ;  /* 0x0000543272727816 */ /* 0x000fe20000000021 */
[----:B------:R-:W-:Y:S01]  /*6910*/  IMAD.U32 R33, R83, 0x10000, RZ ;  /* 0x0001000053217824 */ /* 0x000fe200078e00ff */
[----:B------:R-:W-:Y:S01]  /*6920*/  LOP3.LUT R29, R14, 0xffff0000, RZ, 0xc0, !PT ;  /* 0xffff00000e1d7812 */ /* 0x000fe200078ec0ff */
[C---:B------:R-:W-:Y:S01]  /*6930*/  IMAD.U32 R14, R13.reuse, 0x10000, RZ ;  /* 0x000100000d0e7824 */ /* 0x040fe200078e00ff */
[----:B------:R-:W-:Y:S01]  /*6940*/  LOP3.LUT R13, R13, 0xffff0000, RZ, 0xc0, !PT ;  /* 0xffff00000d0d7812 */ /* 0x000fe200078ec0ff */
[----:B------:R-:W-:Y:S01]  /*6950*/  IMAD.U32 R38, R114, 0x10000, RZ ;  /* 0x0001000072267824 */ /* 0x000fe200078e00ff */
[C---:B------:R-:W-:Y:S01]  /*6960*/  LOP3.LUT R37, R36.reuse, 0xffff0000, RZ, 0xc0, !PT ;  /* 0xffff000024257812 */ /* 0x040fe200078ec0ff */
[----:B------:R-:W-:Y:S01]  /*6970*/  IMAD.U32 R36, R36, 0x10000, RZ ;  /* 0x0001000024247824 */ /* 0x000fe200078e00ff */
[C---:B------:R-:W-:Y:S01]  /*6980*/  LOP3.LUT R32, R31.reuse, 0xffff0000, RZ, 0xc0, !PT ;  /* 0xffff00001f207812 */ /* 0x040fe200078ec0ff */
[----:B------:R-:W-:Y:S01]  /*6990*/  IMAD.U32 R31, R31, 0x10000, RZ ;  /* 0x000100001f1f7824 */ /* 0x000fe200078e00ff */
[----:B------:R-:W-:Y:S01]  /*69a0*/  LOP3.LUT R12, R12, 0xffff0000, RZ, 0xc0, !PT ;  /* 0xffff00000c0c7812 */ /* 0x000fe200078ec0ff */
[----:B------:R-:W-:Y:S01]  /*69b0*/  FMUL.FTZ R39, R13, R37 ;  /* 0x000000250d277220 */ /* 0x000fe20000410000 */
[----:B------:R-:W-:Y:S01]  /*69c0*/  LOP3.LUT R30, R15, 0xffff0000, RZ, 0xc0, !PT ;  /* 0xffff00000f1e7812 */ /* 0x000fe200078ec0ff */
[----:B------:R-:W-:Y:S01]  /*69d0*/  FMUL.FTZ R40, R13, R32 ;  /* 0x000000200d287220 */ /* 0x000fe20000410000 */
[C---:B------:R-:W-:Y:S01]  /*69e0*/  FMUL.FTZ R13, R29.reuse, R38 ;  /* 0x000000261d0d7220 */ /* 0x040fe20000410000 */
[----:B------:R-:W-:Y:S01]  /*69f0*/  FMUL.FTZ R29, R29, R33 ;  /* 0x000000211d1d7220 */ /* 0x000fe20000410000 */
[----:B------:R-:W-:Y:S01]  /*6a00*/  LOP3.LUT R114, R114, 0xffff0000, RZ, 0xc0, !PT ;  /* 0xffff000072727812 */ /* 0x000fe200078ec0ff */
[C---:B------:R-:W-:Y:S01]  /*6a10*/  FFMA.FTZ R39, R14.reuse, R32, -R39 ;  /* 0x000000200e277223 */ /* 0x040fe20000010827 */
[----:B------:R-:W-:Y:S01]  /*6a20*/  LOP3.LUT R83, R83, 0xffff0000, RZ, 0xc0, !PT ;  /* 0xffff000053537812 */ /* 0x000fe200078ec0ff */
[----:B------:R-:W-:Y:S01]  /*6a30*/  FFMA.FTZ R40, R14, R37, R40 ;  /* 0x000000250e287223 */ /* 0x000fe20000010028 */
[C---:B------:R-:W-:Y:S01]  /*6a40*/  FFMA.FTZ R33, R28.reuse, R33, -R13 ;  /* 0x000000211c217223 */ /* 0x040fe2000001080d */
[----:B------:R-:W-:Y:S01]  /*6a50*/  FFMA.FTZ R28, R28, R38, R29 ;  /* 0x000000261c1c7223 */ /* 0x000fe2000001001d */
[C---:B------:R-:W-:Y:S01]  /*6a60*/  FMUL.FTZ R14, R12.reuse, R36 ;  /* 0x000000240c0e7220 */ /* 0x040fe20000410000 */
[----:B------:R-:W-:Y:S01]  /*6a70*/  FMUL.FTZ R13, R12, R31 ;  /* 0x0000001f0c0d7220 */ /* 0x000fe20000410000 */
[----:B------:R-:W-:-:S02]  /*6a80*/  IMAD.U32 R15, R15, 0x10000, RZ ;  /* 0x000100000f0f7824 */ /* 0x000fc400078e00ff */
[C---:B------:R-:W-:Y:S01]  /*6a90*/  FMUL.FTZ R32, R30.reuse, R114 ;  /* 0x000000721e207220 */ /* 0x040fe20000410000 */
[----:B------:R-:W-:Y:S01]  /*6aa0*/  FMUL.FTZ R29, R30, R83 ;  /* 0x000000531e1d7220 */ /* 0x000fe20000410000 */
[C---:B------:R-:W-:Y:S01]  /*6ab0*/  FFMA.FTZ R14, R11.reuse, R31, -R14 ;  /* 0x0000001f0b0e7223 */ /* 0x040fe2000001080e */
[----:B------:R-:W-:Y:S01]  /*6ac0*/  FFMA.FTZ R13, R11, R36, R13 ;  /* 0x000000240b0d7223 */ /* 0x000fe2000001000d */
[C---:B------:R-:W-:Y:S01]  /*6ad0*/  FFMA.FTZ R32, R15.reuse, R83, -R32 ;  /* 0x000000530f207223 */ /* 0x040fe20000010820 */
[----:B------:R-:W-:Y:S01]  /*6ae0*/  FFMA.FTZ R29, R15, R114, R29 ;  /* 0x000000720f1d7223 */ /* 0x000fe2000001001d */
[----:B------:R-:W-:Y:S02]  /*6af0*/  F2FP.BF16.F32.PACK_AB R39, R40, R39 ;  /* 0x000000272827723e */ /* 0x000fe400000010ff */
[----:B------:R-:W-:Y:S02]  /*6b00*/  F2FP.BF16.F32.PACK_AB R28, R28, R33 ;  /* 0x000000211c1c723e */ /* 0x000fe400000010ff */
[----:B------:R-:W-:Y:S01]  /*6b10*/  F2FP.BF16.F32.PACK_AB R12, R13, R14 ;  /* 0x0000000e0d0c723e */ /* 0x000fe200000010ff */
[----:B------:R-:W-:Y:S01]  /*6b20*/  IMAD.MOV.U32 R13, RZ, RZ, R39 ;  /* 0x000000ffff0d7224 */ /* 0x000fe200078e0027 */
[----:B------:R-:W-:Y:S01]  /*6b30*/  F2FP.BF16.F32.PACK_AB R15, R29, R32 ;  /* 0x000000201d0f723e */ /* 0x000fe200000010ff */
[----:B------:R-:W-:-:S07]  /*6b40*/  IMAD.MOV.U32 R14, RZ, RZ, R28 ;  /* 0x000000ffff0e7224 */ /* 0x000fce00078e001c */
.L_x_1623:
[----:B------:R-:W-:Y:S05]  /*6b50*/  BSYNC B1 ;  /* 0x0000000000017941 */ /* 0x000fea0003800000 */
.L_x_1622:
[----:B----4-:R0:W-:Y:S01]  /*6b60*/  ST.E.128 desc[UR60][R34.64], R12 ;  /* 0x0000000c22007985 */ /* 0x0101e2000c101d3c */
[----:B------:R-:W-:Y:S05]  /*6b70*/  BRA `(.L_x_1601) ;  /* 0x0000004000c87947 */ /* 0x000fea0003800000 */
.L_x_1567:
        /* <DEDUP_REMOVED lines=18> */
[----:B------:R-:W-:Y:S02]  /*6ca0*/  IADD3 R28, P5, R90, R12, RZ ;  /* 0x0000000c5a1c7210 */ /* 0x000fe40007fbe0ff */
[----:B------:R-:W-:Y:S02]  /*6cb0*/  CS2R R38, SRZ ;  /* 0x0000000000267805 */ /* 0x000fe4000001ff00 */
[----:B------:R-:W-:Y:S01]  /*6cc0*/  CS2R R36, SRZ ;  /* 0x0000000000247805 */ /* 0x000fe2000001ff00 */
[----:B------:R-:W-:Y:S01]  /*6cd0*/  IMAD.X R30, R11, 0x1, R102, P0 ;  /* 0x000000010b1e7824 */ /* 0x000fe200000e0666 */
[----:B------:R-:W-:Y:S02]  /*6ce0*/  LEA R52, P0, R29, UR4, 0x1 ;  /* 0x000000041d347c11 */ /* 0x000fe4000f8008ff */
[----:B------:R-:W-:-:S02]  /*6cf0*/  CS2R R50, SRZ ;  /* 0x0000000000327805 */ /* 0x000fc4000001ff00 */
[----:B------:R-:W-:Y:S02]  /*6d00*/  CS2R R48, SRZ ;  /* 0x0000000000307805 */ /* 0x000fe4000001ff00 */
[----:B------:R-:W-:Y:S01]  /*6d10*/  LEA.HI.X R53, R29, UR5, R30, 0x1, P0 ;  /* 0x000000051d357c11 */ /* 0x000fe200080f0c1e */
[----:B------:R-:W-:Y:S01]  /*6d20*/  ULDC.64 UR4, c[0x0][0x400] ;  /* 0x0001000000047ab9 */ /* 0x000fe20000000a00 */
[----:B------:R-:W-:Y:S01]  /*6d30*/  ISETP.GE.AND P0, PT, R18, R123, PT ;  /* 0x0000007b1200720c */ /* 0x000fe20003f06270 */
[----:B------:R-:W-:Y:S01]  /*6d40*/  IMAD.X R29, R82, 0x1, R101, P5 ;  /* 0x00000001521d7824 */ /* 0x000fe200028e0665 */
[----:B------:R-:W-:-:S04]  /*6d50*/  LEA R56, P5, R28, UR4, 0x1 ;  /* 0x000000041c387c11 */ /* 0x000fc8000f8a08ff */
[----:B------:R-:W-:Y:S02]  /*6d60*/  LEA.HI.X R57, R28, UR5, R29, 0x1, P5 ;  /* 0x000000051c397c11 */ /* 0x000fe4000a8f0c1d */
[----:B------:R-:W-:-:S05]  /*6d70*/  ISETP.GE.AND P5, PT, R167, R123, PT ;  /* 0x0000007ba700720c */ /* 0x000fca0003fa6270 */
[----:B------:R0:W5:Y:S04]  /*6d80*/  @!P0 LDG.E.128 R36, desc[UR60][R52.64] ;  /* 0x0000003c34248981 */ /* 0x000168000c1e1d00 */
[----:B------:R0:W5:Y:S01]  /*6d90*/  @!P0 LDG.E.128 R48, desc[UR60][R56.64] ;  /* 0x0000003c38308981 */ /* 0x000162000c1e1d00 */
[----:B------:R-:W-:Y:S02]  /*6da0*/  ISETP.GE.AND P0, PT, R168, R123, PT ;  /* 0x0000007ba800720c */ /* 0x000fe40003f06270 */
        /* <DEDUP_REMOVED lines=8> */
[----:B------:R0:W5:Y:S04]  /*6e30*/  @!P5 LDG.E.128 R32, desc[UR60][R52.64+0x40] ;  /* 0x0000403c3420d981 */ /* 0x000168000c1e1d00 */
[----:B------:R0:W5:Y:S04]  /*6e40*/  @!P0 LDG.E.128 R28, desc[UR60][R52.64+0x80] ;  /* 0x0000803c341c8981 */ /* 0x000168000c1e1d00 */
[----:B------:R0:W5:Y:S04]  /*6e50*/  @!P5 LDG.E.128 R44, desc[UR60][R56.64+0x40] ;  /* 0x0000403c382cd981 */ /* 0x000168000c1e1d00 */
[----:B------:R0:W5:Y:S02]  /*6e60*/  @!P0 LDG.E.128 R40, desc[UR60][R56.64+0x80] ;  /* 0x0000803c38288981 */ /* 0x000164000c1e1d00 */
.L_x_1625:
[----:B------:R-:W-:Y:S05]  /*6e70*/  BSYNC B1 ;  /* 0x0000000000017941 */ /* 0x000fea0003800000 */
.L_x_1624:
        /* <DEDUP_REMOVED lines=22> */
[----:B------:R-:W-:Y:S02]  /*6fe0*/  IADD3 R11, P0, P6, R90, R12, R108 ;  /* 0x0000000c5a0b7210 */ /* 0x000fe40007e1e06c */
[----:B------:R-:W-:-:S02]  /*6ff0*/  CS2R R74, SRZ ;  /* 0x00000000004a7805 */ /* 0x000fc4000001ff00 */
[----:B------:R-:W-:Y:S02]  /*7000*/  CS2R R72, SRZ ;  /* 0x0000000000487805 */ /* 0x000fe4000001ff00 */
[----:B------:R-:W-:Y:S02]  /*7010*/  IADD3.X R82, R101, R82, R107, P0, P6 ;  /* 0x0000005265527210 */ /* 0x000fe400007ec46b */
[----:B------:R-:W-:-:S04]  /*7020*/  LEA R12, P0, R14, UR4, 0x1 ;  /* 0x000000040e0c7c11 */ /* 0x000fc8000f8008ff */
[----:B------:R-:W-:Y:S02]  /*7030*/  LEA.HI.X R13, R14, UR5, R13, 0x1, P0 ;  /* 0x000000050e0d7c11 */ /* 0x000fe400080f0c0d */
        /* <DEDUP_REMOVED lines=19> */
.L_x_1627:
[----:B------:R-:W-:Y:S05]  /*7170*/  BSYNC B1 ;  /* 0x0000000000017941 */ /* 0x000fea0003800000 */
.L_x_1626:
[----:B------:R-:W2:Y:S01]  /*7180*/  LDL R11, [R1+0x30] ;  /* 0x00003000010b7983 */ /* 0x000ea20000100800 */
[----:B0-----:R-:W-:Y:S02]  /*7190*/  IMAD.MOV.U32 R12, RZ, RZ, R28 ;  /* 0x000000ffff0c7224 */ /* 0x001fe400078e001c */
[----:B------:R-:W-:Y:S02]  /*71a0*/  IMAD.MOV.U32 R13, RZ, RZ, R31 ;  /* 0x000000ffff0d7224 */ /* 0x000fe400078e001f */
[----:B------:R-:W-:-:S03]  /*71b0*/  IMAD.MOV.U32 R14, RZ, RZ, R34 ;  /* 0x000000ffff0e7224 */ /* 0x000fc600078e0022 */
[----:B------:R-:W-:Y:S01]  /*71c0*/  PRMT R189, R80, 0x5410, R13 ;  /* 0x0000541050bd7816 */ /* 0x000fe2000000000d */
[----:B------:R-:W-:-:S05]  /*71d0*/  IMAD.MOV.U32 R13, RZ, RZ, R35 ;  /* 0x000000ffff0d7224 */ /* 0x000fca00078e0023 */
[----:B------:R-:W-:Y:S01]  /*71e0*/  PRMT R195, R14, 0x5410, R13 ;  /* 0x000054100ec37816 */ /* 0x000fe2000000000d */
[----:B------:R-:W-:Y:S02]  /*71f0*/  IMAD.MOV.U32 R13, RZ, RZ, R36 ;  /* 0x000000ffff0d7224 */ /* 0x000fe400078e0024 */
[----:B------:R-:W-:-:S05]  /*7200*/  IMAD.MOV.U32 R14, RZ, RZ, R37 ;  /* 0x000000ffff0e7224 */ /* 0x000fca00078e0025 */
[----:B------:R-:W-:Y:S02]  /*7210*/  PRMT R151, R14, 0x5410, R13 ;  /* 0x000054100e977816 */ /* 0x000fe4000000000d */
[----:B--2---:R-:W-:Y:S01]  /*7220*/  R2UR UR4, R11 ;  /* 0x000000000b0472ca */ /* 0x004fe200000e0000 */
[----:B------:R-:W-:-:S05]  /*7230*/  IMAD.MOV.U32 R11, RZ, RZ, R29 ;  /* 0x000000ffff0b7224 */ /* 0x000fca00078e001d */
[----:B------:R-:W-:Y:S01]  /*7240*/  PRMT R190, R12, 0x5410, R11 ;  /* 0x000054100cbe7816 */ /* 0x000fe2000000000b */
[----:B------:R-:W-:Y:S02]  /*7250*/  IMAD.MOV.U32 R11, RZ, RZ, R32 ;  /* 0x000000ffff0b7224 */ /* 0x000fe400078e0020 */
[----:B------:R-:W-:-:S03]  /*7260*/  IMAD.MOV.U32 R12, RZ, RZ, R33 ;  /* 0x000000ffff0c7224 */ /* 0x000fc600078e0021 */
[----:B------:R-:W-:Y:S01]  /*7270*/  PRMT R198, R198, 0x5410, R11 ;  /* 0x00005410c6c67816 */ /* 0x000fe2000000000b */
[----:B------:R-:W-:Y:S01]  /*7280*/  IMAD.MOV.U32 R11, RZ, RZ, R38 ;  /* 0x000000ffff0b7224 */ /* 0x000fe200078e0026 */
[----:B------:R-:W-:Y:S01]  /*7290*/  PRMT R196, R12, 0x7610, R196 ;  /* 0x000076100cc47816 */ /* 0x000fe200000000c4 */
[----:B------:R-:W-:Y:S01]  /*72a0*/  IMAD.MOV.U32 R12, RZ, RZ, R39 ;  /* 0x000000ffff0c7224 */ /* 0x000fe200078e0027 */
[----:B------:R-:W-:-:S04]  /*72b0*/  UISETP.NE.AND UP0, UPT, UR4, 0x3, UPT ;  /* 0x000000030400788c */ /* 0x000fc8000bf05270 */
[----:B------:R-:W-:Y:S01]  /*72c0*/  PRMT R153, R12, 0x5410, R11 ;  /* 0x000054100c997816 */ /* 0x000fe2000000000b */
[----:B------:R-:W-:Y:S01]  /*72d0*/  IMAD.MOV.U32 R12, RZ, RZ, R42 ;  /* 0x000000ffff0c7224 */ /* 0x000fe200078e002a */
[----:B------:R-:W-:Y:S01]  /*72e0*/  PLOP3.LUT P0, PT, PT, PT, UP0, 0x80, 0x0 ;  /* 0x000000000000781c */ /* 0x000fe20003f0f008 */
        /* <DEDUP_REMOVED lines=20> */
[----:B-----5:R-:W-:Y:S01]  /*7430*/  IMAD.MOV.U32 R11, RZ, RZ, R55 ;  /* 0x000000ffff0b7224 */ /* 0x020fe200078e0037 */
        /* <DEDUP_REMOVED lines=41> */
.L_x_1628:
[----:B------:R-:W-:Y:S01]  /*76d0*/  IMAD R86, R17, 0x8, R2 ;  /* 0x0000000811567824 */ /* 0x000fe200078e0202 */
[----:B------:R-:W-:Y:S01]  /*76e0*/  SHF.L.U32 R87, R175, 0x1f, RZ ;  /* 0x0000001faf577819 */ /* 0x000fe200000006ff */
[----:B------:R-:W-:Y:S03]  /*76f0*/  BSSY B1, `(.L_x_1629) ;  /* 0x0000003000017945 */ /* 0x000fe60003800000 */
[----:B------:R-:W0:Y:S02]  /*7700*/  SYNCS.PHASECHK.TRANS64.TRYWAIT P6, [R86+URZ+0x2a890], R87 ;  /* 0x02a89057560075a7 */ /* 0x000e2400080c017f */
[----:B0-----:R-:W-:Y:S05]  /*7710*/  @!P6 BRA `(.L_x_1630) ;  /* 0x0000023800a0e947 */ /* 0x001fea0003800000 */
.L_x_2005:
[----:B------:R-:W-:Y:S05]  /*7720*/  BSYNC B1 ;  /* 0x0000000000017941 */ /* 0x000fea0003800000 */
.L_x_1629:
[----:B------:R-:W1:Y:S01]  /*7730*/  LDC R127, c[0x0][0x2f4] ;  /* 0x0000bd00ff7f7b82 */ /* 0x000e620000000800 */
[----:B------:R-:W-:Y:S01]  /*7740*/  UMOV UR4, 0xffffffff ;  /* 0xffffffff00047882 */ /* 0x000fe20000000000 */
[----:B-1----:R-:W-:Y:S02]  /*7750*/  IMAD.IADD R131, R127, 0x1, -R124 ;  /* 0x000000017f837824 */ /* 0x002fe400078e0a7c */
[----:B------:R-:W-:Y:S05]  /*7760*/  BRA.DIV UR4, `(.L_x_1631) ;  /* 0x0000023a04a07947 */ /* 0x000fea000b800000 */
[----:B------:R1:W2:Y:S04]  /*7770*/  SHFL.IDX PT, R115, R116, RZ, 0x1c1f ;  /* 0x001c1fff74737589 */ /* 0x0002a800000e0000 */
[----:B------:R1:W3:Y:S02]  /*7780*/  SHFL.IDX PT, R11, R117, RZ, 0x1c1f ;  /* 0x001c1fff750b7589 */ /* 0x0002e400000e0000 */
.L_x_2009:
        /* <DEDUP_REMOVED lines=29> */
[C---:B------:R-:W-:Y:S02]  /*7960*/  PRMT R36, R151.reuse, 0x5432, R36 ;  /* 0x0000543297247816 */ /* 0x040fe40000000024 */
[----:B------:R-:W-:Y:S02]  /*7970*/  PRMT R37, R151, 0x5410, R37 ;  /* 0x0000541097257816 */ /* 0x000fe40000000025 */
[----:B------:R-:W-:Y:S02]  /*7980*/  SHF.R.U32.HI R152, RZ, 0x10, R49 ;  /* 0x00000010ff987819 */ /* 0x000fe40000011631 */
[----:B------:R-:W-:-:S02]  /*7990*/  SHF.R.U64 R38, R38, 0x10, R39 ;  /* 0x0000001026267819 */ /* 0x000fc40000001227 */
[----:B------:R-:W-:Y:S02]  /*79a0*/  SHF.R.U32.HI R151, RZ, 0x10, R39 ;  /* 0x00000010ff977819 */ /* 0x000fe40000011627 */
[----:B------:R-:W-:Y:S02]  /*79b0*/  SHF.R.U64 R39, R48, 0x10, R49 ;  /* 0x0000001030277819 */ /* 0x000fe40000001231 */
[--C-:B------:R-:W-:Y:S02]  /*79c0*/  SHF.R.U64 R48, R50, 0x10, R51.reuse ;  /* 0x0000001032307819 */ /* 0x100fe40000001233 */
[----:B------:R-:W-:Y:S01]  /*79d0*/  SHF.R.U32.HI R50, RZ, 0x10, R51 ;  /* 0x00000010ff327819 */ /* 0x000fe20000011633 */
[----:B------:R-:W-:Y:S01]  /*79e0*/  IMAD.U32 R51, R37, 0x10000, RZ ;  /* 0x0001000025337824 */ /* 0x000fe200078e00ff */
[----:B------:R-:W-:Y:S02]  /*79f0*/  PRMT R152, R200, 0x5432, R152 ;  /* 0x00005432c8987816 */ /* 0x000fe40000000098 */
[----:B------:R-:W-:-:S02]  /*7a00*/  PRMT R39, R154, 0x5410, R39 ;  /* 0x000054109a277816 */ /* 0x000fc40000000027 */
[----:B------:R-:W-:Y:S01]  /*7a10*/  PRMT R48, R154, 0x5432, R48 ;  /* 0x000054329a307816 */ /* 0x000fe20000000030 */
[C---:B------:R-:W-:Y:S01]  /*7a20*/  IMAD.U32 R154, R152.reuse, 0x10000, RZ ;  /* 0x00010000989a7824 */ /* 0x040fe200078e00ff */
[----:B------:R-:W-:Y:S01]  /*7a30*/  PRMT R50, R155, 0x5432, R50 ;  /* 0x000054329b327816 */ /* 0x000fe20000000032 */
[----:B---3--:R-:W-:Y:S01]  /*7a40*/  IMAD.U32 R155, R81, 0x10000, RZ ;  /* 0x00010000519b7824 */ /* 0x008fe200078e00ff */
[C---:B------:R-:W-:Y:S02]  /*7a50*/  PRMT R49, R153.reuse, 0x5432, R38 ;  /* 0x0000543299317816 */ /* 0x040fe40000000026 */
[----:B------:R-:W-:Y:S01]  /*7a60*/  PRMT R38, R153, 0x5410, R151 ;  /* 0x0000541099267816 */ /* 0x000fe20000000097 */
[----:B----4-:R-:W-:Y:S02]  /*7a70*/  IMAD.U32 R153, R13, 0x10000, RZ ;  /* 0x000100000d997824 */ /* 0x010fe400078e00ff */
[----:B------:R-:W-:Y:S01]  /*7a80*/  FMUL.FTZ R151, R155, R154 ;  /* 0x0000009a9b977220 */ /* 0x000fe20000410000 */
[----:B------:R-:W-:-:S02]  /*7a90*/  LOP3.LUT R152, R152, 0xffff0000, RZ, 0xc0, !PT ;  /* 0xffff000098987812 */ /* 0x000fc400078ec0ff */
[----:B------:R-:W-:Y:S01]  /*7aa0*/  LOP3.LUT R81, R81, 0xffff0000, RZ, 0xc0, !PT ;  /* 0xffff000051517812 */ /* 0x000fe200078ec0ff */
[-C--:B------:R-:W-:Y:S01]  /*7ab0*/  FFMA.FTZ R151, R153, R51.reuse, -R151 ;  /* 0x0000003399977223 */ /* 0x080fe20000010897 */
[----:B------:R-:W-:Y:S01]  /*7ac0*/  FMUL.FTZ R51, R155, R51 ;  /* 0x000000339b337220 */ /* 0x000fe20000410000 */
[----:B------:R-:W-:Y:S01]  /*7ad0*/  LOP3.LUT R37, R37, 0xffff0000, RZ, 0xc0, !PT ;  /* 0xffff000025257812 */ /* 0x000fe200078ec0ff */
[C---:B------:R-:W-:Y:S01]  /*7ae0*/  IMAD.U32 R155, R83.reuse, 0x10000, RZ ;  /* 0x00010000539b7824 */ /* 0x040fe200078e00ff */
[----:B------:R-:W-:Y:S01]  /*7af0*/  LOP3.LUT R83, R83, 0xffff0000, RZ, 0xc0, !PT ;  /* 0xffff000053537812 */ /* 0x000fe200078ec0ff */
[----:B------:R-:W-:Y:S01]  /*7b00*/  FFMA.FTZ R51, R153, R154, R51 ;  /* 0x0000009a99337223 */ /* 0x000fe20000010033 */
[----:B------:R-:W-:Y:S01]  /*7b10*/  LOP3.LUT R153, R13, 0xffff0000, RZ, 0xc0, !PT ;  /* 0xffff00000d997812 */ /* 0x000fe200078ec0ff */
[----:B------:R-:W-:Y:S01]  /*7b20*/  FMUL.FTZ R13, R81, R152 ;  /* 0x00000098510d7220 */ /* 0x000fe20000410000 */
[C---:B------:R-:W-:Y:S01]  /*7b30*/  IMAD.U32 R154, R50.reuse, 0x10000, RZ ;  /* 0x00010000329a7824 */ /* 0x040fe200078e00ff */
[----:B------:R-:W-:-:S02]  /*7b40*/  LOP3.LUT R50, R50, 0xffff0000, RZ, 0xc0, !PT ;  /* 0xffff000032327812 */ /* 0x000fc400078ec0ff */
        /* <DEDUP_REMOVED lines=25> */
[-C--:B------:R-:W-:Y:S01]  /*7ce0*/  FMUL.FTZ R51, R51, R81.reuse ;  /* 0x0000005133337220 */ /* 0x080fe20000410000 */
        /* <DEDUP_REMOVED lines=35> */
.L_x_1637:
[----:B------:R-:W-:Y:S05]  /*7f20*/  BSYNC B3 ;  /* 0x0000000000037941 */ /* 0x000fea0003800000 */
.L_x_1636:
[----:B------:R-:W-:-:S04]  /*7f30*/  LEA R36, P4, R4, R11, 0x1 ;  /* 0x0000000b04247211 */ /* 0x000fc800078808ff */
[----:B--2---:R-:W-:Y:S02]  /*7f40*/  LEA.HI.X R37, R4, R115, R111, 0x1, P4 ;  /* 0x0000007304257211 */ /* 0x004fe400020f0c6f */
[----:B------:R-:W-:-:S03]  /*7f50*/  ISETP.GE.AND P4, PT, R150, R127, PT ;  /* 0x0000007f9600720c */ /* 0x000fc60003f86270 */
[----:B----4-:R2:W-:Y:S10]  /*7f60*/  ST.E.128 desc[UR60][R36.64], R12 ;  /* 0x0000000c24007985 */ /* 0x0105f4000c101d3c */
[----:B--2---:R-:W-:-:S05]  /*7f70*/  @!P4 IMAD.WIDE R12, R150, 0x2, R114 ;  /* 0x00000002960cc825 */ /* 0x004fca00078e0272 */
[----:B---3--:R3:W-:Y:S02]  /*7f80*/  @!P4 ST.E.128 desc[UR60][R12.64], R80 ;  /* 0x000000500c00c985 */ /* 0x0087e4000c101d3c */
.L_x_1635:
[----:B------:R-:W-:Y:S05]  /*7f90*/  BSYNC B2 ;  /* 0x0000000000027941 */ /* 0x000fea0003800000 */
.L_x_1634:
        /* <DEDUP_REMOVED lines=24> */
[----:B------:R-:W-:Y:S01]  /*8120*/  SHF.R.U32.HI R50, RZ, 0x10, R45 ;  /* 0x00000010ff327819 */ /* 0x000fe2000001162d */
[----:B---3--:R-:W-:Y:S01]  /*8130*/  IMAD.U32 R81, R37, 0x10000, RZ ;  /* 0x0001000025517824 */ /* 0x008fe200078e00ff */
[--C-:B------:R-:W-:Y:S01]  /*8140*/  SHF.R.U64 R32, R32, 0x10, R33.reuse ;  /* 0x0000001020207819 */ /* 0x100fe20000001221 */
[----:B----4-:R-:W-:Y:S01]  /*8150*/  IMAD.U32 R51, R13, 0x10000, RZ ;  /* 0x000100000d337824 */ /* 0x010fe200078e00ff */
[----:B------:R-:W-:Y:S02]  /*8160*/  SHF.R.U32.HI R33, RZ, 0x10, R33 ;  /* 0x00000010ff217819 */ /* 0x000fe40000011621 */
[----:B------:R-:W-:Y:S02]  /*8170*/  PRMT R50, R199, 0x5432, R50 ;  /* 0x00005432c7327816 */ /* 0x000fe40000000032 */
[----:B------:R-:W-:Y:S02]  /*8180*/  SHF.R.U64 R34, R34, 0x10, R35 ;  /* 0x0000001022227819 */ /* 0x000fe40000001223 */
[----:B------:R-:W-:Y:S01]  /*8190*/  PRMT R33, R196, 0x5410, R33 ;  /* 0x00005410c4217816 */ /* 0x000fe20000000021 */
[----:B------:R-:W-:Y:S01]  /*81a0*/  IMAD.U32 R80, R50, 0x10000, RZ ;  /* 0x0001000032507824 */ /* 0x000fe200078e00ff */
[----:B------:R-:W-:-:S02]  /*81b0*/  SHF.R.U32.HI R49, RZ, 0x10, R35 ;  /* 0x00000010ff317819 */ /* 0x000fc40000011623 */
[----:B------:R-:W-:Y:S02]  /*81c0*/  SHF.R.U64 R35, R44, 0x10, R45 ;  /* 0x000000102c237819 */ /* 0x000fe4000000122d */
[--C-:B------:R-:W-:Y:S02]  /*81d0*/  SHF.R.U64 R44, R46, 0x10, R47.reuse ;  /* 0x000000102e2c7819 */ /* 0x100fe4000000122f */
[----:B------:R-:W-:Y:S02]  /*81e0*/  PRMT R45, R195, 0x5410, R34 ;  /* 0x00005410c32d7816 */ /* 0x000fe40000000022 */
[----:B------:R-:W-:Y:S01]  /*81f0*/  SHF.R.U32.HI R46, RZ, 0x10, R47 ;  /* 0x00000010ff2e7819 */ /* 0x000fe2000001162f */
[----:B------:R-:W-:Y:S01]  /*8200*/  IMAD.U32 R47, R33, 0x10000, RZ ;  /* 0x00010000212f7824 */ /* 0x000fe200078e00ff */
[----:B------:R-:W-:Y:S01]  /*8210*/  PRMT R34, R195, 0x5432, R49 ;  /* 0x00005432c3227816 */ /* 0x000fe20000000031 */
[----:B------:R-:W-:Y:S01]  /*8220*/  FMUL.FTZ R49, R81, R80 ;  /* 0x0000005051317220 */ /* 0x000fe20000410000 */
[----:B------:R-:W-:-:S02]  /*8230*/  LOP3.LUT R50, R50, 0xffff0000, RZ, 0xc0, !PT ;  /* 0xffff000032327812 */ /* 0x000fc400078ec0ff */
[----:B------:R-:W-:Y:S01]  /*8240*/  LOP3.LUT R37, R37, 0xffff0000, RZ, 0xc0, !PT ;  /* 0xffff000025257812 */ /* 0x000fe200078ec0ff */
[-C--:B------:R-:W-:Y:S01]  /*8250*/  FFMA.FTZ R49, R51, R47.reuse, -R49 ;  /* 0x0000002f33317223 */ /* 0x080fe20000010831 */
[----:B------:R-:W-:Y:S01]  /*8260*/  FMUL.FTZ R47, R81, R47 ;  /* 0x0000002f512f7220 */ /* 0x000fe20000410000 */
[----:B------:R-:W-:Y:S01]  /*8270*/  LOP3.LUT R33, R33, 0xffff0000, RZ, 0xc0, !PT ;  /* 0xffff000021217812 */ /* 0x000fe200078ec0ff */
[----:B------:R-:W-:Y:S01]  /*8280*/  IMAD.U32 R81, R39, 0x10000, RZ ;  /* 0x0001000027517824 */ /* 0x000fe200078e00ff */
[----:B------:R-:W-:Y:S01]  /*8290*/  PRMT R46, R197, 0x5432, R46 ;  /* 0x00005432c52e7816 */ /* 0x000fe2000000002e */
[----:B------:R-:W-:Y:S01]  /*82a0*/  FFMA.FTZ R47, R51, R80, R47 ;  /* 0x00000050332f7223 */ /* 0x000fe2000001002f */
[----:B------:R-:W-:Y:S01]  /*82b0*/  LOP3.LUT R51, R13, 0xffff0000, RZ, 0xc0, !PT ;  /* 0xffff00000d337812 */ /* 0x000fe200078ec0ff */
[----:B------:R-:W-:Y:S01]  /*82c0*/  FMUL.FTZ R13, R37, R50 ;  /* 0x00000032250d7220 */ /* 0x000fe20000410000 */
[----:B------:R-:W-:Y:S01]  /*82d0*/  LOP3.LUT R39, R39, 0xffff0000, RZ, 0xc0, !PT ;  /* 0xffff000027277812 */ /* 0x000fe200078ec0ff */
[C---:B------:R-:W-:Y:S01]  /*82e0*/  IMAD.U32 R80, R46.reuse, 0x10000, RZ ;  /* 0x000100002e507824 */ /* 0x040fe200078e00ff */
[----:B------:R-:W-:Y:S01]  /*82f0*/  LOP3.LUT R46, R46, 0xffff0000, RZ, 0xc0, !PT ;  /* 0xffff00002e2e7812 */ /* 0x000fe200078ec0ff */
[-C--:B------:R-:W-:Y:S01]  /*8300*/  FFMA.FTZ R13, R51, R33.reuse, -R13 ;  /* 0x00000021330d7223 */ /* 0x080fe2000001080d */
[----:B------:R-:W-:Y:S01]  /*8310*/  FMUL.FTZ R33, R37, R33 ;  /* 0x0000002125217220 */ /* 0x000fe20000410000 */
[----:B------:R-:W-:Y:S01]  /*8320*/  FMUL.FTZ R37, R81, R80 ;  /* 0x0000005051257220 */ /* 0x000fe20000410000 */
[----:B------:R-:W-:-:S02]  /*8330*/  PRMT R35, R197, 0x5410, R35 ;  /* 0x00005410c5237816 */ /* 0x000fc40000000023 */
[----:B------:R-:W-:Y:S01]  /*8340*/  FFMA.FTZ R33, R51, R50, R33 ;  /* 0x0000003233217223 */ /* 0x000fe20000010021 */
[C---:B------:R-:W-:Y:S01]  /*8350*/  IMAD.U32 R51, R15.reuse, 0x10000, RZ ;  /* 0x000100000f337824 */ /* 0x040fe200078e00ff */
[----:B------:R-:W-:Y:S01]  /*8360*/  LOP3.LUT R15, R15, 0xffff0000, RZ, 0xc0, !PT ;  /* 0xffff00000f0f7812 */ /* 0x000fe200078ec0ff */
[C---:B------:R-:W-:Y:S01]  /*8370*/  IMAD.U32 R50, R34.reuse, 0x10000, RZ ;  /* 0x0001000022327824 */ /* 0x040fe200078e00ff */
[----:B------:R-:W-:Y:S02]  /*8380*/  LOP3.LUT R34, R34, 0xffff0000, RZ, 0xc0, !PT ;  /* 0xffff000022227812 */ /* 0x000fe400078ec0ff */
[----:B------:R-:W-:Y:S01]  /*8390*/  PRMT R32, R198, 0x5432, R32 ;  /* 0x00005432c6207816 */ /* 0x000fe20000000020 */
[-C--:B------:R-:W-:Y:S01]  /*83a0*/  FFMA.FTZ R37, R51, R50.reuse, -R37 ;  /* 0x0000003233257223 */ /* 0x080fe20000010825 */
[----:B------:R-:W-:Y:S01]  /*83b0*/  FMUL.FTZ R50, R81, R50 ;  /* 0x0000003251327220 */ /* 0x000fe20000410000 */
[----:B------:R-:W-:Y:S02]  /*83c0*/  F2FP.BF16.F32.PACK_AB R33, R33, R47 ;  /* 0x0000002f2121723e */ /* 0x000fe400000010ff */
[----:B------:R-:W-:Y:S01]  /*83d0*/  PRMT R44, R196, 0x5432, R44 ;  /* 0x00005432c42c7816 */ /* 0x000fe2000000002c */
[----:B------:R-:W-:Y:S01]  /*83e0*/  FFMA.FTZ R50, R51, R80, R50 ;  /* 0x0000005033327223 */ /* 0x000fe20000010032 */
[----:B------:R-:W-:Y:S01]  /*83f0*/  FMUL.FTZ R51, R39, R46 ;  /* 0x0000002e27337220 */ /* 0x000fe20000410000 */
[----:B------:R-:W-:-:S03]  /*8400*/  F2FP.BF16.F32.PACK_AB R13, R13, R49 ;  /* 0x000000310d0d723e */ /* 0x000fc600000010ff */
        /* <DEDUP_REMOVED lines=47> */
.L_x_1641:
[----:B------:R-:W-:Y:S05]  /*8700*/  BSYNC B3 ;  /* 0x0000000000037941 */ /* 0x000fea0003800000 */
.L_x_1640:
[----:B------:R-:W-:-:S04]  /*8710*/  LEA R32, P4, R5, R11, 0x1 ;  /* 0x0000000b05207211 */ /* 0x000fc800078808ff */
[----:B--2---:R-:W-:Y:S02]  /*8720*/  LEA.HI.X R33, R5, R115, R110, 0x1, P4 ;  /* 0x0000007305217211 */ /* 0x004fe400020f0c6e */
[----:B------:R-:W-:-:S03]  /*8730*/  ISETP.GE.AND P4, PT, R48, R127, PT ;  /* 0x0000007f3000720c */ /* 0x000fc60003f86270 */
[----:B----4-:R2:W-:Y:S10]  /*8740*/  ST.E.128 desc[UR60][R32.64], R12 ;  /* 0x0000000c20007985 */ /* 0x0105f4000c101d3c */
[----:B--2---:R-:W-:-:S05]  /*8750*/  @!P4 IMAD.WIDE R12, R48, 0x2, R114 ;  /* 0x00000002300cc825 */ /* 0x004fca00078e0272 */
[----:B---3--:R4:W-:Y:S02]  /*8760*/  @!P4 ST.E.128 desc[UR60][R12.64], R36 ;  /* 0x000000240c00c985 */ /* 0x0089e4000c101d3c */
.L_x_1639:
[----:B------:R-:W-:Y:S05]  /*8770*/  BSYNC B2 ;  /* 0x0000000000027941 */ /* 0x000fea0003800000 */
.L_x_1638:
[----:B------:R-:W-:-:S13]  /*8780*/  ISETP.NE.AND P4, PT, R21, RZ, PT ;  /* 0x000000ff1500720c */ /* 0x000fda0003f85270 */
[----:B------:R-:W-:Y:S05]  /*8790*/  @!P4 BRA `(.L_x_1633) ;  /* 0x0000000400e4c947 */ /* 0x000fea0003800000 */
[----:B---34-:R-:W-:Y:S01]  /*87a0*/  SEL R12, R124, R131, !P1 ;  /* 0x000000837c0c7207 */ /* 0x018fe20004800000 */
        /* <DEDUP_REMOVED lines=20> */
[----:B------:R-:W-:Y:S01]  /*88f0*/  SHF.R.U64 R37, R40, 0x10, R41 ;  /* 0x0000001028257819 */ /* 0x000fe20000001229 */
[----:B----4-:R-:W-:Y:S01]  /*8900*/  IMAD.U32 R39, R13, 0x10000, RZ ;  /* 0x000100000d277824 */ /* 0x010fe200078e00ff */
[----:B------:R-:W-:Y:S02]  /*8910*/  SHF.R.U64 R28, R28, 0x10, R29 ;  /* 0x000000101c1c7819 */ /* 0x000fe4000000121d */
[----:B------:R-:W-:Y:S02]  /*8920*/  SHF.R.U32.HI R40, RZ, 0x10, R41 ;  /* 0x00000010ff287819 */ /* 0x000fe40000011629 */
[----:B------:R-:W-:Y:S02]  /*8930*/  SHF.R.U32.HI R29, RZ, 0x10, R29 ;  /* 0x00000010ff1d7819 */ /* 0x000fe4000001161d */
[----:B------:R-:W-:Y:S02]  /*8940*/  PRMT R40, R192, 0x5432, R40 ;  /* 0x00005432c0287816 */ /* 0x000fe40000000028 */
[----:B------:R-:W-:-:S02]  /*8950*/  PRMT R29, R190, 0x5432, R29 ;  /* 0x00005432be1d7816 */ /* 0x000fc4000000001d */
[--C-:B------:R-:W-:Y:S01]  /*8960*/  SHF.R.U64 R38, R42, 0x10, R43.reuse ;  /* 0x000000102a267819 */ /* 0x100fe2000000122b */
[C---:B------:R-:W-:Y:S01]  /*8970*/  IMAD.U32 R41, R40.reuse, 0x10000, RZ ;  /* 0x0001000028297824 */ /* 0x040fe200078e00ff */
[----:B------:R-:W-:Y:S01]  /*8980*/  SHF.R.U32.HI R42, RZ, 0x10, R43 ;  /* 0x00000010ff2a7819 */ /* 0x000fe2000001162b */
[----:B---3--:R-:W-:Y:S01]  /*8990*/  IMAD.U32 R43, R33, 0x10000, RZ ;  /* 0x00010000212b7824 */ /* 0x008fe200078e00ff */
[----:B------:R-:W-:Y:S01]  /*89a0*/  LOP3.LUT R40, R40, 0xffff0000, RZ, 0xc0, !PT ;  /* 0xffff000028287812 */ /* 0x000fe200078ec0ff */
[C---:B------:R-:W-:Y:S01]  /*89b0*/  IMAD.U32 R44, R29.reuse, 0x10000, RZ ;  /* 0x000100001d2c7824 */ /* 0x040fe200078e00ff */
[----:B------:R-:W-:Y:S01]  /*89c0*/  LOP3.LUT R29, R29, 0xffff0000, RZ, 0xc0, !PT ;  /* 0xffff00001d1d7812 */ /* 0x000fe200078ec0ff */
[CC--:B------:R-:W-:Y:S01]  /*89d0*/  FMUL.FTZ R45, R43.reuse, R41.reuse ;  /* 0x000000292b2d7220 */ /* 0x0c0fe20000410000 */
[--C-:B------:R-:W-:Y:S01]  /*89e0*/  SHF.R.U64 R30, R30, 0x10, R31.reuse ;  /* 0x000000101e1e7819 */ /* 0x100fe2000000121f */
[-C--:B------:R-:W-:Y:S01]  /*89f0*/  FMUL.FTZ R43, R43, R44.reuse ;  /* 0x0000002c2b2b7220 */ /* 0x080fe20000410000 */
[----:B------:R-:W-:Y:S01]  /*8a00*/  SHF.R.U32.HI R31, RZ, 0x10, R31 ;  /* 0x00000010ff1f7819 */ /* 0x000fe2000001161f */
[----:B------:R-:W-:Y:S01]  /*8a10*/  FFMA.FTZ R45, R39, R44, -R45 ;  /* 0x0000002c272d7223 */ /* 0x000fe2000001082d */
[----:B------:R-:W-:Y:S01]  /*8a20*/  LOP3.LUT R13, R13, 0xffff0000, RZ, 0xc0, !PT ;  /* 0xffff00000d0d7812 */ /* 0x000fe200078ec0ff */
[----:B------:R-:W-:Y:S01]  /*8a30*/  FFMA.FTZ R43, R39, R41, R43 ;  /* 0x00000029272b7223 */ /* 0x000fe2000001002b */
[----:B------:R-:W-:Y:S01]  /*8a40*/  LOP3.LUT R39, R33, 0xffff0000, RZ, 0xc0, !PT ;  /* 0xffff000021277812 */ /* 0x000fe200078ec0ff */
[----:B------:R-:W-:Y:S01]  /*8a50*/  IMAD.U32 R41, R35, 0x10000, RZ ;  /* 0x0001000023297824 */ /* 0x000fe200078e00ff */
[----:B------:R-:W-:-:S02]  /*8a60*/  PRMT R42, R191, 0x5432, R42 ;  /* 0x00005432bf2a7816 */ /* 0x000fc4000000002a */
[----:B------:R-:W-:Y:S01]  /*8a70*/  PRMT R31, R189, 0x5432, R31 ;  /* 0x00005432bd1f7816 */ /* 0x000fe2000000001f */
[CC--:B------:R-:W-:Y:S01]  /*8a80*/  FMUL.FTZ R33, R39.reuse, R40.reuse ;  /* 0x0000002827217220 */ /* 0x0c0fe20000410000 */
[-C--:B------:R-:W-:Y:S01]  /*8a90*/  FMUL.FTZ R39, R39, R29.reuse ;  /* 0x0000001d27277220 */ /* 0x080fe20000410000 */
[----:B------:R-:W-:Y:S02]  /*8aa0*/  LOP3.LUT R35, R35, 0xffff0000, RZ, 0xc0, !PT ;  /* 0xffff000023237812 */ /* 0x000fe400078ec0ff */
[C---:B------:R-:W-:Y:S01]  /*8ab0*/  FFMA.FTZ R33, R13.reuse, R29, -R33 ;  /* 0x0000001d0d217223 */ /* 0x040fe20000010821 */
[----:B------:R-:W-:Y:S01]  /*8ac0*/  FFMA.FTZ R39, R13, R40, R39 ;  /* 0x000000280d277223 */ /* 0x000fe20000010027 */
[----:B------:R-:W-:Y:S01]  /*8ad0*/  IMAD.U32 R40, R42, 0x10000, RZ ;  /* 0x000100002a287824 */ /* 0x000fe200078e00ff */
[----:B------:R-:W-:Y:S01]  /*8ae0*/  PRMT R37, R192, 0x5410, R37 ;  /* 0x00005410c0257816 */ /* 0x000fe20000000025 */
[C---:B------:R-:W-:Y:S01]  /*8af0*/  IMAD.U32 R29, R31.reuse, 0x10000, RZ ;  /* 0x000100001f1d7824 */ /* 0x040fe200078e00ff */
[----:B------:R-:W-:Y:S01]  /*8b00*/  LOP3.LUT R31, R31, 0xffff0000, RZ, 0xc0, !PT ;  /* 0xffff00001f1f7812 */ /* 0x000fe200078ec0ff */
[----:B------:R-:W-:-:S02]  /*8b10*/  IMAD.U32 R13, R15, 0x10000, RZ ;  /* 0x000100000f0d7824 */ /* 0x000fc400078e00ff */
[CC--:B------:R-:W-:Y:S01]  /*8b20*/  FMUL.FTZ R44, R41.reuse, R40.reuse ;  /* 0x00000028292c7220 */ /* 0x0c0fe20000410000 */
[-C--:B------:R-:W-:Y:S01]  /*8b30*/  FMUL.FTZ R41, R41, R29.reuse ;  /* 0x0000001d29297220 */ /* 0x080fe20000410000 */
[----:B------:R-:W-:Y:S02]  /*8b40*/  LOP3.LUT R15, R15, 0xffff0000, RZ, 0xc0, !PT ;  /* 0xffff00000f0f7812 */ /* 0x000fe400078ec0ff */
[C---:B------:R-:W-:Y:S01]  /*8b50*/  FFMA.FTZ R29, R13.reuse, R29, -R44 ;  /* 0x0000001d0d1d7223 */ /* 0x040fe2000001082c */
[----:B------:R-:W-:Y:S01]  /*8b60*/  FFMA.FTZ R13, R13, R40, R41 ;  /* 0x000000280d0d7223 */ /* 0x000fe20000010029 */
[----:B------:R-:W-:Y:S02]  /*8b70*/  LOP3.LUT R40, R42, 0xffff0000, RZ, 0xc0, !PT ;  /* 0xffff00002a287812 */ /* 0x000fe400078ec0ff */
[----:B------:R-:W-:Y:S02]  /*8b80*/  PRMT R28, R190, 0x5410, R28 ;  /* 0x00005410be1c7816 */ /* 0x000fe4000000001c */
[----:B------:R-:W-:Y:S01]  /*8b90*/  PRMT R38, R191, 0x5410, R38 ;  /* 0x00005410bf267816 */ /* 0x000fe20000000026 */
[CC--:B------:R-:W-:Y:S01]  /*8ba0*/  FMUL.FTZ R41, R35.reuse, R40.reuse ;  /* 0x0000002823297220 */ /* 0x0c0fe20000410000 */
[-C--:B------:R-:W-:Y:S01]  /*8bb0*/  FMUL.FTZ R35, R35, R31.reuse ;  /* 0x0000001f23237220 */ /* 0x080fe20000410000 */
[C---:B------:R-:W-:Y:S01]  /*8bc0*/  IMAD.U32 R42, R28.reuse, 0x10000, RZ ;  /* 0x000100001c2a7824 */ /* 0x040fe200078e00ff */
[----:B------:R-:W-:Y:S01]  /*8bd0*/  LOP3.LUT R28, R28, 0xffff0000, RZ, 0xc0, !PT ;  /* 0xffff00001c1c7812 */ /* 0x000fe200078ec0ff */
[C---:B------:R-:W-:Y:S01]  /*8be0*/  FFMA.FTZ R31, R15.reuse, R31, -R41 ;  /* 0x0000001f0f1f7223 */ /* 0x040fe20000010829 */
[----:B------:R-:W-:Y:S01]  /*8bf0*/  FFMA.FTZ R15, R15, R40, R35 ;  /* 0x000000280f0f7223 */ /* 0x000fe20000010023 */
[C---:B------:R-:W-:Y:S01]  /*8c00*/  IMAD.U32 R41, R32.reuse, 0x10000, RZ ;  /* 0x0001000020297824 */ /* 0x040fe200078e00ff */
[----:B------:R-:W-:Y:S01]  /*8c10*/  LOP3.LUT R32, R32, 0xffff0000, RZ, 0xc0, !PT ;  /* 0xffff000020207812 */ /* 0x000fe200078ec0ff */
[C---:B------:R-:W-:Y:S01]  /*8c20*/  IMAD.U32 R40, R37.reuse, 0x10000, RZ ;  /* 0x0001000025287824 */ /* 0x040fe200078e00ff */
[----:B------:R-:W-:Y:S01]  /*8c30*/  LOP3.LUT R37, R37, 0xffff0000, RZ, 0xc0, !PT ;  /* 0xffff000025257812 */ /* 0x000fe200078ec0ff */
[----:B------:R-:W-:Y:S01]  /*8c40*/  IMAD.U32 R35, R12, 0x10000, RZ ;  /* 0x000100000c237824 */ /* 0x000fe200078e00ff */
[----:B------:R-:W-:Y:S01]  /*8c50*/  PRMT R30, R189, 0x5410, R30 ;  /* 0x00005410bd1e7816 */ /* 0x000fe2000000001e */
[C---:B------:R-:W-:Y:S01]  /*8c60*/  FMUL.FTZ R44, R41.reuse, R40 ;  /* 0x00000028292c7220 */ /* 0x040fe20000410000 */
[----:B------:R-:W-:Y:S01]  /*8c70*/  FMUL.FTZ R41, R41, R42 ;  /* 0x0000002a29297220 */ /* 0x000fe20000410000 */
[----:B------:R-:W-:-:S02]  /*8c80*/  F2FP.BF16.F32.PACK_AB R33, R33, R45 ;  /* 0x0000002d2121723e */ /* 0x000fc400000010ff */
[C---:B------:R-:W-:Y:S01]  /*8c90*/  FFMA.FTZ R44, R35.reuse, R42, -R44 ;  /* 0x0000002a232c7223 */ /* 0x040fe2000001082c */
[----:B------:R-:W-:Y:S01]  /*8ca0*/  FFMA.FTZ R41, R35, R40, R41 ;  /* 0x0000002823297223 */ /* 0x000fe20000010029 */
[----:B------:R-:W-:Y:S01]  /*8cb0*/  LOP3.LUT R35, R12, 0xffff0000, RZ, 0xc0, !PT ;  /* 0xffff00000c237812 */ /* 0x000fe200078ec0ff */
        /* <DEDUP_REMOVED lines=18> */
[----:B------:R-:W-:Y:S02]  /*8de0*/  F2FP.BF16.F32.PACK_AB R29, R31, R29 ;  /* 0x0000001d1f1d723e */ /* 0x000fe400000010ff */
[C---:B------:R-:W-:Y:S01]  /*8df0*/  FFMA.FTZ R32, R14.reuse, R30, -R32 ;  /* 0x0000001e0e207223 */ /* 0x040fe20000010820 */
[----:B------:R-:W-:Y:S01]  /*8e00*/  FFMA.FTZ R34, R14, R38, R34 ;  /* 0x000000260e227223 */ /* 0x000fe20000010022 */
[----:B------:R-:W-:-:S02]  /*8e10*/  F2FP.BF16.F32.PACK_AB R39, R39, R43 ;  /* 0x0000002b2727723e */ /* 0x000fc400000010ff */
[----:B------:R-:W-:Y:S02]  /*8e20*/  F2FP.BF16.F32.PACK_AB R28, R28, R41 ;  /* 0x000000291c1c723e */ /* 0x000fe400000010ff */
[----:B------:R-:W-:Y:S02]  /*8e30*/  F2FP.BF16.F32.PACK_AB R40, R32, R40 ;  /* 0x000000282028723e */ /* 0x000fe400000010ff */
[----:B------:R-:W-:Y:S01]  /*8e40*/  F2FP.BF16.F32.PACK_AB R35, R15, R13 ;  /* 0x0000000d0f23723e */ /* 0x000fe200000010ff */
[----:B------:R-:W-:Y:S01]  /*8e50*/  IMAD.MOV.U32 R13, RZ, RZ, R33 ;  /* 0x000000ffff0d7224 */ /* 0x000fe200078e0021 */
[----:B------:R-:W-:Y:S01]  /*8e60*/  F2FP.BF16.F32.PACK_AB R12, R12, R44 ;  /* 0x0000002c0c0c723e */ /* 0x000fe200000010ff */
[----:B------:R-:W-:Y:S01]  /*8e70*/  IMAD.MOV.U32 R32, RZ, RZ, R28 ;  /* 0x000000ffff207224 */ /* 0x000fe200078e001c */
[----:B------:R-:W-:Y:S01]  /*8e80*/  F2FP.BF16.F32.PACK_AB R34, R34, R42 ;  /* 0x0000002a2222723e */ /* 0x000fe200000010ff */
[----:B------:R-:W-:Y:S02]  /*8e90*/  IMAD.MOV.U32 R33, RZ, RZ, R39 ;  /* 0x000000ffff217224 */ /* 0x000fe400078e0027 */
[----:B------:R-:W-:-:S02]  /*8ea0*/  IMAD.MOV.U32 R14, RZ, RZ, R40 ;  /* 0x000000ffff0e7224 */ /* 0x000fc400078e0028 */
[----:B------:R-:W-:-:S07]  /*8eb0*/  IMAD.MOV.U32 R15, RZ, RZ, R29 ;  /* 0x000000ffff0f7224 */ /* 0x000fce00078e001d */
.L_x_1643:
[----:B------:R-:W-:Y:S05]  /*8ec0*/  BSYNC B2 ;  /* 0x0000000000027941 */ /* 0x000fea0003800000 */
.L_x_1642:
[----:B------:R-:W-:-:S04]  /*8ed0*/  LEA R28, P4, R6, R11, 0x1 ;  /* 0x0000000b061c7211 */ /* 0x000fc800078808ff */
[----:B--2---:R-:W-:Y:S02]  /*8ee0*/  LEA.HI.X R29, R6, R115, R109, 0x1, P4 ;  /* 0x00000073061d7211 */ /* 0x004fe400020f0c6d */
[----:B------:R-:W-:-:S03]  /*8ef0*/  ISETP.GE.AND P4, PT, R36, R127, PT ;  /* 0x0000007f2400720c */ /* 0x000fc60003f86270 */
[----:B----4-:R2:W-:Y:S10]  /*8f00*/  ST.E.128 desc[UR60][R28.64], R12 ;  /* 0x0000000c1c007985 */ /* 0x0105f4000c101d3c */
[----:B------:R-:W-:-:S05]  /*8f10*/  @!P4 IMAD.WIDE R114, R36, 0x2, R114 ;  /* 0x000000022472c825 */ /* 0x000fca00078e0272 */
[----:B---3--:R2:W-:Y:S02]  /*8f20*/  @!P4 ST.E.128 desc[UR60][R114.64], R32 ;  /* 0x000000207200c985 */ /* 0x0085e4000c101d3c */
.L_x_1633:
[----:B------:R-:W-:Y:S05]  /*8f30*/  BSYNC B1 ;  /* 0x0000000000017941 */ /* 0x000fea0003800000 */
.L_x_1632:
[----:B------:R-:W-:-:S03]  /*8f40*/  UMOV UR4, 0xffffffff ;  /* 0xffffffff00047882 */ /* 0x000fc60000000000 */
[----:B------:R-:W-:Y:S05]  /*8f50*/  BRA.DIV UR4, `(.L_x_1644) ;  /* 0x0000022204f07947 */ /* 0x000fea000b800000 */
[----:B-1----:R-:W1:Y:S04]  /*8f60*/  SHFL.IDX PT, R116, R116, 0x1, 0x1c1f ;  /* 0x003c1f0074747f89 */ /* 0x002e6800000e0000 */
[----:B------:R-:W0:Y:S02]  /*8f70*/  SHFL.IDX PT, R117, R117, 0x1, 0x1c1f ;  /* 0x003c1f0075757f89 */ /* 0x000e2400000e0000 */
.L_x_2013:
        /* <DEDUP_REMOVED lines=10> */
[----:B------:R-:W-:Y:S02]  /*9020*/  LEA R34, P5, R4, R117, 0x1 ;  /* 0x0000007504227211 */ /* 0x000fe400078a08ff */
[----:B------:R-:W-:Y:S02]  /*9030*/  LEA.HI R12, R12, R11, RZ, 0x4 ;  /* 0x0000000b0c0c7211 */ /* 0x000fe400078f20ff */
[----:B------:R-:W-:-:S02]  /*9040*/  LEA.HI.X R35, R4, R116, R111, 0x1, P5 ;  /* 0x0000007404237211 */ /* 0x000fc400028f0c6f */
[----:B------:R-:W-:Y:S02]  /*9050*/  LEA.HI.SX32 R36, R12, R119, 0x1c ;  /* 0x000000770c247211 */ /* 0x000fe400078fe2ff */
[----:B------:R-:W-:Y:S02]  /*9060*/  ISETP.GE.AND P5, PT, R18, R123, PT ;  /* 0x0000007b1200720c */ /* 0x000fe40003fa6270 */
[----:B------:R-:W-:-:S04]  /*9070*/  SHF.R.S32.HI R12, RZ, 0x1f, R36 ;  /* 0x0000001fff0c7819 */ /* 0x000fc80000011424 */
[----:B------:R-:W-:Y:S01]  /*9080*/  LEA.HI R12, R12, R36, RZ, 0x3 ;  /* 0x000000240c0c7211 */ /* 0x000fe200078f18ff */
[----:B------:R-:W-:-:S03]  /*9090*/  IMAD.SHL.U32 R36, R36, 0x8, RZ ;  /* 0x0000000824247824 */ /* 0x000fc600078e00ff */
[----:B------:R-:W-:Y:S02]  /*90a0*/  SHF.R.S32.HI R12, RZ, 0x3, R12 ;  /* 0x00000003ff0c7819 */ /* 0x000fe4000001140c */
[----:B------:R-:W-:Y:S02]  /*90b0*/  LOP3.LUT R11, R181, 0x38, R36, 0xf8, !PT ;  /* 0x00000038b50b7812 */ /* 0x000fe400078ef824 */
[----:B------:R-:W-:Y:S01]  /*90c0*/  ISETP.GE.AND P4, PT, R36, R127, PT ;  /* 0x0000007f2400720c */ /* 0x000fe20003f86270 */
[----:B------:R-:W-:Y:S01]  /*90d0*/  IMAD R12, R12, 0x1800, R201 ;  /* 0x000018000c0c7824 */ /* 0x000fe200078e02c9 */
[----:B------:R-:W-:-:S05]  /*90e0*/  LOP3.LUT R11, R11, R13, RZ, 0x3c, !PT ;  /* 0x0000000d0b0b7212 */ /* 0x000fca00078e3cff */
[----:B------:R-:W-:Y:S02]  /*90f0*/  IMAD.IADD R11, R12, 0x1, R11 ;  /* 0x000000010c0b7824 */ /* 0x000fe400078e020b */
[C---:B------:R-:W-:Y:S02]  /*9100*/  IMAD R12, R17.reuse, 0x4800, R137 ;  /* 0x00004800110c7824 */ /* 0x040fe400078e0289 */
[----:B------:R-:W-:Y:S02]  /*9110*/  IMAD R28, R17, 0x4800, R11 ;  /* 0x00004800111c7824 */ /* 0x000fe400078e020b */
[--C-:B------:R-:W-:Y:S02]  /*9120*/  IMAD R12, R12, 0x2, R2.reuse ;  /* 0x000000020c0c7824 */ /* 0x100fe400078e0202 */
[----:B------:R-:W-:Y:S02]  /*9130*/  IMAD R28, R28, 0x2, R2 ;  /* 0x000000021c1c7824 */ /* 0x000fe400078e0202 */
[----:B------:R-:W-:-:S02]  /*9140*/  @!P4 IMAD.WIDE R36, R36, 0x2, R32 ;  /* 0x000000022424c825 */ /* 0x000fc400078e0220 */
        /* <DEDUP_REMOVED lines=20> */
[C---:B------:R-:W-:Y:S01]  /*9290*/  FFMA.FTZ R39, R38.reuse, R39, -R43 ;  /* 0x0000002726277223 */ /* 0x040fe2000001082b */
        /* <DEDUP_REMOVED lines=9> */
[C---:B------:R-:W-:Y:S01]  /*9330*/  IMAD.U32 R41, R15.reuse, 0x10000, RZ ;  /* 0x000100000f297824 */ /* 0x040fe200078e00ff */
        /* <DEDUP_REMOVED lines=8> */
[C---:B------:R-:W-:Y:S01]  /*93c0*/  FMUL.FTZ R44, R45.reuse, R42 ;  /* 0x0000002a2d2c7220 */ /* 0x040fe20000410000 */
        /* <DEDUP_REMOVED lines=9> */
[CC--:B------:R-:W-:Y:S01]  /*9460*/  FMUL.FTZ R31, R41.reuse, R40.reuse ;  /* 0x00000028291f7220 */ /* 0x0c0fe20000410000 */
        /* <DEDUP_REMOVED lines=21> */
[----:B------:R-:W-:Y:S01]  /*95c0*/  FMUL.FTZ R46, R47, R29 ;  /* 0x0000001d2f2e7220 */ /* 0x000fe20000410000 */
[----:B------:R-:W-:-:S02]  /*95d0*/  IMAD.U32 R12, R14, 0x10000, RZ ;  /* 0x000100000e0c7824 */ /* 0x000fc400078e00ff */
[-C--:B------:R-:W-:Y:S01]  /*95e0*/  FMUL.FTZ R47, R47, R40.reuse ;  /* 0x000000282f2f7220 */ /* 0x080fe20000410000 */
[----:B------:R-:W-:Y:S01]  /*95f0*/  LOP3.LUT R74, R74, 0xffff0000, RZ, 0xc0, !PT ;  /* 0xffff00004a4a7812 */ /* 0x000fe200078ec0ff */
[C---:B------:R-:W-:Y:S02]  /*9600*/  FFMA.FTZ R46, R12.reuse, R40, -R46 ;  /* 0x000000280c2e7223 */ /* 0x040fe4000001082e */
[----:B------:R-:W-:Y:S01]  /*9610*/  FFMA.FTZ R47, R12, R29, R47 ;  /* 0x0000001d0c2f7223 */ /* 0x000fe2000001002f */
[----:B------:R-:W-:Y:S01]  /*9620*/  LOP3.LUT R62, R62, 0xffff0000, RZ, 0xc0, !PT ;  /* 0xffff00003e3e7812 */ /* 0x000fe200078ec0ff */
[----:B------:R-:W-:Y:S01]  /*9630*/  FMUL.FTZ R12, R30, R74 ;  /* 0x0000004a1e0c7220 */ /* 0x000fe20000410000 */
[----:B------:R-:W-:Y:S02]  /*9640*/  LOP3.LUT R14, R14, 0xffff0000, RZ, 0xc0, !PT ;  /* 0xffff00000e0e7812 */ /* 0x000fe400078ec0ff */
[----:B------:R-:W-:Y:S01]  /*9650*/  F2FP.BF16.F32.PACK_AB R15, R15, R42 ;  /* 0x0000002a0f0f723e */ /* 0x000fe200000010ff */
[----:B------:R-:W-:Y:S01]  /*9660*/  FMUL.FTZ R30, R30, R62 ;  /* 0x0000003e1e1e7220 */ /* 0x000fe20000410000 */
[----:B------:R-:W-:Y:S01]  /*9670*/  F2FP.BF16.F32.PACK_AB R31, R31, R44 ;  /* 0x0000002c1f1f723e */ /* 0x000fe200000010ff */
        /* <DEDUP_REMOVED lines=11> */
[----:B------:R-:W-:Y:S02]  /*9730*/  IMAD.MOV.U32 R14, RZ, RZ, R46 ;  /* 0x000000ffff0e7224 */ /* 0x000fe400078e002e */
[----:B------:R-:W-:-:S07]  /*9740*/  IMAD.MOV.U32 R31, RZ, RZ, R41 ;  /* 0x000000ffff1f7224 */ /* 0x000fce00078e0029 */
.L_x_1648:
[----:B------:R-:W-:Y:S05]  /*9750*/  BSYNC B2 ;  /* 0x0000000000027941 */ /* 0x000fea0003800000 */
.L_x_1647:
[----:B0-----:R0:W-:Y:S04]  /*9760*/  ST.E.128 desc[UR60][R34.64], R12 ;  /* 0x0000000c22007985 */ /* 0x0011e8000c101d3c */
[----:B-1----:R0:W-:Y:S02]  /*9770*/  @!P4 ST.E.128 desc[UR60][R36.64], R28 ;  /* 0x0000001c2400c985 */ /* 0x0021e4000c101d3c */
.L_x_1646:
[----:B------:R-:W-:Y:S05]  /*9780*/  BSYNC B1 ;  /* 0x0000000000017941 */ /* 0x000fea0003800000 */
.L_x_1645:
[----:B------:R-:W-:Y:S01]  /*9790*/  ISETP.NE.AND P4, PT, R20, RZ, PT ;  /* 0x000000ff1400720c */ /* 0x000fe20003f85270 */
[----:B------:R-:W-:-:S12]  /*97a0*/  BSSY B1, `(.L_x_1649) ;  /* 0x000007c000017945 */ /* 0x000fd80003800000 */
[----:B------:R-:W-:Y:S05]  /*97b0*/  @!P4 BRA `(.L_x_1650) ;  /* 0x0000000400e8c947 */ /* 0x000fea0003800000 */
[----:B---3--:R-:W-:Y:S01]  /*97c0*/  SEL R11, R124, R131, !P2 ;  /* 0x000000837c0b7207 */ /* 0x008fe20005000000 */
[----:B------:R-:W-:Y:S01]  /*97d0*/  BSSY B2, `(.L_x_1651) ;  /* 0x0000076000027945 */ /* 0x000fe20003800000 */
[----:B0---4-:R-:W-:Y:S02]  /*97e0*/  SHF.R.U32.HI R13, RZ, 0x3, R181 ;  /* 0x00000003ff0d7819 */ /* 0x011fe400000116b5 */
[----:B------:R-:W-:Y:S02]  /*97f0*/  SHF.R.S32.HI R12, RZ, 0x1f, R11 ;  /* 0x0000001fff0c7819 */ /* 0x000fe4000001140b */
[C---:B------:R-:W-:Y:S02]  /*9800*/  LEA R34, P5, R5.reuse, R117, 0x1 ;  /* 0x0000007505227211 */ /* 0x040fe400078a08ff */
[----:B------:R-:W-:Y:S02]  /*9810*/  LEA.HI R11, R12, R11, RZ, 0x4 ;  /* 0x0000000b0c0b7211 */ /* 0x000fe400078f20ff */
[----:B------:R-:W-:-:S02]  /*9820*/  LEA.HI.X R35, R5, R116, R110, 0x1, P5 ;  /* 0x0000007405237211 */ /* 0x000fc400028f0c6e */
[----:B------:R-:W-:Y:S02]  /*9830*/  LEA.HI.SX32 R11, R11, R118, 0x1c ;  /* 0x000000760b0b7211 */ /* 0x000fe400078fe2ff */
[----:B------:R-:W-:Y:S02]  /*9840*/  ISETP.GE.AND P5, PT, R167, R123, PT ;  /* 0x0000007ba700720c */ /* 0x000fe40003fa6270 */
[----:B------:R-:W-:Y:S01]  /*9850*/  SHF.R.S32.HI R12, RZ, 0x1f, R11 ;  /* 0x0000001fff0c7819 */ /* 0x000fe2000001140b */
[----:B------:R-:W-:-:S03]  /*9860*/  IMAD.SHL.U32 R36, R11, 0x8, RZ ;  /* 0x000000080b247824 */ /* 0x000fc600078e00ff */
[----:B------:R-:W-:Y:S02]  /*9870*/  LEA.HI R12, R12, R11, RZ, 0x3 ;  /* 0x0000000b0c0c7211 */ /* 0x000fe400078f18ff */
[----:B------:R-:W-:Y:S02]  /*9880*/  LOP3.LUT R11, R181, 0x38, R36, 0xf8, !PT ;  /* 0x00000038b50b7812 */ /* 0x000fe400078ef824 */
[----:B------:R-:W-:Y:S02]  /*9890*/  SHF.R.S32.HI R12, RZ, 0x3, R12 ;  /* 0x00000003ff0c7819 */ /* 0x000fe4000001140c */
[----:B------:R-:W-:Y:S02]  /*98a0*/  LOP3.LUT R11, R11, R13, RZ, 0x3c, !PT ;  /* 0x0000000d0b0b7212 */ /* 0x000fe400078e3cff */
[----:B------:R-:W-:Y:S01]  /*98b0*/  ISETP.GE.AND P4, PT, R36, R127, PT ;  /* 0x0000007f2400720c */ /* 0x000fe20003f86270 */
[----:B------:R-:W-:-:S04]  /*98c0*/  IMAD R12, R12, 0x1800, R201 ;  /* 0x000018000c0c7824 */ /* 0x000fc800078e02c9 */
[----:B------:R-:W-:Y:S02]  /*98d0*/  IMAD.IADD R12, R12, 0x1, R11 ;  /* 0x000000010c0c7824 */ /* 0x000fe400078e020b */
[C---:B------:R-:W-:Y:S02]  /*98e0*/  IMAD R11, R17.reuse, 0x4800, R135 ;  /* 0x00004800110b7824 */ /* 0x040fe400078e0287 */
[----:B------:R-:W-:Y:S02]  /*98f0*/  IMAD R13, R17, 0x4800, R12 ;  /* 0x00004800110d7824 */ /* 0x000fe400078e020c */
[--C-:B------:R-:W-:Y:S02]  /*9900*/  IMAD R11, R11, 0x2, R2.reuse ;  /* 0x000000020b0b7824 */ /* 0x100fe400078e0202 */
[----:B------:R-:W-:Y:S02]  /*9910*/  IMAD R28, R13, 0x2, R2 ;  /* 0x000000020d1c7824 */ /* 0x000fe400078e0202 */
[----:B------:R-:W-:Y:S01]  /*9920*/  @!P4 IMAD.WIDE R36, R36, 0x2, R32 ;  /* 0x000000022424c825 */ /* 0x000fe200078e0220 */
[----:B------:R0:W1:Y:S04]  /*9930*/  LDS.128 R12, [R11+0x18400] ;  /* 0x018400000b0c7984 */ /* 0x0000680000000c00 */
[----:B------:R-:W2:Y:S01]  /*9940*/  LDS.128 R28, [R28+0x18400] ;  /* 0x018400001c1c7984 */ /* 0x000ea20000000c00 */
[----:B------:R-:W-:Y:S05]  /*9950*/  @P5 BRA `(.L_x_1652) ;  /* 0x0000000400745947 */ /* 0x000fea0003800000 */
[----:B------:R-:W-:Y:S01]  /*9960*/  SHF.R.U64 R39, R68, 0x10, R69 ;  /* 0x0000001044277819 */ /* 0x000fe20000001245 */
[----:B--2---:R-:W-:Y:S01]  /*9970*/  IMAD.U32 R43, R29, 0x10000, RZ ;  /* 0x000100001d2b7824 */ /* 0x004fe200078e00ff */
[----:B0-----:R-:W-:Y:S01]  /*9980*/  SHF.R.U64 R11, R56, 0x10, R57 ;  /* 0x00000010380b7819 */ /* 0x001fe20000001239 */
[----:B-1----:R-:W-:Y:S01]  /*9990*/  IMAD.U32 R41, R13, 0x10000, RZ ;  /* 0x000100000d297824 */ /* 0x002fe200078e00ff */
[----:B------:R-:W-:Y:S01]  /*99a0*/  SHF.R.U32.HI R68, RZ, 0x10, R69 ;  /* 0x00000010ff447819 */ /* 0x000fe20000011645 */
[----:B------:R-:W-:Y:S01]  /*99b0*/  IMAD.U32 R47, R31, 0x10000, RZ ;  /* 0x000100001f2f7824 */ /* 0x000fe200078e00ff */
[----:B------:R-:W-:Y:S01]  /*99c0*/  SHF.R.U32.HI R56, RZ, 0x10, R57 ;  /* 0x00000010ff387819 */ /* 0x000fe20000011639 */
[----:B------:R-:W-:Y:S01]  /*99d0*/  IMAD.U32 R46, R15, 0x10000, RZ ;  /* 0x000100000f2e7824 */ /* 0x000fe200078e00ff */
[----:B------:R-:W-:Y:S01]  /*99e0*/  PRMT R68, R149, 0x5432, R68 ;  /* 0x0000543295447816 */ /* 0x000fe20000000044 */
[----:B------:R-:W-:Y:S01]  /*99f0*/  IMAD.U32 R48, R30, 0x10000, RZ ;  /* 0x000100001e307824 */ /* 0x000fe200078e00ff */
[----:B------:R-:W-:Y:S01]  /*9a00*/  PRMT R56, R147, 0x5432, R56 ;  /* 0x0000543293387816 */ /* 0x000fe20000000038 */
[----:B------:R-:W-:Y:S01]  /*9a10*/  IMAD.U32 R45, R14, 0x10000, RZ ;  /* 0x000100000e2d7824 */ /* 0x000fe200078e00ff */
[----:B------:R-:W-:Y:S01]  /*9a20*/  SHF.R.U64 R40, R70, 0x10, R71 ;  /* 0x0000001046287819 */ /* 0x000fe20000001247 */
[----:B------:R-:W-:Y:S01]  /*9a30*/  IMAD.U32 R49, R68, 0x10000, RZ ;  /* 0x0001000044317824 */ /* 0x000fe200078e00ff */
[----:B------:R-:W-:Y:S01]  /*9a40*/  SHF.R.U64 R38, R58, 0x10, R59 ;  /* 0x000000103a267819 */ /* 0x000fe2000000123b */
[----:B------:R-:W-:Y:S01]  /*9a50*/  IMAD.U32 R50, R56, 0x10000, RZ ;  /* 0x0001000038327824 */ /* 0x000fe200078e00ff */
[----:B------:R-:W-:-:S02]  /*9a60*/  SHF.R.U32.HI R70, RZ, 0x10, R71 ;  /* 0x00000010ff467819 */ /* 0x000fc40000011647 */
[----:B------:R-:W-:Y:S02]  /*9a70*/  SHF.R.U32.HI R58, RZ, 0x10, R59 ;  /* 0x00000010ff3a7819 */ /* 0x000fe4000001163b */
[----:B------:R-:W-:Y:S01]  /*9a80*/  LOP3.LUT R44, R29, 0xffff0000, RZ, 0xc0, !PT ;  /* 0xffff00001d2c7812 */ /* 0x000fe200078ec0ff */
[----:B------:R-:W-:Y:S01]  /*9a90*/  IMAD.U32 R29, R28, 0x10000, RZ ;  /* 0x000100001c1d7824 */ /* 0x000fe200078e00ff */
[----:B------:R-:W-:Y:S01]  /*9aa0*/  PRMT R51, R148, 0x5410, R40 ;  /* 0x0000541094337816 */ /* 0x000fe20000000028 */
[CC--:B------:R-:W-:Y:S01]  /*9ab0*/  FMUL.FTZ R40, R43.reuse, R49.reuse ;  /* 0x000000312b287220 */ /* 0x0c0fe20000410000 */
[----:B------:R-:W-:Y:S01]  /*9ac0*/  LOP3.LUT R68, R68, 0xffff0000, RZ, 0xc0, !PT ;  /* 0xffff000044447812 */ /* 0x000fe200078ec0ff */
[-C--:B------:R-:W-:Y:S01]  /*9ad0*/  FMUL.FTZ R43, R43, R50.reuse ;  /* 0x000000322b2b7220 */ /* 0x080fe20000410000 */
[----:B------:R-:W-:Y:S01]  /*9ae0*/  PRMT R70, R148, 0x5432, R70 ;  /* 0x0000543294467816 */ /* 0x000fe20000000046 */
[----:B------:R-:W-:Y:S01]  /*9af0*/  FFMA.FTZ R40, R41, R50, -R40 ;  /* 0x0000003229287223 */ /* 0x000fe20000010828 */
[----:B------:R-:W-:Y:S01]  /*9b00*/  PRMT R58, R146, 0x5432, R58 ;  /* 0x00005432923a7816 */ /* 0x000fe2000000003a */
[----:B------:R-:W-:Y:S01]  /*9b10*/  FMUL.FTZ R57, R44, R68 ;  /* 0x000000442c397220 */ /* 0x000fe20000410000 */
[----:B------:R-:W-:Y:S01]  /*9b20*/  LOP3.LUT R42, R13, 0xffff0000, RZ, 0xc0, !PT ;  /* 0xffff00000d2a7812 */ /* 0x000fe200078ec0ff */
[----:B------:R-:W-:Y:S01]  /*9b30*/  IMAD.U32 R50, R70, 0x10000, RZ ;  /* 0x0001000046327824 */ /* 0x000fe200078e00ff */
[----:B------:R-:W-:Y:S01]  /*9b40*/  LOP3.LUT R56, R56, 0xffff0000, RZ, 0xc0, !PT ;  /* 0xffff000038387812 */ /* 0x000fe200078ec0ff */
[----:B------:R-:W-:Y:S01]  /*9b50*/  FFMA.FTZ R43, R41, R49, R43 ;  /* 0x00000031292b7223 */ /* 0x000fe2000001002b */
[----:B------:R-:W-:Y:S01]  /*9b60*/  IMAD.U32 R41, R58, 0x10000, RZ ;  /* 0x000100003a297824 */ /* 0x000fe200078e00ff */
[----:B------:R-:W-:Y:S01]  /*9b70*/  PRMT R39, R149, 0x5410, R39 ;  /* 0x0000541095277816 */ /* 0x000fe20000000027 */
[----:B------:R-:W-:-:S02]  /*9b80*/  IMAD.U32 R13, R12, 0x10000, RZ ;  /* 0x000100000c0d7824 */ /* 0x000fc400078e00ff */
[----:B------:R-:W-:Y:S01]  /*9b90*/  FFMA.FTZ R59, R42, R56, -R57 ;  /* 0x000000382a3b7223 */ /* 0x000fe20000010839 */
[C---:B------:R-:W-:Y:S01]  /*9ba0*/  FMUL.FTZ R57, R47.reuse, R50 ;  /* 0x000000322f397220 */ /* 0x040fe20000410000 */
[-C--:B------:R-:W-:Y:S01]  /*9bb0*/  FMUL.FTZ R47, R47, R41.reuse ;  /* 0x000000292f2f7220 */ /* 0x080fe20000410000 */
[----:B------:R-:W-:Y:S01]  /*9bc0*/  LOP3.LUT R31, R31, 0xffff0000, RZ, 0xc0, !PT ;  /* 0xffff00001f1f7812 */ /* 0x000fe200078ec0ff */
[----:B------:R-:W-:Y:S01]  /*9bd0*/  FMUL.FTZ R49, R44, R56 ;  /* 0x000000382c317220 */ /* 0x000fe20000410000 */
[----:B------:R-:W-:Y:S01]  /*9be0*/  LOP3.LUT R70, R70, 0xffff0000, RZ, 0xc0, !PT ;  /* 0xffff000046467812 */ /* 0x000fe200078ec0ff */
[----:B------:R-:W-:Y:S01]  /*9bf0*/  FFMA.FTZ R57, R46, R41, -R57 ;  /* 0x000000292e397223 */ /* 0x000fe20000010839 */
[----:B------:R-:W-:Y:S01]  /*9c00*/  LOP3.LUT R58, R58, 0xffff0000, RZ, 0xc0, !PT ;  /* 0xffff00003a3a7812 */ /* 0x000fe200078ec0ff */
[----:B------:R-:W-:Y:S01]  /*9c10*/  FFMA.FTZ R47, R46, R50, R47 ;  /* 0x000000322e2f7223 */ /* 0x000fe2000001002f */
[----:B------:R-:W-:Y:S01]  /*9c20*/  PRMT R11, R147, 0x5410, R11 ;  /* 0x00005410930b7816 */ /* 0x000fe2000000000b */
[----:B------:R-:W-:Y:S01]  /*9c30*/  IMAD.U32 R46, R39, 0x10000, RZ ;  /* 0x00010000272e7824 */ /* 0x000fe200078e00ff */
[----:B------:R-:W-:Y:S01]  /*9c40*/  LOP3.LUT R15, R15, 0xffff0000, RZ, 0xc0, !PT ;  /* 0xffff00000f0f7812 */ /* 0x000fe200078ec0ff */
[C---:B------:R-:W-:Y:S01]  /*9c50*/  FMUL.FTZ R56, R31.reuse, R70 ;  /* 0x000000461f387220 */ /* 0x040fe20000410000 */
[----:B------:R-:W-:Y:S01]  /*9c60*/  LOP3.LUT R28, R28, 0xffff0000, RZ, 0xc0, !PT ;  /* 0xffff00001c1c7812 */ /* 0x000fe200078ec0ff */
[-C--:B------:R-:W-:Y:S01]  /*9c70*/  FMUL.FTZ R50, R31, R58.reuse ;  /* 0x0000003a1f327220 */ /* 0x080fe20000410000 */
[----:B------:R-:W-:Y:S01]  /*9c80*/  LOP3.LUT R39, R39, 0xffff0000, RZ, 0xc0, !PT ;  /* 0xffff000027277812 */ /* 0x000fe200078ec0ff */
[C---:B------:R-:W-:Y:S01]  /*9c90*/  IMAD.U32 R44, R11.reuse, 0x10000, RZ ;  /* 0x000100000b2c7824 */ /* 0x040fe200078e00ff */
[----:B------:R-:W-:Y:S01]  /*9ca0*/  LOP3.LUT R11, R11, 0xffff0000, RZ, 0xc0, !PT ;  /* 0xffff00000b0b7812 */ /* 0x000fe200078ec0ff */
[C---:B------:R-:W-:Y:S01]  /*9cb0*/  FFMA.FTZ R58, R15.reuse, R58, -R56 ;  /* 0x0000003a0f3a7223 */ /* 0x040fe20000010838 */
[----:B------:R-:W-:Y:S01]  /*9cc0*/  LOP3.LUT R12, R12, 0xffff0000, RZ, 0xc0, !PT ;  /* 0xffff00000c0c7812 */ /* 0x000fe200078ec0ff */
[----:B------:R-:W-:Y:S01]  /*9cd0*/  FFMA.FTZ R50, R15, R70, R50 ;  /* 0x000000460f327223 */ /* 0x000fe20000010032 */
[----:B------:R-:W-:Y:S01]  /*9ce0*/  FMUL.FTZ R15, R28, R39 ;  /* 0x000000271c0f7220 */ /* 0x000fe20000410000 */
[C---:B------:R-:W-:Y:S01]  /*9cf0*/  FMUL.FTZ R56, R29.reuse, R46 ;  /* 0x0000002e1d387220 */ /* 0x040fe20000410000 */
[-C--:B------:R-:W-:Y:S01]  /*9d00*/  FMUL.FTZ R29, R29, R44.reuse ;  /* 0x0000002c1d1d7220 */ /* 0x080fe20000410000 */
[----:B------:R-:W-:Y:S01]  /*9d10*/  PRMT R38, R146, 0x5410, R38 ;  /* 0x0000541092267816 */ /* 0x000fe20000000026 */
[-C--:B------:R-:W-:Y:S01]  /*9d20*/  FMUL.FTZ R31, R28, R11.reuse ;  /* 0x0000000b1c1f7220 */ /* 0x080fe20000410000 */
[----:B------:R-:W-:Y:S01]  /*9d30*/  FFMA.FTZ R11, R12, R11, -R15 ;  /* 0x0000000b0c0b7223 */ /* 0x000fe2000001080f */
[----:B------:R-:W-:Y:S01]  /*9d40*/  FFMA.FTZ R44, R13, R44, -R56 ;  /* 0x0000002c0d2c7223 */ /* 0x000fe20000010838 */
[----:B------:R-:W-:Y:S01]  /*9d50*/  IMAD.U32 R15, R51, 0x10000, RZ ;  /* 0x00010000330f7824 */ /* 0x000fe200078e00ff */
[----:B------:R-:W-:Y:S01]  /*9d60*/  LOP3.LUT R30, R30, 0xffff0000, RZ, 0xc0, !PT ;  /* 0xffff00001e1e7812 */ /* 0x000fe200078ec0ff */
[----:B------:R-:W-:Y:S01]  /*9d70*/  FFMA.FTZ R13, R13, R46, R29 ;  /* 0x0000002e0d0d7223 */ /* 0x000fe2000001001d */
[----:B------:R-:W-:Y:S01]  /*9d80*/  LOP3.LUT R51, R51, 0xffff0000, RZ, 0xc0, !PT ;  /* 0xffff000033337812 */ /* 0x000fe200078ec0ff */
[C---:B------:R-:W-:Y:S01]  /*9d90*/  IMAD.U32 R28, R38.reuse, 0x10000, RZ ;  /* 0x00010000261c7824 */ /* 0x040fe200078e00ff */
[----:B------:R-:W-:Y:S01]  /*9da0*/  LOP3.LUT R29, R38, 0xffff0000, RZ, 0xc0, !PT ;  /* 0xffff0000261d7812 */ /* 0x000fe200078ec0ff */
[----:B------:R-:W-:Y:S01]  /*9db0*/  FFMA.FTZ R12, R12, R39, R31 ;  /* 0x000000270c0c7223 */ /* 0x000fe2000001001f */
[----:B------:R-:W-:Y:S01]  /*9dc0*/  LOP3.LUT R14, R14, 0xffff0000, RZ, 0xc0, !PT ;  /* 0xffff00000e0e7812 */ /* 0x000fe200078ec0ff */
[----:B------:R-:W-:Y:S01]  /*9dd0*/  FMUL.FTZ R38, R48, R15 ;  /* 0x0000000f30267220 */ /* 0x000fe20000410000 */
[----:B------:R-:W-:Y:S01]  /*9de0*/  FMUL.FTZ R31, R30, R51 ;  /* 0x000000331e1f7220 */ /* 0x000fe20000410000 */
[-C--:B------:R-:W-:Y:S01]  /*9df0*/  FMUL.FTZ R48, R48, R28.reuse ;  /* 0x0000001c30307220 */ /* 0x080fe20000410000 */
[-C--:B------:R-:W-:Y:S01]  /*9e00*/  FMUL.FTZ R30, R30, R29.reuse ;  /* 0x0000001d1e1e7220 */ /* 0x080fe20000410000 */
[C---:B------:R-:W-:Y:S01]  /*9e10*/  FFMA.FTZ R28, R45.reuse, R28, -R38 ;  /* 0x0000001c2d1c7223 */ /* 0x040fe20000010826 */
[C---:B------:R-:W-:Y:S01]  /*9e20*/  FFMA.FTZ R31, R14.reuse, R29, -R31 ;  /* 0x0000001d0e1f7223 */ /* 0x040fe2000001081f */
[----:B------:R-:W-:Y:S01]  /*9e30*/  FFMA.FTZ R15, R45, R15, R48 ;  /* 0x0000000f2d0f7223 */ /* 0x000fe20000010030 */
[----:B------:R-:W-:Y:S01]  /*9e40*/  FFMA.FTZ R30, R14, R51, R30 ;  /* 0x000000330e1e7223 */ /* 0x000fe2000001001e */
[----:B------:R-:W-:Y:S01]  /*9e50*/  FFMA.FTZ R42, R42, R68, R49 ;  /* 0x000000442a2a7223 */ /* 0x000fe20000010031 */
        /* <DEDUP_REMOVED lines=9> */
[----:B------:R-:W-:Y:S01]  /*9ef0*/  IMAD.MOV.U32 R28, RZ, RZ, R38 ;  /* 0x000000ffff1c7224 */ /* 0x000fe200078e0026 */
[----:B------:R-:W-:Y:S01]  /*9f00*/  F2FP.BF16.F32.PACK_AB R29, R42, R43 ;  /* 0x0000002b2a1d723e */ /* 0x000fe200000010ff */
[----:B------:R-:W-:-:S02]  /*9f10*/  IMAD.MOV.U32 R15, RZ, RZ, R57 ;  /* 0x000000ffff0f7224 */ /* 0x000fc400078e0039 */
[----:B------:R-:W-:-:S07]  /*9f20*/  IMAD.MOV.U32 R31, RZ, RZ, R47 ;  /* 0x000000ffff1f7224 */ /* 0x000fce00078e002f */
.L_x_1652:
[----:B------:R-:W-:Y:S05]  /*9f30*/  BSYNC B2 ;  /* 0x0000000000027941 */ /* 0x000fea0003800000 */
.L_x_1651:
[----:B-1----:R1:W-:Y:S04]  /*9f40*/  ST.E.128 desc[UR60][R34.64], R12 ;  /* 0x0000000c22007985 */ /* 0x0023e8000c101d3c */
[----:B--2---:R1:W-:Y:S02]  /*9f50*/  @!P4 ST.E.128 desc[UR60][R36.64], R28 ;  /* 0x0000001c2400c985 */ /* 0x0043e4000c101d3c */
.L_x_1650:
[----:B------:R-:W-:Y:S05]  /*9f60*/  BSYNC B1 ;  /* 0x0000000000017941 */ /* 0x000fea0003800000 */
.L_x_1649:
[----:B------:R-:W-:-:S13]  /*9f70*/  ISETP.NE.AND P4, PT, R21, RZ, PT ;  /* 0x000000ff1500720c */ /* 0x000fda0003f85270 */
[----:B------:R-:W-:Y:S05]  /*9f80*/  @!P4 BRA `(.L_x_1601) ;  /* 0x0000000c00c4c947 */ /* 0x000fea0003800000 */
[----:B------:R-:W-:Y:S01]  /*9f90*/  SEL R131, R124, R131, !P1 ;  /* 0x000000837c837207 */ /* 0x000fe20004800000 */
[----:B------:R-:W-:Y:S01]  /*9fa0*/  BSSY B1, `(.L_x_1653) ;  /* 0x0000074000017945 */ /* 0x000fe20003800000 */
[----:B01-34-:R-:W-:Y:S02]  /*9fb0*/  SHF.R.U32.HI R13, RZ, 0x3, R181 ;  /* 0x00000003ff0d7819 */ /* 0x01bfe400000116b5 */
[----:B------:R-:W-:Y:S02]  /*9fc0*/  SHF.R.S32.HI R12, RZ, 0x1f, R131 ;  /* 0x0000001fff0c7819 */ /* 0x000fe40000011483 */
[----:B------:R-:W-:Y:S02]  /*9fd0*/  ISETP.GE.AND P5, PT, R168, R123, PT ;  /* 0x0000007ba800720c */ /* 0x000fe40003fa6270 */
[----:B------:R-:W-:Y:S02]  /*9fe0*/  LEA.HI R12, R12, R131, RZ, 0x4 ;  /* 0x000000830c0c7211 */ /* 0x000fe400078f20ff */
[----:B------:R-:W-:-:S02]  /*9ff0*/  LEA R34, P4, R6, R117, 0x1 ;  /* 0x0000007506227211 */ /* 0x000fc400078808ff */
[----:B------:R-:W-:Y:S02]  /*a000*/  LEA.HI.SX32 R12, R12, R113, 0x1c ;  /* 0x000000710c0c7211 */ /* 0x000fe400078fe2ff */
[----:B------:R-:W-:Y:S02]  /*a010*/  LEA.HI.X R35, R6, R116, R109, 0x1, P4 ;  /* 0x0000007406237211 */ /* 0x000fe400020f0c6d */
[----:B------:R-:W-:Y:S01]  /*a020*/  SHF.R.S32.HI R11, RZ, 0x1f, R12 ;  /* 0x0000001fff0b7819 */ /* 0x000fe2000001140c */
[----:B------:R-:W-:-:S03]  /*a030*/  IMAD.SHL.U32 R36, R12, 0x8, RZ ;  /* 0x000000080c247824 */ /* 0x000fc600078e00ff */
[----:B------:R-:W-:-:S04]  /*a040*/  LEA.HI R11, R11, R12, RZ, 0x3 ;  /* 0x0000000c0b0b7211 */ /* 0x000fc800078f18ff */
        /* <DEDUP_REMOVED lines=8> */
[----:B------:R-:W-:-:S03]  /*a0d0*/  IMAD R28, R13, 0x2, R2 ;  /* 0x000000020d1c7824 */ /* 0x000fc600078e0202 */
[----:B------:R0:W1:Y:S04]  /*a0e0*/  LDS.128 R12, [R11+0x18400] ;  /* 0x018400000b0c7984 */ /* 0x0000680000000c00 */
[----:B------:R-:W2:Y:S01]  /*a0f0*/  LDS.128 R28, [R28+0x18400] ;  /* 0x018400001c1c7984 */ /* 0x000ea20000000c00 */
[----:B------:R-:W-:Y:S05]  /*a100*/  @P5 BRA `(.L_x_1654) ;  /* 0x0000000400745947 */ /* 0x000fea0003800000 */
[--C-:B------:R-:W-:Y:S01]  /*a110*/  SHF.R.U64 R44, R64, 0x10, R65.reuse ;  /* 0x00000010402c7819 */ /* 0x100fe20000001241 */
[----:B--2---:R-:W-:Y:S01]  /*a120*/  IMAD.U32 R47, R29, 0x10000, RZ ;  /* 0x000100001d2f7824 */ /* 0x004fe200078e00ff */
[----:B------:R-:W-:Y:S01]  /*a130*/  SHF.R.U32.HI R64, RZ, 0x10, R65 ;  /* 0x00000010ff407819 */ /* 0x000fe20000011641 */
[----:B-1----:R-:W-:Y:S01]  /*a140*/  IMAD.U32 R42, R13, 0x10000, RZ ;  /* 0x000100000d2a7824 */ /* 0x002fe200078e00ff */
[--C-:B------:R-:W-:Y:S01]  /*a150*/  SHF.R.U64 R40, R52, 0x10, R53.reuse ;  /* 0x0000001034287819 */ /* 0x100fe20000001235 */
[----:B------:R-:W-:Y:S01]  /*a160*/  IMAD.U32 R46, R31, 0x10000, RZ ;  /* 0x000100001f2e7824 */ /* 0x000fe200078e00ff */
[----:B------:R-:W-:Y:S01]  /*a170*/  SHF.R.U32.HI R52, RZ, 0x10, R53 ;  /* 0x00000010ff347819 */ /* 0x000fe20000011635 */
[----:B------:R-:W-:Y:S01]  /*a180*/  IMAD.U32 R39, R15, 0x10000, RZ ;  /* 0x000100000f277824 */ /* 0x000fe200078e00ff */
[----:B------:R-:W-:Y:S01]  /*a190*/  PRMT R49, R145, 0x5432, R64 ;  /* 0x0000543291317816 */ /* 0x000fe20000000040 */
[----:B0-----:R-:W-:Y:S01]  /*a1a0*/  IMAD.U32 R11, R12, 0x10000, RZ ;  /* 0x000100000c0b7824 */ /* 0x001fe200078e00ff */
[----:B------:R-:W-:-:S02]  /*a1b0*/  PRMT R40, R143, 0x5410, R40 ;  /* 0x000054108f287816 */ /* 0x000fc40000000028 */
[--C-:B------:R-:W-:Y:S01]  /*a1c0*/  SHF.R.U64 R45, R66, 0x10, R67.reuse ;  /* 0x00000010422d7819 */ /* 0x100fe20000001243 */
[----:B------:R-:W-:Y:S01]  /*a1d0*/  IMAD.U32 R50, R49, 0x10000, RZ ;  /* 0x0001000031327824 */ /* 0x000fe200078e00ff */
[----:B------:R-:W-:Y:S02]  /*a1e0*/  PRMT R143, R143, 0x5432, R52 ;  /* 0x000054328f8f7816 */ /* 0x000fe40000000034 */
[----:B------:R-:W-:Y:S02]  /*a1f0*/  SHF.R.U32.HI R67, RZ, 0x10, R67 ;  /* 0x00000010ff437819 */ /* 0x000fe40000011643 */
[----:B------:R-:W-:Y:S01]  /*a200*/  PRMT R145, R145, 0x5410, R44 ;  /* 0x0000541091917816 */ /* 0x000fe2000000002c */
[----:B------:R-:W-:Y:S01]  /*a210*/  IMAD.U32 R48, R143, 0x10000, RZ ;  /* 0x000100008f307824 */ /* 0x000fe200078e00ff */
[----:B------:R-:W-:Y:S01]  /*a220*/  PRMT R44, R144, 0x5410, R45 ;  /* 0x00005410902c7816 */ /* 0x000fe2000000002d */
[C---:B------:R-:W-:Y:S01]  /*a230*/  FMUL.FTZ R45, R47.reuse, R50 ;  /* 0x000000322f2d7220 */ /* 0x040fe20000410000 */
[--C-:B------:R-:W-:Y:S01]  /*a240*/  SHF.R.U64 R41, R54, 0x10, R55.reuse ;  /* 0x0000001036297819 */ /* 0x100fe20000001237 */
[-C--:B------:R-:W-:Y:S01]  /*a250*/  FMUL.FTZ R47, R47, R48.reuse ;  /* 0x000000302f2f7220 */ /* 0x080fe20000410000 */
[----:B------:R-:W-:Y:S01]  /*a260*/  SHF.R.U32.HI R55, RZ, 0x10, R55 ;  /* 0x00000010ff377819 */ /* 0x000fe20000011637 */
[----:B------:R-:W-:Y:S01]  /*a270*/  FFMA.FTZ R45, R42, R48, -R45 ;  /* 0x000000302a2d7223 */ /* 0x000fe2000001082d */
[----:B------:R-:W-:Y:S01]  /*a280*/  PRMT R67, R144, 0x5432, R67 ;  /* 0x0000543290437816 */ /* 0x000fe20000000043 */
[----:B------:R-:W-:Y:S01]  /*a290*/  FFMA.FTZ R42, R42, R50, R47 ;  /* 0x000000322a2a7223 */ /* 0x000fe2000001002f */
[----:B------:R-:W-:Y:S01]  /*a2a0*/  LOP3.LUT R43, R29, 0xffff0000, RZ, 0xc0, !PT ;  /* 0xffff00001d2b7812 */ /* 0x000fe200078ec0ff */
[----:B------:R-:W-:Y:S01]  /*a2b0*/  IMAD.U32 R52, R145, 0x10000, RZ ;  /* 0x0001000091347824 */ /* 0x000fe200078e00ff */
[----:B------:R-:W-:Y:S01]  /*a2c0*/  LOP3.LUT R49, R49, 0xffff0000, RZ, 0xc0, !PT ;  /* 0xffff000031317812 */ /* 0x000fe200078ec0ff */
[----:B------:R-:W-:Y:S01]  /*a2d0*/  IMAD.U32 R51, R67, 0x10000, RZ ;  /* 0x0001000043337824 */ /* 0x000fe200078e00ff */
[----:B------:R-:W-:-:S02]  /*a2e0*/  LOP3.LUT R48, R143, 0xffff0000, RZ, 0xc0, !PT ;  /* 0xffff00008f307812 */ /* 0x000fc400078ec0ff */
[----:B------:R-:W-:Y:S01]  /*a2f0*/  PRMT R55, R142, 0x5432, R55 ;  /* 0x000054328e377816 */ /* 0x000fe20000000037 */
[----:B------:R-:W-:Y:S01]  /*a300*/  FMUL.FTZ R53, R43, R49 ;  /* 0x000000312b357220 */ /* 0x000fe20000410000 */
[----:B------:R-:W-:Y:S01]  /*a310*/  LOP3.LUT R38, R13, 0xffff0000, RZ, 0xc0, !PT ;  /* 0xffff00000d267812 */ /* 0x000fe200078ec0ff */
[-C--:B------:R-:W-:Y:S01]  /*a320*/  FMUL.FTZ R43, R43, R48.reuse ;  /* 0x000000302b2b7220 */ /* 0x080fe20000410000 */
[----:B------:R-:W-:Y:S01]  /*a330*/  FMUL.FTZ R50, R46, R51 ;  /* 0x000000332e327220 */ /* 0x000fe20000410000 */
[----:B------:R-:W-:Y:S01]  /*a340*/  IMAD.U32 R47, R55, 0x10000, RZ ;  /* 0x00010000372f7824 */ /* 0x000fe200078e00ff */
[----:B------:R-:W-:Y:S01]  /*a350*/  LOP3.LUT R31, R31, 0xffff0000, RZ, 0xc0, !PT ;  /* 0xffff00001f1f7812 */ /* 0x000fe200078ec0ff */
[C---:B------:R-:W-:Y:S01]  /*a360*/  FFMA.FTZ R48, R38.reuse, R48, -R53 ;  /* 0x0000003026307223 */ /* 0x040fe20000010835 */
[----:B------:R-:W-:Y:S01]  /*a370*/  FFMA.FTZ R43, R38, R49, R43 ;  /* 0x00000031262b7223 */ /* 0x000fe2000001002b */
[-C--:B------:R-:W-:Y:S01]  /*a380*/  FMUL.FTZ R46, R46, R47.reuse ;  /* 0x0000002f2e2e7220 */ /* 0x080fe20000410000 */
[----:B------:R-:W-:Y:S01]  /*a390*/  FFMA.FTZ R38, R39, R47, -R50 ;  /* 0x0000002f27267223 */ /* 0x000fe20000010832 */
[----:B------:R-:W-:Y:S01]  /*a3a0*/  LOP3.LUT R54, R67, 0xffff0000, RZ, 0xc0, !PT ;  /* 0xffff000043367812 */ /* 0x000fe200078ec0ff */
[----:B------:R-:W-:Y:S01]  /*a3b0*/  IMAD.U32 R13, R28, 0x10000, RZ ;  /* 0x000100001c0d7824 */ /* 0x000fe200078e00ff */
[----:B------:R-:W-:Y:S01]  /*a3c0*/  LOP3.LUT R50, R55, 0xffff0000, RZ, 0xc0, !PT ;  /* 0xffff000037327812 */ /* 0x000fe200078ec0ff */
[----:B------:R-:W-:Y:S01]  /*a3d0*/  FFMA.FTZ R39, R39, R51, R46 ;  /* 0x0000003327277223 */ /* 0x000fe2000001002e */
[----:B------:R-:W-:-:S02]  /*a3e0*/  IMAD.U32 R46, R40, 0x10000, RZ ;  /* 0x00010000282e7824 */ /* 0x000fc400078e00ff */
[----:B------:R-:W-:Y:S01]  /*a3f0*/  FMUL.FTZ R56, R31, R54 ;  /* 0x000000361f387220 */ /* 0x000fe20000410000 */
[----:B------:R-:W-:Y:S01]  /*a400*/  LOP3.LUT R29, R15, 0xffff0000, RZ, 0xc0, !PT ;  /* 0xffff00000f1d7812 */ /* 0x000fe200078ec0ff */
[----:B------:R-:W-:Y:S01]  /*a410*/  FMUL.FTZ R58, R31, R50 ;  /* 0x000000321f3a7220 */ /* 0x000fe20000410000 */
[----:B------:R-:W-:Y:S01]  /*a420*/  LOP3.LUT R31, R40, 0xffff0000, RZ, 0xc0, !PT ;  /* 0xffff0000281f7812 */ /* 0x000fe200078ec0ff */
[C---:B------:R-:W-:Y:S01]  /*a430*/  FMUL.FTZ R40, R13.reuse, R52 ;  /* 0x000000340d287220 */ /* 0x040fe20000410000 */
[----:B------:R-:W-:Y:S01]  /*a440*/  FMUL.FTZ R13, R13, R46 ;  /* 0x0000002e0d0d7220 */ /* 0x000fe20000410000 */
[----:B------:R-:W-:Y:S01]  /*a450*/  LOP3.LUT R28, R28, 0xffff0000, RZ, 0xc0, !PT ;  /* 0xffff00001c1c7812 */ /* 0x000fe200078ec0ff */
[----:B------:R-:W-:Y:S01]  /*a460*/  IMAD.U32 R15, R14, 0x10000, RZ ;  /* 0x000100000e0f7824 */ /* 0x000fe200078e00ff */
[----:B------:R-:W-:Y:S01]  /*a470*/  PRMT R41, R142, 0x5410, R41 ;  /* 0x000054108e297816 */ /* 0x000fe20000000029 */
[----:B------:R-:W-:Y:S01]  /*a480*/  FFMA.FTZ R52, R11, R52, R13 ;  /* 0x000000340b347223 */ /* 0x000fe2000001000d */
[----:B------:R-:W-:Y:S01]  /*a490*/  LOP3.LUT R145, R145, 0xffff0000, RZ, 0xc0, !PT ;  /* 0xffff000091917812 */ /* 0x000fe200078ec0ff */
[C---:B------:R-:W-:Y:S01]  /*a4a0*/  FFMA.FTZ R49, R29.reuse, R50, -R56 ;  /* 0x000000321d317223 */ /* 0x040fe20000010838 */
[----:B------:R-:W-:Y:S01]  /*a4b0*/  LOP3.LUT R37, R14, 0xffff0000, RZ, 0xc0, !PT ;  /* 0xffff00000e257812 */ /* 0x000fe200078ec0ff */
[----:B------:R-:W-:Y:S01]  /*a4c0*/  IMAD.U32 R14, R30, 0x10000, RZ ;  /* 0x000100001e0e7824 */ /* 0x000fe200078e00ff */
[----:B------:R-:W-:Y:S01]  /*a4d0*/  LOP3.LUT R12, R12, 0xffff0000, RZ, 0xc0, !PT ;  /* 0xffff00000c0c7812 */ /* 0x000fe200078ec0ff */
[----:B------:R-:W-:Y:S01]  /*a4e0*/  FFMA.FTZ R58, R29, R54, R58 ;  /* 0x000000361d3a7223 */ /* 0x000fe2000001003a */
[----:B------:R-:W-:Y:S01]  /*a4f0*/  FFMA.FTZ R40, R11, R46, -R40 ;  /* 0x0000002e0b287223 */ /* 0x000fe20000010828 */
[----:B------:R-:W-:Y:S01]  /*a500*/  IMAD.U32 R13, R44, 0x10000, RZ ;  /* 0x000100002c0d7824 */ /* 0x000fe200078e00ff */
[----:B------:R-:W-:Y:S01]  /*a510*/  LOP3.LUT R30, R30, 0xffff0000, RZ, 0xc0, !PT ;  /* 0xffff00001e1e7812 */ /* 0x000fe200078ec0ff */
[C---:B------:R-:W-:Y:S01]  /*a520*/  FMUL.FTZ R29, R28.reuse, R145 ;  /* 0x000000911c1d7220 */ /* 0x040fe20000410000 */
[-C--:B------:R-:W-:Y:S01]  /*a530*/  FMUL.FTZ R47, R28, R31.reuse ;  /* 0x0000001f1c2f7220 */ /* 0x080fe20000410000 */
[C---:B------:R-:W-:Y:S01]  /*a540*/  IMAD.U32 R11, R41.reuse, 0x10000, RZ ;  /* 0x00010000290b7824 */ /* 0x040fe200078e00ff */
[----:B------:R-:W-:Y:S01]  /*a550*/  LOP3.LUT R44, R44, 0xffff0000, RZ, 0xc0, !PT ;  /* 0xffff00002c2c7812 */ /* 0x000fe200078ec0ff */
[C---:B------:R-:W-:Y:S01]  /*a560*/  FFMA.FTZ R29, R12.reuse, R31, -R29 ;  /* 0x0000001f0c1d7223 */ /* 0x040fe2000001081d */
[----:B------:R-:W-:Y:S01]  /*a570*/  LOP3.LUT R41, R41, 0xffff0000, RZ, 0xc0, !PT ;  /* 0xffff000029297812 */ /* 0x000fe200078ec0ff */
[----:B------:R-:W-:Y:S01]  /*a580*/  FFMA.FTZ R47, R12, R145, R47 ;  /* 0x000000910c2f7223 */ /* 0x000fe2000001002f */
[----:B------:R-:W-:Y:S01]  /*a590*/  FMUL.FTZ R12, R14, R13 ;  /* 0x0000000d0e0c7220 */ /* 0x000fe20000410000 */
        /* <DEDUP_REMOVED lines=20> */
.L_x_1654:
[----:B------:R-:W-:Y:S05]  /*a6e0*/  BSYNC B1 ;  /* 0x0000000000017941 */ /* 0x000fea0003800000 */
.L_x_1653:
[----:B-1----:R1:W-:Y:S01]  /*a6f0*/  ST.E.128 desc[UR60][R34.64], R12 ;  /* 0x0000000c22007985 */ /* 0x0023e2000c101d3c */
[----:B------:R-:W-:-:S13]  /*a700*/  ISETP.GE.AND P4, PT, R36, R127, PT ;  /* 0x0000007f2400720c */ /* 0x000fda0003f86270 */
[----:B------:R-:W-:Y:S05]  /*a710*/  @P4 BRA `(.L_x_1601) ;  /* 0x0000000400e04947 */ /* 0x000fea0003800000 */
[----:B------:R-:W-:-:S05]  /*a720*/  IMAD.WIDE R32, R36, 0x2, R32 ;  /* 0x0000000224207825 */ /* 0x000fca00078e0220 */
[----:B--2---:R2:W-:Y:S01]  /*a730*/  ST.E.128 desc[UR60][R32.64], R28 ;  /* 0x0000001c20007985 */ /* 0x0045e2000c101d3c */
[----:B------:R-:W-:Y:S05]  /*a740*/  BRA `(.L_x_1601) ;  /* 0x0000000400d47947 */ /* 0x000fea0003800000 */
.L_x_1566:
[----:B------:R-:W2:Y:S02]  /*a750*/  LDL R11, [R1+0x30] ;  /* 0x00003000010b7983 */ /* 0x000ea40000100800 */
[----:B--2---:R-:W-:-:S13]  /*a760*/  R2UR UR4, R11 ;  /* 0x000000000b0472ca */ /* 0x004fda00000e0000 */
[----:B------:R-:W-:-:S06]  /*a770*/  UISETP.NE.AND UP0, UPT, UR4, 0x3, UPT ;  /* 0x000000030400788c */ /* 0x000fcc000bf05270 */
[----:B------:R-:W-:-:S13]  /*a780*/  PLOP3.LUT P0, PT, PT, PT, UP0, 0x80, 0x0 ;  /* 0x000000000000781c */ /* 0x000fda0003f0f008 */
[----:B------:R-:W-:Y:S05]  /*a790*/  @!P0 BRA `(.L_x_1655) ;  /* 0x0000000000048947 */ /* 0x000fea0003800000 */
[----:B------:R-:W-:Y:S01]  /*a7a0*/  BPT.TRAP 0x1 ;  /* 0x000000040000795c */ /* 0x000fe20000300000 */
.L_x_1655:
[----:B------:R-:W-:Y:S01]  /*a7b0*/  IMAD R86, R17, 0x8, R2 ;  /* 0x0000000811567824 */ /* 0x000fe200078e0202 */
[----:B------:R-:W-:Y:S01]  /*a7c0*/  SHF.L.U32 R87, R175, 0x1f, RZ ;  /* 0x0000001faf577819 */ /* 0x000fe200000006ff */
[----:B------:R-:W-:Y:S01]  /*a7d0*/  BSSY B1, `(.L_x_1656) ;  /* 0x0000004000017945 */ /* 0x000fe20003800000 */
[----:B------:R-:W-:Y:S02]  /*a7e0*/  SHF.R.S32.HI R79, RZ, 0x1f, R78 ;  /* 0x0000001fff4f7819 */ /* 0x000fe4000001144e */
[----:B------:R-:W0:Y:S02]  /*a7f0*/  SYNCS.PHASECHK.TRANS64.TRYWAIT P4, [R86+URZ+0x2a890], R87 ;  /* 0x02a89057560075a7 */ /* 0x000e24000808017f */
[----:B0-----:R-:W-:Y:S05]  /*a800*/  @!P4 BRA `(.L_x_1657) ;  /* 0x0000020c0010c947 */ /* 0x001fea0003800000 */
.L_x_2014:
[----:B------:R-:W-:Y:S05]  /*a810*/  BSYNC B1 ;  /* 0x0000000000017941 */ /* 0x000fea0003800000 */
.L_x_1656:
[----:B------:R-:W-:Y:S01]  /*a820*/  ULDC.64 UR4, c[0x0][0x300] ;  /* 0x0000c00000047ab9 */ /* 0x000fe20000000a00 */
[----:B-----5:R-:W-:Y:S01]  /*a830*/  SHF.R.S32.HI R84, RZ, 0x1f, R77 ;  /* 0x0000001fff547819 */ /* 0x020fe2000001144d */
[----:B------:R-:W-:Y:S01]  /*a840*/  IMAD R11, R79, UR4, RZ ;  /* 0x000000044f0b7c24 */ /* 0x000fe2000f8e02ff */
[----:B------:R-:W-:Y:S01]  /*a850*/  ULDC.64 UR6, c[0x0][0x2e8] ;  /* 0x0000ba0000067ab9 */ /* 0x000fe20000000a00 */
[----:B------:R-:W-:-:S04]  /*a860*/  IMAD.WIDE.U32 R12, R78, UR4, RZ ;  /* 0x000000044e0c7c25 */ /* 0x000fc8000f8e00ff */
        /* <DEDUP_REMOVED lines=8> */
[----:B------:R-:W-:-:S03]  /*a8f0*/  ULDC.64 UR4, c[0x0][0x308] ;  /* 0x0000c20000047ab9 */ /* 0x000fc60000000a00 */
[----:B------:R-:W-:Y:S02]  /*a900*/  IMAD.IADD R13, R13, 0x1, R11 ;  /* 0x000000010d0d7824 */ /* 0x000fe400078e020b */
[----:B------:R-:W-:Y:S02]  /*a910*/  IMAD.IADD R36, R85, 0x1, -R174 ;  /* 0x0000000155247824 */ /* 0x000fe400078e0aae */
        /* <DEDUP_REMOVED lines=9> */
.L_x_2018:
[----:B------:R-:W-:Y:S04]  /*a9b0*/  BSSY B1, `(.L_x_1659) ;  /* 0x0000025000017945 */ /* 0x000fe80003800000 */
[----:B------:R-:W-:Y:S05]  /*a9c0*/  @!P4 BRA `(.L_x_1660) ;  /* 0x00000000008cc947 */ /* 0x000fea0003800000 */
[----:B------:R-:W-:Y:S02]  /*a9d0*/  ULDC UR4, c[0x0][0x2f4] ;  /* 0x0000bd0000047ab9 */ /* 0x000fe40000000800 */
[----:B------:R-:W-:-:S13]  /*a9e0*/  ISETP.GE.AND P4, PT, R18, UR4, PT ;  /* 0x0000000412007c0c */ /* 0x000fda000bf86270 */
[----:B------:R-:W4:Y:S01]  /*a9f0*/  @!P4 LDS.128 R12, [R29] ;  /* 0x000000001d0cc984 */ /* 0x000f220000000c00 */
[----:B---3--:R-:W-:-:S04]  /*aa00*/  @!P4 LEA R30, P5, R18, R34, 0x1 ;  /* 0x00000022121ec211 */ /* 0x008fc800078a08ff */
[----:B--2---:R-:W-:Y:S02]  /*aa10*/  @!P4 LEA.HI.X R31, R18, R35, R19, 0x1, P5 ;  /* 0x00000023121fc211 */ /* 0x004fe400028f0c13 */
[----:B------:R-:W-:-:S13]  /*aa20*/  ISETP.GE.AND P5, PT, R167, UR4, PT ;  /* 0x00000004a7007c0c */ /* 0x000fda000bfa6270 */
[----:B------:R-:W-:Y:S01]  /*aa30*/  @!P5 IMAD.SHL.U32 R11, R170, 0x8, RZ ;  /* 0x00000008aa0bd824 */ /* 0x000fe200078e00ff */
[----:B----4-:R2:W-:Y:S01]  /*aa40*/  @!P4 ST.E.128 desc[UR60][R30.64], R12 ;  /* 0x0000000c1e00c985 */ /* 0x0105e2000c101d3c */
[----:B------:R-:W-:-:S03]  /*aa50*/  ISETP.GE.AND P4, PT, R168, UR4, PT ;  /* 0x00000004a8007c0c */ /* 0x000fc6000bf86270 */
[----:B------:R-:W3:Y:S01]  /*aa60*/  @!P5 LDS.128 R12, [R28] ;  /* 0x000000001c0cd984 */ /* 0x000ee20000000c00 */
[----:B--2---:R-:W-:Y:S02]  /*aa70*/  @!P5 IMAD.MOV.U32 R30, RZ, RZ, R34 ;  /* 0x000000ffff1ed224 */ /* 0x004fe400078e0022 */
[----:B------:R-:W-:Y:S02]  /*aa80*/  @!P5 IMAD.MOV.U32 R31, RZ, RZ, R35 ;  /* 0x000000ffff1fd224 */ /* 0x000fe400078e0023 */
[----:B------:R-:W-:-:S05]  /*aa90*/  @!P5 IMAD.WIDE R30, R11, 0x2, R30 ;  /* 0x000000020b1ed825 */ /* 0x000fca00078e021e */
[----:B------:R-:W-:Y:S01]  /*aaa0*/  @!P4 IMAD.SHL.U32 R11, R171, 0x8, RZ ;  /* 0x00000008ab0bc824 */ /* 0x000fe200078e00ff */
[----:B---3--:R2:W-:Y:S01]  /*aab0*/  @!P5 ST.E.128 desc[UR60][R30.64], R12 ;  /* 0x0000000c1e00d985 */ /* 0x0085e2000c101d3c */
[----:B------:R-:W-:-:S03]  /*aac0*/  ISETP.GE.AND P5, PT, R22, UR4, PT ;  /* 0x0000000416007c0c */ /* 0x000fc6000bfa6270 */
[----:B------:R-:W3:Y:S01]  /*aad0*/  @!P4 LDS.128 R12, [R29+0x3000] ;  /* 0x003000001d0cc984 */ /* 0x000ee20000000c00 */
[----:B--2---:R-:W-:Y:S02]  /*aae0*/  @!P4 IMAD.MOV.U32 R30, RZ, RZ, R34 ;  /* 0x000000ffff1ec224 */ /* 0x004fe400078e0022 */
[----:B------:R-:W-:Y:S02]  /*aaf0*/  @!P4 IMAD.MOV.U32 R31, RZ, RZ, R35 ;  /* 0x000000ffff1fc224 */ /* 0x000fe400078e0023 */
[----:B------:R-:W-:-:S05]  /*ab00*/  @!P4 IMAD.WIDE R30, R11, 0x2, R30 ;  /* 0x000000020b1ec825 */ /* 0x000fca00078e021e */
[----:B---3--:R2:W-:Y:S04]  /*ab10*/  @!P4 ST.E.128 desc[UR60][R30.64], R12 ;  /* 0x0000000c1e00c985 */ /* 0x0085e8000c101d3c */
[----:B------:R-:W3:Y:S01]  /*ab20*/  @!P5 LDS.128 R12, [R28+0x3000] ;  /* 0x003000001c0cd984 */ /* 0x000ee20000000c00 */
[----:B--2---:R-:W-:-:S04]  /*ab30*/  @!P5 LEA R30, P4, R22, R34, 0x1 ;  /* 0x00000022161ed211 */ /* 0x004fc800078808ff */
[----:B------:R-:W-:Y:S02]  /*ab40*/  @!P5 LEA.HI.X R31, R22, R35, R173, 0x1, P4 ;  /* 0x00000023161fd211 */ /* 0x000fe400020f0cad */
[----:B------:R-:W-:-:S03]  /*ab50*/  ISETP.GE.AND P4, PT, R160, UR4, PT ;  /* 0x00000004a0007c0c */ /* 0x000fc6000bf86270 */
[----:B---3--:R2:W-:Y:S10]  /*ab60*/  @!P5 ST.E.128 desc[UR60][R30.64], R12 ;  /* 0x0000000c1e00d985 */ /* 0x0085f4000c101d3c */
[----:B------:R-:W3:Y:S01]  /*ab70*/  @!P4 LDS.128 R12, [R29+0x6000] ;  /* 0x006000001d0cc984 */ /* 0x000ee20000000c00 */
[----:B--2---:R-:W-:-:S04]  /*ab80*/  @!P4 LEA R30, P5, R160, R34, 0x1 ;  /* 0x00000022a01ec211 */ /* 0x004fc800078a08ff */
[----:B------:R-:W-:Y:S02]  /*ab90*/  @!P4 LEA.HI.X R31, R160, R35, R184, 0x1, P5 ;  /* 0x00000023a01fc211 */ /* 0x000fe400028f0cb8 */
[----:B------:R-:W-:-:S03]  /*aba0*/  ISETP.GE.AND P5, PT, R161, UR4, PT ;  /* 0x00000004a1007c0c */ /* 0x000fc6000bfa6270 */
[----:B---3--:R2:W-:Y:S10]  /*abb0*/  @!P4 ST.E.128 desc[UR60][R30.64], R12 ;  /* 0x0000000c1e00c985 */ /* 0x0085f4000c101d3c */
[----:B------:R-:W3:Y:S01]  /*abc0*/  @!P5 LDS.128 R12, [R28+0x6000] ;  /* 0x006000001c0cd984 */ /* 0x000ee20000000c00 */
[----:B--2---:R-:W-:-:S04]  /*abd0*/  @!P5 LEA R30, P4, R161, R34, 0x1 ;  /* 0x00000022a11ed211 */ /* 0x004fc800078808ff */
[----:B------:R-:W-:-:S05]  /*abe0*/  @!P5 LEA.HI.X R31, R161, R35, R183, 0x1, P4 ;  /* 0x00000023a11fd211 */ /* 0x000fca00020f0cb7 */
[----:B---3--:R4:W-:Y:S04]  /*abf0*/  @!P5 ST.E.128 desc[UR60][R30.64], R12 ;  /* 0x0000000c1e00d985 */ /* 0x0089e8000c101d3c */
.L_x_1660:
[----:B------:R-:W-:Y:S05]  /*ac00*/  BSYNC B1 ;  /* 0x0000000000017941 */ /* 0x000fea0003800000 */
.L_x_1659:
[----:B------:R-:W-:-:S03]  /*ac10*/  UMOV UR4, 0xffffffff ;  /* 0xffffffff00047882 */ /* 0x000fc60000000000 */
[----:B------:R-:W-:Y:S05]  /*ac20*/  BRA.DIV UR4, `(.L_x_1661) ;  /* 0x0000020a04687947 */ /* 0x000fea000b800000 */
[----:B-1----:R-:W1:Y:S04]  /*ac30*/  SHFL.IDX PT, R33, R33, 0x1, 0x1c1f ;  /* 0x003c1f0021217f89 */ /* 0x002e6800000e0000 */
[----:B------:R-:W0:Y:S02]  /*ac40*/  SHFL.IDX PT, R32, R32, 0x1, 0x1c1f ;  /* 0x003c1f0020207f89 */ /* 0x000e2400000e0000 */
.L_x_2022:
[----:B------:R-:W-:-:S13]  /*ac50*/  ISETP.GE.AND P4, PT, R36, 0x41, PT ;  /* 0x000000412400780c */ /* 0x000fda0003f86270 */
[----:B------:R-:W-:Y:S05]  /*ac60*/  @!P4 BRA `(.L_x_1601) ;  /* 0x00000000008cc947 */ /* 0x000fea0003800000 */
[----:B------:R-:W-:Y:S02]  /*ac70*/  ULDC UR4, c[0x0][0x2f4] ;  /* 0x0000bd0000047ab9 */ /* 0x000fe40000000800 */
[----:B------:R-:W-:-:S13]  /*ac80*/  ISETP.GE.AND P4, PT, R18, UR4, PT ;  /* 0x0000000412007c0c */ /* 0x000fda000bf86270 */
[----:B----4-:R-:W4:Y:S01]  /*ac90*/  @!P4 LDS.128 R12, [R29+0x2000] ;  /* 0x002000001d0cc984 */ /* 0x010f220000000c00 */
[----:B0-----:R-:W-:-:S04]  /*aca0*/  @!P4 LEA R30, P5, R18, R32, 0x1 ;  /* 0x00000020121ec211 */ /* 0x001fc800078a08ff */
[----:B-1----:R-:W-:Y:S02]  /*acb0*/  @!P4 LEA.HI.X R31, R18, R33, R19, 0x1, P5 ;  /* 0x00000021121fc211 */ /* 0x002fe400028f0c13 */
[----:B------:R-:W-:-:S13]  /*acc0*/  ISETP.GE.AND P5, PT, R167, UR4, PT ;  /* 0x00000004a7007c0c */ /* 0x000fda000bfa6270 */
[----:B------:R-:W-:Y:S01]  /*acd0*/  @!P5 IMAD.SHL.U32 R11, R170, 0x8, RZ ;  /* 0x00000008aa0bd824 */ /* 0x000fe200078e00ff */
[----:B----4-:R0:W-:Y:S01]  /*ace0*/  @!P4 ST.E.128 desc[UR60][R30.64], R12 ;  /* 0x0000000c1e00c985 */ /* 0x0101e2000c101d3c */
[----:B------:R-:W-:-:S03]  /*acf0*/  ISETP.GE.AND P4, PT, R168, UR4, PT ;  /* 0x00000004a8007c0c */ /* 0x000fc6000bf86270 */
[----:B------:R-:W1:Y:S01]  /*ad00*/  @!P5 LDS.128 R12, [R28+0x2000] ;  /* 0x002000001c0cd984 */ /* 0x000e620000000c00 */
[----:B0-----:R-:W-:Y:S02]  /*ad10*/  @!P5 IMAD.MOV.U32 R30, RZ, RZ, R32 ;  /* 0x000000ffff1ed224 */ /* 0x001fe400078e0020 */
[----:B------:R-:W-:Y:S02]  /*ad20*/  @!P5 IMAD.MOV.U32 R31, RZ, RZ, R33 ;  /* 0x000000ffff1fd224 */ /* 0x000fe400078e0021 */
[----:B------:R-:W-:-:S05]  /*ad30*/  @!P5 IMAD.WIDE R30, R11, 0x2, R30 ;  /* 0x000000020b1ed825 */ /* 0x000fca00078e021e */
[----:B------:R-:W-:Y:S01]  /*ad40*/  @!P4 IMAD.SHL.U32 R11, R171, 0x8, RZ ;  /* 0x00000008ab0bc824 */ /* 0x000fe200078e00ff */
[----:B-1----:R0:W-:Y:S01]  /*ad50*/  @!P5 ST.E.128 desc[UR60][R30.64], R12 ;  /* 0x0000000c1e00d985 */ /* 0x0021e2000c101d3c */
[----:B------:R-:W-:-:S03]  /*ad60*/  ISETP.GE.AND P5, PT, R22, UR4, PT ;  /* 0x0000000416007c0c */ /* 0x000fc6000bfa6270 */
[----:B------:R-:W1:Y:S01]  /*ad70*/  @!P4 LDS.128 R12, [R29+0x5000] ;  /* 0x005000001d0cc984 */ /* 0x000e620000000c00 */
[----:B0-----:R-:W-:Y:S02]  /*ad80*/  @!P4 IMAD.MOV.U32 R30, RZ, RZ, R32 ;  /* 0x000000ffff1ec224 */ /* 0x001fe400078e0020 */
[----:B------:R-:W-:Y:S02]  /*ad90*/  @!P4 IMAD.MOV.U32 R31, RZ, RZ, R33 ;  /* 0x000000ffff1fc224 */ /* 0x000fe400078e0021 */
[----:B------:R-:W-:-:S05]  /*ada0*/  @!P4 IMAD.WIDE R30, R11, 0x2, R30 ;  /* 0x000000020b1ec825 */ /* 0x000fca00078e021e */
[----:B-1----:R0:W-:Y:S04]  /*adb0*/  @!P4 ST.E.128 desc[UR60][R30.64], R12 ;  /* 0x0000000c1e00c985 */ /* 0x0021e8000c101d3c */
[----:B------:R-:W1:Y:S01]  /*adc0*/  @!P5 LDS.128 R12, [R28+0x5000] ;  /* 0x005000001c0cd984 */ /* 0x000e620000000c00 */
[----:B0-----:R-:W-:-:S04]  /*add0*/  @!P5 LEA R30, P4, R22, R32, 0x1 ;  /* 0x00000020161ed211 */ /* 0x001fc800078808ff */
[----:B------:R-:W-:Y:S02]  /*ade0*/  @!P5 LEA.HI.X R31, R22, R33, R173, 0x1, P4 ;  /* 0x00000021161fd211 */ /* 0x000fe400020f0cad */
[----:B------:R-:W-:-:S03]  /*adf0*/  ISETP.GE.AND P4, PT, R160, UR4, PT ;  /* 0x00000004a0007c0c */ /* 0x000fc6000bf86270 */
[----:B-1----:R0:W-:Y:S10]  /*ae00*/  @!P5 ST.E.128 desc[UR60][R30.64], R12 ;  /* 0x0000000c1e00d985 */ /* 0x0021f4000c101d3c */
[----:B------:R-:W1:Y:S01]  /*ae10*/  @!P4 LDS.128 R12, [R29+0x8000] ;  /* 0x008000001d0cc984 */ /* 0x000e620000000c00 */
[----:B0-----:R-:W-:-:S04]  /*ae20*/  @!P4 LEA R30, P5, R160, R32, 0x1 ;  /* 0x00000020a01ec211 */ /* 0x001fc800078a08ff */
[----:B------:R-:W-:Y:S02]  /*ae30*/  @!P4 LEA.HI.X R31, R160, R33, R184, 0x1, P5 ;  /* 0x00000021a01fc211 */ /* 0x000fe400028f0cb8 */
[----:B------:R-:W-:-:S03]  /*ae40*/  ISETP.GE.AND P5, PT, R161, UR4, PT ;  /* 0x00000004a1007c0c */ /* 0x000fc6000bfa6270 */
[----:B-1----:R-:W-:Y:S10]  /*ae50*/  @!P4 ST.E.128 desc[UR60][R30.64], R12 ;  /* 0x0000000c1e00c985 */ /* 0x002ff4000c101d3c */
[----:B------:R0:W1:Y:S02]  /*ae60*/  @!P5 LDS.128 R12, [R28+0x8000] ;  /* 0x008000001c0cd984 */ /* 0x0000640000000c00 */
[----:B0-----:R-:W-:-:S04]  /*ae70*/  @!P5 LEA R28, P4, R161, R32, 0x1 ;  /* 0x00000020a11cd211 */ /* 0x001fc800078808ff */
[----:B------:R-:W-:-:S05]  /*ae80*/  @!P5 LEA.HI.X R29, R161, R33, R183, 0x1, P4 ;  /* 0x00000021a11dd211 */ /* 0x000fca00020f0cb7 */
[----:B-1----:R0:W-:Y:S04]  /*ae90*/  @!P5 ST.E.128 desc[UR60][R28.64], R12 ;  /* 0x0000000c1c00d985 */ /* 0x0021e8000c101d3c */
.L_x_1601:
[----:B------:R-:W-:Y:S05]  /*aea0*/  BSYNC B0 ;  /* 0x0000000000007941 */ /* 0x000fea0003800000 */
.L_x_1565:
[----:B0--3--:R-:W0:Y:S01]  /*aeb0*/  S2R R11, SR_TID.X ;  /* 0x00000000000b7919 */ /* 0x009e220000002100 */
[----:B------:R-:W-:Y:S01]  /*aec0*/  @!PT LDS RZ, [RZ] ;  /* 0x00000000fffff984 */ /* 0x000fe20000000800 */
[----:B------:R-:W-:Y:S01]  /*aed0*/  @!PT LDS RZ, [RZ] ;  /* 0x00000000fffff984 */ /* 0x000fe20000000800 */
[----:B------:R-:W-:Y:S01]  /*aee0*/  @!PT LDS RZ, [RZ] ;  /* 0x00000000fffff984 */ /* 0x000fe20000000800 */
[----:B------:R-:W-:Y:S01]  /*aef0*/  @!PT LDS RZ, [RZ] ;  /* 0x00000000fffff984 */ /* 0x000fe20000000800 */
[----:B------:R3:W-:Y:S06]  /*af00*/  MEMBAR.ALL.CTA ;  /* 0x0000000000007992 */ /* 0x0007ec0000008000 */
[----:B---3--:R-:W3:Y:S01]  /*af10*/  FENCE.VIEW.ASYNC.S ;  /* 0x00000000000073c6 */ /* 0x008ee20000000000 */
[----:B------:R-:W-:Y:S05]  /*af20*/  WARPSYNC.ALL ;  /* 0x0000000000007948 */ /* 0x000fea0003800000 */
[----:B------:R-:W-:Y:S01]  /*af30*/  BSSY B0, `(.L_x_1662) ;  /* 0x0000009000007945 */ /* 0x000fe20003800000 */
[----:B0-----:R-:W-:Y:S01]  /*af40*/  LOP3.LUT R11, R11, 0x7f, RZ, 0xc0, !PT ;  /* 0x0000007f0b0b7812 */ /* 0x001fe200078ec0ff */
[----:B---3--:R0:W-:Y:S03]  /*af50*/  BAR.SYNC.DEFER_BLOCKING R194, 0x80 ;  /* 0x000200c20000751d */ /* 0x0081e60000010000 */
[----:B------:R-:W-:-:S13]  /*af60*/  ISETP.NE.AND P4, PT, R11, RZ, PT ;  /* 0x000000ff0b00720c */ /* 0x000fda0003f85270 */
[----:B------:R-:W-:-:S05]  /*af70*/  @!P4 VIADD R11, R86, 0x2a8a0 ;  /* 0x0002a8a0560bc836 */ /* 0x000fca0000000000 */
[----:B------:R-:W-:-:S04]  /*af80*/  @!P4 PRMT R11, RZ, 0x654, R11 ;  /* 0x00000654ff0bc816 */ /* 0x000fc8000000000b */
[----:B------:R0:W-:Y:S01]  /*af90*/  @!P4 SYNCS.ARRIVE.TRANS64.RED.A1T0 RZ, [R11+URZ], RZ ;  /* 0x000000ff0bffc9a7 */ /* 0x0001e2000810043f */
[----:B------:R-:W-:Y:S05]  /*afa0*/  @!P0 BRA `(.L_x_1663) ;  /* 0x0000000000048947 */ /* 0x000fea0003800000 */
[----:B------:R-:W-:Y:S01]  /*afb0*/  BPT.TRAP 0x1 ;  /* 0x000000040000795c */ /* 0x000fe20000300000 */
.L_x_1663:
[----:B------:R-:W-:Y:S05]  /*afc0*/  BSYNC B0 ;  /* 0x0000000000007941 */ /* 0x000fea0003800000 */
.L_x_1662:
[----:B------:R-:W3:Y:S01]  /*afd0*/  SYNCS.PHASECHK.TRANS64.TRYWAIT P0, [R86+URZ+0x2a8b0], R87 ;  /* 0x02a8b057560075a7 */ /* 0x000ee2000800017f */
[----:B------:R-:W-:Y:S04]  /*afe0*/  BSSY B0, `(.L_x_1664) ;  /* 0x0000002000007945 */ /* 0x000fe80003800000 */
[----:B---3--:R-:W-:Y:S05]  /*aff0*/  @!P0 BRA `(.L_x_1665) ;  /* 0x0000020400c08947 */ /* 0x008fea0003800000 */
.L_x_2023:
[----:B------:R-:W-:Y:S05]  /*b000*/  BSYNC B0 ;  /* 0x0000000000007941 */ /* 0x000fea0003800000 */
.L_x_1664:
[----:B------:R-:W-:Y:S01]  /*b010*/  ULDC.64 UR4, c[0x0][0x328] ;  /* 0x0000ca0000047ab9 */ /* 0x000fe20000000a00 */
[----:B------:R-:W-:Y:S01]  /*b020*/  IMAD.IADD R85, R85, 0x1, -R174 ;  /* 0x0000000155557824 */ /* 0x000fe200078e0aae */
[----:B------:R-:W-:Y:S01]  /*b030*/  ULDC.64 UR6, c[0x0][0x318] ;  /* 0x0000c60000067ab9 */ /* 0x000fe20000000a00 */
[----:B------:R-:W-:Y:S01]  /*b040*/  IMAD R79, R79, UR4, RZ ;  /* 0x000000044f4f7c24 */ /* 0x000fe2000f8e02ff */
[----:B------:R-:W-:Y:S01]  /*b050*/  BSSY B0, `(.L_x_1666) ;  /* 0x000002a000007945 */ /* 0x000fe20003800000 */
[----:B-12-4-:R-:W-:Y:S01]  /*b060*/  IMAD.WIDE.U32 R12, R78, UR4, RZ ;  /* 0x000000044e0c7c25 */ /* 0x016fe2000f8e00ff */
[----:B------:R-:W-:-:S03]  /*b070*/  ISETP.GE.AND P0, PT, R85, 0x1, PT ;  /* 0x000000015500780c */ /* 0x000fc60003f06270 */
[----:B------:R-:W-:Y:S01]  /*b080*/  IMAD R79, R78, UR5, R79 ;  /* 0x000000054e4f7c24 */ /* 0x000fe2000f8e024f */
[----:B------:R-:W-:Y:S02]  /*b090*/  ULDC.64 UR4, c[0x0][0x338] ;  /* 0x0000ce0000047ab9 */ /* 0x000fe40000000a00 */
[----:B------:R-:W-:Y:S02]  /*b0a0*/  IMAD R84, R84, UR4, RZ ;  /* 0x0000000454547c24 */ /* 0x000fe4000f8e02ff */
[----:B------:R-:W-:Y:S02]  /*b0b0*/  IMAD.IADD R13, R13, 0x1, R79 ;  /* 0x000000010d0d7824 */ /* 0x000fe400078e024f */
[C---:B0-----:R-:W-:Y:S02]  /*b0c0*/  IMAD R11, R77.reuse, UR5, R84 ;  /* 0x000000054d0b7c24 */ /* 0x041fe4000f8e0254 */
[----:B------:R-:W-:Y:S01]  /*b0d0*/  IMAD.WIDE.U32 R12, R77, UR4, R12 ;  /* 0x000000044d0c7c25 */ /* 0x000fe2000f8e000c */
[----:B------:R-:W-:-:S03]  /*b0e0*/  ULDC.64 UR4, c[0x0][0x330] ;  /* 0x0000cc0000047ab9 */ /* 0x000fc60000000a00 */
[----:B------:R-:W-:Y:S02]  /*b0f0*/  IMAD.IADD R13, R13, 0x1, R11 ;  /* 0x000000010d0d7824 */ /* 0x000fe400078e020b */
[----:B------:R-:W-:Y:S02]  /*b100*/  IMAD R11, R17, 0x3000, R0 ;  /* 0x00003000110b7824 */ /* 0x000fe400078e0200 */
[----:B------:R-:W-:-:S04]  /*b110*/  IMAD.WIDE.U32 R12, R169, UR4, R12 ;  /* 0x00000004a90c7c25 */ /* 0x000fc8000f8e000c */
[----:B------:R-:W-:Y:S01]  /*b120*/  IMAD R15, R169, UR5, R13 ;  /* 0x00000005a90f7c24 */ /* 0x000fe2000f8e020d */
[----:B------:R-:W-:Y:S01]  /*b130*/  LEA R32, P5, R12, UR6, 0x1 ;  /* 0x000000060c207c11 */ /* 0x000fe2000f8a08ff */
[----:B------:R-:W-:Y:S02]  /*b140*/  IMAD.IADD R13, R126, 0x1, R11 ;  /* 0x000000017e0d7824 */ /* 0x000fe400078e020b */
[--C-:B------:R-:W-:Y:S01]  /*b150*/  IMAD R11, R11, 0x2, R120.reuse ;  /* 0x000000020b0b7824 */ /* 0x100fe200078e0278 */
[----:B------:R-:W-:Y:S01]  /*b160*/  LEA.HI.X R33, R12, UR7, R15, 0x1, P5 ;  /* 0x000000070c217c11 */ /* 0x000fe2000a8f0c0f */
[----:B------:R0:W1:Y:S01]  /*b170*/  SHFL.IDX PT, R28, R32, RZ, 0x1c1f ;  /* 0x001c1fff201c7589 */ /* 0x00006200000e0000 */
[----:B------:R-:W-:-:S03]  /*b180*/  IMAD R34, R13, 0x2, R120 ;  /* 0x000000020d227824 */ /* 0x000fc600078e0278 */
[----:B------:R0:W2:Y:S01]  /*b190*/  SHFL.IDX PT, R29, R33, RZ, 0x1c1f ;  /* 0x001c1fff211d7589 */ /* 0x0000a200000e0000 */
[----:B------:R-:W-:Y:S05]  /*b1a0*/  @!P0 BRA `(.L_x_1667) ;  /* 0x0000000000508947 */ /* 0x000fea0003800000 */
[----:B------:R-:W-:-:S13]  /*b1b0*/  ISETP.NE.AND P5, PT, R3, RZ, PT ;  /* 0x000000ff0300720c */ /* 0x000fda0003fa5270 */
[----:B------:R-:W4:Y:S01]  /*b1c0*/  @P5 LDS.128 R12, [R11] ;  /* 0x000000000b0c5984 */ /* 0x000f220000000c00 */
[----:B-1----:R-:W-:-:S04]  /*b1d0*/  @P5 LEA R30, P0, R18, R28, 0x1 ;  /* 0x0000001c121e5211 */ /* 0x002fc800078008ff */
[----:B--2---:R-:W-:Y:S02]  /*b1e0*/  @P5 LEA.HI.X R31, R18, R29, R19, 0x1, P0 ;  /* 0x0000001d121f5211 */ /* 0x004fe400000f0c13 */
[----:B------:R-:W-:-:S13]  /*b1f0*/  ISETP.NE.AND P0, PT, R8, RZ, PT ;  /* 0x000000ff0800720c */ /* 0x000fda0003f05270 */
[----:B------:R-:W-:Y:S01]  /*b200*/  @P0 IMAD.SHL.U32 R35, R170, 0x8, RZ ;  /* 0x00000008aa230824 */ /* 0x000fe200078e00ff */
[----:B----4-:R1:W-:Y:S01]  /*b210*/  @P5 ST.E.128 desc[UR60][R30.64], R12 ;  /* 0x0000000c1e005985 */ /* 0x0103e2000c101d3c */
[----:B------:R-:W-:-:S03]  /*b220*/  ISETP.NE.AND P5, PT, R9, RZ, PT ;  /* 0x000000ff0900720c */ /* 0x000fc60003fa5270 */
[----:B------:R-:W2:Y:S01]  /*b230*/  @P0 LDS.128 R12, [R34] ;  /* 0x00000000220c0984 */ /* 0x000ea20000000c00 */
[----:B-1----:R-:W-:-:S09]  /*b240*/  @P0 IMAD.WIDE R30, R35, 0x2, R28 ;  /* 0x00000002231e0825 */ /* 0x002fd200078e021c */
[----:B------:R-:W-:Y:S01]  /*b250*/  @P5 IMAD.SHL.U32 R35, R171, 0x8, RZ ;  /* 0x00000008ab235824 */ /* 0x000fe200078e00ff */
[----:B--2---:R1:W-:Y:S01]  /*b260*/  @P0 ST.E.128 desc[UR60][R30.64], R12 ;  /* 0x0000000c1e000985 */ /* 0x0043e2000c101d3c */
[----:B------:R-:W-:-:S03]  /*b270*/  ISETP.NE.AND P0, PT, R10, RZ, PT ;  /* 0x000000ff0a00720c */ /* 0x000fc60003f05270 */
[----:B------:R-:W2:Y:S01]  /*b280*/  @P5 LDS.128 R12, [R11+0x3000] ;  /* 0x003000000b0c5984 */ /* 0x000ea20000000c00 */
[----:B-1----:R-:W-:-:S05]  /*b290*/  @P5 IMAD.WIDE R30, R35, 0x2, R28 ;  /* 0x00000002231e5825 */ /* 0x002fca00078e021c */
[----:B--2---:R-:W-:Y:S04]  /*b2a0*/  @P5 ST.E.128 desc[UR60][R30.64], R12 ;  /* 0x0000000c1e005985 */ /* 0x004fe8000c101d3c */
[C---:B------:R-:W-:Y:S01]  /*b2b0*/  @P0 LEA R28, P5, R22.reuse, R28, 0x1 ;  /* 0x0000001c161c0211 */ /* 0x040fe200078a08ff */
[----:B------:R-:W1:Y:S03]  /*b2c0*/  @P0 LDS.128 R12, [R34+0x3000] ;  /* 0x00300000220c0984 */ /* 0x000e660000000c00 */
[----:B------:R-:W-:-:S05]  /*b2d0*/  @P0 LEA.HI.X R29, R22, R29, R173, 0x1, P5 ;  /* 0x0000001d161d0211 */ /* 0x000fca00028f0cad */
[----:B-1----:R4:W-:Y:S04]  /*b2e0*/  @P0 ST.E.128 desc[UR60][R28.64], R12 ;  /* 0x0000000c1c000985 */ /* 0x0029e8000c101d3c */
.L_x_1667:
[----:B------:R-:W-:Y:S05]  /*b2f0*/  BSYNC B0 ;  /* 0x0000000000007941 */ /* 0x000fea0003800000 */
.L_x_1666:
[----:B------:R-:W-:Y:S01]  /*b300*/  ISETP.GE.AND P0, PT, R85, 0x41, PT ;  /* 0x000000415500780c */ /* 0x000fe20003f06270 */
[----:B--2-4-:R2:W4:Y:S01]  /*b310*/  SHFL.IDX PT, R29, R33, 0x1, 0x1c1f ;  /* 0x003c1f00211d7f89 */ /* 0x01452200000e0000 */
[----:B------:R-:W-:Y:S03]  /*b320*/  BSSY B0, `(.L_x_1668) ;  /* 0x0000017000007945 */ /* 0x000fe60003800000 */
[----:B-1----:R2:W1:Y:S08]  /*b330*/  SHFL.IDX PT, R28, R32, 0x1, 0x1c1f ;  /* 0x003c1f00201c7f89 */ /* 0x00247000000e0000 */
[----:B--2---:R-:W-:Y:S05]  /*b340*/  @!P0 BRA `(.L_x_1669) ;  /* 0x0000000000508947 */ /* 0x004fea0003800000 */
[----:B------:R-:W-:-:S13]  /*b350*/  ISETP.NE.AND P5, PT, R3, RZ, PT ;  /* 0x000000ff0300720c */ /* 0x000fda0003fa5270 */
[----:B------:R-:W2:Y:S01]  /*b360*/  @P5 LDS.128 R12, [R11+0x2000] ;  /* 0x002000000b0c5984 */ /* 0x000ea20000000c00 */
[----:B-1----:R-:W-:-:S04]  /*b370*/  @P5 LEA R30, P0, R18, R28, 0x1 ;  /* 0x0000001c121e5211 */ /* 0x002fc800078008ff */
[----:B----4-:R-:W-:Y:S02]  /*b380*/  @P5 LEA.HI.X R31, R18, R29, R19, 0x1, P0 ;  /* 0x0000001d121f5211 */ /* 0x010fe400000f0c13 */
[----:B------:R-:W-:-:S13]  /*b390*/  ISETP.NE.AND P0, PT, R8, RZ, PT ;  /* 0x000000ff0800720c */ /* 0x000fda0003f05270 */
[----:B0-----:R-:W-:Y:S01]  /*b3a0*/  @P0 IMAD.SHL.U32 R33, R170, 0x8, RZ ;  /* 0x00000008aa210824 */ /* 0x001fe200078e00ff */
[----:B--2---:R0:W-:Y:S01]  /*b3b0*/  @P5 ST.E.128 desc[UR60][R30.64], R12 ;  /* 0x0000000c1e005985 */ /* 0x0041e2000c101d3c */
[----:B------:R-:W-:-:S03]  /*b3c0*/  ISETP.NE.AND P5, PT, R9, RZ, PT ;  /* 0x000000ff0900720c */ /* 0x000fc60003fa5270 */
[----:B------:R-:W1:Y:S01]  /*b3d0*/  @P0 LDS.128 R12, [R34+0x2000] ;  /* 0x00200000220c0984 */ /* 0x000e620000000c00 */
[----:B0-----:R-:W-:-:S09]  /*b3e0*/  @P0 IMAD.WIDE R30, R33, 0x2, R28 ;  /* 0x00000002211e0825 */ /* 0x001fd200078e021c */
[----:B------:R-:W-:Y:S01]  /*b3f0*/  @P5 IMAD.SHL.U32 R33, R171, 0x8, RZ ;  /* 0x00000008ab215824 */ /* 0x000fe200078e00ff */
[----:B-1----:R0:W-:Y:S01]  /*b400*/  @P0 ST.E.128 desc[UR60][R30.64], R12 ;  /* 0x0000000c1e000985 */ /* 0x0021e2000c101d3c */
[----:B------:R-:W-:-:S03]  /*b410*/  ISETP.NE.AND P0, PT, R10, RZ, PT ;  /* 0x000000ff0a00720c */ /* 0x000fc60003f05270 */
[----:B------:R-:W1:Y:S01]  /*b420*/  @P5 LDS.128 R12, [R11+0x5000] ;  /* 0x005000000b0c5984 */ /* 0x000e620000000c00 */
[----:B0-----:R-:W-:-:S05]  /*b430*/  @P5 IMAD.WIDE R30, R33, 0x2, R28 ;  /* 0x00000002211e5825 */ /* 0x001fca00078e021c */
[----:B-1----:R-:W-:Y:S04]  /*b440*/  @P5 ST.E.128 desc[UR60][R30.64], R12 ;  /* 0x0000000c1e005985 */ /* 0x002fe8000c101d3c */
[C---:B------:R-:W-:Y:S01]  /*b450*/  @P0 LEA R28, P5, R22.reuse, R28, 0x1 ;  /* 0x0000001c161c0211 */ /* 0x040fe200078a08ff */
[----:B------:R-:W0:Y:S03]  /*b460*/  @P0 LDS.128 R12, [R34+0x5000] ;  /* 0x00500000220c0984 */ /* 0x000e260000000c00 */
[----:B------:R-:W-:-:S05]  /*b470*/  @P0 LEA.HI.X R29, R22, R29, R173, 0x1, P5 ;  /* 0x0000001d161d0211 */ /* 0x000fca00028f0cad */
[----:B0-----:R2:W-:Y:S04]  /*b480*/  @P0 ST.E.128 desc[UR60][R28.64], R12 ;  /* 0x0000000c1c000985 */ /* 0x0015e8000c101d3c */
.L_x_1669:
[----:B------:R-:W-:Y:S05]  /*b490*/  BSYNC B0 ;  /* 0x0000000000007941 */ /* 0x000fea0003800000 */
.L_x_1668:
[----:B------:R-:W-:Y:S01]  /*b4a0*/  @!PT LDS RZ, [RZ] ;  /* 0x00000000fffff984 */ /* 0x000fe20000000800 */
[----:B------:R-:W-:Y:S01]  /*b4b0*/  @!PT LDS RZ, [RZ] ;  /* 0x00000000fffff984 */ /* 0x000fe20000000800 */
[----:B------:R-:W-:Y:S01]  /*b4c0*/  @!PT LDS RZ, [RZ] ;  /* 0x00000000fffff984 */ /* 0x000fe20000000800 */
[----:B------:R-:W-:Y:S01]  /*b4d0*/  @!PT LDS RZ, [RZ] ;  /* 0x00000000fffff984 */ /* 0x000fe20000000800 */
[----:B------:R5:W-:Y:S06]  /*b4e0*/  MEMBAR.ALL.CTA ;  /* 0x0000000000007992 */ /* 0x000bec0000008000 */
[----:B-----5:R-:W5:Y:S01]  /*b4f0*/  FENCE.VIEW.ASYNC.S ;  /* 0x00000000000073c6 */ /* 0x020f620000000000 */
[----:B---3--:R-:W-:Y:S01]  /*b500*/  @!P4 VIADD R86, R86, 0x2a8c0 ;  /* 0x0002a8c05656c836 */ /* 0x008fe20000000000 */
[----:B-----5:R3:W-:Y:S01]  /*b510*/  BAR.SYNC.DEFER_BLOCKING R194, 0x80 ;  /* 0x000200c20000751d */ /* 0x0207e20000010000 */
[----:B------:R-:W-:Y:S01]  /*b520*/  ISETP.NE.AND P5, PT, R122, RZ, PT ;  /* 0x000000ff7a00720c */ /* 0x000fe20003fa5270 */
[----:B------:R-:W-:-:S02]  /*b530*/  VIADD R17, R17, 0x1 ;  /* 0x0000000111117836 */ /* 0x000fc40000000000 */
[----:B------:R-:W-:Y:S02]  /*b540*/  @!P4 PRMT R86, RZ, 0x654, R86 ;  /* 0x00000654ff56c816 */ /* 0x000fe40000000056 */
[----:B------:R-:W-:Y:S02]  /*b550*/  PLOP3.LUT P0, PT, PT, PT, PT, 0x8, 0x0 ;  /* 0x000000000000781c */ /* 0x000fe40003f0e170 */
[----:B------:R3:W-:Y:S01]  /*b560*/  @!P4 SYNCS.ARRIVE.TRANS64.RED.A1T0 RZ, [R86+URZ], RZ ;  /* 0x000000ff56ffc9a7 */ /* 0x0007e2000810043f */
[----:B------:R-:W-:-:S04]  /*b570*/  ISETP.NE.AND P4, PT, R17, 0x2, PT ;  /* 0x000000021100780c */ /* 0x000fc80003f85270 */
[----:B--2---:R-:W-:Y:S02]  /*b580*/  SEL R12, RZ, 0x1, P4 ;  /* 0x00000001ff0c7807 */ /* 0x004fe40002000000 */
[----:B------:R-:W-:Y:S02]  /*b590*/  SEL R17, R17, RZ, P4 ;  /* 0x000000ff11117207 */ /* 0x000fe40002000000 */
[----:B------:R-:W-:Y:S01]  /*b5a0*/  LOP3.LUT R175, R175, R12, RZ, 0x3c, !PT ;  /* 0x0000000cafaf7212 */ /* 0x000fe200078e3cff */
[----:B---3--:R-:W-:Y:S06]  /*b5b0*/  @P5 BRA `(.L_x_1670) ;  /* 0xffffff7800045947 */ /* 0x008fec000383ffff */
.L_x_1560:
[----:B------:R-:W2:Y:S01]  /*b5c0*/  LDC R0, c[0x0][0x448] ;  /* 0x00011200ff007b82 */ /* 0x000ea20000000800 */
[----:B------:R-:W-:Y:S01]  /*b5d0*/  IADD3 R7, R166, 0x1, -R165 ;  /* 0x00000001a6077810 */ /* 0x000fe20007ffe8a5 */
[----:B------:R-:W-:Y:S06]  /*b5e0*/  BSSY B0, `(.L_x_1671) ;  /* 0x000000d000007945 */ /* 0x000fec0003800000 */
[----:B------:R-:W3:Y:S01]  /*b5f0*/  LDC.64 R4, c[0x0][0x9e0] ;  /* 0x00027800ff047b82 */ /* 0x000ee20000000a00 */
[----:B--2---:R-:W-:Y:S01]  /*b600*/  ISETP.NE.AND P1, PT, R0, 0x1, PT ;  /* 0x000000010000780c */ /* 0x004fe20003f25270 */
[----:B------:R-:W-:Y:S01]  /*b610*/  VIADD R0, R188, 0x7f ;  /* 0x0000007fbc007836 */ /* 0x000fe20000000000 */
[----:B---3--:R-:W-:-:S11]  /*b620*/  ISETP.GE.AND P2, PT, R5, 0x1, PT ;  /* 0x000000010500780c */ /* 0x008fd60003f46270 */
[----:B------:R-:W2:Y:S08]  /*b630*/  @P1 LDC R3, c[0x0][0x44c] ;  /* 0x00011300ff031b82 */ /* 0x000eb00000000800 */
[----:B------:R-:W3:Y:S01]  /*b640*/  @P1 LDC R6, c[0x0][0x450] ;  /* 0x00011400ff061b82 */ /* 0x000ee20000000800 */
[----:B--2---:R-:W-:-:S05]  /*b650*/  @P1 IMAD.HI.U32 R3, R0, R3, RZ ;  /* 0x0000000300031227 */ /* 0x004fca00078e00ff */
[----:B---3--:R-:W-:-:S05]  /*b660*/  @P1 SHF.R.U32.HI R0, RZ, R6, R3 ;  /* 0x00000006ff001219 */ /* 0x008fca0000011603 */
[----:B------:R-:W-:Y:S01]  /*b670*/  IMAD.IADD R3, R7, 0x1, R0 ;  /* 0x0000000107037824 */ /* 0x000fe200078e0200 */
[----:B------:R-:W-:Y:S06]  /*b680*/  @P0 BRA `(.L_x_1672) ;  /* 0x0000000000080947 */ /* 0x000fec0003800000 */
[----:B------:R-:W2:Y:S02]  /*b690*/  FENCE.VIEW.ASYNC.G ;  /* 0x00000000000073c6 */ /* 0x000ea40000000100 */
[----:B--2---:R-:W-:Y:S06]  /*b6a0*/  BAR.ARV 0xc, 0x180 ;  /* 0x0306000000007b1d */ /* 0x004fec0000002000 */
.L_x_1672:
[----:B------:R-:W-:Y:S05]  /*b6b0*/  BSYNC B0 ;  /* 0x0000000000007941 */ /* 0x000fea0003800000 */
.L_x_1671:
        /* <DEDUP_REMOVED lines=8> */
[----:B------:R-:W2:Y:S02]  /*b740*/  @P0 LDC.64 R6, c[0x0][0x9e8] ;  /* 0x00027a00ff060b82 */ /* 0x000ea40000000a00 */
[----:B--2---:R-:W-:-:S05]  /*b750*/  @P0 IMAD.HI.U32 R0, R3, R6, RZ ;  /* 0x0000000603000227 */ /* 0x004fca00078e00ff */
[----:B------:R-:W-:-:S04]  /*b760*/  @P0 SHF.R.U32.HI R3, RZ, R7, R0 ;  /* 0x00000007ff030219 */ /* 0x000fc80000011600 */
[----:B------:R-:W-:Y:S01]  /*b770*/  LOP3.LUT R0, RZ, R3, RZ, 0x33, !PT ;  /* 0x00000003ff007212 */ /* 0x000fe200078e33ff */
[----:B------:R-:W-:Y:S06]  /*b780*/  BRA `(.L_x_1676) ;  /* 0x0000000000107947 */ /* 0x000fec0003800000 */
.L_x_1675:
[----:B------:R-:W-:-:S13]  /*b790*/  ISETP.NE.AND P0, PT, R5, 0x1, PT ;  /* 0x000000010500780c */ /* 0x000fda0003f05270 */
[----:B------:R-:W2:Y:S02]  /*b7a0*/  @P0 LDC.64 R6, c[0x0][0x9e8] ;  /* 0x00027a00ff060b82 */ /* 0x000ea40000000a00 */
[----:B--2---:R-:W-:-:S05]  /*b7b0*/  @P0 IMAD.HI.U32 R6, R0, R6, RZ ;  /* 0x0000000600060227 */ /* 0x004fca00078e00ff */
[----:B------:R-:W-:-:S07]  /*b7c0*/  @P0 SHF.R.U32.HI R0, RZ, R7, R6 ;  /* 0x00000007ff000219 */ /* 0x000fce0000011606 */
.L_x_1676:
[----:B------:R-:W-:Y:S05]  /*b7d0*/  BSYNC B0 ;  /* 0x0000000000007941 */ /* 0x000fea0003800000 */
.L_x_1674:
[----:B------:R-:W-:-:S05]  /*b7e0*/  IMAD R3, R0, R5, R5 ;  /* 0x0000000500037224 */ /* 0x000fca00078e0205 */
[----:B------:R-:W-:-:S07]  /*b7f0*/  VIMNMX R4, R4, R3, PT ;  /* 0x0000000304047248 */ /* 0x000fce0003fe0100 */
.L_x_1673:
[----:B------:R-:W2:Y:S01]  /*b800*/  @P1 LDC R3, c[0x0][0x44c] ;  /* 0x00011300ff031b82 */ /* 0x000ea20000000800 */
[----:B------:R-:W-:Y:S01]  /*b810*/  VIADD R4, R4, 0x5f ;  /* 0x0000005f04047836 */ /* 0x000fe20000000000 */
[----:B------:R-:W-:Y:S01]  /*b820*/  ULDC UR4, c[0x0][0x9dc] ;  /* 0x0002770000047ab9 */ /* 0x000fe20000000800 */
[----:B------:R-:W-:Y:S02]  /*b830*/  IMAD.MOV.U32 R0, RZ, RZ, R188 ;  /* 0x000000ffff007224 */ /* 0x000fe400078e00bc */
[----:B------:R-:W-:-:S03]  /*b840*/  IMAD.HI R4, R4, 0x2aaaaaab, RZ ;  /* 0x2aaaaaab04047827 */ /* 0x000fc600078e02ff */
[----:B------:R-:W3:Y:S01]  /*b850*/  @P1 LDC R7, c[0x0][0x450] ;  /* 0x00011400ff071b82 */ /* 0x000ee20000000800 */
[----:B--2---:R-:W-:Y:S01]  /*b860*/  @P1 IMAD.HI.U32 R6, R188, R3, RZ ;  /* 0x00000003bc061227 */ /* 0x004fe200078e00ff */
[----:B------:R-:W-:-:S04]  /*b870*/  SHF.R.U32.HI R3, RZ, 0x1f, R4 ;  /* 0x0000001fff037819 */ /* 0x000fc80000011604 */
[----:B------:R-:W-:Y:S02]  /*b880*/  LEA.HI.SX32 R4, R4, R3, 0x1c ;  /* 0x0000000304047211 */ /* 0x000fe400078fe2ff */
[----:B---3--:R-:W-:Y:S02]  /*b890*/  @P1 SHF.R.U32.HI R0, RZ, R7, R6 ;  /* 0x00000007ff001219 */ /* 0x008fe40000011606 */
        /* <DEDUP_REMOVED lines=9> */
[----:B------:R-:W2:Y:S02]  /*b930*/  @P0 LDC.64 R8, c[0x0][0x9e8] ;  /* 0x00027a00ff080b82 */ /* 0x000ea40000000a00 */
[----:B--2---:R-:W-:-:S05]  /*b940*/  @P0 IMAD.HI.U32 R0, R7, R8, RZ ;  /* 0x0000000807000227 */ /* 0x004fca00078e00ff */
[----:B------:R-:W-:-:S04]  /*b950*/  @P0 SHF.R.U32.HI R7, RZ, R9, R0 ;  /* 0x00000009ff070219 */ /* 0x000fc80000011600 */
[----:B------:R-:W-:Y:S01]  /*b960*/  LOP3.LUT R0, RZ, R7, RZ, 0x33, !PT ;  /* 0x00000007ff007212 */ /* 0x000fe200078e33ff */
[----:B------:R-:W-:Y:S06]  /*b970*/  BRA `(.L_x_1680) ;  /* 0x0000000000107947 */ /* 0x000fec0003800000 */
.L_x_1679:
[----:B------:R-:W-:-:S13]  /*b980*/  ISETP.NE.AND P0, PT, R5, 0x1, PT ;  /* 0x000000010500780c */ /* 0x000fda0003f05270 */
[----:B------:R-:W2:Y:S02]  /*b990*/  @P0 LDC.64 R6, c[0x0][0x9e8] ;  /* 0x00027a00ff060b82 */ /* 0x000ea40000000a00 */
[----:B--2---:R-:W-:-:S05]  /*b9a0*/  @P0 IMAD.HI.U32 R4, R0, R6, RZ ;  /* 0x0000000600040227 */ /* 0x004fca00078e00ff */
[----:B------:R-:W-:-:S07]  /*b9b0*/  @P0 SHF.R.U32.HI R0, RZ, R7, R4 ;  /* 0x00000007ff000219 */ /* 0x000fce0000011604 */
.L_x_1680:
[----:B------:R-:W-:Y:S05]  /*b9c0*/  BSYNC B0 ;  /* 0x0000000000007941 */ /* 0x000fea0003800000 */
.L_x_1678:
[----:B------:R-:W-:-:S05]  /*b9d0*/  IMAD R0, R0, R5, RZ ;  /* 0x0000000500007224 */ /* 0x000fca00078e02ff */
[----:B------:R-:W-:-:S07]  /*b9e0*/  VIMNMX R3, R3, R0, !PT ;  /* 0x0000000003037248 */ /* 0x000fce0007fe0100 */
.L_x_1677:
[----:B------:R-:W-:Y:S01]  /*b9f0*/  IMAD.HI R3, R3, 0x2aaaaaab, RZ ;  /* 0x2aaaaaab03037827 */ /* 0x000fe200078e02ff */
[----:B------:R-:W-:Y:S03]  /*ba00*/  BSSY B0, `(.L_x_1681) ;  /* 0x0000026000007945 */ /* 0x000fe60003800000 */
[----:B------:R-:W-:Y:S01]  /*ba10*/  IMAD.MOV.U32 R72, RZ, RZ, RZ ;  /* 0x000000ffff487224 */ /* 0x000fe200078e00ff */
[----:B------:R-:W-:-:S04]  /*ba20*/  SHF.R.U32.HI R0, RZ, 0x1f, R3 ;  /* 0x0000001fff007819 */ /* 0x000fc80000011603 */
[----:B------:R-:W-:-:S04]  /*ba30*/  LEA.HI.SX32 R0, R3, R0, 0x1c ;  /* 0x0000000003007211 */ /* 0x000fc800078fe2ff */
[----:B------:R-:W-:-:S04]  /*ba40*/  VIMNMX R202, RZ, R0, !PT ;  /* 0x00000000ffca7248 */ /* 0x000fc80007fe0100 */
[----:B------:R-:W-:-:S13]  /*ba50*/  ISETP.GT.AND P0, PT, R141, R202, PT ;  /* 0x000000ca8d00720c */ /* 0x000fda0003f04270 */
[----:B------:R-:W-:Y:S05]  /*ba60*/  @!P0 BRA `(.L_x_1682) ;  /* 0x00000000007c8947 */ /* 0x000fea0003800000 */
[----:B------:R-:W-:Y:S01]  /*ba70*/  ISETP.NE.AND P0, PT, R207, RZ, PT ;  /* 0x000000ffcf00720c */ /* 0x000fe20003f05270 */
[----:B------:R-:W-:-:S03]  /*ba80*/  ULDC UR4, c[0x0][0x9f0] ;  /* 0x00027c0000047ab9 */ /* 0x000fc60000000800 */
[----:B------:R-:W-:-:S04]  /*ba90*/  SEL R8, R207, UR4, P0 ;  /* 0x00000004cf087c07 */ /* 0x000fc80008000000 */
[-C--:B------:R-:W-:Y:S02]  /*baa0*/  IABS R6, R8.reuse ;  /* 0x0000000800067213 */ /* 0x080fe40000000000 */
[----:B------:R-:W-:Y:S02]  /*bab0*/  IADD3 R0, R8, -0x1, R141 ;  /* 0xffffffff08007810 */ /* 0x000fe40007ffe08d */
[----:B------:R-:W2:Y:S01]  /*bac0*/  I2F.RP R3, R6 ;  /* 0x0000000600037306 */ /* 0x000ea20000209400 */
[----:B------:R-:W-:Y:S02]  /*bad0*/  IABS R10, R8 ;  /* 0x00000008000a7213 */ /* 0x000fe40000000000 */
[----:B------:R-:W-:-:S05]  /*bae0*/  IMAD.IADD R0, R0, 0x1, -R202 ;  /* 0x0000000100007824 */ /* 0x000fca00078e0aca */
[----:B------:R-:W-:Y:S02]  /*baf0*/  IABS R9, R0 ;  /* 0x0000000000097213 */ /* 0x000fe40000000000 */
[----:B------:R-:W-:-:S04]  /*bb00*/  LOP3.LUT R0, R0, R8, RZ, 0x3c, !PT ;  /* 0x0000000800007212 */ /* 0x000fc800078e3cff */
[----:B------:R-:W-:Y:S01]  /*bb10*/  ISETP.GE.AND P2, PT, R0, RZ, PT ;  /* 0x000000ff0000720c */ /* 0x000fe20003f46270 */
[----:B--2---:R-:W2:Y:S02]  /*bb20*/  MUFU.RCP R3, R3 ;  /* 0x0000000300037308 */ /* 0x004ea40000001000 */
[----:B--2---:R-:W-:Y:S02]  /*bb30*/  VIADD R4, R3, 0xffffffe ;  /* 0x0ffffffe03047836 */ /* 0x004fe40000000000 */
[----:B------:R-:W-:-:S04]  /*bb40*/  IMAD.MOV R3, RZ, RZ, -R10 ;  /* 0x000000ffff037224 */ /* 0x000fc800078e0a0a */
[----:B------:R2:W3:Y:S02]  /*bb50*/  F2I.FTZ.U32.TRUNC.NTZ R5, R4 ;  /* 0x0000000400057305 */ /* 0x0004e4000021f000 */
[----:B--2---:R-:W-:Y:S02]  /*bb60*/  IMAD.MOV.U32 R4, RZ, RZ, RZ ;  /* 0x000000ffff047224 */ /* 0x004fe400078e00ff */
[----:B---3--:R-:W-:-:S04]  /*bb70*/  IMAD.MOV R7, RZ, RZ, -R5 ;  /* 0x000000ffff077224 */ /* 0x008fc800078e0a05 */
        /* <DEDUP_REMOVED lines=14> */
.L_x_1682:
[----:B------:R-:W-:Y:S05]  /*bc60*/  BSYNC B0 ;  /* 0x0000000000007941 */ /* 0x000fea0003800000 */
.L_x_1681:
[-C--:B------:R-:W-:Y:S01]  /*bc70*/  IMAD R202, R211, R72.reuse, R202 ;  /* 0x00000048d3ca7224 */ /* 0x080fe200078e02ca */
        /* <DEDUP_REMOVED lines=37> */
[----:B------:R-:W2:Y:S04]  /*bed0*/  LDL R0, [R1+0x4c] ;  /* 0x00004c0001007983 */ /* 0x000ea80000100800 */
[----:B------:R-:W3:Y:S04]  /*bee0*/  LDL R3, [R1+0x48] ;  /* 0x0000480001037983 */ /* 0x000ee80000100800 */
[----:B--2---:R-:W2:Y:S01]  /*bef0*/  SHFL.IDX PT, R0, R0, RZ, 0x1f ;  /* 0x00001fff00007589 */ /* 0x004ea200000e0000 */
[----:B---3--:R-:W-:-:S13]  /*bf00*/  R2UR UR4, R3 ;  /* 0x00000000030472ca */ /* 0x008fda00000e0000 */
[----:B------:R-:W-:Y:S01]  /*bf10*/  ULOP3.LUT UP0, URZ, UR4, 0x1bf, URZ, 0xc0, !UPT ;  /* 0x000001bf043f7892 */ /* 0x000fe2000f80c03f */
[----:B--2---:R-:W-:-:S04]  /*bf20*/  LEA.HI R3, R0, R0, RZ, 0x1 ;  /* 0x0000000000037211 */ /* 0x004fc800078f08ff */
[----:B------:R-:W-:Y:S02]  /*bf30*/  LOP3.LUT R3, R3, 0x1e, RZ, 0xc0, !PT ;  /* 0x0000001e03037812 */ /* 0x000fe400078ec0ff */
[----:B------:R-:W-:-:S03]  /*bf40*/  PLOP3.LUT P0, PT, PT, PT, UP0, 0x80, 0x0 ;  /* 0x000000000000781c */ /* 0x000fc60003f0f008 */
[----:B------:R-:W-:-:S05]  /*bf50*/  IMAD.IADD R3, R0, 0x1, -R3 ;  /* 0x0000000100037824 */ /* 0x000fca00078e0a03 */
[----:B------:R-:W-:-:S04]  /*bf60*/  LEA R3, R3, UR4, 0xd ;  /* 0x0000000403037c11 */ /* 0x000fc8000f8e68ff */
[----:B------:R-:W-:-:S04]  /*bf70*/  SHF.R.U32.HI R3, RZ, 0x4, R3 ;  /* 0x00000004ff037819 */ /* 0x000fc80000011603 */
[----:B------:R-:W-:Y:S01]  /*bf80*/  LOP3.LUT R68, R3, 0x3fff, RZ, 0xc0, !PT ;  /* 0x00003fff03447812 */ /* 0x000fe200078ec0ff */
[----:B------:R-:W-:Y:S06]  /*bf90*/  @!P0 BRA `(.L_x_1684) ;  /* 0x0000000000408947 */ /* 0x000fec0003800000 */
[----:B------:R-:W-:Y:S01]  /*bfa0*/  MOV R0, 0x0 ;  /* 0x0000000000007802 */ /* 0x000fe20000000f00 */
[----:B------:R-:W-:Y:S01]  /*bfb0*/  ULDC.64 UR4, c[0x4][0x90] ;  /* 0x0100240000047ab9 */ /* 0x000fe20000000a00 */
[----:B------:R-:W-:Y:S01]  /*bfc0*/  ULDC.64 UR6, c[0x4][0x98] ;  /* 0x0100260000067ab9 */ /* 0x000fe20000000a00 */
[----:B------:R-:W-:Y:S01]  /*bfd0*/  IMAD.U32 R4, RZ, RZ, UR4 ;  /* 0x00000004ff047e24 */ /* 0x000fe2000f8e00ff */
[----:B------:R2:W3:Y:S01]  /*bfe0*/  LDC.64 R14, c[0x4][R0] ;  /* 0x01000000000e7b82 */ /* 0x0004e20000000a00 */
        /* <DEDUP_REMOVED lines=8> */
[----:B--2---:R-:W-:-:S07]  /*c070*/  IMAD.MOV.U32 R13, RZ, RZ, RZ ;  /* 0x000000ffff0d7224 */ /* 0x004fce00078e00ff */
[----:B------:R-:W-:-:S07]  /*c080*/  LEPC R20, `(.L_x_1684) ;  /* 0x000000001014794e */ /* 0x000fce0000000000 */
[----:B01-345:R-:W-:Y:S05]  /*c090*/  CALL.ABS.NOINC R14 ;  /* 0x000000000e007343 */ /* 0x03bfea0003c00000 */
.L_x_1684:
[----:B------:R-:W-:Y:S02]  /*c0a0*/  ULDC UR4, c[0x0][0x3f4] ;  /* 0x0000fd0000047ab9 */ /* 0x000fe40000000800 */
[----:B------:R-:W-:-:S13]  /*c0b0*/  ISETP.LT.AND P0, PT, RZ, UR4, PT ;  /* 0x00000004ff007c0c */ /* 0x000fda000bf01270 */
[----:B------:R-:W-:Y:S05]  /*c0c0*/  @P0 BRA `(.L_x_1685) ;  /* 0x00000000003c0947 */ /* 0x000fea0003800000 */
[----:B------:R-:W-:-:S04]  /*c0d0*/  LEA.HI R0, R209, R209, RZ, 0x1 ;  /* 0x000000d1d1007211 */ /* 0x000fc800078f08ff */
[----:B------:R-:W-:-:S05]  /*c0e0*/  LOP3.LUT R0, R0, 0xfffffffe, RZ, 0xc0, !PT ;  /* 0xfffffffe00007812 */ /* 0x000fca00078ec0ff */
[----:B------:R-:W-:-:S05]  /*c0f0*/  IMAD.IADD R0, R209, 0x1, -R0 ;  /* 0x00000001d1007824 */ /* 0x000fca00078e0a00 */
[----:B------:R-:W-:-:S04]  /*c100*/  SHF.L.U32 R3, R0, 0x1f, RZ ;  /* 0x0000001f00037819 */ /* 0x000fc800000006ff */
[----:B------:R2:W3:Y:S03]  /*c110*/  SYNCS.PHASECHK.TRANS64.TRYWAIT P0, [R2+URZ+0x2a800], R3 ;  /* 0x02a80003020075a7 */ /* 0x0004e6000800017f */
[----:B---3--:R-:W-:Y:S05]  /*c120*/  @!P0 NANOSLEEP.SYNCS 0x989680 ;  /* 0x009896800000895d */ /* 0x008fea0003900000 */
[----:B------:R-:W3:Y:S01]  /*c130*/  @!P0 SYNCS.PHASECHK.TRANS64 P0, [R2+URZ+0x2a800], R3 ;  /* 0x02a80003020085a7 */ /* 0x000ee2000800007f */
[----:B------:R-:W-:Y:S04]  /*c140*/  BSSY B0, `(.L_x_1686) ;  /* 0x0000006000007945 */ /* 0x000fe80003800000 */
[----:B---3--:R-:W-:Y:S05]  /*c150*/  @P0 BRA `(.L_x_1687) ;  /* 0x0000000000100947 */ /* 0x008fea0003800000 */
.L_x_1688:
[----:B---3--:R3:W0:Y:S02]  /*c160*/  SYNCS.PHASECHK.TRANS64.TRYWAIT P0, [R2+URZ+0x2a800], R3 ;  /* 0x02a80003020075a7 */ /* 0x008624000800017f */
[----:B0-----:R-:W-:Y:S05]  /*c170*/  @!P0 NANOSLEEP.SYNCS 0x989680 ;  /* 0x009896800000895d */ /* 0x001fea0003900000 */
[----:B------:R-:W0:Y:S02]  /*c180*/  @!P0 SYNCS.PHASECHK.TRANS64 P0, [R2+URZ+0x2a800], R3 ;  /* 0x02a80003020085a7 */ /* 0x000e24000800007f */
[----:B0-----:R-:W-:Y:S05]  /*c190*/  @!P0 BRA `(.L_x_1688) ;  /* 0xfffffffc00f08947 */ /* 0x001fea000383ffff */
.L_x_1687:
[----:B------:R-:W-:Y:S05]  /*c1a0*/  BSYNC B0 ;  /* 0x0000000000007941 */ /* 0x000fea0003800000 */
.L_x_1686:
[----:B------:R-:W-:Y:S05]  /*c1b0*/  BRA `(.L_x_1689) ;  /* 0x0000007400647947 */ /* 0x000fea0003800000 */
.L_x_1685:
[----:B------:R-:W2:Y:S01]  /*c1c0*/  LDL R0, [R1+0x48] ;  /* 0x0000480001007983 */ /* 0x000ea20000100800 */
[----:B------:R-:W-:Y:S01]  /*c1d0*/  ULDC.64 UR6, c[0x0][0x408] ;  /* 0x0001020000067ab9 */ /* 0x000fe20000000a00 */
[----:B--2---:R-:W-:Y:S02]  /*c1e0*/  R2UR UR4, R0 ;  /* 0x00000000000472ca */ /* 0x004fe400000e0000 */
[----:B-----5:R-:W-:-:S05]  /*c1f0*/  SHF.R.S32.HI R0, RZ, 0x1f, R140 ;  /* 0x0000001fff007819 */ /* 0x020fca000001148c */
[----:B------:R-:W-:-:S04]  /*c200*/  IMAD R5, R0, UR6, RZ ;  /* 0x0000000600057c24 */ /* 0x000fc8000f8e02ff */
[----:B------:R-:W-:Y:S02]  /*c210*/  IMAD R5, R140, UR7, R5 ;  /* 0x000000078c057c24 */ /* 0x000fe4000f8e0205 */
[----:B------:R-:W-:-:S03]  /*c220*/  ULOP3.LUT UP0, URZ, UR4, 0x3ff, URZ, 0xc0, !UPT ;  /* 0x000003ff043f7892 */ /* 0x000fc6000f80c03f */
[----:B------:R-:W-:Y:S02]  /*c230*/  ULDC.64 UR4, c[0x0][0x3f8] ;  /* 0x0000fe0000047ab9 */ /* 0x000fe40000000a00 */
[----:B------:R-:W-:Y:S01]  /*c240*/  IMAD R3, R0, UR4, RZ ;  /* 0x0000000400037c24 */ /* 0x000fe2000f8e02ff */
[----:B------:R-:W-:Y:S01]  /*c250*/  PLOP3.LUT P0, PT, PT, PT, UP0, 0x80, 0x0 ;  /* 0x000000000000781c */ /* 0x000fe20003f0f008 */
[----:B------:R-:W-:-:S04]  /*c260*/  IMAD.WIDE.U32 R24, R140, UR4, RZ ;  /* 0x000000048c187c25 */ /* 0x000fc8000f8e00ff */
[C---:B------:R-:W-:Y:S02]  /*c270*/  IMAD R3, R140.reuse, UR5, R3 ;  /* 0x000000058c037c24 */ /* 0x040fe4000f8e0203 */
[----:B------:R-:W-:-:S04]  /*c280*/  IMAD.WIDE.U32 R140, R140, UR6, RZ ;  /* 0x000000068c8c7c25 */ /* 0x000fc8000f8e00ff */
[----:B------:R-:W-:Y:S02]  /*c290*/  IMAD.IADD R27, R3, 0x1, R25 ;  /* 0x00000001031b7824 */ /* 0x000fe400078e0219 */
[----:B----4-:R-:W-:Y:S01]  /*c2a0*/  IMAD.IADD R29, R5, 0x1, R141 ;  /* 0x00000001051d7824 */ /* 0x010fe200078e028d */
[----:B------:R-:W-:Y:S06]  /*c2b0*/  @!P0 BRA `(.L_x_1690) ;  /* 0x0000000000408947 */ /* 0x000fec0003800000 */
[----:B------:R-:W-:Y:S01]  /*c2c0*/  MOV R14, 0x0 ;  /* 0x00000000000e7802 */ /* 0x000fe20000000f00 */
[----:B------:R-:W-:Y:S01]  /*c2d0*/  ULDC.64 UR4, c[0x4][0x90] ;  /* 0x0100240000047ab9 */ /* 0x000fe20000000a00 */
[----:B------:R-:W-:Y:S01]  /*c2e0*/  ULDC.64 UR6, c[0x4][0x98] ;  /* 0x0100260000067ab9 */ /* 0x000fe20000000a00 */
[----:B------:R-:W-:Y:S02]  /*c2f0*/  IMAD.U32 R4, RZ, RZ, UR4 ;  /* 0x00000004ff047e24 */ /* 0x000fe4000f8e00ff */
[----:B------:R-:W-:Y:S01]  /*c300*/  IMAD.U32 R5, RZ, RZ, UR5 ;  /* 0x00000005ff057e24 */ /* 0x000fe2000f8e00ff */
[----:B------:R-:W2:Y:S01]  /*c310*/  LDC.64 R14, c[0x4][R14] ;  /* 0x010000000e0e7b82 */ /* 0x000ea20000000a00 */
        /* <DEDUP_REMOVED lines=9> */
[----:B012---:R-:W-:Y:S05]  /*c3b0*/  CALL.ABS.NOINC R14 ;  /* 0x000000000e007343 */ /* 0x007fea0003c00000 */
.L_x_1690:
[----:B------:R-:W-:Y:S01]  /*c3c0*/  ULDC.U8 UR4, c[0x0][0x410] ;  /* 0x0001040000047ab9 */ /* 0x000fe20000000000 */
[----:B------:R-:W-:Y:S01]  /*c3d0*/  BSSY B0, `(.L_x_1691) ;  /* 0x000072f000007945 */ /* 0x000fe20003800000 */
[----:B------:R-:W-:Y:S01]  /*c3e0*/  ISETP.NE.AND P0, PT, RZ, UR4, PT ;  /* 0x00000004ff007c0c */ /* 0x000fe2000bf05270 */
[----:B------:R-:W-:-:S12]  /*c3f0*/  IMAD.IADD R69, R174, 0x1, R188 ;  /* 0x00000001ae457824 */ /* 0x000fd800078e02bc */
[----:B------:R-:W-:Y:S05]  /*c400*/  @!P0 BRA `(.L_x_1692) ;  /* 0x0000003800888947 */ /* 0x000fea0003800000 */
[----:B------:R-:W2:Y:S01]  /*c410*/  LDC R10, c[0x0][0x448] ;  /* 0x00011200ff0a7b82 */ /* 0x000ea20000000800 */
[----:B------:R-:W-:Y:S01]  /*c420*/  IMAD R3, R210, 0x40, R69 ;  /* 0x00000040d2037824 */ /* 0x000fe200078e0245 */
[----:B------:R-:W-:Y:S01]  /*c430*/  ULDC.64 UR4, c[0x0][0x3f8] ;  /* 0x0000fe0000047ab9 */ /* 0x000fe20000000a00 */
[----:B------:R-:W-:Y:S01]  /*c440*/  ULDC.64 UR6, c[0x0][0x408] ;  /* 0x0001020000067ab9 */ /* 0x000fe20000000a00 */
[----:B------:R-:W-:Y:S01]  /*c450*/  IMAD.MOV.U32 R4, RZ, RZ, R24 ;  /* 0x000000ffff047224 */ /* 0x000fe200078e0018 */
[----:B------:R-:W-:Y:S01]  /*c460*/  SHF.R.S32.HI R76, RZ, 0x1f, R179 ;  /* 0x0000001fff4c7819 */ /* 0x000fe200000114b3 */
[----:B------:R-:W-:Y:S01]  /*c470*/  IMAD.MOV.U32 R6, RZ, RZ, R140 ;  /* 0x000000ffff067224 */ /* 0x000fe200078e008c */
[----:B------:R-:W-:Y:S01]  /*c480*/  SHF.R.S32.HI R64, RZ, 0x1f, R177 ;  /* 0x0000001fff407819 */ /* 0x000fe200000114b1 */
[----:B------:R-:W-:Y:S01]  /*c490*/  IMAD.MOV.U32 R7, RZ, RZ, R29 ;  /* 0x000000ffff077224 */ /* 0x000fe200078e001d */
[----:B------:R-:W-:Y:S02]  /*c4a0*/  SHF.R.S32.HI R81, RZ, 0x1f, R178 ;  /* 0x0000001fff517819 */ /* 0x000fe400000114b2 */
[----:B------:R-:W-:-:S02]  /*c4b0*/  SHF.R.S32.HI R75, RZ, 0x1f, R176 ;  /* 0x0000001fff4b7819 */ /* 0x000fc400000114b0 */
[----:B------:R-:W-:Y:S02]  /*c4c0*/  SHF.R.S32.HI R71, RZ, 0x1f, R180 ;  /* 0x0000001fff477819 */ /* 0x000fe400000114b4 */
[----:B--2---:R-:W-:-:S13]  /*c4d0*/  ISETP.NE.AND P0, PT, R10, 0x1, PT ;  /* 0x000000010a00780c */ /* 0x004fda0003f05270 */
[----:B------:R-:W2:Y:S08]  /*c4e0*/  @P0 LDC R0, c[0x0][0x44c] ;  /* 0x00011300ff000b82 */ /* 0x000eb00000000800 */
[----:B------:R-:W3:Y:S01]  /*c4f0*/  @P0 LDC R5, c[0x0][0x450] ;  /* 0x00011400ff050b82 */ /* 0x000ee20000000800 */
[----:B--2---:R-:W-:-:S05]  /*c500*/  @P0 IMAD.HI.U32 R0, R3, R0, RZ ;  /* 0x0000000003000227 */ /* 0x004fca00078e00ff */
[----:B---3--:R-:W-:Y:S01]  /*c510*/  @P0 SHF.R.U32.HI R3, RZ, R5, R0 ;  /* 0x00000005ff030219 */ /* 0x008fe20000011600 */
[----:B------:R-:W-:-:S03]  /*c520*/  IMAD.MOV.U32 R5, RZ, RZ, R27 ;  /* 0x000000ffff057224 */ /* 0x000fc600078e001b */
[----:B------:R-:W-:Y:S01]  /*c530*/  SHF.R.S32.HI R0, RZ, 0x1f, R3 ;  /* 0x0000001fff007819 */ /* 0x000fe20000011403 */
[----:B------:R-:W-:-:S04]  /*c540*/  IMAD.WIDE.U32 R4, R3, UR4, R4 ;  /* 0x0000000403047c25 */ /* 0x000fc8000f8e0004 */
[C---:B------:R-:W-:Y:S02]  /*c550*/  IMAD R8, R0.reuse, UR4, RZ ;  /* 0x0000000400087c24 */ /* 0x040fe4000f8e02ff */
[----:B------:R-:W-:Y:S02]  /*c560*/  IMAD R0, R0, UR6, RZ ;  /* 0x0000000600007c24 */ /* 0x000fe4000f8e02ff */
[C---:B------:R-:W-:Y:S01]  /*c570*/  IMAD R9, R3.reuse, UR5, R8 ;  /* 0x0000000503097c24 */ /* 0x040fe2000f8e0208 */
[----:B------:R-:W-:Y:S01]  /*c580*/  ULDC.64 UR4, c[0x0][0x3e8] ;  /* 0x0000fa0000047ab9 */ /* 0x000fe20000000a00 */
[C---:B------:R-:W-:Y:S01]  /*c590*/  IMAD.WIDE.U32 R6, R3.reuse, UR6, R6 ;  /* 0x0000000603067c25 */ /* 0x040fe2000f8e0006 */
[----:B------:R-:W-:Y:S01]  /*c5a0*/  LEA R63, P0, R4, UR4, 0x1 ;  /* 0x00000004043f7c11 */ /* 0x000fe2000f8008ff */
[----:B------:R-:W-:Y:S02]  /*c5b0*/  UMOV UR4, 0xffffffff ;  /* 0xffffffff00047882 */ /* 0x000fe40000000000 */
[----:B------:R-:W-:Y:S01]  /*c5c0*/  IMAD R3, R3, UR7, R0 ;  /* 0x0000000703037c24 */ /* 0x000fe2000f8e0200 */
[----:B------:R-:W-:Y:S01]  /*c5d0*/  ULDC.64 UR6, c[0x0][0x400] ;  /* 0x0001000000067ab9 */ /* 0x000fe20000000a00 */
[----:B------:R-:W-:Y:S01]  /*c5e0*/  IMAD.IADD R5, R5, 0x1, R9 ;  /* 0x0000000105057824 */ /* 0x000fe200078e0209 */
[----:B------:R-:W-:Y:S01]  /*c5f0*/  LEA R65, P1, R6, UR6, 0x1 ;  /* 0x0000000606417c11 */ /* 0x000fe2000f8208ff */
[----:B------:R-:W-:-:S03]  /*c600*/  IMAD.IADD R3, R7, 0x1, R3 ;  /* 0x0000000107037824 */ /* 0x000fc600078e0203 */
[----:B------:R-:W-:Y:S02]  /*c610*/  LEA.HI.X R62, R4, UR5, R5, 0x1, P0 ;  /* 0x00000005043e7c11 */ /* 0x000fe400080f0c05 */
[----:B------:R-:W-:Y:S01]  /*c620*/  LEA.HI.X R0, R6, UR7, R3, 0x1, P1 ;  /* 0x0000000706007c11 */ /* 0x000fe200088f0c03 */
[----:B------:R-:W-:Y:S06]  /*c630*/  BRA.DIV UR4, `(.L_x_1693) ;  /* 0x000001f204447947 */ /* 0x000fec000b800000 */
[----:B------:R2:W3:Y:S04]  /*c640*/  SHFL.IDX PT, R3, R62, RZ, 0x1c1f ;  /* 0x001c1fff3e037589 */ /* 0x0004e800000e0000 */
[----:B------:R2:W4:Y:S04]  /*c650*/  SHFL.IDX PT, R6, R63, RZ, 0x1c1f ;  /* 0x001c1fff3f067589 */ /* 0x00052800000e0000 */
[----:B------:R2:W0:Y:S04]  /*c660*/  SHFL.IDX PT, R9, R0, RZ, 0x1c1f ;  /* 0x001c1fff00097589 */ /* 0x00042800000e0000 */
[----:B------:R2:W0:Y:S02]  /*c670*/  SHFL.IDX PT, R8, R65, RZ, 0x1c1f ;  /* 0x001c1fff41087589 */ /* 0x00042400000e0000 */
.L_x_2029:
[----:B------:R-:W-:Y:S01]  /*c680*/  IMAD R67, R165, R10, RZ ;  /* 0x0000000aa5437224 */ /* 0x000fe200078e02ff */
        /* <DEDUP_REMOVED lines=15> */
[----:B------:R-:W-:Y:S01]  /*c780*/  ULDC UR4, c[0x0][0x3f4] ;  /* 0x0000fd0000047ab9 */ /* 0x000fe20000000800 */
[----:B------:R-:W-:Y:S02]  /*c790*/  CS2R R60, SRZ ;  /* 0x00000000003c7805 */ /* 0x000fe4000001ff00 */
[----:B------:R-:W-:Y:S02]  /*c7a0*/  ISETP.GE.AND P3, PT, R179, UR4, PT ;  /* 0x00000004b3007c0c */ /* 0x000fe4000bf66270 */
[----:B------:R-:W-:Y:S02]  /*c7b0*/  CS2R R58, SRZ ;  /* 0x00000000003a7805 */ /* 0x000fe4000001ff00 */
[----:B------:R-:W-:Y:S02]  /*c7c0*/  ISETP.GE.AND P2, PT, R177, UR4, PT ;  /* 0x00000004b1007c0c */ /* 0x000fe4000bf46270 */
[----:B------:R-:W-:Y:S02]  /*c7d0*/  ISETP.GE.AND P1, PT, R178, UR4, PT ;  /* 0x00000004b2007c0c */ /* 0x000fe4000bf26270 */
[----:B------:R-:W-:-:S02]  /*c7e0*/  ISETP.GE.AND P0, PT, R176, UR4, PT ;  /* 0x00000004b0007c0c */ /* 0x000fc4000bf06270 */
[----:B------:R-:W-:-:S03]  /*c7f0*/  ISETP.GE.AND P4, PT, R162, UR4, PT ;  /* 0x00000004a2007c0c */ /* 0x000fc6000bf86270 */
[C---:B------:R-:W-:Y:S01]  /*c800*/  @!P3 IMAD.SHL.U32 R27, R179.reuse, 0x2, RZ ;  /* 0x00000002b31bb824 */ /* 0x040fe200078e00ff */
[----:B------:R-:W-:-:S03]  /*c810*/  @!P3 SHF.L.U64.HI R4, R179, 0x1, R76 ;  /* 0x00000001b304b819 */ /* 0x000fc6000001024c */
[C---:B------:R-:W-:Y:S01]  /*c820*/  @!P2 IMAD.SHL.U32 R21, R177.reuse, 0x2, RZ ;  /* 0x00000002b115a824 */ /* 0x040fe200078e00ff */
[----:B------:R-:W-:Y:S01]  /*c830*/  @!P2 SHF.L.U64.HI R10, R177, 0x1, R64 ;  /* 0x00000001b10aa819 */ /* 0x000fe20000010240 */
[----:B------:R-:W-:Y:S01]  /*c840*/  @!P1 IMAD.SHL.U32 R13, R178, 0x2, RZ ;  /* 0x00000002b20d9824 */ /* 0x000fe200078e00ff */
[-C--:B-1--4-:R-:W-:Y:S01]  /*c850*/  @!P3 IADD3 R28, P6, R6, R27.reuse, RZ ;  /* 0x0000001b061cb210 */ /* 0x092fe20007fde0ff */
[----:B------:R-:W-:Y:S01]  /*c860*/  @!P0 IMAD.SHL.U32 R35, R176, 0x2, RZ ;  /* 0x00000002b0238824 */ /* 0x000fe200078e00ff */
[----:B0-----:R-:W-:Y:S01]  /*c870*/  @!P3 IADD3 R26, P5, R8, R27, RZ ;  /* 0x0000001b081ab210 */ /* 0x001fe20007fbe0ff */
[----:B------:R-:W-:Y:S01]  /*c880*/  @!P4 IMAD.MOV.U32 R5, RZ, RZ, R9 ;  /* 0x000000ffff05c224 */ /* 0x000fe200078e0009 */
[----:B------:R-:W-:Y:S01]  /*c890*/  @!P0 SHF.L.U64.HI R36, R176, 0x1, R75 ;  /* 0x00000001b0248819 */ /* 0x000fe2000001024b */
[--C-:B---3--:R-:W-:Y:S01]  /*c8a0*/  @!P3 IMAD.X R29, R3, 0x1, R4.reuse, P6 ;  /* 0x00000001031db824 */ /* 0x108fe200030e0604 */
[-C--:B------:R-:W-:Y:S01]  /*c8b0*/  @!P2 IADD3 R24, P6, R6, R21.reuse, RZ ;  /* 0x000000150618a210 */ /* 0x080fe20007fde0ff */
[----:B------:R-:W-:Y:S01]  /*c8c0*/  @!P3 IMAD.X R27, R9, 0x1, R4, P5 ;  /* 0x00000001091bb824 */ /* 0x000fe200028e0604 */
[----:B------:R-:W-:Y:S01]  /*c8d0*/  @!P2 IADD3 R20, P5, R8, R21, RZ ;  /* 0x000000150814a210 */ /* 0x000fe20007fbe0ff */
[----:B------:R-:W-:Y:S01]  /*c8e0*/  @!P4 IMAD.MOV.U32 R7, RZ, RZ, R3 ;  /* 0x000000ffff07c224 */ /* 0x000fe200078e0003 */
[----:B------:R-:W-:Y:S01]  /*c8f0*/  @!P1 SHF.L.U64.HI R4, R178, 0x1, R81 ;  /* 0x00000001b2049819 */ /* 0x000fe20000010251 */
[--C-:B------:R-:W-:Y:S01]  /*c900*/  @!P2 IMAD.X R25, R3, 0x1, R10.reuse, P6 ;  /* 0x000000010319a824 */ /* 0x100fe200030e060a */
[----:B------:R-:W-:Y:S01]  /*c910*/  @!P1 IADD3 R14, P6, R6, R13, RZ ;  /* 0x0000000d060e9210 */ /* 0x000fe20007fde0ff */
[----:B------:R-:W-:Y:S01]  /*c920*/  @!P2 IMAD.X R21, R9, 0x1, R10, P5 ;  /* 0x000000010915a824 */ /* 0x000fe200028e060a */
[----:B------:R-:W-:Y:S01]  /*c930*/  ISETP.GE.AND P5, PT, R180, UR4, PT ;  /* 0x00000004b4007c0c */ /* 0x000fe2000bfa6270 */
[----:B------:R-:W-:-:S04]  /*c940*/  @!P4 IMAD.WIDE R32, R162, 0x2, R6 ;  /* 0x00000002a220c825 */ /* 0x000fc800078e0206 */
[--C-:B------:R-:W-:Y:S01]  /*c950*/  @!P1 IMAD.X R15, R3, 0x1, R4.reuse, P6 ;  /* 0x00000001030f9824 */ /* 0x100fe200030e0604 */
[----:B------:R-:W-:Y:S01]  /*c960*/  @!P1 IADD3 R12, P6, R8, R13, RZ ;  /* 0x0000000d080c9210 */ /* 0x000fe20007fde0ff */
[----:B------:R0:W5:Y:S04]  /*c970*/  @!P4 LD.E.64 R60, desc[UR60][R32.64] ;  /* 0x0000003c203cc980 */ /* 0x000168000c101b00 */
[----:B------:R-:W-:Y:S01]  /*c980*/  @!P1 IMAD.X R13, R9, 0x1, R4, P6 ;  /* 0x00000001090d9824 */ /* 0x000fe200030e0604 */
[----:B------:R-:W-:Y:S01]  /*c990*/  @!P0 IADD3 R10, P6, R6, R35, RZ ;  /* 0x00000023060a8210 */ /* 0x000fe20007fde0ff */
[----:B------:R-:W-:Y:S02]  /*c9a0*/  @!P4 IMAD.MOV.U32 R4, RZ, RZ, R8 ;  /* 0x000000ffff04c224 */ /* 0x000fe400078e0008 */
[----:B------:R-:W-:-:S02]  /*c9b0*/  @!P5 IMAD.SHL.U32 R7, R180, 0x2, RZ ;  /* 0x00000002b407d824 */ /* 0x000fc400078e00ff */
[----:B------:R-:W-:-:S04]  /*c9c0*/  @!P4 IMAD.WIDE R30, R162, 0x2, R4 ;  /* 0x00000002a21ec825 */ /* 0x000fc800078e0204 */
[--C-:B------:R-:W-:Y:S01]  /*c9d0*/  @!P0 IMAD.X R11, R3, 0x1, R36.reuse, P6 ;  /* 0x00000001030b8824 */ /* 0x100fe200030e0624 */
[----:B------:R-:W-:Y:S01]  /*c9e0*/  @!P0 IADD3 R4, P6, R8, R35, RZ ;  /* 0x0000002308048210 */ /* 0x000fe20007fde0ff */
[----:B------:R0:W5:Y:S01]  /*c9f0*/  @!P4 LD.E.64 R58, desc[UR60][R30.64] ;  /* 0x0000003c1e3ac980 */ /* 0x000162000c101b00 */
[----:B------:R-:W-:Y:S02]  /*ca00*/  @!P5 SHF.L.U64.HI R34, R180, 0x1, R71 ;  /* 0x00000001b422d819 */ /* 0x000fe40000010247 */
[-C--:B------:R-:W-:Y:S01]  /*ca10*/  @!P5 IADD3 R6, P4, R6, R7.reuse, RZ ;  /* 0x000000070606d210 */ /* 0x080fe20007f9e0ff */
[----:B------:R-:W-:Y:S01]  /*ca20*/  @!P0 IMAD.X R5, R9, 0x1, R36, P6 ;  /* 0x0000000109058824 */ /* 0x000fe200030e0624 */
[----:B------:R-:W-:Y:S02]  /*ca30*/  @!P5 IADD3 R8, P6, R8, R7, RZ ;  /* 0x000000070808d210 */ /* 0x000fe40007fde0ff */
        /* <DEDUP_REMOVED lines=10> */
[--C-:B------:R-:W-:Y:S01]  /*cae0*/  @!P5 IMAD.X R7, R3, 0x1, R34.reuse, P4 ;  /* 0x000000010307d824 */ /* 0x100fe200020e0622 */
[----:B------:R0:W5:Y:S01]  /*caf0*/  @!P3 LD.E.64 R56, desc[UR60][R28.64] ;  /* 0x0000003c1c38b980 */ /* 0x000162000c101b00 */
[----:B------:R-:W-:-:S03]  /*cb00*/  @!P5 IMAD.X R9, R9, 0x1, R34, P6 ;  /* 0x000000010909d824 */ /* 0x000fc600030e0622 */
[----:B------:R0:W5:Y:S04]  /*cb10*/  @!P3 LD.E.64 R54, desc[UR60][R26.64] ;  /* 0x0000003c1a36b980 */ /* 0x000168000c101b00 */
[----:B------:R0:W5:Y:S04]  /*cb20*/  @!P2 LD.E.64 R52, desc[UR60][R24.64] ;  /* 0x0000003c1834a980 */ /* 0x000168000c101b00 */
[----:B------:R0:W5:Y:S04]  /*cb30*/  @!P2 LD.E.64 R50, desc[UR60][R20.64] ;  /* 0x0000003c1432a980 */ /* 0x000168000c101b00 */
[----:B------:R0:W5:Y:S04]  /*cb40*/  @!P1 LD.E.64 R48, desc[UR60][R14.64] ;  /* 0x0000003c0e309980 */ /* 0x000168000c101b00 */
[----:B------:R0:W5:Y:S04]  /*cb50*/  @!P1 LD.E.64 R46, desc[UR60][R12.64] ;  /* 0x0000003c0c2e9980 */ /* 0x000168000c101b00 */
[----:B------:R0:W5:Y:S04]  /*cb60*/  @!P0 LD.E.64 R44, desc[UR60][R10.64] ;  /* 0x0000003c0a2c8980 */ /* 0x000168000c101b00 */
[----:B------:R0:W5:Y:S04]  /*cb70*/  @!P0 LD.E.64 R42, desc[UR60][R4.64] ;  /* 0x0000003c042a8980 */ /* 0x000168000c101b00 */
[----:B------:R0:W5:Y:S04]  /*cb80*/  @!P5 LD.E.64 R36, desc[UR60][R6.64] ;  /* 0x0000003c0624d980 */ /* 0x000168000c101b00 */
[----:B------:R0:W5:Y:S02]  /*cb90*/  @!P5 LD.E.64 R38, desc[UR60][R8.64] ;  /* 0x0000003c0826d980 */ /* 0x000164000c101b00 */
.L_x_1695:
[----:B------:R-:W-:Y:S05]  /*cba0*/  BSYNC B1 ;  /* 0x0000000000017941 */ /* 0x000fea0003800000 */
.L_x_1694:
[----:B---3-5:R-:W-:Y:S01]  /*cbb0*/  IMAD.MOV.U32 R3, RZ, RZ, R58 ;  /* 0x000000ffff037224 */ /* 0x028fe200078e003a */
[----:B------:R-:W-:Y:S01]  /*cbc0*/  UMOV UR4, 0xffffffff ;  /* 0xffffffff00047882 */ /* 0x000fe20000000000 */
[----:B0-----:R-:W-:Y:S01]  /*cbd0*/  IMAD.MOV.U32 R4, RZ, RZ, R59 ;  /* 0x000000ffff047224 */ /* 0x001fe200078e003b */
[----:B------:R-:W-:Y:S01]  /*cbe0*/  CS2R R30, SRZ ;  /* 0x00000000001e7805 */ /* 0x000fe2000001ff00 */
[----:B------:R-:W-:Y:S01]  /*cbf0*/  IMAD.MOV.U32 R5, RZ, RZ, R54 ;  /* 0x000000ffff057224 */ /* 0x000fe200078e0036 */
[----:B------:R-:W-:Y:S01]  /*cc00*/  PRMT R110, R3, 0x7610, R110 ;  /* 0x00007610036e7816 */ /* 0x000fe2000000006e */
[----:B----4-:R-:W-:Y:S01]  /*cc10*/  IMAD.MOV.U32 R6, RZ, RZ, R55 ;  /* 0x000000ffff067224 */ /* 0x010fe200078e0037 */
        /* <DEDUP_REMOVED lines=41> */
[----:B------:R-:W-:Y:S02]  /*ceb0*/  PRMT R70, R5, 0x7610, R70 ;  /* 0x0000761005467816 */ /* 0x000fe40000000046 */
[----:B------:R-:W-:Y:S01]  /*cec0*/  PRMT R66, R6, 0x7610, R66 ;  /* 0x0000761006427816 */ /* 0x000fe20000000042 */
[----:B------:R-:W-:Y:S06]  /*ced0*/  BRA.DIV UR4, `(.L_x_1696) ;  /* 0x000001ea04907947 */ /* 0x000fec000b800000 */
[----:B--2---:R-:W0:Y:S04]  /*cee0*/  SHFL.IDX PT, R62, R62, 0x1, 0x1c1f ;  /* 0x003c1f003e3e7f89 */ /* 0x004e2800000e0000 */
[----:B------:R-:W2:Y:S04]  /*cef0*/  SHFL.IDX PT, R63, R63, 0x1, 0x1c1f ;  /* 0x003c1f003f3f7f89 */ /* 0x000ea800000e0000 */
[----:B------:R-:W3:Y:S04]  /*cf00*/  SHFL.IDX PT, R0, R0, 0x1, 0x1c1f ;  /* 0x003c1f0000007f89 */ /* 0x000ee800000e0000 */
[----:B------:R-:W4:Y:S02]  /*cf10*/  SHFL.IDX PT, R65, R65, 0x1, 0x1c1f ;  /* 0x003c1f0041417f89 */ /* 0x000f2400000e0000 */
.L_x_2035:
[----:B------:R-:W-:Y:S01]  /*cf20*/  VIADD R4, R69, 0x40 ;  /* 0x0000004045047836 */ /* 0x000fe20000000000 */
[----:B------:R-:W-:Y:S01]  /*cf30*/  LOP3.LUT R3, R185, 0x18, R18, 0xf8, !PT ;  /* 0x00000018b9037812 */ /* 0x000fe200078ef812 */
[----:B------:R-:W-:Y:S01]  /*cf40*/  BSSY B1, `(.L_x_1697) ;  /* 0x0000055000017945 */ /* 0x000fe20003800000 */
[----:B------:R-:W-:Y:S02]  /*cf50*/  LOP3.LUT P0, RZ, R228, 0x4, RZ, 0xc0, !PT ;  /* 0x00000004e4ff7812 */ /* 0x000fe4000780c0ff */
[----:B------:R-:W-:Y:S02]  /*cf60*/  CS2R R32, SRZ ;  /* 0x0000000000207805 */ /* 0x000fe4000001ff00 */
[----:B------:R-:W-:Y:S02]  /*cf70*/  ISETP.GE.AND P1, PT, R4, R67, PT ;  /* 0x000000430400720c */ /* 0x000fe40003f26270 */
[----:B------:R-:W-:Y:S02]  /*cf80*/  CS2R R26, SRZ ;  /* 0x00000000001a7805 */ /* 0x000fe4000001ff00 */
[----:B------:R-:W-:-:S02]  /*cf90*/  LOP3.LUT R4, R3, R186, RZ, 0x3c, !PT ;  /* 0x000000ba03047212 */ /* 0x000fc400078e3cff */
[----:B------:R-:W-:Y:S02]  /*cfa0*/  CS2R R20, SRZ ;  /* 0x0000000000147805 */ /* 0x000fe4000001ff00 */
[----:B------:R-:W-:Y:S02]  /*cfb0*/  CS2R R12, SRZ ;  /* 0x00000000000c7805 */ /* 0x000fe4000001ff00 */
[----:B------:R-:W-:Y:S02]  /*cfc0*/  CS2R R8, SRZ ;  /* 0x0000000000087805 */ /* 0x000fe4000001ff00 */
[----:B------:R-:W-:Y:S01]  /*cfd0*/  CS2R R40, SRZ ;  /* 0x0000000000287805 */ /* 0x000fe2000001ff00 */
[----:B------:R-:W-:Y:S01]  /*cfe0*/  IMAD.IADD R3, R187, 0x1, R4 ;  /* 0x00000001bb037824 */ /* 0x000fe200078e0204 */
[----:B------:R-:W-:Y:S02]  /*cff0*/  CS2R R34, SRZ ;  /* 0x0000000000227805 */ /* 0x000fe4000001ff00 */
[----:B-1----:R-:W-:-:S02]  /*d000*/  CS2R R28, SRZ ;  /* 0x00000000001c7805 */ /* 0x002fc4000001ff00 */
[----:B------:R-:W-:Y:S02]  /*d010*/  CS2R R24, SRZ ;  /* 0x0000000000187805 */ /* 0x000fe4000001ff00 */
[----:B------:R-:W-:Y:S01]  /*d020*/  CS2R R14, SRZ ;  /* 0x00000000000e7805 */ /* 0x000fe2000001ff00 */
[----:B------:R-:W-:Y:S01]  /*d030*/  IMAD R3, R3, 0x2, R2 ;  /* 0x0000000203037824 */ /* 0x000fe200078e0202 */
        /* <DEDUP_REMOVED lines=8> */
[----:B------:R-:W-:-:S05]  /*d0c0*/  ISETP.GE.AND P1, PT, R176, UR4, PT ;  /* 0x00000004b0007c0c */ /* 0x000fca000bf26270 */
[C---:B------:R-:W-:Y:S01]  /*d0d0*/  @!P4 IMAD.SHL.U32 R24, R179.reuse, 0x2, RZ ;  /* 0x00000002b318c824 */ /* 0x040fe200078e00ff */
[----:B------:R-:W-:-:S03]  /*d0e0*/  @!P4 SHF.L.U64.HI R5, R179, 0x1, R76 ;  /* 0x00000001b305c819 */ /* 0x000fc6000001024c */
[C---:B------:R-:W-:Y:S01]  /*d0f0*/  @!P3 IMAD.SHL.U32 R14, R177.reuse, 0x2, RZ ;  /* 0x00000002b10eb824 */ /* 0x040fe200078e00ff */
[----:B------:R-:W-:Y:S01]  /*d100*/  @!P3 SHF.L.U64.HI R7, R177, 0x1, R64 ;  /* 0x00000001b107b819 */ /* 0x000fe20000010240 */
[----:B------:R-:W-:Y:S01]  /*d110*/  @!P2 IMAD.SHL.U32 R10, R178, 0x2, RZ ;  /* 0x00000002b20aa824 */ /* 0x000fe200078e00ff */
[-C--:B--2---:R-:W-:Y:S01]  /*d120*/  @!P4 IADD3 R26, P5, R63, R24.reuse, RZ ;  /* 0x000000183f1ac210 */ /* 0x084fe20007fbe0ff */
[----:B------:R-:W-:Y:S01]  /*d130*/  @!P1 IMAD.SHL.U32 R4, R176, 0x2, RZ ;  /* 0x00000002b0049824 */ /* 0x000fe200078e00ff */
[----:B----4-:R-:W-:Y:S02]  /*d140*/  @!P4 IADD3 R24, P6, R65, R24, RZ ;  /* 0x000000184118c210 */ /* 0x010fe40007fde0ff */
[----:B------:R-:W-:Y:S01]  /*d150*/  @!P2 SHF.L.U64.HI R81, R178, 0x1, R81 ;  /* 0x00000001b251a819 */ /* 0x000fe20000010251 */
[--C-:B0-----:R-:W-:Y:S01]  /*d160*/  @!P4 IMAD.X R27, R62, 0x1, R5.reuse, P5 ;  /* 0x000000013e1bc824 */ /* 0x101fe200028e0605 */
[-C--:B------:R-:W-:Y:S01]  /*d170*/  @!P3 IADD3 R20, P5, R63, R14.reuse, RZ ;  /* 0x0000000e3f14b210 */ /* 0x080fe20007fbe0ff */
[----:B---3--:R-:W-:Y:S01]  /*d180*/  @!P4 IMAD.X R25, R0, 0x1, R5, P6 ;  /* 0x000000010019c824 */ /* 0x008fe200030e0605 */
[----:B------:R-:W-:-:S02]  /*d190*/  @!P3 IADD3 R14, P6, R65, R14, RZ ;  /* 0x0000000e410eb210 */ /* 0x000fc40007fde0ff */
[----:B------:R-:W-:Y:S01]  /*d1a0*/  @!P1 SHF.L.U64.HI R75, R176, 0x1, R75 ;  /* 0x00000001b04b9819 */ /* 0x000fe2000001024b */
[--C-:B------:R-:W-:Y:S01]  /*d1b0*/  @!P3 IMAD.X R21, R62, 0x1, R7.reuse, P5 ;  /* 0x000000013e15b824 */ /* 0x100fe200028e0607 */
[-C--:B------:R-:W-:Y:S01]  /*d1c0*/  @!P2 IADD3 R12, P5, R63, R10.reuse, RZ ;  /* 0x0000000a3f0ca210 */ /* 0x080fe20007fbe0ff */
[----:B------:R-:W-:Y:S01]  /*d1d0*/  @!P3 IMAD.X R15, R0, 0x1, R7, P6 ;  /* 0x00000001000fb824 */ /* 0x000fe200030e0607 */
[----:B------:R-:W-:-:S03]  /*d1e0*/  @!P2 IADD3 R10, P6, R65, R10, RZ ;  /* 0x0000000a410aa210 */ /* 0x000fc60007fde0ff */
[--C-:B------:R-:W-:Y:S01]  /*d1f0*/  @!P2 IMAD.X R13, R62, 0x1, R81.reuse, P5 ;  /* 0x000000013e0da824 */ /* 0x100fe200028e0651 */
[----:B------:R-:W-:Y:S01]  /*d200*/  @!P1 IADD3 R8, P5, R63, R4, RZ ;  /* 0x000000043f089210 */ /* 0x000fe20007fbe0ff */
[----:B------:R-:W-:Y:S01]  /*d210*/  @!P2 IMAD.X R11, R0, 0x1, R81, P6 ;  /* 0x00000001000ba824 */ /* 0x000fe200030e0651 */
[----:B------:R-:W-:-:S03]  /*d220*/  ISETP.GE.AND P6, PT, R162, UR4, PT ;  /* 0x00000004a2007c0c */ /* 0x000fc6000bfc6270 */
[----:B------:R-:W-:Y:S01]  /*d230*/  @!P1 IMAD.X R9, R62, 0x1, R75, P5 ;  /* 0x000000013e099824 */ /* 0x000fe200028e064b */
[----:B------:R-:W-:-:S05]  /*d240*/  @!P1 IADD3 R4, P5, R65, R4, RZ ;  /* 0x0000000441049210 */ /* 0x000fca0007fbe0ff */
[----:B------:R-:W-:Y:S01]  /*d250*/  @!P1 IMAD.X R5, R0, 0x1, R75, P5 ;  /* 0x0000000100059824 */ /* 0x000fe200028e064b */
[----:B------:R-:W-:-:S03]  /*d260*/  ISETP.GE.AND P5, PT, R180, UR4, PT ;  /* 0x00000004b4007c0c */ /* 0x000fc6000bfa6270 */
[----:B------:R-:W-:Y:S02]  /*d270*/  @!P6 IMAD.MOV.U32 R28, RZ, RZ, R63 ;  /* 0x000000ffff1ce224 */ /* 0x000fe400078e003f */
[----:B------:R-:W-:Y:S02]  /*d280*/  @!P6 IMAD.MOV.U32 R29, RZ, RZ, R62 ;  /* 0x000000ffff1de224 */ /* 0x000fe400078e003e */
[----:B------:R-:W-:Y:S02]  /*d290*/  @!P6 IMAD.MOV.U32 R6, RZ, RZ, R65 ;  /* 0x000000ffff06e224 */ /* 0x000fe400078e0041 */
[----:B------:R-:W-:Y:S02]  /*d2a0*/  @!P6 IMAD.MOV.U32 R7, RZ, RZ, R0 ;  /* 0x000000ffff07e224 */ /* 0x000fe400078e0000 */
[----:B------:R-:W-:-:S04]  /*d2b0*/  @!P6 IMAD.WIDE R28, R162, 0x2, R28 ;  /* 0x00000002a21ce825 */ /* 0x000fc800078e021c */
[----:B------:R-:W-:Y:S01]  /*d2c0*/  @!P6 IMAD.WIDE R6, R162, 0x2, R6 ;  /* 0x00000002a206e825 */ /* 0x000fe200078e0206 */
[----:B------:R0:W5:Y:S03]  /*d2d0*/  @!P6 LD.E.64 R40, desc[UR60][R28.64] ;  /* 0x0000003c1c28e980 */ /* 0x000166000c101b00 */
[C---:B------:R-:W-:Y:S01]  /*d2e0*/  @!P5 IMAD.SHL.U32 R32, R180.reuse, 0x2, RZ ;  /* 0x00000002b420d824 */ /* 0x040fe200078e00ff */
[----:B------:R1:W5:Y:S01]  /*d2f0*/  @!P6 LD.E.64 R30, desc[UR60][R6.64] ;  /* 0x0000003c061ee980 */ /* 0x000362000c101b00 */
[----:B------:R-:W-:Y:S02]  /*d300*/  @!P5 SHF.L.U64.HI R71, R180, 0x1, R71 ;  /* 0x00000001b447d819 */ /* 0x000fe40000010247 */
[----:B------:R-:W-:Y:S02]  /*d310*/  CS2R R34, SRZ ;  /* 0x0000000000227805 */ /* 0x000fe4000001ff00 */
[----:B0-----:R-:W-:-:S04]  /*d320*/  CS2R R28, SRZ ;  /* 0x00000000001c7805 */ /* 0x001fc8000001ff00 */
[----:B------:R0:W5:Y:S01]  /*d330*/  @!P4 LD.E.64 R34, desc[UR60][R26.64] ;  /* 0x0000003c1a22c980 */ /* 0x000162000c101b00 */
[----:B-1----:R-:W-:-:S03]  /*d340*/  @!P5 IADD3 R6, P6, R63, R32, RZ ;  /* 0x000000203f06d210 */ /* 0x002fc60007fde0ff */
[----:B------:R1:W5:Y:S02]  /*d350*/  @!P3 LD.E.64 R28, desc[UR60][R20.64] ;  /* 0x0000003c141cb980 */ /* 0x000364000c101b00 */
[--C-:B------:R-:W-:Y:S01]  /*d360*/  @!P5 IMAD.X R7, R62, 0x1, R71.reuse, P6 ;  /* 0x000000013e07d824 */ /* 0x100fe200030e0647 */
[----:B------:R-:W-:Y:S02]  /*d370*/  @!P5 IADD3 R62, P6, R65, R32, RZ ;  /* 0x00000020413ed210 */ /* 0x000fe40007fde0ff */
[----:B------:R-:W-:Y:S02]  /*d380*/  CS2R R32, SRZ ;  /* 0x0000000000207805 */ /* 0x000fe4000001ff00 */
[----:B0-----:R-:W-:Y:S02]  /*d390*/  CS2R R26, SRZ ;  /* 0x00000000001a7805 */ /* 0x001fe4000001ff00 */
[----:B-1----:R-:W-:Y:S02]  /*d3a0*/  CS2R R20, SRZ ;  /* 0x0000000000147805 */ /* 0x002fe4000001ff00 */
[----:B------:R0:W5:Y:S04]  /*d3b0*/  @!P4 LD.E.64 R32, desc[UR60][R24.64] ;  /* 0x0000003c1820c980 */ /* 0x000168000c101b00 */
[----:B------:R1:W5:Y:S01]  /*d3c0*/  @!P3 LD.E.64 R26, desc[UR60][R14.64] ;  /* 0x0000003c0e1ab980 */ /* 0x000362000c101b00 */
[----:B------:R-:W-:-:S03]  /*d3d0*/  @!P5 IMAD.X R63, R0, 0x1, R71, P6 ;  /* 0x00000001003fd824 */ /* 0x000fc600030e0647 */
[----:B------:R2:W5:Y:S01]  /*d3e0*/  @!P2 LD.E.64 R20, desc[UR60][R10.64] ;  /* 0x0000003c0a14a980 */ /* 0x000562000c101b00 */
[----:B0-----:R-:W-:Y:S02]  /*d3f0*/  CS2R R24, SRZ ;  /* 0x0000000000187805 */ /* 0x001fe4000001ff00 */
[----:B-1----:R-:W-:-:S04]  /*d400*/  CS2R R14, SRZ ;  /* 0x00000000000e7805 */ /* 0x002fc8000001ff00 */
[----:B------:R0:W5:Y:S01]  /*d410*/  @!P2 LD.E.64 R24, desc[UR60][R12.64] ;  /* 0x0000003c0c18a980 */ /* 0x000162000c101b00 */
[----:B--2---:R-:W-:-:S03]  /*d420*/  CS2R R10, SRZ ;  /* 0x00000000000a7805 */ /* 0x004fc6000001ff00 */
[----:B------:R1:W5:Y:S04]  /*d430*/  @!P1 LD.E.64 R14, desc[UR60][R8.64] ;  /* 0x0000003c080e9980 */ /* 0x000368000c101b00 */
[----:B------:R2:W5:Y:S01]  /*d440*/  @!P5 LD.E.64 R10, desc[UR60][R6.64] ;  /* 0x0000003c060ad980 */ /* 0x000562000c101b00 */
[----:B0-----:R-:W-:Y:S02]  /*d450*/  CS2R R12, SRZ ;  /* 0x00000000000c7805 */ /* 0x001fe4000001ff00 */
[----:B-1----:R-:W-:-:S04]  /*d460*/  CS2R R8, SRZ ;  /* 0x0000000000087805 */ /* 0x002fc8000001ff00 */
[----:B------:R2:W5:Y:S04]  /*d470*/  @!P1 LD.E.64 R12, desc[UR60][R4.64] ;  /* 0x0000003c040c9980 */ /* 0x000568000c101b00 */
[----:B------:R2:W5:Y:S02]  /*d480*/  @!P5 LD.E.64 R8, desc[UR60][R62.64] ;  /* 0x0000003c3e08d980 */ /* 0x000564000c101b00 */
.L_x_1698:
[----:B------:R-:W-:Y:S05]  /*d490*/  BSYNC B1 ;  /* 0x0000000000017941 */ /* 0x000fea0003800000 */
.L_x_1697:
[----:B--2---:R-:W-:Y:S01]  /*d4a0*/  LEA.HI R4, R209, R209, RZ, 0x1 ;  /* 0x000000d1d1047211 */ /* 0x004fe200078f08ff */
[----:B-----5:R-:W-:Y:S01]  /*d4b0*/  IMAD.MOV.U32 R5, RZ, RZ, R30 ;  /* 0x000000ffff057224 */ /* 0x020fe200078e001e */
[----:B------:R-:W-:Y:S01]  /*d4c0*/  VIADDMNMX R67, R67, -R188, 0x80, PT ;  /* 0x0000008043437446 */ /* 0x000fe200038009bc */
[C---:B------:R-:W-:Y:S01]  /*d4d0*/  VIADD R6, R3.reuse, 0xc400 ;  /* 0x0000c40003067836 */ /* 0x040fe20000000000 */
[----:B------:R-:W-:Y:S01]  /*d4e0*/  LOP3.LUT R4, R4, 0xfffffffe, RZ, 0xc0, !PT ;  /* 0xfffffffe04047812 */ /* 0x000fe200078ec0ff */
[----:B---3--:R-:W-:Y:S01]  /*d4f0*/  VIADD R0, R3, 0xc440 ;  /* 0x0000c44003007836 */ /* 0x008fe20000000000 */
[----:B------:R-:W-:Y:S01]  /*d500*/  PRMT R105, R5, 0x7610, R105 ;  /* 0x0000761005697816 */ /* 0x000fe20000000069 */
[----:B------:R-:W-:Y:S01]  /*d510*/  IMAD.MOV.U32 R5, RZ, RZ, R31 ;  /* 0x000000ffff057224 */ /* 0x000fe200078e001f */
[----:B------:R-:W-:Y:S01]  /*d520*/  BSSY B1, `(.L_x_1699) ;  /* 0x0000031000017945 */ /* 0x000fe20003800000 */
[----:B------:R-:W-:Y:S01]  /*d530*/  IMAD.IADD R4, R209, 0x1, -R4 ;  /* 0x00000001d1047824 */ /* 0x000fe200078e0a04 */
[----:B------:R-:W-:Y:S01]  /*d540*/  ISETP.GE.AND P1, PT, R174, R67, PT ;  /* 0x00000043ae00720c */ /* 0x000fe20003f26270 */
[----:B------:R-:W-:Y:S01]  /*d550*/  @P0 VIADD R0, R6, 0xffffffc0 ;  /* 0xffffffc006000836 */ /* 0x000fe20000000000 */
[----:B------:R-:W-:Y:S01]  /*d560*/  PRMT R106, R5, 0x7610, R106 ;  /* 0x00007610056a7816 */ /* 0x000fe2000000006a */
[----:B------:R-:W-:Y:S01]  /*d570*/  IMAD.MOV.U32 R6, RZ, RZ, R32 ;  /* 0x000000ffff067224 */ /* 0x000fe200078e0020 */
[----:B------:R-:W-:Y:S01]  /*d580*/  SHF.L.U32 R5, R4, 0x1f, RZ ;  /* 0x0000001f04057819 */ /* 0x000fe200000006ff */
[----:B------:R-:W-:-:S02]  /*d590*/  IMAD.MOV.U32 R7, RZ, RZ, R33 ;  /* 0x000000ffff077224 */ /* 0x000fc400078e0021 */
[----:B------:R-:W-:Y:S01]  /*d5a0*/  IMAD.MOV.U32 R4, RZ, RZ, R21 ;  /* 0x000000ffff047224 */ /* 0x000fe200078e0015 */
[----:B------:R-:W1:Y:S01]  /*d5b0*/  SYNCS.PHASECHK.TRANS64.TRYWAIT P0, [R2+URZ+0x2a800], R5 ;  /* 0x02a80005020075a7 */ /* 0x000e62000800017f */
        /* <DEDUP_REMOVED lines=23> */
[----:B0-----:R-:W-:Y:S01]  /*d730*/  IMAD.MOV.U32 R62, RZ, RZ, R20 ;  /* 0x000000ffff3e7224 */ /* 0x001fe200078e0014 */
        /* <DEDUP_REMOVED lines=14> */
[----:B-1----:R-:W-:Y:S06]  /*d820*/  @!P0 BRA `(.L_x_1700) ;  /* 0x000001e000b08947 */ /* 0x002fec0003800000 */
.L_x_2036:
[----:B------:R-:W-:Y:S05]  /*d830*/  BSYNC B1 ;  /* 0x0000000000017941 */ /* 0x000fea0003800000 */
.L_x_1699:
[----:B------:R-:W-:Y:S01]  /*d840*/  BSSY B1, `(.L_x_1701) ;  /* 0x000012f000017945 */ /* 0x000fe20003800000 */
[----:B------:R-:W-:Y:S02]  /*d850*/  PRMT R64, R4, 0x7610, R64 ;  /* 0x0000761004407816 */ /* 0x000fe40000000040 */
[----:B----4-:R-:W-:Y:S01]  /*d860*/  PRMT R65, R6, 0x7610, R65 ;  /* 0x0000761006417816 */ /* 0x010fe20000000041 */
[----:B------:R-:W-:Y:S06]  /*d870*/  @P1 BRA `(.L_x_1702) ;  /* 0x0000001000ac1947 */ /* 0x000fec0003800000 */
[----:B0-----:R-:W0:Y:S01]  /*d880*/  LDC R5, c[0x0][0x3f4] ;  /* 0x0000fd00ff057b82 */ /* 0x001e220000000800 */
        /* <DEDUP_REMOVED lines=9> */
[----:B------:R-:W-:Y:S02]  /*d920*/  SHF.R.U64 R115, R60, 0x10, R61 ;  /* 0x000000103c737819 */ /* 0x000fe4000000123d */
[----:B------:R-:W-:Y:S02]  /*d930*/  SHF.R.U32.HI R112, RZ, 0x10, R59 ;  /* 0x00000010ff707819 */ /* 0x000fe4000001163b */
[----:B------:R-:W-:Y:S02]  /*d940*/  SHF.R.U32.HI R60, RZ, 0x10, R61 ;  /* 0x00000010ff3c7819 */ /* 0x000fe4000001163d */
[----:B------:R-:W-:Y:S02]  /*d950*/  PRMT R112, R109, 0x5410, R112 ;  /* 0x000054106d707816 */ /* 0x000fe40000000070 */
[----:B------:R-:W-:Y:S02]  /*d960*/  SHF.R.U64 R113, R58, 0x10, R59 ;  /* 0x000000103a717819 */ /* 0x000fe4000000123b */
[----:B------:R-:W-:Y:S01]  /*d970*/  PRMT R111, R111, 0x5410, R60 ;  /* 0x000054106f6f7816 */ /* 0x000fe2000000003c */
[----:B------:R-:W-:Y:S01]  /*d980*/  IMAD.U32 R114, R112, 0x10000, RZ ;  /* 0x0001000070727824 */ /* 0x000fe200078e00ff */
[----:B------:R-:W-:-:S02]  /*d990*/  PRMT R113, R110, 0x5410, R113 ;  /* 0x000054106e717816 */ /* 0x000fc40000000071 */
[----:B------:R-:W-:Y:S01]  /*d9a0*/  LOP3.LUT R116, R112, 0xffff0000, RZ, 0xc0, !PT ;  /* 0xffff000070747812 */ /* 0x000fe200078ec0ff */
[C---:B------:R-:W-:Y:S01]  /*d9b0*/  IMAD.U32 R110, R111.reuse, 0x10000, RZ ;  /* 0x000100006f6e7824 */ /* 0x040fe200078e00ff */
[----:B------:R-:W-:Y:S02]  /*d9c0*/  LOP3.LUT R112, R111, 0xffff0000, RZ, 0xc0, !PT ;  /* 0xffff00006f707812 */ /* 0x000fe400078ec0ff */
[----:B------:R-:W-:Y:S02]  /*d9d0*/  PRMT R58, R66, 0x5432, R115 ;  /* 0x00005432423a7816 */ /* 0x000fe40000000073 */
[C---:B0-----:R-:W-:Y:S01]  /*d9e0*/  LOP3.LUT R60, R6.reuse, 0xffff0000, RZ, 0xc0, !PT ;  /* 0xffff0000063c7812 */ /* 0x041fe200078ec0ff */
[----:B------:R-:W-:Y:S01]  /*d9f0*/  IMAD.U32 R59, R6, 0x10000, RZ ;  /* 0x00010000063b7824 */ /* 0x000fe200078e00ff */
[C---:B------:R-:W-:Y:S01]  /*da00*/  LOP3.LUT R109, R7.reuse, 0xffff0000, RZ, 0xc0, !PT ;  /* 0xffff0000076d7812 */ /* 0x040fe200078ec0ff */
[----:B------:R-:W-:Y:S01]  /*da10*/  IMAD.U32 R61, R7, 0x10000, RZ ;  /* 0x00010000073d7824 */ /* 0x000fe200078e00ff */
[----:B------:R-:W-:Y:S01]  /*da20*/  LOP3.LUT R7, R4, 0xffff0000, RZ, 0xc0, !PT ;  /* 0xffff000004077812 */ /* 0x000fe200078ec0ff */
[C---:B------:R-:W-:Y:S01]  /*da30*/  FMUL.FTZ R118, R60.reuse, R114 ;  /* 0x000000723c767220 */ /* 0x040fe20000410000 */
[----:B------:R-:W-:Y:S01]  /*da40*/  FMUL.FTZ R111, R60, R110 ;  /* 0x0000006e3c6f7220 */ /* 0x000fe20000410000 */
[----:B------:R-:W-:Y:S01]  /*da50*/  FMUL.FTZ R60, R109, R116 ;  /* 0x000000746d3c7220 */ /* 0x000fe20000410000 */
[----:B------:R-:W-:-:S02]  /*da60*/  IMAD.U32 R6, R4, 0x10000, RZ ;  /* 0x0001000004067824 */ /* 0x000fc400078e00ff */
[----:B------:R-:W-:Y:S01]  /*da70*/  FFMA.FTZ R118, R59, R110, -R118 ;  /* 0x0000006e3b767223 */ /* 0x000fe20000010876 */
[----:B------:R-:W-:Y:S01]  /*da80*/  FMUL.FTZ R110, R109, R112 ;  /* 0x000000706d6e7220 */ /* 0x000fe20000410000 */
[----:B------:R-:W-:Y:S01]  /*da90*/  FFMA.FTZ R111, R59, R114, R111 ;  /* 0x000000723b6f7223 */ /* 0x000fe2000001006f */
[----:B------:R-:W-:Y:S01]  /*daa0*/  FFMA.FTZ R112, R61, R112, -R60 ;  /* 0x000000703d707223 */ /* 0x000fe2000001083c */
[C---:B------:R-:W-:Y:S01]  /*dab0*/  IMAD.U32 R4, R5.reuse, 0x10000, RZ ;  /* 0x0001000005047824 */ /* 0x040fe200078e00ff */
[----:B------:R-:W-:Y:S01]  /*dac0*/  LOP3.LUT R5, R5, 0xffff0000, RZ, 0xc0, !PT ;  /* 0xffff000005057812 */ /* 0x000fe200078ec0ff */
[C---:B------:R-:W-:Y:S01]  /*dad0*/  IMAD.U32 R60, R113.reuse, 0x10000, RZ ;  /* 0x00010000713c7824 */ /* 0x040fe200078e00ff */
[----:B------:R-:W-:Y:S01]  /*dae0*/  LOP3.LUT R113, R113, 0xffff0000, RZ, 0xc0, !PT ;  /* 0xffff000071717812 */ /* 0x000fe200078ec0ff */
[C---:B------:R-:W-:Y:S01]  /*daf0*/  IMAD.U32 R59, R58.reuse, 0x10000, RZ ;  /* 0x000100003a3b7824 */ /* 0x040fe200078e00ff */
[----:B------:R-:W-:Y:S01]  /*db00*/  LOP3.LUT R58, R58, 0xffff0000, RZ, 0xc0, !PT ;  /* 0xffff00003a3a7812 */ /* 0x000fe200078ec0ff */
[----:B------:R-:W-:Y:S01]  /*db10*/  FFMA.FTZ R115, R61, R116, R110 ;  /* 0x000000743d737223 */ /* 0x000fe2000001006e */
[C---:B------:R-:W-:Y:S01]  /*db20*/  FMUL.FTZ R61, R7.reuse, R60 ;  /* 0x0000003c073d7220 */ /* 0x040fe20000410000 */
        /* <DEDUP_REMOVED lines=12> */
.L_x_1704:
[----:B------:R-:W-:Y:S05]  /*dbf0*/  BSYNC B2 ;  /* 0x0000000000027941 */ /* 0x000fea0003800000 */
.L_x_1703:
[----:B------:R-:W-:Y:S04]  /*dc00*/  BSSY B2, `(.L_x_1705) ;  /* 0x0000030000027945 */ /* 0x000fe80003800000 */
[----:B------:R-:W-:Y:S05]  /*dc10*/  @P1 BRA `(.L_x_1706) ;  /* 0x0000000000b81947 */ /* 0x000fea0003800000 */
[----:B0-----:R-:W0:Y:S01]  /*dc20*/  LDS.128 R4, [R0] ;  /* 0x0000000000047984 */ /* 0x001e220000000c00 */
[--C-:B------:R-:W-:Y:S02]  /*dc30*/  SHF.R.U64 R59, R56, 0x10, R57.reuse ;  /* 0x00000010383b7819 */ /* 0x100fe40000001239 */
[----:B------:R-:W-:Y:S02]  /*dc40*/  SHF.R.U32.HI R56, RZ, 0x10, R57 ;  /* 0x00000010ff387819 */ /* 0x000fe40000011639 */
[--C-:B------:R-:W-:Y:S02]  /*dc50*/  SHF.R.U64 R57, R54, 0x10, R55.reuse ;  /* 0x0000001036397819 */ /* 0x100fe40000001237 */
[----:B------:R-:W-:Y:S02]  /*dc60*/  SHF.R.U32.HI R54, RZ, 0x10, R55 ;  /* 0x00000010ff367819 */ /* 0x000fe40000011637 */
[----:B------:R-:W-:Y:S02]  /*dc70*/  PRMT R103, R103, 0x5410, R56 ;  /* 0x0000541067677816 */ /* 0x000fe40000000038 */
[----:B------:R-:W-:-:S02]  /*dc80*/  PRMT R101, R101, 0x5410, R54 ;  /* 0x0000541065657816 */ /* 0x000fc40000000036 */
[----:B------:R-:W-:Y:S01]  /*dc90*/  PRMT R102, R102, 0x5410, R59 ;  /* 0x0000541066667816 */ /* 0x000fe2000000003b */
[----:B------:R-:W-:Y:S01]  /*dca0*/  IMAD.U32 R58, R103, 0x10000, RZ ;  /* 0x00010000673a7824 */ /* 0x000fe200078e00ff */
[----:B------:R-:W-:Y:S01]  /*dcb0*/  PRMT R100, R100, 0x5410, R57 ;  /* 0x0000541064647816 */ /* 0x000fe20000000039 */
[C---:B------:R-:W-:Y:S01]  /*dcc0*/  IMAD.U32 R59, R101.reuse, 0x10000, RZ ;  /* 0x00010000653b7824 */ /* 0x040fe200078e00ff */
[----:B------:R-:W-:Y:S02]  /*dcd0*/  LOP3.LUT R101, R101, 0xffff0000, RZ, 0xc0, !PT ;  /* 0xffff000065657812 */ /* 0x000fe400078ec0ff */
[----:B------:R-:W-:Y:S02]  /*dce0*/  LOP3.LUT R103, R103, 0xffff0000, RZ, 0xc0, !PT ;  /* 0xffff000067677812 */ /* 0x000fe400078ec0ff */
[C---:B0-----:R-:W-:Y:S01]  /*dcf0*/  LOP3.LUT R55, R6.reuse, 0xffff0000, RZ, 0xc0, !PT ;  /* 0xffff000006377812 */ /* 0x041fe200078ec0ff */
[----:B------:R-:W-:Y:S01]  /*dd00*/  IMAD.U32 R54, R6, 0x10000, RZ ;  /* 0x0001000006367824 */ /* 0x000fe200078e00ff */
[C---:B------:R-:W-:Y:S01]  /*dd10*/  LOP3.LUT R57, R7.reuse, 0xffff0000, RZ, 0xc0, !PT ;  /* 0xffff000007397812 */ /* 0x040fe200078ec0ff */
[----:B------:R-:W-:-:S02]  /*dd20*/  IMAD.U32 R56, R7, 0x10000, RZ ;  /* 0x0001000007387824 */ /* 0x000fc400078e00ff */
[CC--:B------:R-:W-:Y:S01]  /*dd30*/  FMUL.FTZ R60, R55.reuse, R58.reuse ;  /* 0x0000003a373c7220 */ /* 0x0c0fe20000410000 */
[----:B------:R-:W-:Y:S01]  /*dd40*/  FMUL.FTZ R61, R55, R59 ;  /* 0x0000003b373d7220 */ /* 0x000fe20000410000 */
[C---:B------:R-:W-:Y:S01]  /*dd50*/  FMUL.FTZ R55, R57.reuse, R101 ;  /* 0x0000006539377220 */ /* 0x040fe20000410000 */
[----:B------:R-:W-:Y:S02]  /*dd60*/  IMAD.U32 R6, R4, 0x10000, RZ ;  /* 0x0001000004067824 */ /* 0x000fe400078e00ff */
[----:B------:R-:W-:Y:S01]  /*dd70*/  FFMA.FTZ R109, R54, R59, R60 ;  /* 0x0000003b366d7223 */ /* 0x000fe2000001003c */
[-C--:B------:R-:W-:Y:S01]  /*dd80*/  FMUL.FTZ R59, R57, R103.reuse ;  /* 0x00000067393b7220 */ /* 0x080fe20000410000 */
[----:B------:R-:W-:Y:S01]  /*dd90*/  FFMA.FTZ R103, R56, R103, -R55 ;  /* 0x0000006738677223 */ /* 0x000fe20000010837 */
[C---:B------:R-:W-:Y:S01]  /*dda0*/  IMAD.U32 R7, R5.reuse, 0x10000, RZ ;  /* 0x0001000005077824 */ /* 0x040fe200078e00ff */
[----:B------:R-:W-:Y:S01]  /*ddb0*/  LOP3.LUT R4, R4, 0xffff0000, RZ, 0xc0, !PT ;  /* 0xffff000004047812 */ /* 0x000fe200078ec0ff */
[----:B------:R-:W-:Y:S01]  /*ddc0*/  IMAD.U32 R57, R100, 0x10000, RZ ;  /* 0x0001000064397824 */ /* 0x000fe200078e00ff */
[----:B------:R-:W-:Y:S01]  /*ddd0*/  LOP3.LUT R5, R5, 0xffff0000, RZ, 0xc0, !PT ;  /* 0xffff000005057812 */ /* 0x000fe200078ec0ff */
[----:B------:R-:W-:Y:S01]  /*dde0*/  IMAD.U32 R55, R102, 0x10000, RZ ;  /* 0x0001000066377824 */ /* 0x000fe200078e00ff */
[----:B------:R-:W-:Y:S01]  /*ddf0*/  LOP3.LUT R100, R100, 0xffff0000, RZ, 0xc0, !PT ;  /* 0xffff000064647812 */ /* 0x000fe200078ec0ff */
[----:B------:R-:W-:Y:S01]  /*de00*/  FFMA.FTZ R58, R54, R58, -R61 ;  /* 0x0000003a363a7223 */ /* 0x000fe2000001083d */
[----:B------:R-:W-:Y:S01]  /*de10*/  LOP3.LUT R102, R102, 0xffff0000, RZ, 0xc0, !PT ;  /* 0xffff000066667812 */ /* 0x000fe200078ec0ff */
        /* <DEDUP_REMOVED lines=14> */
.L_x_1706:
[----:B------:R-:W-:Y:S05]  /*df00*/  BSYNC B2 ;  /* 0x0000000000027941 */ /* 0x000fea0003800000 */
.L_x_1705:
[----:B------:R-:W-:Y:S04]  /*df10*/  BSSY B2, `(.L_x_1707) ;  /* 0x0000030000027945 */ /* 0x000fe80003800000 */
[----:B------:R-:W-:Y:S05]  /*df20*/  @P2 BRA `(.L_x_1708) ;  /* 0x0000000000b82947 */ /* 0x000fea0003800000 */
[----:B01----:R-:W0:Y:S01]  /*df30*/  LDS.128 R4, [R3+0x10400] ;  /* 0x0104000003047984 */ /* 0x003e220000000c00 */
        /* <DEDUP_REMOVED lines=45> */
.L_x_1708:
[----:B------:R-:W-:Y:S05]  /*e210*/  BSYNC B2 ;  /* 0x0000000000027941 */ /* 0x000fea0003800000 */
.L_x_1707:
[----:B------:R-:W-:Y:S04]  /*e220*/  BSSY B2, `(.L_x_1709) ;  /* 0x0000030000027945 */ /* 0x000fe80003800000 */
[----:B------:R-:W-:Y:S05]  /*e230*/  @P3 BRA `(.L_x_1710) ;  /* 0x0000000000b83947 */ /* 0x000fea0003800000 */
[----:B012---:R-:W0:Y:S01]  /*e240*/  LDS.128 R4, [R0+0x4000] ;  /* 0x0040000000047984 */ /* 0x007e220000000c00 */
[----:B------:R-:W-:Y:S02]  /*e250*/  SHF.R.U64 R48, R48, 0x10, R49 ;  /* 0x0000001030307819 */ /* 0x000fe40000001231 */
[----:B------:R-:W-:Y:S02]  /*e260*/  SHF.R.U64 R46, R46, 0x10, R47 ;  /* 0x000000102e2e7819 */ /* 0x000fe4000000122f */
[----:B------:R-:W-:Y:S02]  /*e270*/  SHF.R.U32.HI R49, RZ, 0x10, R49 ;  /* 0x00000010ff317819 */ /* 0x000fe40000011631 */
[----:B------:R-:W-:Y:S02]  /*e280*/  SHF.R.U32.HI R47, RZ, 0x10, R47 ;  /* 0x00000010ff2f7819 */ /* 0x000fe4000001162f */
[----:B------:R-:W-:Y:S02]  /*e290*/  PRMT R86, R86, 0x5410, R49 ;  /* 0x0000541056567816 */ /* 0x000fe40000000031 */
[----:B------:R-:W-:-:S02]  /*e2a0*/  PRMT R84, R84, 0x5410, R47 ;  /* 0x0000541054547816 */ /* 0x000fc4000000002f */
[----:B------:R-:W-:Y:S01]  /*e2b0*/  PRMT R83, R83, 0x5410, R46 ;  /* 0x0000541053537816 */ /* 0x000fe2000000002e */
[C---:B------:R-:W-:Y:S01]  /*e2c0*/  IMAD.U32 R50, R86.reuse, 0x10000, RZ ;  /* 0x0001000056327824 */ /* 0x040fe200078e00ff */
[----:B------:R-:W-:Y:S01]  /*e2d0*/  LOP3.LUT R86, R86, 0xffff0000, RZ, 0xc0, !PT ;  /* 0xffff000056567812 */ /* 0x000fe200078ec0ff */
[C---:B------:R-:W-:Y:S01]  /*e2e0*/  IMAD.U32 R51, R84.reuse, 0x10000, RZ ;  /* 0x0001000054337824 */ /* 0x040fe200078e00ff */
[----:B------:R-:W-:Y:S02]  /*e2f0*/  LOP3.LUT R84, R84, 0xffff0000, RZ, 0xc0, !PT ;  /* 0xffff000054547812 */ /* 0x000fe400078ec0ff */
[----:B------:R-:W-:Y:S02]  /*e300*/  PRMT R85, R85, 0x5410, R48 ;  /* 0x0000541055557816 */ /* 0x000fe40000000030 */
[C---:B0-----:R-:W-:Y:S01]  /*e310*/  LOP3.LUT R47, R6.reuse, 0xffff0000, RZ, 0xc0, !PT ;  /* 0xffff0000062f7812 */ /* 0x041fe200078ec0ff */
[----:B------:R-:W-:Y:S01]  /*e320*/  IMAD.U32 R46, R6, 0x10000, RZ ;  /* 0x00010000062e7824 */ /* 0x000fe200078e00ff */
[C---:B------:R-:W-:Y:S01]  /*e330*/  LOP3.LUT R49, R7.reuse, 0xffff0000, RZ, 0xc0, !PT ;  /* 0xffff000007317812 */ /* 0x040fe200078ec0ff */
[----:B------:R-:W-:-:S02]  /*e340*/  IMAD.U32 R48, R7, 0x10000, RZ ;  /* 0x0001000007307824 */ /* 0x000fc400078e00ff */
[C---:B------:R-:W-:Y:S01]  /*e350*/  FMUL.FTZ R52, R47.reuse, R50 ;  /* 0x000000322f347220 */ /* 0x040fe20000410000 */
[-C--:B------:R-:W-:Y:S01]  /*e360*/  FMUL.FTZ R53, R47, R51.reuse ;  /* 0x000000332f357220 */ /* 0x080fe20000410000 */
[----:B------:R-:W-:Y:S01]  /*e370*/  FMUL.FTZ R47, R49, R84 ;  /* 0x00000054312f7220 */ /* 0x000fe20000410000 */
[----:B------:R-:W-:Y:S02]  /*e380*/  IMAD.U32 R6, R4, 0x10000, RZ ;  /* 0x0001000004067824 */ /* 0x000fe400078e00ff */
[C---:B------:R-:W-:Y:S01]  /*e390*/  FFMA.FTZ R55, R46.reuse, R51, R52 ;  /* 0x000000332e377223 */ /* 0x040fe20000010034 */
[----:B------:R-:W-:Y:S02]  /*e3a0*/  IMAD.U32 R7, R5, 0x10000, RZ ;  /* 0x0001000005077824 */ /* 0x000fe400078e00ff */
[----:B------:R-:W-:Y:S01]  /*e3b0*/  FFMA.FTZ R54, R46, R50, -R53 ;  /* 0x000000322e367223 */ /* 0x000fe20000010835 */
[-C--:B------:R-:W-:Y:S01]  /*e3c0*/  FMUL.FTZ R51, R49, R86.reuse ;  /* 0x0000005631337220 */ /* 0x080fe20000410000 */
[----:B------:R-:W-:Y:S01]  /*e3d0*/  LOP3.LUT R4, R4, 0xffff0000, RZ, 0xc0, !PT ;  /* 0xffff000004047812 */ /* 0x000fe200078ec0ff */
[C---:B------:R-:W-:Y:S01]  /*e3e0*/  FFMA.FTZ R86, R48.reuse, R86, -R47 ;  /* 0x0000005630567223 */ /* 0x040fe2000001082f */
[----:B------:R-:W-:Y:S01]  /*e3f0*/  LOP3.LUT R5, R5, 0xffff0000, RZ, 0xc0, !PT ;  /* 0xffff000005057812 */ /* 0x000fe200078ec0ff */
[C---:B------:R-:W-:Y:S01]  /*e400*/  IMAD.U32 R49, R83.reuse, 0x10000, RZ ;  /* 0x0001000053317824 */ /* 0x040fe200078e00ff */
[----:B------:R-:W-:Y:S01]  /*e410*/  LOP3.LUT R50, R83, 0xffff0000, RZ, 0xc0, !PT ;  /* 0xffff000053327812 */ /* 0x000fe200078ec0ff */
[C---:B------:R-:W-:Y:S01]  /*e420*/  IMAD.U32 R47, R85.reuse, 0x10000, RZ ;  /* 0x00010000552f7824 */ /* 0x040fe200078e00ff */
        /* <DEDUP_REMOVED lines=15> */
.L_x_1710:
[----:B------:R-:W-:Y:S05]  /*e520*/  BSYNC B2 ;  /* 0x0000000000027941 */ /* 0x000fea0003800000 */
.L_x_1709:
[----:B------:R-:W-:Y:S04]  /*e530*/  BSSY B2, `(.L_x_1711) ;  /* 0x0000030000027945 */ /* 0x000fe80003800000 */
[----:B------:R-:W-:Y:S05]  /*e540*/  @P4 BRA `(.L_x_1712) ;  /* 0x0000000000b84947 */ /* 0x000fea0003800000 */
[----:B0123--:R-:W0:Y:S01]  /*e550*/  LDS.128 R4, [R3+0x14400] ;  /* 0x0144000003047984 */ /* 0x00fe220000000c00 */
        /* <DEDUP_REMOVED lines=45> */
.L_x_1712:
[----:B------:R-:W-:Y:S05]  /*e830*/  BSYNC B2 ;  /* 0x0000000000027941 */ /* 0x000fea0003800000 */
.L_x_1711:
[----:B------:R-:W-:Y:S05]  /*e840*/  @P5 BRA `(.L_x_1702) ;  /* 0x0000000000b85947 */ /* 0x000fea0003800000 */
[----:B01234-:R-:W0:Y:S01]  /*e850*/  LDS.128 R4, [R0+0x8000] ;  /* 0x0080000000047984 */ /* 0x01fe220000000c00 */
        /* <DEDUP_REMOVED lines=16> */
[C---:B------:R-:W-:Y:S01]  /*e960*/  FMUL.FTZ R44, R37.reuse, R42 ;  /* 0x0000002a252c7220 */ /* 0x040fe20000410000 */
        /* <DEDUP_REMOVED lines=28> */
.L_x_1702:
[----:B------:R-:W-:Y:S05]  /*eb30*/  BSYNC B1 ;  /* 0x0000000000017941 */ /* 0x000fea0003800000 */
.L_x_1701:
        /* <DEDUP_REMOVED lines=58> */
.L_x_1715:
[----:B------:R-:W-:Y:S05]  /*eee0*/  BSYNC B1 ;  /* 0x0000000000017941 */ /* 0x000fea0003800000 */
.L_x_1714:
[----:B------:R-:W-:Y:S04]  /*eef0*/  BSSY B1, `(.L_x_1716) ;  /* 0x0000030000017945 */ /* 0x000fe80003800000 */
[----:B------:R-:W-:Y:S05]  /*ef00*/  @P1 BRA `(.L_x_1717) ;  /* 0x0000000000b81947 */ /* 0x000fea0003800000 */
[----:B0-----:R-:W0:Y:S01]  /*ef10*/  LDS.128 R4, [R0+0x2000] ;  /* 0x0020000000047984 */ /* 0x001e220000000c00 */
[----:B------:R-:W-:Y:S02]  /*ef20*/  SHF.R.U64 R34, R34, 0x10, R35 ;  /* 0x0000001022227819 */ /* 0x000fe40000001223 */
[----:B------:R-:W-:Y:S02]  /*ef30*/  SHF.R.U64 R30, R32, 0x10, R33 ;  /* 0x00000010201e7819 */ /* 0x000fe40000001221 */
[----:B------:R-:W-:Y:S02]  /*ef40*/  SHF.R.U32.HI R35, RZ, 0x10, R35 ;  /* 0x00000010ff237819 */ /* 0x000fe40000011623 */
        /* <DEDUP_REMOVED lines=42> */
.L_x_1717:
[----:B------:R-:W-:Y:S05]  /*f1f0*/  BSYNC B1 ;  /* 0x0000000000017941 */ /* 0x000fea0003800000 */
.L_x_1716:
        /* <DEDUP_REMOVED lines=23> */
[C---:B------:R-:W-:Y:S01]  /*f370*/  FFMA.FTZ R35, R26.reuse, R31, R34 ;  /* 0x0000001f1a237223 */ /* 0x040fe20000010022 */
[----:B------:R-:W-:Y:S01]  /*f380*/  FMUL.FTZ R31, R29, R96 ;  /* 0x000000601d1f7220 */ /* 0x000fe20000410000 */
[C---:B------:R-:W-:Y:S02]  /*f390*/  IMAD.U32 R7, R5.reuse, 0x10000, RZ ;  /* 0x0001000005077824 */ /* 0x040fe400078e00ff */
[----:B------:R-:W-:Y:S01]  /*f3a0*/  FFMA.FTZ R32, R26, R30, -R33 ;  /* 0x0000001e1a207223 */ /* 0x000fe20000010821 */
[----:B------:R-:W-:Y:S01]  /*f3b0*/  IMAD.U32 R29, R90, 0x10000, RZ ;  /* 0x000100005a1d7824 */ /* 0x000fe200078e00ff */
[----:B------:R-:W-:Y:S01]  /*f3c0*/  LOP3.LUT R4, R4, 0xffff0000, RZ, 0xc0, !PT ;  /* 0xffff000004047812 */ /* 0x000fe200078ec0ff */
[----:B------:R-:W-:Y:S01]  /*f3d0*/  FFMA.FTZ R96, R28, R96, -R27 ;  /* 0x000000601c607223 */ /* 0x000fe2000001081b */
[----:B------:R-:W-:Y:S01]  /*f3e0*/  LOP3.LUT R5, R5, 0xffff0000, RZ, 0xc0, !PT ;  /* 0xffff000005057812 */ /* 0x000fe200078ec0ff */
[C---:B------:R-:W-:Y:S01]  /*f3f0*/  IMAD.U32 R27, R95.reuse, 0x10000, RZ ;  /* 0x000100005f1b7824 */ /* 0x040fe200078e00ff */
        /* <DEDUP_REMOVED lines=16> */
.L_x_1719:
[----:B------:R-:W-:Y:S05]  /*f500*/  BSYNC B1 ;  /* 0x0000000000017941 */ /* 0x000fea0003800000 */
.L_x_1718:
[----:B------:R-:W-:Y:S04]  /*f510*/  BSSY B1, `(.L_x_1720) ;  /* 0x0000030000017945 */ /* 0x000fe80003800000 */
[----:B------:R-:W-:Y:S05]  /*f520*/  @P3 BRA `(.L_x_1721) ;  /* 0x0000000000b83947 */ /* 0x000fea0003800000 */
[----:B012---:R-:W0:Y:S01]  /*f530*/  LDS.128 R4, [R0+0x6000] ;  /* 0x0060000000047984 */ /* 0x007e220000000c00 */
        /* <DEDUP_REMOVED lines=45> */
.L_x_1721:
[----:B------:R-:W-:Y:S05]  /*f810*/  BSYNC B1 ;  /* 0x0000000000017941 */ /* 0x000fea0003800000 */
.L_x_1720:
[----:B------:R-:W-:Y:S04]  /*f820*/  BSSY B1, `(.L_x_1722) ;  /* 0x0000030000017945 */ /* 0x000fe80003800000 */
[----:B------:R-:W-:Y:S05]  /*f830*/  @P4 BRA `(.L_x_1723) ;  /* 0x0000000000b84947 */ /* 0x000fea0003800000 */
[----:B0123--:R-:W0:Y:S01]  /*f840*/  LDS.128 R4, [R3+0x16400] ;  /* 0x0164000003047984 */ /* 0x00fe220000000c00 */
        /* <DEDUP_REMOVED lines=16> */
[CC--:B------:R-:W-:Y:S01]  /*f950*/  FMUL.FTZ R24, R13.reuse, R20.reuse ;  /* 0x000000140d187220 */ /* 0x0c0fe20000410000 */
[----:B------:R-:W-:Y:S01]  /*f960*/  FMUL.FTZ R25, R13, R21 ;  /* 0x000000150d197220 */ /* 0x000fe20000410000 */
        /* <DEDUP_REMOVED lines=27> */
.L_x_1723:
[----:B------:R-:W-:Y:S05]  /*fb20*/  BSYNC B1 ;  /* 0x0000000000017941 */ /* 0x000fea0003800000 */
.L_x_1722:
[----:B------:R-:W-:Y:S05]  /*fb30*/  @P5 BRA `(.L_x_1713) ;  /* 0x0000003800e05947 */ /* 0x000fea0003800000 */
[----:B01234-:R-:W0:Y:S01]  /*fb40*/  LDS.128 R4, [R0+0xa000] ;  /* 0x00a0000000047984 */ /* 0x01fe220000000c00 */
        /* <DEDUP_REMOVED lines=13> */
[C---:B------:R-:W-:Y:S01]  /*fc20*/  IMAD.U32 R10, R7.reuse, 0x10000, RZ ;  /* 0x00010000070a7824 */ /* 0x040fe200078e00ff */
[----:B------:R-:W-:Y:S01]  /*fc30*/  LOP3.LUT R7, R7, 0xffff0000, RZ, 0xc0, !PT ;  /* 0xffff000007077812 */ /* 0x000fe200078ec0ff */
[----:B------:R-:W-:-:S02]  /*fc40*/  IMAD.U32 R8, R6, 0x10000, RZ ;  /* 0x0001000006087824 */ /* 0x000fc400078e00ff */
[CC--:B------:R-:W-:Y:S01]  /*fc50*/  FMUL.FTZ R13, R9.reuse, R12.reuse ;  /* 0x0000000c090d7220 */ /* 0x0c0fe20000410000 */
[----:B------:R-:W-:Y:S01]  /*fc60*/  FMUL.FTZ R9, R9, R11 ;  /* 0x0000000b09097220 */ /* 0x000fe20000410000 */
[C---:B------:R-:W-:Y:S01]  /*fc70*/  FMUL.FTZ R21, R7.reuse, R63 ;  /* 0x0000003f07157220 */ /* 0x040fe20000410000 */
[----:B------:R-:W-:Y:S02]  /*fc80*/  IMAD.U32 R3, R4, 0x10000, RZ ;  /* 0x0001000004037824 */ /* 0x000fe400078e00ff */
[C---:B------:R-:W-:Y:S01]  /*fc90*/  FFMA.FTZ R14, R8.reuse, R11, -R13 ;  /* 0x0000000b080e7223 */ /* 0x040fe2000001080d */
[----:B------:R-:W-:Y:S01]  /*fca0*/  FFMA.FTZ R15, R8, R12, R9 ;  /* 0x0000000c080f7223 */ /* 0x000fe20000010009 */
[-C--:B------:R-:W-:Y:S01]  /*fcb0*/  FMUL.FTZ R9, R7, R65.reuse ;  /* 0x0000004107097220 */ /* 0x080fe20000410000 */
        /* <DEDUP_REMOVED lines=21> */
[----:B------:R0:W-:Y:S01]  /*fe10*/  STS.128 [R0+0xa000], R4 ;  /* 0x00a0000400007388 */ /* 0x0001e20000000c00 */
[----:B------:R-:W-:Y:S05]  /*fe20*/  BRA `(.L_x_1713) ;  /* 0x0000003800247947 */ /* 0x000fea0003800000 */
.L_x_1692:
[----:B------:R-:W2:Y:S01]  /*fe30*/  LDC R64, c[0x0][0x448] ;  /* 0x00011200ff407b82 */ /* 0x000ea20000000800 */
[----:B------:R-:W-:Y:S01]  /*fe40*/  IMAD R3, R210, 0x40, R69 ;  /* 0x00000040d2037824 */ /* 0x000fe200078e0245 */
[----:B------:R-:W-:Y:S01]  /*fe50*/  ULDC.64 UR4, c[0x0][0x3f8] ;  /* 0x0000fe0000047ab9 */ /* 0x000fe20000000a00 */
[----:B------:R-:W-:Y:S01]  /*fe60*/  ULDC.64 UR6, c[0x0][0x408] ;  /* 0x0001020000067ab9 */ /* 0x000fe20000000a00 */
[----:B------:R-:W-:Y:S02]  /*fe70*/  IMAD.MOV.U32 R4, RZ, RZ, R24 ;  /* 0x000000ffff047224 */ /* 0x000fe400078e0018 */
[----:B------:R-:W-:Y:S02]  /*fe80*/  IMAD.MOV.U32 R6, RZ, RZ, R140 ;  /* 0x000000ffff067224 */ /* 0x000fe400078e008c */
[----:B------:R-:W-:Y:S01]  /*fe90*/  IMAD.MOV.U32 R7, RZ, RZ, R29 ;  /* 0x000000ffff077224 */ /* 0x000fe200078e001d */
        /* <DEDUP_REMOVED lines=27> */
.L_x_2042:
        /* <DEDUP_REMOVED lines=9> */
[----:B0-----:R-:W-:Y:S02]  /*100e0*/  CS2R R32, SRZ ;  /* 0x0000000000207805 */ /* 0x001fe4000001ff00 */
[----:B------:R-:W-:Y:S02]  /*100f0*/  CS2R R34, SRZ ;  /* 0x0000000000227805 */ /* 0x000fe4000001ff00 */
[----:B-1----:R-:W-:Y:S02]  /*10100*/  CS2R R28, SRZ ;  /* 0x00000000001c7805 */ /* 0x002fe4000001ff00 */
[----:B------:R-:W-:-:S02]  /*10110*/  CS2R R30, SRZ ;  /* 0x00000000001e7805 */ /* 0x000fc4000001ff00 */
[----:B------:R-:W-:Y:S02]  /*10120*/  CS2R R24, SRZ ;  /* 0x0000000000187805 */ /* 0x000fe4000001ff00 */
[----:B------:R-:W-:Y:S01]  /*10130*/  CS2R R26, SRZ ;  /* 0x00000000001a7805 */ /* 0x000fe2000001ff00 */
[----:B------:R-:W-:Y:S06]  /*10140*/  @P0 BRA `(.L_x_1726) ;  /* 0x0000000000980947 */ /* 0x000fec0003800000 */
[----:B------:R-:W-:Y:S01]  /*10150*/  ULDC UR4, c[0x0][0x3f4] ;  /* 0x0000fd0000047ab9 */ /* 0x000fe20000000800 */
[----:B----4-:R-:W-:Y:S01]  /*10160*/  IMAD.MOV.U32 R8, RZ, RZ, R0 ;  /* 0x000000ffff087224 */ /* 0x010fe200078e0000 */
[----:B------:R-:W-:Y:S01]  /*10170*/  ISETP.GE.AND P2, PT, R18, UR4, PT ;  /* 0x0000000412007c0c */ /* 0x000fe2000bf46270 */
[----:B---3--:R-:W-:Y:S01]  /*10180*/  IMAD.MOV.U32 R9, RZ, RZ, R3 ;  /* 0x000000ffff097224 */ /* 0x008fe200078e0003 */
[----:B------:R-:W-:Y:S01]  /*10190*/  ISETP.GE.AND P3, PT, R167, UR4, PT ;  /* 0x00000004a7007c0c */ /* 0x000fe2000bf66270 */
[----:B------:R-:W-:Y:S01]  /*101a0*/  IMAD.MOV.U32 R24, RZ, RZ, R14 ;  /* 0x000000ffff187224 */ /* 0x000fe200078e000e */
[----:B------:R-:W-:Y:S01]  /*101b0*/  ISETP.GE.AND P4, PT, R168, UR4, PT ;  /* 0x00000004a8007c0c */ /* 0x000fe2000bf86270 */
[----:B------:R-:W-:Y:S01]  /*101c0*/  IMAD.MOV.U32 R25, RZ, RZ, R7 ;  /* 0x000000ffff197224 */ /* 0x000fe200078e0007 */
[----:B------:R-:W-:Y:S02]  /*101d0*/  CS2R R28, SRZ ;  /* 0x00000000001c7805 */ /* 0x000fe4000001ff00 */
[----:B------:R-:W-:-:S02]  /*101e0*/  CS2R R30, SRZ ;  /* 0x00000000001e7805 */ /* 0x000fc4000001ff00 */
        /* <DEDUP_REMOVED lines=10> */
[----:B------:R-:W-:Y:S02]  /*10290*/  CS2R R36, SRZ ;  /* 0x0000000000247805 */ /* 0x000fe4000001ff00 */
[----:B------:R-:W-:Y:S02]  /*102a0*/  CS2R R38, SRZ ;  /* 0x0000000000267805 */ /* 0x000fe4000001ff00 */
[----:B------:R-:W-:Y:S01]  /*102b0*/  CS2R R32, SRZ ;  /* 0x0000000000207805 */ /* 0x000fe2000001ff00 */
[----:B------:R-:W-:Y:S01]  /*102c0*/  @!P3 IMAD.WIDE R14, R15, 0x2, R24 ;  /* 0x000000020f0eb825 */ /* 0x000fe200078e0218 */
[----:B------:R-:W-:Y:S02]  /*102d0*/  CS2R R34, SRZ ;  /* 0x0000000000227805 */ /* 0x000fe4000001ff00 */
[----:B------:R-:W-:-:S02]  /*102e0*/  CS2R R44, SRZ ;  /* 0x00000000002c7805 */ /* 0x000fc4000001ff00 */
[----:B------:R-:W-:Y:S01]  /*102f0*/  CS2R R46, SRZ ;  /* 0x00000000002e7805 */ /* 0x000fe2000001ff00 */
[----:B------:R-:W-:Y:S01]  /*10300*/  @!P4 IMAD.WIDE R8, R27, 0x2, R24 ;  /* 0x000000021b08c825 */ /* 0x000fe200078e0218 */
[----:B------:R-:W-:Y:S02]  /*10310*/  CS2R R24, SRZ ;  /* 0x0000000000187805 */ /* 0x000fe4000001ff00 */
[----:B------:R-:W-:Y:S01]  /*10320*/  CS2R R26, SRZ ;  /* 0x00000000001a7805 */ /* 0x000fe2000001ff00 */
[----:B------:R0:W5:Y:S01]  /*10330*/  @!P3 LD.E.128 R28, desc[UR60][R10.64] ;  /* 0x0000003c0a1cb980 */ /* 0x000162000c101d00 */
[--C-:B------:R-:W-:Y:S02]  /*10340*/  @!P2 IMAD.X R5, R3, 0x1, R0.reuse, P0 ;  /* 0x000000010305a824 */ /* 0x100fe400000e0600 */
[----:B------:R-:W-:Y:S01]  /*10350*/  @!P2 IMAD.X R7, R7, 0x1, R0, P1 ;  /* 0x000000010707a824 */ /* 0x000fe200008e0600 */
[----:B------:R0:W5:Y:S04]  /*10360*/  @!P3 LD.E.128 R40, desc[UR60][R14.64] ;  /* 0x0000003c0e28b980 */ /* 0x000168000c101d00 */
[----:B------:R0:W5:Y:S04]  /*10370*/  @!P4 LD.E.128 R24, desc[UR60][R12.64] ;  /* 0x0000003c0c18c980 */ /* 0x000168000c101d00 */
[----:B------:R0:W5:Y:S04]  /*10380*/  @!P4 LD.E.128 R36, desc[UR60][R8.64] ;  /* 0x0000003c0824c980 */ /* 0x000168000c101d00 */
[----:B------:R0:W5:Y:S04]  /*10390*/  @!P2 LD.E.128 R32, desc[UR60][R4.64] ;  /* 0x0000003c0420a980 */ /* 0x000168000c101d00 */
[----:B------:R0:W5:Y:S02]  /*103a0*/  @!P2 LD.E.128 R44, desc[UR60][R6.64] ;  /* 0x0000003c062ca980 */ /* 0x000164000c101d00 */
.L_x_1726:
[----:B------:R-:W-:Y:S05]  /*103b0*/  BSYNC B1 ;  /* 0x0000000000017941 */ /* 0x000fea0003800000 */
.L_x_1725:
[----:B0----5:R-:W-:Y:S01]  /*103c0*/  IMAD.MOV.U32 R4, RZ, RZ, R46 ;  /* 0x000000ffff047224 */ /* 0x021fe200078e002e */
[----:B------:R-:W-:Y:S01]  /*103d0*/  UMOV UR4, 0xffffffff ;  /* 0xffffffff00047882 */ /* 0x000fe20000000000 */
[----:B------:R-:W-:Y:S02]  /*103e0*/  IMAD.MOV.U32 R5, RZ, RZ, R47 ;  /* 0x000000ffff057224 */ /* 0x000fe400078e002f */
[----:B----4-:R-:W-:Y:S01]  /*103f0*/  IMAD.MOV.U32 R0, RZ, RZ, R44 ;  /* 0x000000ffff007224 */ /* 0x010fe200078e002c */
[----:B------:R-:W-:Y:S01]  /*10400*/  PRMT R71, R71, 0x5410, R4 ;  /* 0x0000541047477816 */ /* 0x000fe20000000004 */
[----:B---3--:R-:W-:Y:S01]  /*10410*/  IMAD.MOV.U32 R3, RZ, RZ, R45 ;  /* 0x000000ffff037224 */ /* 0x008fe200078e002d */
        /* <DEDUP_REMOVED lines=41> */
[----:B------:R-:W-:Y:S02]  /*106b0*/  CS2R R4, SRZ ;  /* 0x0000000000047805 */ /* 0x000fe4000001ff00 */
[----:B------:R-:W-:Y:S02]  /*106c0*/  PRMT R88, R0, 0x7610, R88 ;  /* 0x0000761000587816 */ /* 0x000fe40000000058 */
[----:B------:R-:W-:Y:S01]  /*106d0*/  PRMT R89, R3, 0x7610, R89 ;  /* 0x0000761003597816 */ /* 0x000fe20000000059 */
[----:B------:R-:W-:Y:S06]  /*106e0*/  BRA.DIV UR4, `(.L_x_1727) ;  /* 0x000001b604847947 */ /* 0x000fec000b800000 */
[----:B------:R0:W1:Y:S04]  /*106f0*/  SHFL.IDX PT, R0, R21, 0x1, 0x1c1f ;  /* 0x003c1f0015007f89 */ /* 0x00006800000e0000 */
[----:B------:R0:W3:Y:S04]  /*10700*/  SHFL.IDX PT, R3, R20, 0x1, 0x1c1f ;  /* 0x003c1f0014037f89 */ /* 0x0000e800000e0000 */
[----:B--2---:R-:W2:Y:S04]  /*10710*/  SHFL.IDX PT, R61, R61, 0x1, 0x1c1f ;  /* 0x003c1f003d3d7f89 */ /* 0x004ea800000e0000 */
[----:B0-----:R-:W4:Y:S02]  /*10720*/  SHFL.IDX PT, R62, R62, 0x1, 0x1c1f ;  /* 0x003c1f003e3e7f89 */ /* 0x001f2400000e0000 */
.L_x_2048:
[----:B------:R-:W-:Y:S01]  /*10730*/  VIADD R69, R69, 0x40 ;  /* 0x0000004045457836 */ /* 0x000fe20000000000 */
        /* <DEDUP_REMOVED lines=14> */
[----:B------:R-:W-:Y:S01]  /*10820*/  ULDC UR4, c[0x0][0x3f4] ;  /* 0x0000fd0000047ab9 */ /* 0x000fe20000000800 */
[----:B---3--:R-:W-:Y:S01]  /*10830*/  IMAD.MOV.U32 R6, RZ, RZ, R3 ;  /* 0x000000ffff067224 */ /* 0x008fe200078e0003 */
[----:B------:R-:W-:Y:S01]  /*10840*/  ISETP.GE.AND P2, PT, R18, UR4, PT ;  /* 0x0000000412007c0c */ /* 0x000fe2000bf46270 */
[----:B-1----:R-:W-:Y:S01]  /*10850*/  IMAD.MOV.U32 R7, RZ, RZ, R0 ;  /* 0x000000ffff077224 */ /* 0x002fe200078e0000 */
[----:B------:R-:W-:Y:S01]  /*10860*/  ISETP.GE.AND P3, PT, R167, UR4, PT ;  /* 0x00000004a7007c0c */ /* 0x000fe2000bf66270 */
[----:B----4-:R-:W-:Y:S01]  /*10870*/  IMAD.MOV.U32 R8, RZ, RZ, R62 ;  /* 0x000000ffff087224 */ /* 0x010fe200078e003e */
[----:B------:R-:W-:Y:S01]  /*10880*/  ISETP.GE.AND P4, PT, R168, UR4, PT ;  /* 0x00000004a8007c0c */ /* 0x000fe2000bf86270 */
[----:B--2---:R-:W-:Y:S01]  /*10890*/  IMAD.MOV.U32 R9, RZ, RZ, R61 ;  /* 0x000000ffff097224 */ /* 0x004fe200078e003d */
[----:B------:R-:W-:Y:S02]  /*108a0*/  CS2R R52, SRZ ;  /* 0x0000000000347805 */ /* 0x000fe4000001ff00 */
        /* <DEDUP_REMOVED lines=29> */
.L_x_1729:
[----:B------:R-:W-:Y:S05]  /*10a80*/  BSYNC B1 ;  /* 0x0000000000017941 */ /* 0x000fea0003800000 */
.L_x_1728:
[----:B-1----:R-:W-:Y:S01]  /*10a90*/  LEA.HI R0, R209, R209, RZ, 0x1 ;  /* 0x000000d1d1007211 */ /* 0x002fe200078f08ff */
[----:B---3-5:R-:W-:Y:S01]  /*10aa0*/  IMAD.MOV.U32 R3, RZ, RZ, R4 ;  /* 0x000000ffff037224 */ /* 0x028fe200078e0004 */
[----:B------:R-:W-:Y:S01]  /*10ab0*/  VIADDMNMX R69, R64, -R188, 0x80, PT ;  /* 0x0000008040457446 */ /* 0x000fe200038009bc */
[----:B------:R-:W-:Y:S01]  /*10ac0*/  IMAD.MOV.U32 R20, RZ, RZ, R5 ;  /* 0x000000ffff147224 */ /* 0x000fe200078e0005 */
[----:B------:R-:W-:Y:S01]  /*10ad0*/  LOP3.LUT R0, R0, 0xfffffffe, RZ, 0xc0, !PT ;  /* 0xfffffffe00007812 */ /* 0x000fe200078ec0ff */
[----:B------:R-:W-:Y:S01]  /*10ae0*/  IMAD.MOV.U32 R21, RZ, RZ, R7 ;  /* 0x000000ffff157224 */ /* 0x000fe200078e0007 */
[----:B------:R-:W-:Y:S01]  /*10af0*/  PRMT R92, R3, 0x7610, R92 ;  /* 0x00007610035c7816 */ /* 0x000fe2000000005c */
[----:B------:R-:W-:Y:S01]  /*10b00*/  IMAD.MOV.U32 R3, RZ, RZ, R6 ;  /* 0x000000ffff037224 */ /* 0x000fe200078e0006 */
[----:B------:R-:W-:Y:S01]  /*10b10*/  PRMT R93, R20, 0x7610, R93 ;  /* 0x00007610145d7816 */ /* 0x000fe2000000005d */
[----:B------:R-:W-:Y:S01]  /*10b20*/  IMAD.IADD R0, R209, 0x1, -R0 ;  /* 0x00000001d1007824 */ /* 0x000fe200078e0a00 */
[----:B------:R-:W-:Y:S01]  /*10b30*/  PRMT R95, R21, 0x7610, R95 ;  /* 0x00007610155f7816 */ /* 0x000fe2000000005f */
[----:B------:R-:W-:Y:S01]  /*10b40*/  IMAD.MOV.U32 R60, RZ, RZ, R48 ;  /* 0x000000ffff3c7224 */ /* 0x000fe200078e0030 */
[----:B------:R-:W-:Y:S01]  /*10b50*/  PRMT R94, R3, 0x7610, R94 ;  /* 0x00007610035e7816 */ /* 0x000fe2000000005e */
[----:B----4-:R-:W-:Y:S01]  /*10b60*/  IMAD.MOV.U32 R62, RZ, RZ, R49 ;  /* 0x000000ffff3e7224 */ /* 0x010fe200078e0031 */
[----:B--2---:R-:W-:Y:S01]  /*10b70*/  SHF.L.U32 R61, R0, 0x1f, RZ ;  /* 0x0000001f003d7819 */ /* 0x004fe200000006ff */
[----:B------:R-:W-:Y:S01]  /*10b80*/  IMAD.MOV.U32 R63, RZ, RZ, R50 ;  /* 0x000000ffff3f7224 */ /* 0x000fe200078e0032 */
[----:B------:R-:W-:Y:S01]  /*10b90*/  PRMT R96, R60, 0x7610, R96 ;  /* 0x000076103c607816 */ /* 0x000fe20000000060 */
[----:B------:R-:W-:Y:S01]  /*10ba0*/  IMAD.MOV.U32 R3, RZ, RZ, R8 ;  /* 0x000000ffff037224 */ /* 0x000fe200078e0008 */
[----:B------:R-:W0:Y:S01]  /*10bb0*/  SYNCS.PHASECHK.TRANS64.TRYWAIT P0, [R2+URZ+0x2a800], R61 ;  /* 0x02a8003d020075a7 */ /* 0x000e22000800017f */
        /* <DEDUP_REMOVED lines=21> */
[----:B------:R-:W-:Y:S01]  /*10d10*/  BSSY B1, `(.L_x_1730) ;  /* 0x000000e000017945 */ /* 0x000fe20003800000 */
        /* <DEDUP_REMOVED lines=9> */
[----:B------:R-:W-:-:S02]  /*10db0*/  ISETP.GE.AND P1, PT, R174, R69, PT ;  /* 0x00000045ae00720c */ /* 0x000fc40003f26270 */
[----:B------:R-:W-:Y:S02]  /*10dc0*/  PRMT R70, R63, 0x7610, R70 ;  /* 0x000076103f467816 */ /* 0x000fe40000000046 */
[----:B------:R-:W-:Y:S01]  /*10dd0*/  PRMT R71, R64, 0x7610, R71 ;  /* 0x0000761040477816 */ /* 0x000fe20000000047 */
[----:B0-----:R-:W-:Y:S08]  /*10de0*/  @!P0 BRA `(.L_x_1731) ;  /* 0x000001b000388947 */ /* 0x001ff00003800000 */
.L_x_2049:
[----:B------:R-:W-:Y:S05]  /*10df0*/  BSYNC B1 ;  /* 0x0000000000017941 */ /* 0x000fea0003800000 */
.L_x_1730:
[----:B------:R-:W-:Y:S01]  /*10e00*/  BSSY B1, `(.L_x_1732) ;  /* 0x0000147000017945 */ /* 0x000fe20003800000 */
[----:B------:R-:W-:Y:S02]  /*10e10*/  PRMT R73, R60, 0x7610, R73 ;  /* 0x000076103c497816 */ /* 0x000fe40000000049 */
[----:B------:R-:W-:Y:S01]  /*10e20*/  PRMT R74, R62, 0x7610, R74 ;  /* 0x000076103e4a7816 */ /* 0x000fe2000000004a */
[----:B------:R-:W-:Y:S06]  /*10e30*/  @P1 BRA `(.L_x_1733) ;  /* 0x00000014000c1947 */ /* 0x000fec0003800000 */
[----:B------:R-:W1:Y:S01]  /*10e40*/  LDC R83, c[0x0][0x3f4] ;  /* 0x0000fd00ff537b82 */ /* 0x000e620000000800 */
[----:B------:R-:W-:Y:S01]  /*10e50*/  BSSY B2, `(.L_x_1734) ;  /* 0x000006f000027945 */ /* 0x000fe20003800000 */
[-C--:B-1----:R-:W-:Y:S02]  /*10e60*/  ISETP.GE.AND P0, PT, R18, R83.reuse, PT ;  /* 0x000000531200720c */ /* 0x082fe40003f06270 */
[-C--:B------:R-:W-:Y:S02]  /*10e70*/  ISETP.GE.AND P1, PT, R167, R83.reuse, PT ;  /* 0x00000053a700720c */ /* 0x080fe40003f26270 */
[----:B------:R-:W-:-:S09]  /*10e80*/  ISETP.GE.AND P2, PT, R168, R83, PT ;  /* 0x00000053a800720c */ /* 0x000fd20003f46270 */
[----:B------:R-:W-:Y:S05]  /*10e90*/  @P0 BRA `(.L_x_1735) ;  /* 0x0000000400a80947 */ /* 0x000fea0003800000 */
[----:B------:R-:W-:Y:S02]  /*10ea0*/  LEA.HI R62, R83, R210, RZ, 0x1d ;  /* 0x000000d2533e7211 */ /* 0x000fe400078fe8ff */
[----:B0-----:R-:W-:Y:S02]  /*10eb0*/  LOP3.LUT R61, R185, 0x38, R18, 0xf8, !PT ;  /* 0x00000038b93d7812 */ /* 0x001fe400078ef812 */
[----:B------:R-:W-:Y:S01]  /*10ec0*/  SHF.R.S32.HI R63, RZ, 0x1f, R62 ;  /* 0x0000001fff3f7819 */ /* 0x000fe2000001143e */
[----:B------:R-:W-:Y:S01]  /*10ed0*/  IMAD.SHL.U32 R64, R62, 0x8, RZ ;  /* 0x000000083e407824 */ /* 0x000fe200078e00ff */
[----:B------:R-:W-:Y:S02]  /*10ee0*/  LOP3.LUT R60, R61, R186, RZ, 0x3c, !PT ;  /* 0x000000ba3d3c7212 */ /* 0x000fe400078e3cff */
[----:B------:R-:W-:Y:S02]  /*10ef0*/  LEA.HI R62, R63, R62, RZ, 0x3 ;  /* 0x0000003e3f3e7211 */ /* 0x000fe400078f18ff */
[----:B------:R-:W-:Y:S01]  /*10f00*/  LOP3.LUT R63, R185, 0x38, R64, 0xf8, !PT ;  /* 0x00000038b93f7812 */ /* 0x000fe200078ef840 */
[----:B------:R-:W-:Y:S01]  /*10f10*/  IMAD.IADD R61, R187, 0x1, R60 ;  /* 0x00000001bb3d7824 */ /* 0x000fe200078e023c */
[----:B------:R-:W-:Y:S01]  /*10f20*/  SHF.R.U64 R116, R32, 0x10, R33 ;  /* 0x0000001020747819 */ /* 0x000fe20000001221 */
[----:B------:R-:W-:Y:S01]  /*10f30*/  IMAD.SHL.U32 R62, R62, 0x400, RZ ;  /* 0x000004003e3e7824 */ /* 0x000fe200078e00ff */
[----:B------:R-:W-:Y:S01]  /*10f40*/  LOP3.LUT R63, R63, R186, RZ, 0x3c, !PT ;  /* 0x000000ba3f3f7212 */ /* 0x000fe200078e3cff */
[----:B------:R-:W-:Y:S01]  /*10f50*/  IMAD R100, R61, 0x2, R2 ;  /* 0x000000023d647824 */ /* 0x000fe200078e0202 */
[----:B------:R-:W-:-:S02]  /*10f60*/  SHF.R.U64 R115, R44, 0x10, R45 ;  /* 0x000000102c737819 */ /* 0x000fc4000000122d */
[----:B------:R-:W-:Y:S02]  /*10f70*/  LOP3.LUT R62, R62, 0x7fffe000, RZ, 0xc0, !PT ;  /* 0x7fffe0003e3e7812 */ /* 0x000fe400078ec0ff */
[----:B------:R-:W-:Y:S02]  /*10f80*/  SHF.R.U32.HI R32, RZ, 0x10, R35 ;  /* 0x00000010ff207819 */ /* 0x000fe40000011623 */
[----:B------:R-:W-:Y:S02]  /*10f90*/  IADD3 R101, R63, R62, R187 ;  /* 0x0000003e3f657210 */ /* 0x000fe40007ffe0bb */
[----:B------:R-:W0:Y:S01]  /*10fa0*/  LDS.128 R60, [R100+0xc400] ;  /* 0x00c40000643c7984 */ /* 0x000e220000000c00 */
[----:B------:R-:W-:Y:S02]  /*10fb0*/  SHF.R.U32.HI R113, RZ, 0x10, R45 ;  /* 0x00000010ff717819 */ /* 0x000fe4000001162d */
[----:B------:R-:W-:Y:S01]  /*10fc0*/  IMAD R101, R101, 0x2, R2 ;  /* 0x0000000265657824 */ /* 0x000fe200078e0202 */
[----:B------:R-:W-:-:S02]  /*10fd0*/  SHF.R.U32.HI R45, RZ, 0x10, R47 ;  /* 0x00000010ff2d7819 */ /* 0x000fc4000001162f */
[----:B------:R-:W-:Y:S02]  /*10fe0*/  PRMT R111, R111, 0x5410, R116 ;  /* 0x000054106f6f7816 */ /* 0x000fe40000000074 */
[----:B------:R-:W1:Y:S01]  /*10ff0*/  LDS.128 R64, [R101+0xc400] ;  /* 0x00c4000065407984 */ /* 0x000e620000000c00 */
[----:B------:R-:W-:Y:S02]  /*11000*/  SHF.R.U32.HI R114, RZ, 0x10, R33 ;  /* 0x00000010ff727819 */ /* 0x000fe40000011621 */
[----:B------:R-:W-:Y:S02]  /*11010*/  SHF.R.U64 R33, R34, 0x10, R35 ;  /* 0x0000001022217819 */ /* 0x000fe40000001223 */
[----:B------:R-:W-:Y:S02]  /*11020*/  PRMT R112, R112, 0x5410, R115 ;  /* 0x0000541070707816 */ /* 0x000fe40000000073 */
[----:B------:R-:W-:Y:S02]  /*11030*/  PRMT R35, R73, 0x5432, R32 ;  /* 0x0000543249237816 */ /* 0x000fe40000000020 */
[----:B------:R-:W-:Y:S01]  /*11040*/  PRMT R110, R110, 0x5410, R113 ;  /* 0x000054106e6e7816 */ /* 0x000fe20000000071 */
[----:B------:R-:W-:Y:S01]  /*11050*/  IMAD.U32 R122, R112, 0x10000, RZ ;  /* 0x00010000707a7824 */ /* 0x000fe200078e00ff */
[----:B------:R-:W-:-:S02]  /*11060*/  SHF.R.U64 R34, R46, 0x10, R47 ;  /* 0x000000102e227819 */ /* 0x000fc4000000122f */
[----:B------:R-:W-:Y:S01]  /*11070*/  PRMT R32, R70, 0x5432, R45 ;  /* 0x0000543246207816 */ /* 0x000fe2000000002d */
[----:B------:R-:W-:Y:S01]  /*11080*/  IMAD.U32 R121, R110, 0x10000, RZ ;  /* 0x000100006e797824 */ /* 0x000fe200078e00ff */
[----:B------:R-:W-:Y:S02]  /*11090*/  PRMT R47, R75, 0x5432, R114 ;  /* 0x000054324b2f7816 */ /* 0x000fe40000000072 */
[----:B------:R-:W-:Y:S01]  /*110a0*/  PRMT R34, R71, 0x5432, R34 ;  /* 0x0000543247227816 */ /* 0x000fe20000000022 */
[----:B------:R-:W-:Y:S01]  /*110b0*/  IMAD.U32 R120, R32, 0x10000, RZ ;  /* 0x0001000020787824 */ /* 0x000fe200078e00ff */
[----:B------:R-:W-:Y:S01]  /*110c0*/  PRMT R33, R74, 0x5432, R33 ;  /* 0x000054324a217816 */ /* 0x000fe20000000021 */
        /* <DEDUP_REMOVED lines=8> */
[C---:B-1----:R-:W-:Y:S01]  /*11150*/  IMAD.U32 R118, R65.reuse, 0x10000, RZ ;  /* 0x0001000041767824 */ /* 0x042fe200078e00ff */
[----:B------:R-:W-:Y:S01]  /*11160*/  LOP3.LUT R115, R65, 0xffff0000, RZ, 0xc0, !PT ;  /* 0xffff000041737812 */ /* 0x000fe200078ec0ff */
[----:B------:R-:W-:Y:S01]  /*11170*/  IMAD.U32 R119, R64, 0x10000, RZ ;  /* 0x0001000040777824 */ /* 0x000fe200078e00ff */
[----:B------:R-:W-:Y:S01]  /*11180*/  LOP3.LUT R61, R66, 0xffff0000, RZ, 0xc0, !PT ;  /* 0xffff0000423d7812 */ /* 0x000fe200078ec0ff */
[----:B------:R-:W-:-:S02]  /*11190*/  IMAD.U32 R65, R111, 0x10000, RZ ;  /* 0x000100006f417824 */ /* 0x000fc400078e00ff */
[----:B------:R-:W-:Y:S01]  /*111a0*/  FMUL.FTZ R124, R118, R121 ;  /* 0x00000079767c7220 */ /* 0x000fe20000410000 */
[----:B------:R-:W-:Y:S01]  /*111b0*/  IMAD.U32 R63, R66, 0x10000, RZ ;  /* 0x00010000423f7824 */ /* 0x000fe200078e00ff */
[C---:B------:R-:W-:Y:S01]  /*111c0*/  LOP3.LUT R66, R67.reuse, 0xffff0000, RZ, 0xc0, !PT ;  /* 0xffff000043427812 */ /* 0x040fe200078ec0ff */
[----:B------:R-:W-:Y:S02]  /*111d0*/  IMAD.U32 R117, R67, 0x10000, RZ ;  /* 0x0001000043757824 */ /* 0x000fe400078e00ff */
[C---:B------:R-:W-:Y:S01]  /*111e0*/  FMUL.FTZ R67, R119.reuse, R65 ;  /* 0x0000004177437220 */ /* 0x040fe20000410000 */
[-C--:B------:R-:W-:Y:S01]  /*111f0*/  FMUL.FTZ R123, R119, R122.reuse ;  /* 0x0000007a777b7220 */ /* 0x080fe20000410000 */
[----:B------:R-:W-:Y:S01]  /*11200*/  IMAD.U32 R119, R47, 0x10000, RZ ;  /* 0x000100002f777824 */ /* 0x000fe200078e00ff */
[----:B------:R-:W-:Y:S01]  /*11210*/  LOP3.LUT R64, R64, 0xffff0000, RZ, 0xc0, !PT ;  /* 0xffff000040407812 */ /* 0x000fe200078ec0ff */
[----:B------:R-:W-:Y:S01]  /*11220*/  FFMA.FTZ R67, R116, R122, R67 ;  /* 0x0000007a74437223 */ /* 0x000fe20000010043 */
[----:B------:R-:W-:-:S02]  /*11230*/  IMAD.U32 R122, R35, 0x10000, RZ ;  /* 0x00010000237a7824 */ /* 0x000fc400078e00ff */
[----:B------:R-:W-:Y:S01]  /*11240*/  FFMA.FTZ R65, R116, R65, -R123 ;  /* 0x0000004174417223 */ /* 0x000fe2000001087b */
[-C--:B------:R-:W-:Y:S01]  /*11250*/  FMUL.FTZ R118, R118, R119.reuse ;  /* 0x0000007776767220 */ /* 0x080fe20000410000 */
[----:B------:R-:W-:Y:S01]  /*11260*/  FFMA.FTZ R116, R113, R119, -R124 ;  /* 0x0000007771747223 */ /* 0x000fe2000001087c */
[C---:B------:R-:W-:Y:S01]  /*11270*/  FMUL.FTZ R123, R117.reuse, R120 ;  /* 0x00000078757b7220 */ /* 0x040fe20000410000 */
[----:B------:R-:W-:Y:S01]  /*11280*/  LOP3.LUT R119, R112, 0xffff0000, RZ, 0xc0, !PT ;  /* 0xffff000070777812 */ /* 0x000fe200078ec0ff */
[-C--:B------:R-:W-:Y:S01]  /*11290*/  FMUL.FTZ R117, R117, R122.reuse ;  /* 0x0000007a75757220 */ /* 0x080fe20000410000 */
[----:B------:R-:W-:Y:S01]  /*112a0*/  LOP3.LUT R111, R111, 0xffff0000, RZ, 0xc0, !PT ;  /* 0xffff00006f6f7812 */ /* 0x000fe200078ec0ff */
[----:B------:R-:W-:Y:S01]  /*112b0*/  FFMA.FTZ R113, R113, R121, R118 ;  /* 0x0000007971717223 */ /* 0x000fe20000010076 */
[C---:B------:R-:W-:Y:S01]  /*112c0*/  FFMA.FTZ R112, R114.reuse, R122, -R123 ;  /* 0x0000007a72707223 */ /* 0x040fe2000001087b */
[----:B------:R-:W-:Y:S01]  /*112d0*/  FFMA.FTZ R114, R114, R120, R117 ;  /* 0x0000007872727223 */ /* 0x000fe20000010075 */
[----:B------:R-:W-:Y:S01]  /*112e0*/  FMUL.FTZ R121, R64, R119 ;  /* 0x0000007740797220 */ /* 0x000fe20000410000 */
[----:B------:R-:W-:Y:S01]  /*112f0*/  LOP3.LUT R117, R110, 0xffff0000, RZ, 0xc0, !PT ;  /* 0xffff00006e757812 */ /* 0x000fe200078ec0ff */
[-C--:B------:R-:W-:Y:S01]  /*11300*/  FMUL.FTZ R123, R64, R111.reuse ;  /* 0x0000006f407b7220 */ /* 0x080fe20000410000 */
[----:B------:R-:W-:Y:S01]  /*11310*/  LOP3.LUT R47, R47, 0xffff0000, RZ, 0xc0, !PT ;  /* 0xffff00002f2f7812 */ /* 0x000fe200078ec0ff */
[----:B------:R-:W-:Y:S01]  /*11320*/  FFMA.FTZ R64, R44, R111, -R121 ;  /* 0x0000006f2c407223 */ /* 0x000fe20000010879 */
[----:B------:R-:W-:-:S02]  /*11330*/  IMAD.U32 R111, R34, 0x10000, RZ ;  /* 0x00010000226f7824 */ /* 0x000fc400078e00ff */
[----:B------:R-:W-:Y:S01]  /*11340*/  FMUL.FTZ R121, R115, R117 ;  /* 0x0000007573797220 */ /* 0x000fe20000410000 */
[----:B------:R-:W-:Y:S02]  /*11350*/  IMAD.U32 R110, R33, 0x10000, RZ ;  /* 0x00010000216e7824 */ /* 0x000fe400078e00ff */
[----:B------:R-:W-:Y:S01]  /*11360*/  FMUL.FTZ R118, R115, R47 ;  /* 0x0000002f73767220 */ /* 0x000fe20000410000 */
[----:B------:R-:W-:Y:S01]  /*11370*/  FMUL.FTZ R115, R63, R111 ;  /* 0x0000006f3f737220 */ /* 0x000fe20000410000 */
[C---:B------:R-:W-:Y:S01]  /*11380*/  FFMA.FTZ R47, R60.reuse, R47, -R121 ;  /* 0x0000002f3c2f7223 */ /* 0x040fe20000010879 */
[----:B------:R-:W-:Y:S01]  /*11390*/  LOP3.LUT R35, R35, 0xffff0000, RZ, 0xc0, !PT ;  /* 0xffff000023237812 */ /* 0x000fe200078ec0ff */
[----:B------:R-:W-:Y:S01]  /*113a0*/  FFMA.FTZ R60, R60, R117, R118 ;  /* 0x000000753c3c7223 */ /* 0x000fe20000010076 */
[-C--:B------:R-:W-:Y:S01]  /*113b0*/  FMUL.FTZ R117, R63, R110.reuse ;  /* 0x0000006e3f757220 */ /* 0x080fe20000410000 */
[----:B------:R-:W-:Y:S01]  /*113c0*/  FFMA.FTZ R63, R46, R110, -R115 ;  /* 0x0000006e2e3f7223 */ /* 0x000fe20000010873 */
[----:B------:R-:W-:Y:S01]  /*113d0*/  LOP3.LUT R110, R34, 0xffff0000, RZ, 0xc0, !PT ;  /* 0xffff0000226e7812 */ /* 0x000fe200078ec0ff */
[----:B------:R-:W-:Y:S01]  /*113e0*/  FFMA.FTZ R44, R44, R119, R123 ;  /* 0x000000772c2c7223 */ /* 0x000fe2000001007b */
[----:B------:R-:W-:Y:S01]  /*113f0*/  LOP3.LUT R34, R33, 0xffff0000, RZ, 0xc0, !PT ;  /* 0xffff000021227812 */ /* 0x000fe200078ec0ff */
[----:B------:R-:W-:Y:S01]  /*11400*/  FFMA.FTZ R46, R46, R111, R117 ;  /* 0x0000006f2e2e7223 */ /* 0x000fe20000010075 */
[----:B------:R-:W-:Y:S01]  /*11410*/  LOP3.LUT R33, R32, 0xffff0000, RZ, 0xc0, !PT ;  /* 0xffff000020217812 */ /* 0x000fe200078ec0ff */
[C---:B------:R-:W-:Y:S01]  /*11420*/  FMUL.FTZ R32, R61.reuse, R110 ;  /* 0x0000006e3d207220 */ /* 0x040fe20000410000 */
[----:B------:R-:W-:Y:S01]  /*11430*/  F2FP.BF16.F32.PACK_AB R44, R44, R67 ;  /* 0x000000432c2c723e */ /* 0x000fe200000010ff */
[----:B------:R-:W-:-:S02]  /*11440*/  FMUL.FTZ R61, R61, R34 ;  /* 0x000000223d3d7220 */ /* 0x000fc40000410000 */
[C---:B------:R-:W-:Y:S01]  /*11450*/  FMUL.FTZ R111, R66.reuse, R33 ;  /* 0x00000021426f7220 */ /* 0x040fe20000410000 */
[-C--:B------:R-:W-:Y:S01]  /*11460*/  FMUL.FTZ R66, R66, R35.reuse ;  /* 0x0000002342427220 */ /* 0x080fe20000410000 */
[C---:B------:R-:W-:Y:S01]  /*11470*/  FFMA.FTZ R34, R45.reuse, R34, -R32 ;  /* 0x000000222d227223 */ /* 0x040fe20000010820 */
[----:B------:R-:W-:Y:S01]  /*11480*/  FFMA.FTZ R61, R45, R110, R61 ;  /* 0x0000006e2d3d7223 */ /* 0x000fe2000001003d */
[C---:B------:R-:W-:Y:S01]  /*11490*/  FFMA.FTZ R35, R62.reuse, R35, -R111 ;  /* 0x000000233e237223 */ /* 0x040fe2000001086f */
[----:B------:R-:W-:Y:S01]  /*114a0*/  FFMA.FTZ R111, R62, R33, R66 ;  /* 0x000000213e6f7223 */ /* 0x000fe20000010042 */
[----:B------:R-:W-:Y:S02]  /*114b0*/  F2FP.BF16.F32.PACK_AB R32, R64, R65 ;  /* 0x000000414020723e */ /* 0x000fe400000010ff */
[----:B------:R-:W-:Y:S02]  /*114c0*/  F2FP.BF16.F32.PACK_AB R33, R47, R116 ;  /* 0x000000742f21723e */ /* 0x000fe400000010ff */
[----:B------:R-:W-:-:S02]  /*114d0*/  F2FP.BF16.F32.PACK_AB R34, R34, R63 ;  /* 0x0000003f2222723e */ /* 0x000fc400000010ff */
[----:B------:R-:W-:Y:S02]  /*114e0*/  F2FP.BF16.F32.PACK_AB R35, R35, R112 ;  /* 0x000000702323723e */ /* 0x000fe400000010ff */
[----:B------:R-:W-:Y:S02]  /*114f0*/  F2FP.BF16.F32.PACK_AB R45, R60, R113 ;  /* 0x000000713c2d723e */ /* 0x000fe400000010ff */
[----:B------:R-:W-:Y:S01]  /*11500*/  F2FP.BF16.F32.PACK_AB R46, R61, R46 ;  /* 0x0000002e3d2e723e */ /* 0x000fe200000010ff */
[----:B------:R1:W-:Y:S01]  /*11510*/  STS.128 [R100+0xc400], R32 ;  /* 0x00c4002064007388 */ /* 0x0003e20000000c00 */
[----:B------:R-:W-:-:S05]  /*11520*/  F2FP.BF16.F32.PACK_AB R47, R111, R114 ;  /* 0x000000726f2f723e */ /* 0x000fca00000010ff */
[----:B------:R1:W-:Y:S02]  /*11530*/  STS.128 [R101+0xc400], R44 ;  /* 0x00c4002c65007388 */ /* 0x0003e40000000c00 */
.L_x_1735:
[----:B------:R-:W-:Y:S05]  /*11540*/  BSYNC B2 ;  /* 0x0000000000027941 */ /* 0x000fea0003800000 */
.L_x_1734:
[----:B------:R-:W-:Y:S04]  /*11550*/  BSSY B2, `(.L_x_1736) ;  /* 0x0000069000027945 */ /* 0x000fe80003800000 */
[----:B------:R-:W-:Y:S05]  /*11560*/  @P1 BRA `(.L_x_1737) ;  /* 0x00000004009c1947 */ /* 0x000fea0003800000 */
[----:B------:R-:W2:Y:S01]  /*11570*/  LDL R67, [R1+0x44] ;  /* 0x0000440001437983 */ /* 0x000ea20000100800 */
[----:B-1----:R-:W-:Y:S02]  /*11580*/  LEA.HI R32, R83, R170, RZ, 0x1d ;  /* 0x000000aa53207211 */ /* 0x002fe400078fe8ff */
[--C-:B0-----:R-:W-:Y:S02]  /*11590*/  SHF.R.U64 R61, R30, 0x10, R31.reuse ;  /* 0x000000101e3d7819 */ /* 0x101fe4000000121f */
[----:B------:R-:W-:Y:S01]  /*115a0*/  SHF.R.S32.HI R33, RZ, 0x1f, R32 ;  /* 0x0000001fff217819 */ /* 0x000fe20000011420 */
[----:B------:R-:W-:Y:S01]  /*115b0*/  IMAD.SHL.U32 R34, R32, 0x8, RZ ;  /* 0x0000000820227824 */ /* 0x000fe200078e00ff */
[----:B------:R-:W-:Y:S02]  /*115c0*/  SHF.R.U32.HI R30, RZ, 0x10, R31 ;  /* 0x00000010ff1e7819 */ /* 0x000fe4000001161f */
[----:B------:R-:W-:Y:S02]  /*115d0*/  LEA.HI R32, R33, R32, RZ, 0x3 ;  /* 0x0000002021207211 */ /* 0x000fe400078f18ff */
[----:B------:R-:W-:-:S02]  /*115e0*/  LOP3.LUT R33, R185, 0x38, R34, 0xf8, !PT ;  /* 0x00000038b9217812 */ /* 0x000fc400078ef822 */
[----:B------:R-:W-:Y:S01]  /*115f0*/  SHF.R.U64 R63, R28, 0x10, R29 ;  /* 0x000000101c3f7819 */ /* 0x000fe2000000121d */
[----:B------:R-:W-:Y:S01]  /*11600*/  IMAD.SHL.U32 R32, R32, 0x400, RZ ;  /* 0x0000040020207824 */ /* 0x000fe200078e00ff */
[----:B------:R-:W-:Y:S02]  /*11610*/  LOP3.LUT R33, R33, R186, RZ, 0x3c, !PT ;  /* 0x000000ba21217212 */ /* 0x000fe400078e3cff */
[----:B------:R-:W-:Y:S02]  /*11620*/  SHF.R.U64 R31, R40, 0x10, R41 ;  /* 0x00000010281f7819 */ /* 0x000fe40000001229 */
[----:B------:R-:W-:Y:S02]  /*11630*/  LOP3.LUT R32, R32, 0x7fffe000, RZ, 0xc0, !PT ;  /* 0x7fffe00020207812 */ /* 0x000fe400078ec0ff */
[----:B------:R-:W-:Y:S02]  /*11640*/  SHF.R.U32.HI R28, RZ, 0x10, R29 ;  /* 0x00000010ff1c7819 */ /* 0x000fe4000001161d */
[----:B------:R-:W-:-:S02]  /*11650*/  IADD3 R45, R33, R32, R187 ;  /* 0x00000020212d7210 */ /* 0x000fc40007ffe0bb */
[----:B------:R-:W-:Y:S02]  /*11660*/  SHF.R.U64 R29, R42, 0x10, R43 ;  /* 0x000000102a1d7819 */ /* 0x000fe4000000122b */
[----:B------:R-:W-:Y:S01]  /*11670*/  PRMT R102, R102, 0x5410, R31 ;  /* 0x0000541066667816 */ /* 0x000fe2000000001f */
[----:B------:R-:W-:Y:S01]  /*11680*/  IMAD R60, R45, 0x2, R2 ;  /* 0x000000022d3c7824 */ /* 0x000fe200078e0202 */
[----:B------:R-:W-:Y:S02]  /*11690*/  SHF.R.U32.HI R40, RZ, 0x10, R41 ;  /* 0x00000010ff287819 */ /* 0x000fe40000011629 */
[----:B------:R-:W-:Y:S02]  /*116a0*/  PRMT R107, R107, 0x5410, R28 ;  /* 0x000054106b6b7816 */ /* 0x000fe4000000001c */
[----:B------:R-:W0:Y:S01]  /*116b0*/  LDS.128 R44, [R60+0xc400] ;  /* 0x00c400003c2c7984 */ /* 0x000e220000000c00 */
[----:B------:R-:W-:Y:S02]  /*116c0*/  PRMT R104, R104, 0x5410, R29 ;  /* 0x0000541068687816 */ /* 0x000fe4000000001d */
[----:B------:R-:W-:Y:S01]  /*116d0*/  PRMT R106, R106, 0x5410, R63 ;  /* 0x000054106a6a7816 */ /* 0x000fe2000000003f */
[----:B------:R-:W-:Y:S01]  /*116e0*/  IMAD.U32 R63, R102, 0x10000, RZ ;  /* 0x00010000663f7824 */ /* 0x000fe200078e00ff */
[----:B------:R-:W-:-:S02]  /*116f0*/  PRMT R108, R108, 0x5410, R61 ;  /* 0x000054106c6c7816 */ /* 0x000fc4000000003d */
[----:B------:R-:W-:Y:S02]  /*11700*/  SHF.R.U32.HI R42, RZ, 0x10, R43 ;  /* 0x00000010ff2a7819 */ /* 0x000fe4000001162b */
[----:B------:R-:W-:Y:S02]  /*11710*/  PRMT R103, R103, 0x5410, R40 ;  /* 0x0000541067677816 */ /* 0x000fe40000000028 */
[----:B------:R-:W-:Y:S02]  /*11720*/  PRMT R109, R109, 0x5410, R30 ;  /* 0x000054106d6d7816 */ /* 0x000fe4000000001e */
[----:B------:R-:W-:Y:S01]  /*11730*/  PRMT R105, R105, 0x5410, R42 ;  /* 0x0000541069697816 */ /* 0x000fe2000000002a */
[C---:B------:R-:W-:Y:S01]  /*11740*/  IMAD.U32 R64, R103.reuse, 0x10000, RZ ;  /* 0x0001000067407824 */ /* 0x040fe200078e00ff */
[----:B------:R-:W-:Y:S02]  /*11750*/  LOP3.LUT R103, R103, 0xffff0000, RZ, 0xc0, !PT ;  /* 0xffff000067677812 */ /* 0x000fe400078ec0ff */
[----:B0-----:R-:W-:Y:S01]  /*11760*/  LOP3.LUT R62, R44, 0xffff0000, RZ, 0xc0, !PT ;  /* 0xffff00002c3e7812 */ /* 0x001fe200078ec0ff */
[----:B------:R-:W-:Y:S01]  /*11770*/  IMAD.U32 R41, R45, 0x10000, RZ ;  /* 0x000100002d297824 */ /* 0x000fe200078e00ff */
[----:B------:R-:W-:Y:S01]  /*11780*/  LOP3.LUT R31, R46, 0xffff0000, RZ, 0xc0, !PT ;  /* 0xffff00002e1f7812 */ /* 0x000fe200078ec0ff */
[----:B------:R-:W-:Y:S01]  /*11790*/  IMAD.U32 R42, R47, 0x10000, RZ ;  /* 0x000100002f2a7824 */ /* 0x000fe200078e00ff */
[----:B------:R-:W-:Y:S01]  /*117a0*/  LOP3.LUT R45, R45, 0xffff0000, RZ, 0xc0, !PT ;  /* 0xffff00002d2d7812 */ /* 0x000fe200078ec0ff */
[----:B------:R-:W-:Y:S01]  /*117b0*/  FMUL.FTZ R66, R41, R64 ;  /* 0x0000004029427220 */ /* 0x000fe20000410000 */
[----:B--2---:R-:W0:Y:S02]  /*117c0*/  LDS.128 R32, [R67] ;  /* 0x0000000043207984 */ /* 0x004e240000000c00 */
[C---:B0-----:R-:W-:Y:S01]  /*117d0*/  IMAD.U32 R29, R34.reuse, 0x10000, RZ ;  /* 0x00010000221d7824 */ /* 0x041fe200078e00ff */
[----:B------:R-:W-:Y:S01]  /*117e0*/  LOP3.LUT R28, R34, 0xffff0000, RZ, 0xc0, !PT ;  /* 0xffff0000221c7812 */ /* 0x000fe200078ec0ff */
[C---:B------:R-:W-:Y:S01]  /*117f0*/  IMAD.U32 R61, R35.reuse, 0x10000, RZ ;  /* 0x00010000233d7824 */ /* 0x040fe200078e00ff */
[----:B------:R-:W-:Y:S01]  /*11800*/  LOP3.LUT R34, R35, 0xffff0000, RZ, 0xc0, !PT ;  /* 0xffff000023227812 */ /* 0x000fe200078ec0ff */
[----:B------:R-:W-:Y:S01]  /*11810*/  IMAD.U32 R35, R44, 0x10000, RZ ;  /* 0x000100002c237824 */ /* 0x000fe200078e00ff */
[C---:B------:R-:W-:Y:S01]  /*11820*/  LOP3.LUT R30, R32.reuse, 0xffff0000, RZ, 0xc0, !PT ;  /* 0xffff0000201e7812 */ /* 0x040fe200078ec0ff */
[----:B------:R-:W-:Y:S01]  /*11830*/  IMAD.U32 R40, R32, 0x10000, RZ ;  /* 0x0001000020287824 */ /* 0x000fe200078e00ff */
[----:B------:R-:W-:Y:S01]  /*11840*/  LOP3.LUT R32, R33, 0xffff0000, RZ, 0xc0, !PT ;  /* 0xffff000021207812 */ /* 0x000fe200078ec0ff */
[----:B------:R-:W-:-:S02]  /*11850*/  IMAD.U32 R44, R106, 0x10000, RZ ;  /* 0x000100006a2c7824 */ /* 0x000fc400078e00ff */
[-C--:B------:R-:W-:Y:S01]  /*11860*/  FMUL.FTZ R65, R35, R63.reuse ;  /* 0x0000003f23417220 */ /* 0x080fe20000410000 */
[----:B------:R-:W-:Y:S02]  /*11870*/  IMAD.U32 R43, R33, 0x10000, RZ ;  /* 0x00010000212b7824 */ /* 0x000fe400078e00ff */
[----:B------:R-:W-:Y:S01]  /*11880*/  IMAD.U32 R33, R46, 0x10000, RZ ;  /* 0x000100002e217824 */ /* 0x000fe200078e00ff */
[----:B------:R-:W-:Y:S01]  /*11890*/  LOP3.LUT R46, R47, 0xffff0000, RZ, 0xc0, !PT ;  /* 0xffff00002f2e7812 */ /* 0x000fe200078ec0ff */
[-C--:B------:R-:W-:Y:S01]  /*118a0*/  FMUL.FTZ R47, R35, R44.reuse ;  /* 0x0000002c232f7220 */ /* 0x080fe20000410000 */
[C---:B------:R-:W-:Y:S01]  /*118b0*/  FFMA.FTZ R35, R40.reuse, R44, -R65 ;  /* 0x0000002c28237223 */ /* 0x040fe20000010841 */
[C---:B------:R-:W-:Y:S01]  /*118c0*/  IMAD.U32 R44, R107.reuse, 0x10000, RZ ;  /* 0x000100006b2c7824 */ /* 0x040fe200078e00ff */
[----:B------:R-:W-:Y:S01]  /*118d0*/  LOP3.LUT R107, R107, 0xffff0000, RZ, 0xc0, !PT ;  /* 0xffff00006b6b7812 */ /* 0x000fe200078ec0ff */
[----:B------:R-:W-:Y:S02]  /*118e0*/  IMAD.U32 R65, R105, 0x10000, RZ ;  /* 0x0001000069417824 */ /* 0x000fe400078e00ff */
[----:B------:R-:W-:Y:S01]  /*118f0*/  FFMA.FTZ R40, R40, R63, R47 ;  /* 0x0000003f28287223 */ /* 0x000fe2000001002f */
[----:B------:R-:W-:-:S02]  /*11900*/  IMAD.U32 R47, R109, 0x10000, RZ ;  /* 0x000100006d2f7824 */ /* 0x000fc400078e00ff */
[-C--:B------:R-:W-:Y:S01]  /*11910*/  FMUL.FTZ R100, R41, R44.reuse ;  /* 0x0000002c29647220 */ /* 0x080fe20000410000 */
[C---:B------:R-:W-:Y:S01]  /*11920*/  FFMA.FTZ R41, R43.reuse, R44, -R66 ;  /* 0x0000002c2b297223 */ /* 0x040fe20000010842 */
[----:B------:R-:W-:Y:S01]  /*11930*/  FMUL.FTZ R44, R42, R65 ;  /* 0x000000412a2c7220 */ /* 0x000fe20000410000 */
[----:B------:R-:W-:Y:S01]  /*11940*/  LOP3.LUT R63, R102, 0xffff0000, RZ, 0xc0, !PT ;  /* 0xffff0000663f7812 */ /* 0x000fe200078ec0ff */
[-C--:B------:R-:W-:Y:S01]  /*11950*/  FMUL.FTZ R66, R42, R47.reuse ;  /* 0x0000002f2a427220 */ /* 0x080fe20000410000 */
[----:B------:R-:W-:Y:S01]  /*11960*/  FFMA.FTZ R43, R43, R64, R100 ;  /* 0x000000402b2b7223 */ /* 0x000fe20000010064 */
[C---:B------:R-:W-:Y:S01]  /*11970*/  FFMA.FTZ R42, R61.reuse, R47, -R44 ;  /* 0x0000002f3d2a7223 */ /* 0x040fe2000001082c */
[----:B------:R-:W-:Y:S01]  /*11980*/  LOP3.LUT R47, R106, 0xffff0000, RZ, 0xc0, !PT ;  /* 0xffff00006a2f7812 */ /* 0x000fe200078ec0ff */
[----:B------:R-:W-:Y:S01]  /*11990*/  FFMA.FTZ R44, R61, R65, R66 ;  /* 0x000000413d2c7223 */ /* 0x000fe20000010042 */
[----:B------:R-:W-:Y:S01]  /*119a0*/  FMUL.FTZ R61, R62, R63 ;  /* 0x0000003f3e3d7220 */ /* 0x000fe20000410000 */
[----:B------:R-:W-:Y:S01]  /*119b0*/  FMUL.FTZ R100, R45, R107 ;  /* 0x0000006b2d647220 */ /* 0x000fe20000410000 */
[----:B------:R-:W-:-:S02]  /*119c0*/  IMAD.U32 R64, R104, 0x10000, RZ ;  /* 0x0001000068407824 */ /* 0x000fc400078e00ff */
[-C--:B------:R-:W-:Y:S01]  /*119d0*/  FMUL.FTZ R65, R62, R47.reuse ;  /* 0x0000002f3e417220 */ /* 0x080fe20000410000 */
[----:B------:R-:W-:Y:S01]  /*119e0*/  FFMA.FTZ R66, R30, R47, -R61 ;  /* 0x0000002f1e427223 */ /* 0x000fe2000001083d */
[----:B------:R-:W-:Y:S01]  /*119f0*/  FMUL.FTZ R47, R45, R103 ;  /* 0x000000672d2f7220 */ /* 0x000fe20000410000 */
[----:B------:R-:W-:Y:S02]  /*11a00*/  IMAD.U32 R62, R108, 0x10000, RZ ;  /* 0x000100006c3e7824 */ /* 0x000fe400078e00ff */
[----:B------:R-:W-:Y:S01]  /*11a10*/  FFMA.FTZ R65, R30, R63, R65 ;  /* 0x0000003f1e417223 */ /* 0x000fe20000010041 */
[C---:B------:R-:W-:Y:S01]  /*11a20*/  FFMA.FTZ R100, R32.reuse, R103, R100 ;  /* 0x0000006720647223 */ /* 0x040fe20000010064 */
[----:B------:R-:W-:Y:S01]  /*11a30*/  FFMA.FTZ R30, R32, R107, -R47 ;  /* 0x0000006b201e7223 */ /* 0x000fe2000001082f */
[C---:B------:R-:W-:Y:S01]  /*11a40*/  FMUL.FTZ R102, R33.reuse, R64 ;  /* 0x0000004021667220 */ /* 0x040fe20000410000 */
[----:B------:R-:W-:Y:S01]  /*11a50*/  FMUL.FTZ R32, R33, R62 ;  /* 0x0000003e21207220 */ /* 0x000fe20000410000 */
[----:B------:R-:W-:-:S02]  /*11a60*/  LOP3.LUT R104, R104, 0xffff0000, RZ, 0xc0, !PT ;  /* 0xffff000068687812 */ /* 0x000fc400078ec0ff */
[----:B------:R-:W-:Y:S01]  /*11a70*/  LOP3.LUT R105, R105, 0xffff0000, RZ, 0xc0, !PT ;  /* 0xffff000069697812 */ /* 0x000fe200078ec0ff */
[C---:B------:R-:W-:Y:S01]  /*11a80*/  FFMA.FTZ R102, R29.reuse, R62, -R102 ;  /* 0x0000003e1d667223 */ /* 0x040fe20000010866 */
[----:B------:R-:W-:Y:S01]  /*11a90*/  LOP3.LUT R108, R108, 0xffff0000, RZ, 0xc0, !PT ;  /* 0xffff00006c6c7812 */ /* 0x000fe200078ec0ff */
[----:B------:R-:W-:Y:S01]  /*11aa0*/  FFMA.FTZ R64, R29, R64, R32 ;  /* 0x000000401d407223 */ /* 0x000fe20000010020 */
[----:B------:R-:W-:Y:S01]  /*11ab0*/  LOP3.LUT R109, R109, 0xffff0000, RZ, 0xc0, !PT ;  /* 0xffff00006d6d7812 */ /* 0x000fe200078ec0ff */
[C---:B------:R-:W-:Y:S01]  /*11ac0*/  FMUL.FTZ R29, R31.reuse, R104 ;  /* 0x000000681f1d7220 */ /* 0x040fe20000410000 */
[C---:B------:R-:W-:Y:S01]  /*11ad0*/  FMUL.FTZ R47, R46.reuse, R105 ;  /* 0x000000692e2f7220 */ /* 0x040fe20000410000 */
[----:B------:R-:W-:Y:S01]  /*11ae0*/  FMUL.FTZ R33, R31, R108 ;  /* 0x0000006c1f217220 */ /* 0x000fe20000410000 */
[----:B------:R-:W-:Y:S01]  /*11af0*/  F2FP.BF16.F32.PACK_AB R32, R65, R40 ;  /* 0x000000284120723e */ /* 0x000fe200000010ff */
[-C--:B------:R-:W-:Y:S01]  /*11b00*/  FMUL.FTZ R46, R46, R109.reuse ;  /* 0x0000006d2e2e7220 */ /* 0x080fe20000410000 */
        /* <DEDUP_REMOVED lines=13> */
.L_x_1737:
[----:B------:R-:W-:Y:S05]  /*11be0*/  BSYNC B2 ;  /* 0x0000000000027941 */ /* 0x000fea0003800000 */
.L_x_1736:
[----:B------:R-:W-:Y:S05]  /*11bf0*/  @P2 BRA `(.L_x_1733) ;  /* 0x00000004009c2947 */ /* 0x000fea0003800000 */
[----:B------:R-:W3:Y:S01]  /*11c00*/  LDL R43, [R1+0x3c] ;  /* 0x00003c00012b7983 */ /* 0x000ee20000100800 */
[----:B------:R-:W-:Y:S02]  /*11c10*/  LEA.HI R83, R83, R171, RZ, 0x1d ;  /* 0x000000ab53537211 */ /* 0x000fe400078fe8ff */
[----:B------:R-:W-:Y:S02]  /*11c20*/  SHF.R.U64 R41, R24, 0x10, R25 ;  /* 0x0000001018297819 */ /* 0x000fe40000001219 */
[----:B--2---:R-:W-:Y:S01]  /*11c30*/  SHF.R.S32.HI R30, RZ, 0x1f, R83 ;  /* 0x0000001fff1e7819 */ /* 0x004fe20000011453 */
[----:B------:R-:W-:Y:S01]  /*11c40*/  IMAD.SHL.U32 R28, R83, 0x8, RZ ;  /* 0x00000008531c7824 */ /* 0x000fe200078e00ff */
[----:B-1----:R-:W-:Y:S02]  /*11c50*/  SHF.R.U32.HI R44, RZ, 0x10, R25 ;  /* 0x00000010ff2c7819 */ /* 0x002fe40000011619 */
[----:B------:R-:W-:Y:S02]  /*11c60*/  LEA.HI R30, R30, R83, RZ, 0x3 ;  /* 0x000000531e1e7211 */ /* 0x000fe400078f18ff */
[----:B------:R-:W-:-:S02]  /*11c70*/  LOP3.LUT R29, R185, 0x38, R28, 0xf8, !PT ;  /* 0x00000038b91d7812 */ /* 0x000fc400078ef81c */
[----:B------:R-:W-:Y:S01]  /*11c80*/  SHF.R.U64 R25, R26, 0x10, R27 ;  /* 0x000000101a197819 */ /* 0x000fe2000000121b */
[----:B------:R-:W-:Y:S01]  /*11c90*/  IMAD.SHL.U32 R30, R30, 0x400, RZ ;  /* 0x000004001e1e7824 */ /* 0x000fe200078e00ff */
[----:B------:R-:W-:Y:S02]  /*11ca0*/  LOP3.LUT R29, R29, R186, RZ, 0x3c, !PT ;  /* 0x000000ba1d1d7212 */ /* 0x000fe400078e3cff */
[----:B------:R-:W-:Y:S02]  /*11cb0*/  SHF.R.U64 R26, R36, 0x10, R37 ;  /* 0x00000010241a7819 */ /* 0x000fe40000001225 */
[----:B------:R-:W-:Y:S02]  /*11cc0*/  LOP3.LUT R30, R30, 0x7fffe000, RZ, 0xc0, !PT ;  /* 0x7fffe0001e1e7812 */ /* 0x000fe400078ec0ff */
[----:B------:R-:W-:Y:S02]  /*11cd0*/  SHF.R.U64 R24, R38, 0x10, R39 ;  /* 0x0000001026187819 */ /* 0x000fe40000001227 */
[----:B------:R-:W-:-:S02]  /*11ce0*/  IADD3 R33, R29, R30, R187 ;  /* 0x0000001e1d217210 */ /* 0x000fc40007ffe0bb */
[----:B------:R-:W-:Y:S02]  /*11cf0*/  PRMT R90, R90, 0x5410, R25 ;  /* 0x000054105a5a7816 */ /* 0x000fe40000000019 */
[----:B------:R-:W-:Y:S01]  /*11d00*/  PRMT R87, R87, 0x5410, R26 ;  /* 0x0000541057577816 */ /* 0x000fe2000000001a */
[----:B------:R-:W-:Y:S01]  /*11d10*/  IMAD R40, R33, 0x2, R2 ;  /* 0x0000000221287824 */ /* 0x000fe200078e0202 */
[----:B------:R-:W-:Y:S02]  /*11d20*/  SHF.R.U32.HI R42, RZ, 0x10, R27 ;  /* 0x00000010ff2a7819 */ /* 0x000fe4000001161b */
[----:B------:R-:W-:Y:S02]  /*11d30*/  PRMT R85, R85, 0x5410, R24 ;  /* 0x0000541055557816 */ /* 0x000fe40000000018 */
[----:B------:R-:W1:Y:S01]  /*11d40*/  LDS.128 R32, [R40+0xc400] ;  /* 0x00c4000028207984 */ /* 0x000e620000000c00 */
[----:B------:R-:W-:Y:S02]  /*11d50*/  PRMT R88, R88, 0x5410, R41 ;  /* 0x0000541058587816 */ /* 0x000fe40000000029 */
[----:B------:R-:W-:Y:S01]  /*11d60*/  PRMT R89, R89, 0x5410, R44 ;  /* 0x0000541059597816 */ /* 0x000fe2000000002c */
[----:B------:R-:W-:Y:S01]  /*11d70*/  IMAD.U32 R44, R87, 0x10000, RZ ;  /* 0x00010000572c7824 */ /* 0x000fe200078e00ff */
[----:B------:R-:W-:-:S02]  /*11d80*/  SHF.R.U32.HI R37, RZ, 0x10, R37 ;  /* 0x00000010ff257819 */ /* 0x000fc40000011625 */
[----:B------:R-:W-:Y:S02]  /*11d90*/  SHF.R.U32.HI R39, RZ, 0x10, R39 ;  /* 0x00000010ff277819 */ /* 0x000fe40000011627 */
[----:B------:R-:W-:Y:S01]  /*11da0*/  PRMT R91, R91, 0x5410, R42 ;  /* 0x000054105b5b7816 */ /* 0x000fe2000000002a */
[----:B------:R-:W-:Y:S01]  /*11db0*/  IMAD.U32 R42, R88, 0x10000, RZ ;  /* 0x00010000582a7824 */ /* 0x000fe200078e00ff */
[----:B------:R-:W-:Y:S02]  /*11dc0*/  PRMT R86, R86, 0x5410, R37 ;  /* 0x0000541056567816 */ /* 0x000fe40000000025 */
[----:B------:R-:W-:Y:S02]  /*11dd0*/  PRMT R84, R84, 0x5410, R39 ;  /* 0x0000541054547816 */ /* 0x000fe40000000027 */
[----:B------:R-:W-:Y:S01]  /*11de0*/  LOP3.LUT R87, R87, 0xffff0000, RZ, 0xc0, !PT ;  /* 0xffff000057577812 */ /* 0x000fe200078ec0ff */
[C---:B------:R-:W-:Y:S01]  /*11df0*/  IMAD.U32 R46, R86.reuse, 0x10000, RZ ;  /* 0x00010000562e7824 */ /* 0x040fe200078e00ff */
[----:B------:R-:W-:Y:S01]  /*11e00*/  LOP3.LUT R86, R86, 0xffff0000, RZ, 0xc0, !PT ;  /* 0xffff000056567812 */ /* 0x000fe200078ec0ff */
[C---:B-1----:R-:W-:Y:S01]  /*11e10*/  IMAD.U32 R37, R33.reuse, 0x10000, RZ ;  /* 0x0001000021257824 */ /* 0x042fe200078e00ff */
[----:B------:R-:W-:Y:S01]  /*11e20*/  LOP3.LUT R33, R33, 0xffff0000, RZ, 0xc0, !PT ;  /* 0xffff000021217812 */ /* 0x000fe200078ec0ff */
[C---:B------:R-:W-:Y:S01]  /*11e30*/  IMAD.U32 R39, R35.reuse, 0x10000, RZ ;  /* 0x0001000023277824 */ /* 0x040fe200078e00ff */
[----:B------:R-:W-:Y:S01]  /*11e40*/  LOP3.LUT R35, R35, 0xffff0000, RZ, 0xc0, !PT ;  /* 0xffff000023237812 */ /* 0x000fe200078ec0ff */
[----:B------:R-:W-:Y:S01]  /*11e50*/  FMUL.FTZ R64, R37, R46 ;  /* 0x0000002e25407220 */ /* 0x000fe20000410000 */
[C---:B------:R-:W-:Y:S01]  /*11e60*/  IMAD.U32 R38, R34.reuse, 0x10000, RZ ;  /* 0x0001000022267824 */ /* 0x040fe200078e00ff */
[----:B------:R-:W-:Y:S01]  /*11e70*/  LOP3.LUT R34, R34, 0xffff0000, RZ, 0xc0, !PT ;  /* 0xffff000022227812 */ /* 0x000fe200078ec0ff */
[----:B---3--:R-:W1:Y:S02]  /*11e80*/  LDS.128 R28, [R43] ;  /* 0x000000002b1c7984 */ /* 0x008e640000000c00 */
[C---:B-1----:R-:W-:Y:S01]  /*11e90*/  IMAD.U32 R25, R28.reuse, 0x10000, RZ ;  /* 0x000100001c197824 */ /* 0x042fe200078e00ff */
[----:B------:R-:W-:Y:S01]  /*11ea0*/  LOP3.LUT R26, R28, 0xffff0000, RZ, 0xc0, !PT ;  /* 0xffff00001c1a7812 */ /* 0x000fe200078ec0ff */
[C---:B------:R-:W-:Y:S01]  /*11eb0*/  IMAD.U32 R27, R29.reuse, 0x10000, RZ ;  /* 0x000100001d1b7824 */ /* 0x040fe200078e00ff */
[----:B------:R-:W-:Y:S01]  /*11ec0*/  LOP3.LUT R28, R29, 0xffff0000, RZ, 0xc0, !PT ;  /* 0xffff00001d1c7812 */ /* 0x000fe200078ec0ff */
[C---:B------:R-:W-:Y:S01]  /*11ed0*/  IMAD.U32 R29, R30.reuse, 0x10000, RZ ;  /* 0x000100001e1d7824 */ /* 0x040fe200078e00ff */
[----:B------:R-:W-:Y:S01]  /*11ee0*/  LOP3.LUT R24, R30, 0xffff0000, RZ, 0xc0, !PT ;  /* 0xffff00001e187812 */ /* 0x000fe200078ec0ff */
[C---:B------:R-:W-:Y:S01]  /*11ef0*/  IMAD.U32 R36, R31.reuse, 0x10000, RZ ;  /* 0x000100001f247824 */ /* 0x040fe200078e00ff */
[----:B------:R-:W-:Y:S01]  /*11f00*/  LOP3.LUT R30, R31, 0xffff0000, RZ, 0xc0, !PT ;  /* 0xffff00001f1e7812 */ /* 0x000fe200078ec0ff */
[C---:B------:R-:W-:Y:S01]  /*11f10*/  IMAD.U32 R31, R32.reuse, 0x10000, RZ ;  /* 0x00010000201f7824 */ /* 0x040fe200078e00ff */
[----:B------:R-:W-:-:S03]  /*11f20*/  LOP3.LUT R32, R32, 0xffff0000, RZ, 0xc0, !PT ;  /* 0xffff000020207812 */ /* 0x000fc600078ec0ff */
[C---:B------:R-:W-:Y:S01]  /*11f30*/  FMUL.FTZ R60, R31.reuse, R44 ;  /* 0x0000002c1f3c7220 */ /* 0x040fe20000410000 */
[-C--:B------:R-:W-:Y:S01]  /*11f40*/  FMUL.FTZ R62, R31, R42.reuse ;  /* 0x0000002a1f3e7220 */ /* 0x080fe20000410000 */
[C---:B------:R-:W-:Y:S01]  /*11f50*/  IMAD.U32 R31, R84.reuse, 0x10000, RZ ;  /* 0x00010000541f7824 */ /* 0x040fe200078e00ff */
[----:B------:R-:W-:Y:S01]  /*11f60*/  LOP3.LUT R84, R84, 0xffff0000, RZ, 0xc0, !PT ;  /* 0xffff000054547812 */ /* 0x000fe200078ec0ff */
[----:B------:R-:W-:Y:S01]  /*11f70*/  FFMA.FTZ R60, R25, R42, -R60 ;  /* 0x0000002a193c7223 */ /* 0x000fe2000001083c */
[----:B------:R-:W-:Y:S02]  /*11f80*/  IMAD.U32 R42, R89, 0x10000, RZ ;  /* 0x00010000592a7824 */ /* 0x000fe400078e00ff */
[----:B------:R-:W-:Y:S01]  /*11f90*/  FFMA.FTZ R62, R25, R44, R62 ;  /* 0x0000002c193e7223 */ /* 0x000fe2000001003e */
[----:B------:R-:W-:Y:S01]  /*11fa0*/  IMAD.U32 R25, R91, 0x10000, RZ ;  /* 0x000100005b197824 */ /* 0x000fe200078e00ff */
[----:B------:R-:W-:Y:S01]  /*11fb0*/  LOP3.LUT R89, R89, 0xffff0000, RZ, 0xc0, !PT ;  /* 0xffff000059597812 */ /* 0x000fe200078ec0ff */
[-C--:B------:R-:W-:Y:S01]  /*11fc0*/  FMUL.FTZ R44, R37, R42.reuse ;  /* 0x0000002a252c7220 */ /* 0x080fe20000410000 */
[----:B------:R-:W-:Y:S01]  /*11fd0*/  FMUL.FTZ R37, R39, R31 ;  /* 0x0000001f27257220 */ /* 0x000fe20000410000 */
[----:B------:R-:W-:Y:S01]  /*11fe0*/  FFMA.FTZ R64, R27, R42, -R64 ;  /* 0x0000002a1b407223 */ /* 0x000fe20000010840 */
[-C--:B------:R-:W-:Y:S01]  /*11ff0*/  FMUL.FTZ R42, R39, R25.reuse ;  /* 0x00000019272a7220 */ /* 0x080fe20000410000 */
[----:B------:R-:W-:Y:S01]  /*12000*/  FFMA.FTZ R44, R27, R46, R44 ;  /* 0x0000002e1b2c7223 */ /* 0x000fe2000001002c */
[----:B------:R-:W-:Y:S01]  /*12010*/  FFMA.FTZ R41, R36, R25, -R37 ;  /* 0x0000001924297223 */ /* 0x000fe20000010825 */
[----:B------:R-:W-:Y:S01]  /*12020*/  LOP3.LUT R25, R88, 0xffff0000, RZ, 0xc0, !PT ;  /* 0xffff000058197812 */ /* 0x000fe200078ec0ff */
[----:B------:R-:W-:Y:S01]  /*12030*/  FMUL.FTZ R27, R32, R87 ;  /* 0x00000057201b7220 */ /* 0x000fe20000410000 */
[----:B------:R-:W-:Y:S01]  /*12040*/  FFMA.FTZ R42, R36, R31, R42 ;  /* 0x0000001f242a7223 */ /* 0x000fe2000001002a */
[----:B------:R-:W-:Y:S01]  /*12050*/  LOP3.LUT R91, R91, 0xffff0000, RZ, 0xc0, !PT ;  /* 0xffff00005b5b7812 */ /* 0x000fe200078ec0ff */
[----:B------:R-:W-:Y:S01]  /*12060*/  FMUL.FTZ R39, R33, R86 ;  /* 0x0000005621277220 */ /* 0x000fe20000410000 */
[-C--:B------:R-:W-:Y:S01]  /*12070*/  FMUL.FTZ R37, R32, R25.reuse ;  /* 0x0000001920257220 */ /* 0x080fe20000410000 */
[----:B------:R-:W-:Y:S01]  /*12080*/  FFMA.FTZ R31, R26, R25, -R27 ;  /* 0x000000191a1f7223 */ /* 0x000fe2000001081b */
[C---:B------:R-:W-:Y:S01]  /*12090*/  IMAD.U32 R27, R85.reuse, 0x10000, RZ ;  /* 0x00010000551b7824 */ /* 0x040fe200078e00ff */
[----:B------:R-:W-:Y:S01]  /*120a0*/  LOP3.LUT R85, R85, 0xffff0000, RZ, 0xc0, !PT ;  /* 0xffff000055557812 */ /* 0x000fe200078ec0ff */
[----:B------:R-:W-:-:S02]  /*120b0*/  IMAD.U32 R25, R90, 0x10000, RZ ;  /* 0x000100005a197824 */ /* 0x000fc400078e00ff */
[----:B------:R-:W-:Y:S01]  /*120c0*/  FFMA.FTZ R37, R26, R87, R37 ;  /* 0x000000571a257223 */ /* 0x000fe20000010025 */
[C---:B------:R-:W-:Y:S01]  /*120d0*/  FMUL.FTZ R26, R38.reuse, R27 ;  /* 0x0000001b261a7220 */ /* 0x040fe20000410000 */
[----:B------:R-:W-:Y:S01]  /*120e0*/  FMUL.FTZ R33, R33, R89 ;  /* 0x0000005921217220 */ /* 0x000fe20000410000 */
[----:B------:R-:W-:Y:S01]  /*120f0*/  FMUL.FTZ R38, R38, R25 ;  /* 0x0000001926267220 */ /* 0x000fe20000410000 */
[----:B------:R-:W-:Y:S01]  /*12100*/  FFMA.FTZ R39, R28, R89, -R39 ;  /* 0x000000591c277223 */ /* 0x000fe20000010827 */
[C---:B------:R-:W-:Y:S01]  /*12110*/  FFMA.FTZ R26, R29.reuse, R25, -R26 ;  /* 0x000000191d1a7223 */ /* 0x040fe2000001081a */
[----:B------:R-:W-:Y:S01]  /*12120*/  LOP3.LUT R25, R90, 0xffff0000, RZ, 0xc0, !PT ;  /* 0xffff00005a197812 */ /* 0x000fe200078ec0ff */
[----:B------:R-:W-:Y:S01]  /*12130*/  FFMA.FTZ R38, R29, R27, R38 ;  /* 0x0000001b1d267223 */ /* 0x000fe20000010026 */
[C---:B------:R-:W-:Y:S01]  /*12140*/  FMUL.FTZ R27, R34.reuse, R85 ;  /* 0x00000055221b7220 */ /* 0x040fe20000410000 */
[C---:B------:R-:W-:Y:S01]  /*12150*/  FMUL.FTZ R29, R35.reuse, R84 ;  /* 0x00000054231d7220 */ /* 0x040fe20000410000 */
[----:B------:R-:W-:Y:S01]  /*12160*/  FMUL.FTZ R35, R35, R91 ;  /* 0x0000005b23237220 */ /* 0x000fe20000410000 */
[-C--:B------:R-:W-:Y:S01]  /*12170*/  FMUL.FTZ R34, R34, R25.reuse ;  /* 0x0000001922227220 */ /* 0x080fe20000410000 */
        /* <DEDUP_REMOVED lines=15> */
.L_x_1733:
[----:B------:R-:W-:Y:S05]  /*12270*/  BSYNC B1 ;  /* 0x0000000000017941 */ /* 0x000fea0003800000 */
.L_x_1732:
[----:B---3--:R-:W-:-:S05]  /*12280*/  VIADD R24, R174, 0x40 ;  /* 0x00000040ae187836 */ /* 0x008fca0000000000 */
[----:B------:R-:W-:-:S13]  /*12290*/  ISETP.GE.AND P0, PT, R24, R69, PT ;  /* 0x000000451800720c */ /* 0x000fda0003f06270 */
[----:B------:R-:W-:Y:S05]  /*122a0*/  @P0 BRA `(.L_x_1713) ;  /* 0x0000001400040947 */ /* 0x000fea0003800000 */
[----:B-12---:R-:W1:Y:S01]  /*122b0*/  LDC R33, c[0x0][0x3f4] ;  /* 0x0000fd00ff217b82 */ /* 0x006e620000000800 */
[----:B------:R-:W-:Y:S01]  /*122c0*/  BSSY B1, `(.L_x_1738) ;  /* 0x000006d000017945 */ /* 0x000fe20003800000 */
[----:B------:R-:W-:Y:S02]  /*122d0*/  SHF.R.U32.HI R44, RZ, 0x3, R181 ;  /* 0x00000003ff2c7819 */ /* 0x000fe400000116b5 */
[-C--:B-1----:R-:W-:Y:S02]  /*122e0*/  ISETP.GE.AND P0, PT, R18, R33.reuse, PT ;  /* 0x000000211200720c */ /* 0x082fe40003f06270 */
[-C--:B------:R-:W-:Y:S02]  /*122f0*/  ISETP.GE.AND P1, PT, R167, R33.reuse, PT ;  /* 0x00000021a700720c */ /* 0x080fe40003f26270 */
[----:B------:R-:W-:-:S09]  /*12300*/  ISETP.GE.AND P2, PT, R168, R33, PT ;  /* 0x00000021a800720c */ /* 0x000fd20003f46270 */
[----:B------:R-:W-:Y:S05]  /*12310*/  @P0 BRA `(.L_x_1739) ;  /* 0x00000004009c0947 */ /* 0x000fea0003800000 */
[----:B------:R-:W2:Y:S01]  /*12320*/  LDL R46, [R1+0x40] ;  /* 0x00004000012e7983 */ /* 0x000ea20000100800 */
[----:B------:R-:W-:Y:S02]  /*12330*/  LEA.HI R24, R33, R210, RZ, 0x1d ;  /* 0x000000d221187211 */ /* 0x000fe400078fe8ff */
[--C-:B------:R-:W-:Y:S02]  /*12340*/  SHF.R.U64 R35, R4, 0x10, R5.reuse ;  /* 0x0000001004237819 */ /* 0x100fe40000001205 */
[----:B------:R-:W-:Y:S01]  /*12350*/  SHF.R.S32.HI R25, RZ, 0x1f, R24 ;  /* 0x0000001fff197819 */ /* 0x000fe20000011418 */
[----:B------:R-:W-:Y:S01]  /*12360*/  IMAD.SHL.U32 R26, R24, 0x8, RZ ;  /* 0x00000008181a7824 */ /* 0x000fe200078e00ff */
[----:B------:R-:W-:Y:S02]  /*12370*/  SHF.R.U32.HI R4, RZ, 0x10, R5 ;  /* 0x00000010ff047819 */ /* 0x000fe40000011605 */
[----:B------:R-:W-:Y:S02]  /*12380*/  LEA.HI R25, R25, R24, RZ, 0x3 ;  /* 0x0000001819197211 */ /* 0x000fe400078f18ff */
[----:B------:R-:W-:-:S02]  /*12390*/  LOP3.LUT R24, R181, 0x38, R26, 0xf8, !PT ;  /* 0x00000038b5187812 */ /* 0x000fc400078ef81a */
[--C-:B------:R-:W-:Y:S01]  /*123a0*/  SHF.R.U64 R5, R6, 0x10, R7.reuse ;  /* 0x0000001006057819 */ /* 0x100fe20000001207 */
[----:B------:R-:W-:Y:S01]  /*123b0*/  IMAD.SHL.U32 R25, R25, 0x400, RZ ;  /* 0x0000040019197824 */ /* 0x000fe200078e00ff */
[----:B------:R-:W-:Y:S02]  /*123c0*/  LOP3.LUT R24, R24, R44, RZ, 0x3c, !PT ;  /* 0x0000002c18187212 */ /* 0x000fe400078e3cff */
[----:B------:R-:W-:Y:S02]  /*123d0*/  SHF.R.U32.HI R6, RZ, 0x10, R7 ;  /* 0x00000010ff067819 */ /* 0x000fe40000011607 */
[----:B------:R-:W-:Y:S02]  /*123e0*/  LOP3.LUT R25, R25, 0x7fffe000, RZ, 0xc0, !PT ;  /* 0x7fffe00019197812 */ /* 0x000fe400078ec0ff */
[----:B------:R-:W-:Y:S02]  /*123f0*/  SHF.R.U64 R39, R48, 0x10, R49 ;  /* 0x0000001030277819 */ /* 0x000fe40000001231 */
[----:B------:R-:W-:-:S02]  /*12400*/  IADD3 R29, R24, R25, R201 ;  /* 0x00000019181d7210 */ /* 0x000fc40007ffe0c9 */
[----:B------:R-:W-:Y:S02]  /*12410*/  PRMT R92, R92, 0x5410, R35 ;  /* 0x000054105c5c7816 */ /* 0x000fe40000000023 */
[----:B------:R-:W-:Y:S01]  /*12420*/  PRMT R93, R93, 0x5410, R4 ;  /* 0x000054105d5d7816 */ /* 0x000fe20000000004 */
[----:B------:R-:W-:Y:S01]  /*12430*/  IMAD R32, R29, 0x2, R2 ;  /* 0x000000021d207824 */ /* 0x000fe200078e0202 */
[----:B------:R-:W-:Y:S02]  /*12440*/  PRMT R94, R94, 0x5410, R5 ;  /* 0x000054105e5e7816 */ /* 0x000fe40000000005 */
[----:B------:R-:W-:Y:S01]  /*12450*/  PRMT R95, R95, 0x5410, R6 ;  /* 0x000054105f5f7816 */ /* 0x000fe20000000006 */
[----:B------:R-:W-:Y:S01]  /*12460*/  IMAD.U32 R40, R93, 0x10000, RZ ;  /* 0x000100005d287824 */ /* 0x000fe200078e00ff */
[----:B------:R-:W1:Y:S01]  /*12470*/  LDS.128 R28, [R32+0xc400] ;  /* 0x00c40000201c7984 */ /* 0x000e620000000c00 */
[----:B------:R-:W-:Y:S01]  /*12480*/  PRMT R96, R96, 0x5410, R39 ;  /* 0x0000541060607816 */ /* 0x000fe20000000027 */
[----:B------:R-:W-:Y:S01]  /*12490*/  IMAD.U32 R39, R92, 0x10000, RZ ;  /* 0x000100005c277824 */ /* 0x000fe200078e00ff */
[----:B------:R-:W-:-:S02]  /*124a0*/  SHF.R.U32.HI R48, RZ, 0x10, R49 ;  /* 0x00000010ff307819 */ /* 0x000fc40000011631 */
[--C-:B------:R-:W-:Y:S01]  /*124b0*/  SHF.R.U64 R37, R50, 0x10, R51.reuse ;  /* 0x0000001032257819 */ /* 0x100fe20000001233 */
[----:B------:R-:W-:Y:S01]  /*124c0*/  IMAD.U32 R38, R96, 0x10000, RZ ;  /* 0x0001000060267824 */ /* 0x000fe200078e00ff */
[----:B------:R-:W-:Y:S02]  /*124d0*/  SHF.R.U32.HI R50, RZ, 0x10, R51 ;  /* 0x00000010ff327819 */ /* 0x000fe40000011633 */
[----:B------:R-:W-:Y:S02]  /*124e0*/  PRMT R97, R97, 0x5410, R48 ;  /* 0x0000541061617816 */ /* 0x000fe40000000030 */
[----:B------:R-:W-:Y:S02]  /*124f0*/  PRMT R99, R99, 0x5410, R50 ;  /* 0x0000541063637816 */ /* 0x000fe40000000032 */
[----:B------:R-:W-:Y:S02]  /*12500*/  PRMT R98, R98, 0x5410, R37 ;  /* 0x0000541062627816 */ /* 0x000fe40000000025 */
[----:B------:R-:W-:-:S02]  /*12510*/  LOP3.LUT R92, R92, 0xffff0000, RZ, 0xc0, !PT ;  /* 0xffff00005c5c7812 */ /* 0x000fc400078ec0ff */
[----:B------:R-:W-:Y:S02]  /*12520*/  LOP3.LUT R96, R96, 0xffff0000, RZ, 0xc0, !PT ;  /* 0xffff000060607812 */ /* 0x000fe400078ec0ff */
        /* <DEDUP_REMOVED lines=8> */
[----:B--2---:R-:W1:Y:S02]  /*125b0*/  LDS.128 R24, [R46] ;  /* 0x000000002e187984 */ /* 0x004e640000000c00 */
        /* <DEDUP_REMOVED lines=10> */
[CC--:B------:R-:W-:Y:S01]  /*12660*/  FMUL.FTZ R41, R27.reuse, R39.reuse ;  /* 0x000000271b297220 */ /* 0x0c0fe20000410000 */
[-C--:B------:R-:W-:Y:S01]  /*12670*/  FMUL.FTZ R43, R27, R38.reuse ;  /* 0x000000261b2b7220 */ /* 0x080fe20000410000 */
[C---:B------:R-:W-:Y:S01]  /*12680*/  IMAD.U32 R27, R97.reuse, 0x10000, RZ ;  /* 0x00010000611b7824 */ /* 0x040fe200078e00ff */
[----:B------:R-:W-:Y:S01]  /*12690*/  LOP3.LUT R97, R97, 0xffff0000, RZ, 0xc0, !PT ;  /* 0xffff000061617812 */ /* 0x000fe200078ec0ff */
[C---:B------:R-:W-:Y:S01]  /*126a0*/  FFMA.FTZ R41, R4.reuse, R38, -R41 ;  /* 0x0000002604297223 */ /* 0x040fe20000010829 */
[----:B------:R-:W-:Y:S02]  /*126b0*/  IMAD.U32 R38, R95, 0x10000, RZ ;  /* 0x000100005f267824 */ /* 0x000fe400078e00ff */
[----:B------:R-:W-:Y:S01]  /*126c0*/  FFMA.FTZ R43, R4, R39, R43 ;  /* 0x00000027042b7223 */ /* 0x000fe2000001002b */
[----:B------:R-:W-:Y:S02]  /*126d0*/  IMAD.U32 R4, R99, 0x10000, RZ ;  /* 0x0001000063047824 */ /* 0x000fe400078e00ff */
[-C--:B------:R-:W-:Y:S01]  /*126e0*/  FMUL.FTZ R35, R35, R27.reuse ;  /* 0x0000001b23237220 */ /* 0x080fe20000410000 */
[C---:B------:R-:W-:Y:S01]  /*126f0*/  FFMA.FTZ R45, R6.reuse, R27, -R45 ;  /* 0x0000001b062d7223 */ /* 0x040fe2000001082d */
[C---:B------:R-:W-:Y:S01]  /*12700*/  FMUL.FTZ R27, R37.reuse, R38 ;  /* 0x00000026251b7220 */ /* 0x040fe20000410000 */
[----:B------:R-:W-:Y:S01]  /*12710*/  FMUL.FTZ R39, R37, R4 ;  /* 0x0000000425277220 */ /* 0x000fe20000410000 */
[----:B------:R-:W-:Y:S01]  /*12720*/  FFMA.FTZ R35, R6, R40, R35 ;  /* 0x0000002806237223 */ /* 0x000fe20000010023 */
[----:B------:R-:W-:-:S02]  /*12730*/  IMAD.U32 R6, R94, 0x10000, RZ ;  /* 0x000100005e067824 */ /* 0x000fc400078e00ff */
[----:B------:R-:W-:Y:S01]  /*12740*/  FFMA.FTZ R37, R34, R4, -R27 ;  /* 0x0000000422257223 */ /* 0x000fe2000001081b */
[C---:B------:R-:W-:Y:S01]  /*12750*/  FMUL.FTZ R4, R28.reuse, R92 ;  /* 0x0000005c1c047220 */ /* 0x040fe20000410000 */
[----:B------:R-:W-:Y:S01]  /*12760*/  FMUL.FTZ R28, R28, R96 ;  /* 0x000000601c1c7220 */ /* 0x000fe20000410000 */
[----:B------:R-:W-:Y:S01]  /*12770*/  FMUL.FTZ R40, R36, R6 ;  /* 0x0000000624287220 */ /* 0x000fe20000410000 */
[----:B------:R-:W-:Y:S01]  /*12780*/  LOP3.LUT R94, R94, 0xffff0000, RZ, 0xc0, !PT ;  /* 0xffff00005e5e7812 */ /* 0x000fe200078ec0ff */
[----:B------:R-:W-:Y:S01]  /*12790*/  FFMA.FTZ R96, R5, R96, -R4 ;  /* 0x0000006005607223 */ /* 0x000fe20000010804 */
[C---:B------:R-:W-:Y:S01]  /*127a0*/  IMAD.U32 R4, R98.reuse, 0x10000, RZ ;  /* 0x0001000062047824 */ /* 0x040fe200078e00ff */
[----:B------:R-:W-:Y:S01]  /*127b0*/  LOP3.LUT R98, R98, 0xffff0000, RZ, 0xc0, !PT ;  /* 0xffff000062627812 */ /* 0x000fe200078ec0ff */
[----:B------:R-:W-:Y:S01]  /*127c0*/  FFMA.FTZ R39, R34, R38, R39 ;  /* 0x0000002622277223 */ /* 0x000fe20000010027 */
[----:B------:R-:W-:Y:S01]  /*127d0*/  LOP3.LUT R95, R95, 0xffff0000, RZ, 0xc0, !PT ;  /* 0xffff00005f5f7812 */ /* 0x000fe200078ec0ff */
[-C--:B------:R-:W-:Y:S01]  /*127e0*/  FMUL.FTZ R36, R36, R4.reuse ;  /* 0x0000000424247220 */ /* 0x080fe20000410000 */
[----:B------:R-:W-:Y:S01]  /*127f0*/  LOP3.LUT R99, R99, 0xffff0000, RZ, 0xc0, !PT ;  /* 0xffff000063637812 */ /* 0x000fe200078ec0ff */
[----:B------:R-:W-:Y:S01]  /*12800*/  FFMA.FTZ R40, R7, R4, -R40 ;  /* 0x0000000407287223 */ /* 0x000fe20000010828 */
[C---:B------:R-:W-:Y:S01]  /*12810*/  FMUL.FTZ R27, R29.reuse, R93 ;  /* 0x0000005d1d1b7220 */ /* 0x040fe20000410000 */
[----:B------:R-:W-:Y:S01]  /*12820*/  FMUL.FTZ R38, R29, R97 ;  /* 0x000000611d267220 */ /* 0x000fe20000410000 */
[----:B------:R-:W-:Y:S01]  /*12830*/  FFMA.FTZ R28, R5, R92, R28 ;  /* 0x0000005c051c7223 */ /* 0x000fe2000001001c */
[C---:B------:R-:W-:Y:S01]  /*12840*/  FMUL.FTZ R4, R30.reuse, R94 ;  /* 0x0000005e1e047220 */ /* 0x040fe20000410000 */
[----:B------:R-:W-:Y:S01]  /*12850*/  FFMA.FTZ R36, R7, R6, R36 ;  /* 0x0000000607247223 */ /* 0x000fe20000010024 */
[-C--:B------:R-:W-:Y:S01]  /*12860*/  FMUL.FTZ R5, R30, R98.reuse ;  /* 0x000000621e057220 */ /* 0x080fe20000410000 */
[C---:B------:R-:W-:Y:S01]  /*12870*/  FMUL.FTZ R29, R31.reuse, R95 ;  /* 0x0000005f1f1d7220 */ /* 0x040fe20000410000 */
[----:B------:R-:W-:Y:S01]  /*12880*/  FMUL.FTZ R6, R31, R99 ;  /* 0x000000631f067220 */ /* 0x000fe20000410000 */
[----:B------:R-:W-:Y:S01]  /*12890*/  FFMA.FTZ R34, R24, R97, -R27 ;  /* 0x0000006118227223 */ /* 0x000fe2000001081b */
[C---:B------:R-:W-:Y:S01]  /*128a0*/  FFMA.FTZ R7, R25.reuse, R98, -R4 ;  /* 0x0000006219077223 */ /* 0x040fe20000010804 */
[----:B------:R-:W-:Y:S01]  /*128b0*/  FFMA.FTZ R27, R25, R94, R5 ;  /* 0x0000005e191b7223 */ /* 0x000fe20000010005 */
        /* <DEDUP_REMOVED lines=13> */
.L_x_1739:
[----:B------:R-:W-:Y:S05]  /*12990*/  BSYNC B1 ;  /* 0x0000000000017941 */ /* 0x000fea0003800000 */
.L_x_1738:
[----:B------:R-:W-:Y:S04]  /*129a0*/  BSSY B1, `(.L_x_1740) ;  /* 0x0000069000017945 */ /* 0x000fe80003800000 */
[----:B------:R-:W-:Y:S05]  /*129b0*/  @P1 BRA `(.L_x_1741) ;  /* 0x00000004009c1947 */ /* 0x000fea0003800000 */
[----:B------:R-:W2:Y:S01]  /*129c0*/  LDL R41, [R1+0x38] ;  /* 0x0000380001297983 */ /* 0x000ea20000100800 */
[----:B-1----:R-:W-:Y:S02]  /*129d0*/  LEA.HI R4, R33, R170, RZ, 0x1d ;  /* 0x000000aa21047211 */ /* 0x002fe400078fe8ff */
[----:B------:R-:W-:Y:S02]  /*129e0*/  SHF.R.U64 R34, R52, 0x10, R53 ;  /* 0x0000001034227819 */ /* 0x000fe40000001235 */
[----:B------:R-:W-:Y:S01]  /*129f0*/  SHF.R.S32.HI R5, RZ, 0x1f, R4 ;  /* 0x0000001fff057819 */ /* 0x000fe20000011404 */
[----:B------:R-:W-:Y:S01]  /*12a00*/  IMAD.SHL.U32 R6, R4, 0x8, RZ ;  /* 0x0000000804067824 */ /* 0x000fe200078e00ff */
[----:B------:R-:W-:Y:S02]  /*12a10*/  SHF.R.U64 R30, R8, 0x10, R9 ;  /* 0x00000010081e7819 */ /* 0x000fe40000001209 */
[----:B------:R-:W-:Y:S02]  /*12a20*/  LEA.HI R5, R5, R4, RZ, 0x3 ;  /* 0x0000000405057211 */ /* 0x000fe400078f18ff */
[----:B------:R-:W-:-:S02]  /*12a30*/  LOP3.LUT R4, R181, 0x38, R6, 0xf8, !PT ;  /* 0x00000038b5047812 */ /* 0x000fc400078ef806 */
[----:B------:R-:W-:Y:S01]  /*12a40*/  SHF.R.U32.HI R9, RZ, 0x10, R9 ;  /* 0x00000010ff097819 */ /* 0x000fe20000011609 */
[----:B------:R-:W-:Y:S01]  /*12a50*/  IMAD.SHL.U32 R5, R5, 0x400, RZ ;  /* 0x0000040005057824 */ /* 0x000fe200078e00ff */
[----:B------:R-:W-:Y:S02]  /*12a60*/  LOP3.LUT R4, R4, R44, RZ, 0x3c, !PT ;  /* 0x0000002c04047212 */ /* 0x000fe400078e3cff */
[----:B------:R-:W-:Y:S02]  /*12a70*/  PRMT R79, R79, 0x5410, R34 ;  /* 0x000054104f4f7816 */ /* 0x000fe40000000022 */
[----:B------:R-:W-:Y:S02]  /*12a80*/  LOP3.LUT R5, R5, 0x7fffe000, RZ, 0xc0, !PT ;  /* 0x7fffe00005057812 */ /* 0x000fe400078ec0ff */
[----:B------:R-:W-:Y:S01]  /*12a90*/  PRMT R75, R75, 0x5410, R30 ;  /* 0x000054104b4b7816 */ /* 0x000fe2000000001e */
[----:B------:R-:W-:Y:S01]  /*12aa0*/  IMAD.U32 R34, R79, 0x10000, RZ ;  /* 0x000100004f227824 */ /* 0x000fe200078e00ff */
[----:B------:R-:W-:-:S02]  /*12ab0*/  IADD3 R25, R4, R5, R201 ;  /* 0x0000000504197210 */ /* 0x000fc40007ffe0c9 */
[----:B------:R-:W-:Y:S01]  /*12ac0*/  SHF.R.U32.HI R53, RZ, 0x10, R53 ;  /* 0x00000010ff357819 */ /* 0x000fe20000011635 */
[----:B------:R-:W-:Y:S01]  /*12ad0*/  IMAD.U32 R35, R75, 0x10000, RZ ;  /* 0x000100004b237824 */ /* 0x000fe200078e00ff */
[----:B------:R-:W-:Y:S01]  /*12ae0*/  SHF.R.U64 R32, R54, 0x10, R55 ;  /* 0x0000001036207819 */ /* 0x000fe20000001237 */
[----:B------:R-:W-:Y:S01]  /*12af0*/  IMAD R28, R25, 0x2, R2 ;  /* 0x00000002191c7824 */ /* 0x000fe200078e0202 */
[----:B------:R-:W-:Y:S02]  /*12b00*/  SHF.R.U64 R8, R10, 0x10, R11 ;  /* 0x000000100a087819 */ /* 0x000fe4000000120b */
[----:B------:R-:W-:Y:S02]  /*12b10*/  PRMT R76, R76, 0x5410, R9 ;  /* 0x000054104c4c7816 */ /* 0x000fe40000000009 */
[----:B------:R-:W1:Y:S01]  /*12b20*/  LDS.128 R24, [R28+0xc400] ;  /* 0x00c400001c187984 */ /* 0x000e620000000c00 */
[----:B------:R-:W-:Y:S02]  /*12b30*/  SHF.R.U32.HI R55, RZ, 0x10, R55 ;  /* 0x00000010ff377819 */ /* 0x000fe40000011637 */
[----:B------:R-:W-:Y:S01]  /*12b40*/  SHF.R.U32.HI R11, RZ, 0x10, R11 ;  /* 0x00000010ff0b7819 */ /* 0x000fe2000001160b */
[----:B------:R-:W-:Y:S01]  /*12b50*/  IMAD.U32 R36, R76, 0x10000, RZ ;  /* 0x000100004c247824 */ /* 0x000fe200078e00ff */
[----:B------:R-:W-:-:S02]  /*12b60*/  PRMT R80, R80, 0x5410, R53 ;  /* 0x0000541050507816 */ /* 0x000fc40000000035 */
[----:B------:R-:W-:Y:S02]  /*12b70*/  PRMT R77, R77, 0x5410, R8 ;  /* 0x000054104d4d7816 */ /* 0x000fe40000000008 */
[----:B------:R-:W-:Y:S02]  /*12b80*/  PRMT R82, R82, 0x5410, R55 ;  /* 0x0000541052527816 */ /* 0x000fe40000000037 */
[----:B------:R-:W-:Y:S02]  /*12b90*/  PRMT R78, R78, 0x5410, R11 ;  /* 0x000054104e4e7816 */ /* 0x000fe4000000000b */
[----:B------:R-:W-:Y:S02]  /*12ba0*/  PRMT R81, R81, 0x5410, R32 ;  /* 0x0000541051517816 */ /* 0x000fe40000000020 */
[----:B------:R-:W-:Y:S02]  /*12bb0*/  LOP3.LUT R75, R75, 0xffff0000, RZ, 0xc0, !PT ;  /* 0xffff00004b4b7812 */ /* 0x000fe400078ec0ff */
[----:B------:R-:W-:-:S02]  /*12bc0*/  LOP3.LUT R79, R79, 0xffff0000, RZ, 0xc0, !PT ;  /* 0xffff00004f4f7812 */ /* 0x000fc400078ec0ff */
[----:B------:R-:W-:Y:S01]  /*12bd0*/  LOP3.LUT R76, R76, 0xffff0000, RZ, 0xc0, !PT ;  /* 0xffff00004c4c7812 */ /* 0x000fe200078ec0ff */
[C---:B-1----:R-:W-:Y:S01]  /*12be0*/  IMAD.U32 R29, R24.reuse, 0x10000, RZ ;  /* 0x00010000181d7824 */ /* 0x042fe200078e00ff */
[----:B------:R-:W-:Y:S01]  /*12bf0*/  LOP3.LUT R24, R24, 0xffff0000, RZ, 0xc0, !PT ;  /* 0xffff000018187812 */ /* 0x000fe200078ec0ff */
[C---:B------:R-:W-:Y:S01]  /*12c00*/  IMAD.U32 R30, R25.reuse, 0x10000, RZ ;  /* 0x00010000191e7824 */ /* 0x040fe200078e00ff */
[----:B------:R-:W-:Y:S01]  /*12c10*/  LOP3.LUT R25, R25, 0xffff0000, RZ, 0xc0, !PT ;  /* 0xffff000019197812 */ /* 0x000fe200078ec0ff */
[C---:B------:R-:W-:Y:S01]  /*12c20*/  FMUL.FTZ R37, R29.reuse, R35 ;  /* 0x000000231d257220 */ /* 0x040fe20000410000 */
[----:B------:R-:W-:Y:S01]  /*12c30*/  FMUL.FTZ R39, R29, R34 ;  /* 0x000000221d277220 */ /* 0x000fe20000410000 */
[----:B------:R-:W-:Y:S02]  /*12c40*/  IMAD.U32 R29, R80, 0x10000, RZ ;  /* 0x00010000501d7824 */ /* 0x000fe400078e00ff */
[----:B------:R-:W-:Y:S01]  /*12c50*/  FMUL.FTZ R38, R30, R36 ;  /* 0x000000241e267220 */ /* 0x000fe20000410000 */
[----:B------:R-:W-:Y:S01]  /*12c60*/  IMAD.U32 R32, R27, 0x10000, RZ ;  /* 0x000100001b207824 */ /* 0x000fe200078e00ff */
[----:B------:R-:W-:Y:S01]  /*12c70*/  LOP3.LUT R80, R80, 0xffff0000, RZ, 0xc0, !PT ;  /* 0xffff000050507812 */ /* 0x000fe200078ec0ff */
[----:B------:R-:W-:Y:S01]  /*12c80*/  FMUL.FTZ R30, R30, R29 ;  /* 0x0000001d1e1e7220 */ /* 0x000fe20000410000 */
[C---:B------:R-:W-:Y:S01]  /*12c90*/  IMAD.U32 R31, R26.reuse, 0x10000, RZ ;  /* 0x000100001a1f7824 */ /* 0x040fe200078e00ff */
[----:B------:R-:W-:-:S02]  /*12ca0*/  LOP3.LUT R26, R26, 0xffff0000, RZ, 0xc0, !PT ;  /* 0xffff00001a1a7812 */ /* 0x000fc400078ec0ff */
[----:B------:R-:W-:Y:S01]  /*12cb0*/  LOP3.LUT R27, R27, 0xffff0000, RZ, 0xc0, !PT ;  /* 0xffff00001b1b7812 */ /* 0x000fe200078ec0ff */
[----:B--2---:R-:W1:Y:S02]  /*12cc0*/  LDS.128 R4, [R41] ;  /* 0x0000000029047984 */ /* 0x004e640000000c00 */
[C---:B-1----:R-:W-:Y:S01]  /*12cd0*/  IMAD.U32 R8, R4.reuse, 0x10000, RZ ;  /* 0x0001000004087824 */ /* 0x042fe200078e00ff */
[----:B------:R-:W-:Y:S01]  /*12ce0*/  LOP3.LUT R4, R4, 0xffff0000, RZ, 0xc0, !PT ;  /* 0xffff000004047812 */ /* 0x000fe200078ec0ff */
[C---:B------:R-:W-:Y:S01]  /*12cf0*/  IMAD.U32 R9, R5.reuse, 0x10000, RZ ;  /* 0x0001000005097824 */ /* 0x040fe200078e00ff */
[----:B------:R-:W-:Y:S01]  /*12d00*/  LOP3.LUT R5, R5, 0xffff0000, RZ, 0xc0, !PT ;  /* 0xffff000005057812 */ /* 0x000fe200078ec0ff */
[C---:B------:R-:W-:Y:S01]  /*12d10*/  FFMA.FTZ R37, R8.reuse, R34, -R37 ;  /* 0x0000002208257223 */ /* 0x040fe20000010825 */
[----:B------:R-:W-:Y:S01]  /*12d20*/  FFMA.FTZ R39, R8, R35, R39 ;  /* 0x0000002308277223 */ /* 0x000fe20000010027 */
[----:B------:R-:W-:Y:S02]  /*12d30*/  IMAD.U32 R34, R78, 0x10000, RZ ;  /* 0x000100004e227824 */ /* 0x000fe400078e00ff */
[----:B------:R-:W-:Y:S01]  /*12d40*/  FFMA.FTZ R38, R9, R29, -R38 ;  /* 0x0000001d09267223 */ /* 0x000fe20000010826 */
[----:B------:R-:W-:-:S02]  /*12d50*/  IMAD.U32 R8, R82, 0x10000, RZ ;  /* 0x0001000052087824 */ /* 0x000fc400078e00ff */
[----:B------:R-:W-:Y:S01]  /*12d60*/  FFMA.FTZ R36, R9, R36, R30 ;  /* 0x0000002409247223 */ /* 0x000fe2000001001e */
[----:B------:R-:W-:Y:S02]  /*12d70*/  IMAD.U32 R11, R7, 0x10000, RZ ;  /* 0x00010000070b7824 */ /* 0x000fe400078e00ff */
[C---:B------:R-:W-:Y:S01]  /*12d80*/  FMUL.FTZ R40, R32.reuse, R34 ;  /* 0x0000002220287220 */ /* 0x040fe20000410000 */
[----:B------:R-:W-:Y:S01]  /*12d90*/  FMUL.FTZ R29, R32, R8 ;  /* 0x00000008201d7220 */ /* 0x000fe20000410000 */
[C---:B------:R-:W-:Y:S01]  /*12da0*/  FMUL.FTZ R9, R24.reuse, R75 ;  /* 0x0000004b18097220 */ /* 0x040fe20000410000 */
[----:B------:R-:W-:Y:S01]  /*12db0*/  FMUL.FTZ R32, R25, R76 ;  /* 0x0000004c19207220 */ /* 0x000fe20000410000 */
[C---:B------:R-:W-:Y:S01]  /*12dc0*/  FFMA.FTZ R40, R11.reuse, R8, -R40 ;  /* 0x000000080b287223 */ /* 0x040fe20000010828 */
[----:B------:R-:W-:Y:S01]  /*12dd0*/  FFMA.FTZ R34, R11, R34, R29 ;  /* 0x000000220b227223 */ /* 0x000fe2000001001d */
[-C--:B------:R-:W-:Y:S01]  /*12de0*/  FMUL.FTZ R11, R24, R79.reuse ;  /* 0x0000004f180b7220 */ /* 0x080fe20000410000 */
[----:B------:R-:W-:Y:S01]  /*12df0*/  FFMA.FTZ R24, R4, R79, -R9 ;  /* 0x0000004f04187223 */ /* 0x000fe20000010809 */
[----:B------:R-:W-:-:S02]  /*12e00*/  IMAD.U32 R9, R77, 0x10000, RZ ;  /* 0x000100004d097824 */ /* 0x000fc400078e00ff */
[----:B------:R-:W-:Y:S01]  /*12e10*/  FMUL.FTZ R25, R25, R80 ;  /* 0x0000005019197220 */ /* 0x000fe20000410000 */
[----:B------:R-:W-:Y:S01]  /*12e20*/  IMAD.U32 R8, R81, 0x10000, RZ ;  /* 0x0001000051087824 */ /* 0x000fe200078e00ff */
[----:B------:R-:W-:Y:S01]  /*12e30*/  LOP3.LUT R77, R77, 0xffff0000, RZ, 0xc0, !PT ;  /* 0xffff00004d4d7812 */ /* 0x000fe200078ec0ff */
[----:B------:R-:W-:Y:S02]  /*12e40*/  IMAD.U32 R10, R6, 0x10000, RZ ;  /* 0x00010000060a7824 */ /* 0x000fe400078e00ff */
[C---:B------:R-:W-:Y:S01]  /*12e50*/  FMUL.FTZ R29, R31.reuse, R9 ;  /* 0x000000091f1d7220 */ /* 0x040fe20000410000 */
[----:B------:R-:W-:Y:S01]  /*12e60*/  LOP3.LUT R78, R78, 0xffff0000, RZ, 0xc0, !PT ;  /* 0xffff00004e4e7812 */ /* 0x000fe200078ec0ff */
[----:B------:R-:W-:Y:S01]  /*12e70*/  FMUL.FTZ R31, R31, R8 ;  /* 0x000000081f1f7220 */ /* 0x000fe20000410000 */
[----:B------:R-:W-:Y:S01]  /*12e80*/  LOP3.LUT R81, R81, 0xffff0000, RZ, 0xc0, !PT ;  /* 0xffff000051517812 */ /* 0x000fe200078ec0ff */
[----:B------:R-:W-:Y:S01]  /*12e90*/  FFMA.FTZ R30, R4, R75, R11 ;  /* 0x0000004b041e7223 */ /* 0x000fe2000001000b */
[----:B------:R-:W-:Y:S01]  /*12ea0*/  LOP3.LUT R82, R82, 0xffff0000, RZ, 0xc0, !PT ;  /* 0xffff000052527812 */ /* 0x000fe200078ec0ff */
[C---:B------:R-:W-:Y:S01]  /*12eb0*/  FFMA.FTZ R11, R5.reuse, R80, -R32 ;  /* 0x00000050050b7223 */ /* 0x040fe20000010820 */
[----:B------:R-:W-:Y:S01]  /*12ec0*/  LOP3.LUT R6, R6, 0xffff0000, RZ, 0xc0, !PT ;  /* 0xffff000006067812 */ /* 0x000fe200078ec0ff */
[----:B------:R-:W-:Y:S01]  /*12ed0*/  FFMA.FTZ R25, R5, R76, R25 ;  /* 0x0000004c05197223 */ /* 0x000fe20000010019 */
[----:B------:R-:W-:Y:S01]  /*12ee0*/  LOP3.LUT R7, R7, 0xffff0000, RZ, 0xc0, !PT ;  /* 0xffff000007077812 */ /* 0x000fe200078ec0ff */
[C---:B------:R-:W-:Y:S01]  /*12ef0*/  FFMA.FTZ R29, R10.reuse, R8, -R29 ;  /* 0x000000080a1d7223 */ /* 0x040fe2000001081d */
[----:B------:R-:W-:Y:S01]  /*12f00*/  FFMA.FTZ R10, R10, R9, R31 ;  /* 0x000000090a0a7223 */ /* 0x000fe2000001001f */
[C---:B------:R-:W-:Y:S01]  /*12f10*/  FMUL.FTZ R5, R26.reuse, R77 ;  /* 0x0000004d1a057220 */ /* 0x040fe20000410000 */
[C---:B------:R-:W-:Y:S01]  /*12f20*/  FMUL.FTZ R8, R27.reuse, R78 ;  /* 0x0000004e1b087220 */ /* 0x040fe20000410000 */
[-C--:B------:R-:W-:Y:S01]  /*12f30*/  FMUL.FTZ R4, R26, R81.reuse ;  /* 0x000000511a047220 */ /* 0x080fe20000410000 */
[-C--:B------:R-:W-:Y:S01]  /*12f40*/  FMUL.FTZ R9, R27, R82.reuse ;  /* 0x000000521b097220 */ /* 0x080fe20000410000 */
[C---:B------:R-:W-:Y:S01]  /*12f50*/  FFMA.FTZ R26, R6.reuse, R81, -R5 ;  /* 0x00000051061a7223 */ /* 0x040fe20000010805 */
[C---:B------:R-:W-:Y:S01]  /*12f60*/  FFMA.FTZ R27, R7.reuse, R82, -R8 ;  /* 0x00000052071b7223 */ /* 0x040fe20000010808 */
        /* <DEDUP_REMOVED lines=12> */
.L_x_1741:
[----:B------:R-:W-:Y:S05]  /*13030*/  BSYNC B1 ;  /* 0x0000000000017941 */ /* 0x000fea0003800000 */
.L_x_1740:
[----:B------:R-:W-:Y:S05]  /*13040*/  @P2 BRA `(.L_x_1713) ;  /* 0x00000004009c2947 */ /* 0x000fea0003800000 */
[----:B------:R-:W3:Y:S01]  /*13050*/  LDL R34, [R1+0x34] ;  /* 0x0000340001227983 */ /* 0x000ee20000100800 */
[----:B------:R-:W-:Y:S02]  /*13060*/  LEA.HI R33, R33, R171, RZ, 0x1d ;  /* 0x000000ab21217211 */ /* 0x000fe400078fe8ff */
[----:B-1----:R-:W-:Y:S02]  /*13070*/  SHF.R.U64 R26, R58, 0x10, R59 ;  /* 0x000000103a1a7819 */ /* 0x002fe4000000123b */
[----:B--2---:R-:W-:Y:S01]  /*13080*/  SHF.R.S32.HI R6, RZ, 0x1f, R33 ;  /* 0x0000001fff067819 */ /* 0x004fe20000011421 */
[----:B------:R-:W-:Y:S01]  /*13090*/  IMAD.SHL.U32 R4, R33, 0x8, RZ ;  /* 0x0000000821047824 */ /* 0x000fe200078e00ff */
[----:B------:R-:W-:Y:S02]  /*130a0*/  SHF.R.U64 R25, R12, 0x10, R13 ;  /* 0x000000100c197819 */ /* 0x000fe4000000120d */
[----:B------:R-:W-:Y:S02]  /*130b0*/  LEA.HI R6, R6, R33, RZ, 0x3 ;  /* 0x0000002106067211 */ /* 0x000fe400078f18ff */
[----:B------:R-:W-:-:S02]  /*130c0*/  LOP3.LUT R4, R181, 0x38, R4, 0xf8, !PT ;  /* 0x00000038b5047812 */ /* 0x000fc400078ef804 */
[----:B------:R-:W-:Y:S01]  /*130d0*/  SHF.R.U32.HI R28, RZ, 0x10, R13 ;  /* 0x00000010ff1c7819 */ /* 0x000fe2000001160d */
[----:B------:R-:W-:Y:S01]  /*130e0*/  IMAD.SHL.U32 R6, R6, 0x400, RZ ;  /* 0x0000040006067824 */ /* 0x000fe200078e00ff */
[----:B------:R-:W-:Y:S02]  /*130f0*/  LOP3.LUT R4, R4, R44, RZ, 0x3c, !PT ;  /* 0x0000002c04047212 */ /* 0x000fe400078e3cff */
[----:B------:R-:W-:Y:S02]  /*13100*/  SHF.R.U64 R13, R14, 0x10, R15 ;  /* 0x000000100e0d7819 */ /* 0x000fe4000000120f */
[----:B------:R-:W-:Y:S02]  /*13110*/  LOP3.LUT R6, R6, 0x7fffe000, RZ, 0xc0, !PT ;  /* 0x7fffe00006067812 */ /* 0x000fe400078ec0ff */
[----:B------:R-:W-:Y:S02]  /*13120*/  PRMT R73, R73, 0x5410, R26 ;  /* 0x0000541049497816 */ /* 0x000fe4000000001a */
[----:B------:R-:W-:-:S02]  /*13130*/  IADD3 R9, R4, R6, R201 ;  /* 0x0000000604097210 */ /* 0x000fc40007ffe0c9 */
[----:B------:R-:W-:Y:S02]  /*13140*/  SHF.R.U64 R27, R56, 0x10, R57 ;  /* 0x00000010381b7819 */ /* 0x000fe40000001239 */
[----:B------:R-:W-:Y:S01]  /*13150*/  SHF.R.U32.HI R14, RZ, 0x10, R15 ;  /* 0x00000010ff0e7819 */ /* 0x000fe2000001160f */
[----:B------:R-:W-:Y:S01]  /*13160*/  IMAD R24, R9, 0x2, R2 ;  /* 0x0000000209187824 */ /* 0x000fe200078e0202 */
[----:B------:R-:W-:Y:S02]  /*13170*/  PRMT R26, R0, 0x5410, R25 ;  /* 0x00005410001a7816 */ /* 0x000fe40000000019 */
[----:B------:R-:W-:Y:S02]  /*13180*/  PRMT R70, R70, 0x5410, R27 ;  /* 0x0000541046467816 */ /* 0x000fe4000000001b */
[----:B------:R-:W1:Y:S01]  /*13190*/  LDS.128 R8, [R24+0xc400] ;  /* 0x00c4000018087984 */ /* 0x000e620000000c00 */
[----:B------:R-:W-:Y:S01]  /*131a0*/  PRMT R31, R21, 0x5410, R14 ;  /* 0x00005410151f7816 */ /* 0x000fe2000000000e */
[----:B------:R-:W-:Y:S01]  /*131b0*/  IMAD.U32 R27, R26, 0x10000, RZ ;  /* 0x000100001a1b7824 */ /* 0x000fe200078e00ff */
[----:B------:R-:W-:Y:S01]  /*131c0*/  SHF.R.U32.HI R56, RZ, 0x10, R57 ;  /* 0x00000010ff387819 */ /* 0x000fe20000011639 */
[----:B------:R-:W-:Y:S01]  /*131d0*/  IMAD.U32 R25, R70, 0x10000, RZ ;  /* 0x0001000046197824 */ /* 0x000fe200078e00ff */
[----:B------:R-:W-:Y:S01]  /*131e0*/  PRMT R28, R3, 0x5410, R28 ;  /* 0x00005410031c7816 */ /* 0x000fe2000000001c */
[----:B------:R-:W-:Y:S01]  /*131f0*/  IMAD.U32 R32, R31, 0x10000, RZ ;  /* 0x000100001f207824 */ /* 0x000fe200078e00ff */
[----:B------:R-:W-:-:S02]  /*13200*/  SHF.R.U32.HI R59, RZ, 0x10, R59 ;  /* 0x00000010ff3b7819 */ /* 0x000fc4000001163b */
[----:B------:R-:W-:Y:S01]  /*13210*/  PRMT R71, R71, 0x5410, R56 ;  /* 0x0000541047477816 */ /* 0x000fe20000000038 */
[----:B------:R-:W-:Y:S01]  /*13220*/  IMAD.U32 R29, R28, 0x10000, RZ ;  /* 0x000100001c1d7824 */ /* 0x000fe200078e00ff */
[----:B------:R-:W-:Y:S02]  /*13230*/  PRMT R74, R74, 0x5410, R59 ;  /* 0x000054104a4a7816 */ /* 0x000fe4000000003b */
[----:B------:R-:W-:Y:S02]  /*13240*/  PRMT R30, R20, 0x5410, R13 ;  /* 0x00005410141e7816 */ /* 0x000fe4000000000d */
[----:B------:R-:W-:Y:S02]  /*13250*/  LOP3.LUT R26, R26, 0xffff0000, RZ, 0xc0, !PT ;  /* 0xffff00001a1a7812 */ /* 0x000fe400078ec0ff */
[----:B------:R-:W-:Y:S02]  /*13260*/  LOP3.LUT R70, R70, 0xffff0000, RZ, 0xc0, !PT ;  /* 0xffff000046467812 */ /* 0x000fe400078ec0ff */
[----:B------:R-:W-:Y:S01]  /*13270*/  LOP3.LUT R28, R28, 0xffff0000, RZ, 0xc0, !PT ;  /* 0xffff00001c1c7812 */ /* 0x000fe200078ec0ff */
[C---:B-1----:R-:W-:Y:S01]  /*13280*/  IMAD.U32 R14, R8.reuse, 0x10000, RZ ;  /* 0x00010000080e7824 */ /* 0x042fe200078e00ff */
[----:B------:R-:W-:Y:S01]  /*13290*/  LOP3.LUT R8, R8, 0xffff0000, RZ, 0xc0, !PT ;  /* 0xffff000008087812 */ /* 0x000fe200078ec0ff */
[C---:B------:R-:W-:Y:S01]  /*132a0*/  IMAD.U32 R15, R9.reuse, 0x10000, RZ ;  /* 0x00010000090f7824 */ /* 0x040fe200078e00ff */
[----:B------:R-:W-:Y:S01]  /*132b0*/  LOP3.LUT R9, R9, 0xffff0000, RZ, 0xc0, !PT ;  /* 0xffff000009097812 */ /* 0x000fe200078ec0ff */
[C---:B------:R-:W-:Y:S01]  /*132c0*/  FMUL.FTZ R33, R14.reuse, R27 ;  /* 0x0000001b0e217220 */ /* 0x040fe20000410000 */
[-C--:B------:R-:W-:Y:S01]  /*132d0*/  FMUL.FTZ R35, R14, R25.reuse ;  /* 0x000000190e237220 */ /* 0x080fe20000410000 */
[C---:B------:R-:W-:Y:S01]  /*132e0*/  IMAD.U32 R14, R71.reuse, 0x10000, RZ ;  /* 0x00010000470e7824 */ /* 0x040fe200078e00ff */
[----:B------:R-:W-:Y:S01]  /*132f0*/  LOP3.LUT R71, R71, 0xffff0000, RZ, 0xc0, !PT ;  /* 0xffff000047477812 */ /* 0x000fe200078ec0ff */
[C---:B------:R-:W-:Y:S01]  /*13300*/  IMAD.U32 R21, R11.reuse, 0x10000, RZ ;  /* 0x000100000b157824 */ /* 0x040fe200078e00ff */
[----:B------:R-:W-:Y:S01]  /*13310*/  LOP3.LUT R11, R11, 0xffff0000, RZ, 0xc0, !PT ;  /* 0xffff00000b0b7812 */ /* 0x000fe200078ec0ff */
[C---:B------:R-:W-:Y:S01]  /*13320*/  IMAD.U32 R20, R10.reuse, 0x10000, RZ ;  /* 0x000100000a147824 */ /* 0x040fe200078e00ff */
[----:B------:R-:W-:Y:S01]  /*13330*/  LOP3.LUT R10, R10, 0xffff0000, RZ, 0xc0, !PT ;  /* 0xffff00000a0a7812 */ /* 0x000fe200078ec0ff */
[----:B---3--:R-:W1:Y:S02]  /*13340*/  LDS.128 R4, [R34] ;  /* 0x0000000022047984 */ /* 0x008e640000000c00 */
[C---:B-1----:R-:W-:Y:S01]  /*13350*/  IMAD.U32 R0, R4.reuse, 0x10000, RZ ;  /* 0x0001000004007824 */ /* 0x042fe200078e00ff */
[----:B------:R-:W-:Y:S01]  /*13360*/  LOP3.LUT R3, R4, 0xffff0000, RZ, 0xc0, !PT ;  /* 0xffff000004037812 */ /* 0x000fe200078ec0ff */
[C---:B------:R-:W-:Y:S01]  /*13370*/  IMAD.U32 R12, R5.reuse, 0x10000, RZ ;  /* 0x00010000050c7824 */ /* 0x040fe200078e00ff */
[----:B------:R-:W-:Y:S01]  /*13380*/  LOP3.LUT R4, R5, 0xffff0000, RZ, 0xc0, !PT ;  /* 0xffff000005047812 */ /* 0x000fe200078ec0ff */
[C---:B------:R-:W-:Y:S01]  /*13390*/  FFMA.FTZ R33, R0.reuse, R25, -R33 ;  /* 0x0000001900217223 */ /* 0x040fe20000010821 */
[----:B------:R-:W-:Y:S01]  /*133a0*/  FMUL.FTZ R25, R15, R29 ;  /* 0x0000001d0f197220 */ /* 0x000fe20000410000 */
[----:B------:R-:W-:Y:S01]  /*133b0*/  FFMA.FTZ R35, R0, R27, R35 ;  /* 0x0000001b00237223 */ /* 0x000fe20000010023 */
[----:B------:R-:W-:-:S02]  /*133c0*/  IMAD.U32 R0, R74, 0x10000, RZ ;  /* 0x000100004a007824 */ /* 0x000fc400078e00ff */
[-C--:B------:R-:W-:Y:S01]  /*133d0*/  FMUL.FTZ R15, R15, R14.reuse ;  /* 0x0000000e0f0f7220 */ /* 0x080fe20000410000 */
[C---:B------:R-:W-:Y:S01]  /*133e0*/  FFMA.FTZ R25, R12.reuse, R14, -R25 ;  /* 0x0000000e0c197223 */ /* 0x040fe20000010819 */
[----:B------:R-:W-:Y:S02]  /*133f0*/  IMAD.U32 R13, R7, 0x10000, RZ ;  /* 0x00010000070d7824 */ /* 0x000fe400078e00ff */
[C---:B------:R-:W-:Y:S01]  /*13400*/  FMUL.FTZ R14, R21.reuse, R32 ;  /* 0x00000020150e7220 */ /* 0x040fe20000410000 */
[----:B------:R-:W-:Y:S01]  /*13410*/  FMUL.FTZ R27, R21, R0 ;  /* 0x00000000151b7220 */ /* 0x000fe20000410000 */
[----:B------:R-:W-:Y:S01]  /*13420*/  FFMA.FTZ R15, R12, R29, R15 ;  /* 0x0000001d0c0f7223 */ /* 0x000fe2000001000f */
[C---:B------:R-:W-:Y:S01]  /*13430*/  FMUL.FTZ R12, R8.reuse, R70 ;  /* 0x00000046080c7220 */ /* 0x040fe20000410000 */
[----:B------:R-:W-:Y:S01]  /*13440*/  FFMA.FTZ R21, R13, R0, -R14 ;  /* 0x000000000d157223 */ /* 0x000fe2000001080e */
[----:B------:R-:W-:Y:S01]  /*13450*/  FMUL.FTZ R0, R8, R26 ;  /* 0x0000001a08007220 */ /* 0x000fe20000410000 */
[----:B------:R-:W-:-:S02]  /*13460*/  IMAD.U32 R8, R30, 0x10000, RZ ;  /* 0x000100001e087824 */ /* 0x000fc400078e00ff */
[C---:B------:R-:W-:Y:S01]  /*13470*/  FFMA.FTZ R12, R3.reuse, R26, R12 ;  /* 0x0000001a030c7223 */ /* 0x040fe2000001000c */
[----:B------:R-:W-:Y:S02]  /*13480*/  IMAD.U32 R5, R6, 0x10000, RZ ;  /* 0x0001000006057824 */ /* 0x000fe400078e00ff */
[----:B------:R-:W-:Y:S01]  /*13490*/  FFMA.FTZ R70, R3, R70, -R0 ;  /* 0x0000004603467223 */ /* 0x000fe20000010800 */
[----:B------:R-:W-:Y:S02]  /*134a0*/  IMAD.U32 R0, R73, 0x10000, RZ ;  /* 0x0001000049007824 */ /* 0x000fe400078e00ff */
[C---:B------:R-:W-:Y:S01]  /*134b0*/  FMUL.FTZ R26, R20.reuse, R8 ;  /* 0x00000008141a7220 */ /* 0x040fe20000410000 */
[----:B------:R-:W-:Y:S01]  /*134c0*/  FFMA.FTZ R27, R13, R32, R27 ;  /* 0x000000200d1b7223 */ /* 0x000fe2000001001b */
[----:B------:R-:W-:Y:S01]  /*134d0*/  FMUL.FTZ R13, R9, R28 ;  /* 0x0000001c090d7220 */ /* 0x000fe20000410000 */
[-C--:B------:R-:W-:Y:S01]  /*134e0*/  FMUL.FTZ R20, R20, R0.reuse ;  /* 0x0000000014147220 */ /* 0x080fe20000410000 */
[----:B------:R-:W-:Y:S01]  /*134f0*/  FFMA.FTZ R26, R5, R0, -R26 ;  /* 0x00000000051a7223 */ /* 0x000fe2000001081a */
[-C--:B------:R-:W-:Y:S01]  /*13500*/  FMUL.FTZ R9, R9, R71.reuse ;  /* 0x0000004709097220 */ /* 0x080fe20000410000 */
[----:B------:R-:W-:Y:S01]  /*13510*/  LOP3.LUT R3, R30, 0xffff0000, RZ, 0xc0, !PT ;  /* 0xffff00001e037812 */ /* 0x000fe200078ec0ff */
[C---:B------:R-:W-:Y:S01]  /*13520*/  FFMA.FTZ R14, R4.reuse, R71, -R13 ;  /* 0x00000047040e7223 */ /* 0x040fe2000001080d */
[----:B------:R-:W-:Y:S01]  /*13530*/  LOP3.LUT R0, R31, 0xffff0000, RZ, 0xc0, !PT ;  /* 0xffff00001f007812 */ /* 0x000fe200078ec0ff */
[----:B------:R-:W-:Y:S01]  /*13540*/  FFMA.FTZ R28, R4, R28, R9 ;  /* 0x0000001c041c7223 */ /* 0x000fe20000010009 */
[----:B------:R-:W-:Y:S01]  /*13550*/  LOP3.LUT R73, R73, 0xffff0000, RZ, 0xc0, !PT ;  /* 0xffff000049497812 */ /* 0x000fe200078ec0ff */
[----:B------:R-:W-:Y:S01]  /*13560*/  FFMA.FTZ R20, R5, R8, R20 ;  /* 0x0000000805147223 */ /* 0x000fe20000010014 */
[----:B------:R-:W-:Y:S01]  /*13570*/  LOP3.LUT R74, R74, 0xffff0000, RZ, 0xc0, !PT ;  /* 0xffff00004a4a7812 */ /* 0x000fe200078ec0ff */
[----:B------:R-:W-:Y:S01]  /*13580*/  FMUL.FTZ R5, R10, R3 ;  /* 0x000000030a057220 */ /* 0x000fe20000410000 */
[----:B------:R-:W-:Y:S01]  /*13590*/  LOP3.LUT R6, R6, 0xffff0000, RZ, 0xc0, !PT ;  /* 0xffff000006067812 */ /* 0x000fe200078ec0ff */
[----:B------:R-:W-:Y:S01]  /*135a0*/  FMUL.FTZ R4, R11, R0 ;  /* 0x000000000b047220 */ /* 0x000fe20000410000 */
[----:B------:R-:W-:Y:S01]  /*135b0*/  LOP3.LUT R7, R7, 0xffff0000, RZ, 0xc0, !PT ;  /* 0xffff000007077812 */ /* 0x000fe200078ec0ff */
[-C--:B------:R-:W-:Y:S01]  /*135c0*/  FMUL.FTZ R10, R10, R73.reuse ;  /* 0x000000490a0a7220 */ /* 0x080fe20000410000 */
[-C--:B------:R-:W-:Y:S01]  /*135d0*/  FMUL.FTZ R11, R11, R74.reuse ;  /* 0x0000004a0b0b7220 */ /* 0x080fe20000410000 */
[----:B------:R-:W-:Y:S01]  /*135e0*/  FFMA.FTZ R73, R6, R73, -R5 ;  /* 0x0000004906497223 */ /* 0x000fe20000010805 */
[----:B------:R-:W-:Y:S01]  /*135f0*/  F2FP.BF16.F32.PACK_AB R5, R14, R25 ;  /* 0x000000190e05723e */ /* 0x000fe200000010ff */
[C---:B------:R-:W-:Y:S01]  /*13600*/  FFMA.FTZ R74, R7.reuse, R74, -R4 ;  /* 0x0000004a074a7223 */ /* 0x040fe20000010804 */
        /* <DEDUP_REMOVED lines=11> */
.L_x_1713:
[----:B------:R-:W-:Y:S05]  /*136c0*/  BSYNC B0 ;  /* 0x0000000000007941 */ /* 0x000fea0003800000 */
.L_x_1691:
        /* <DEDUP_REMOVED lines=8> */
.L_x_1689:
[----:B01-3--:R-:W3:Y:S02]  /*13750*/  LDL R0, [R1+0x30] ;  /* 0x0000300001007983 */ /* 0x00bee40000100800 */
[----:B---3--:R-:W-:-:S13]  /*13760*/  R2UR UR4, R0 ;  /* 0x00000000000472ca */ /* 0x008fda00000e0000 */
[----:B------:R-:W-:-:S05]  /*13770*/  IMAD.U32 R0, RZ, RZ, UR4 ;  /* 0x00000004ff007e24 */ /* 0x000fca000f8e00ff */
[----:B------:R-:W-:-:S13]  /*13780*/  ISETP.NE.AND P0, PT, R0, 0x3, PT ;  /* 0x000000030000780c */ /* 0x000fda0003f05270 */
[----:B------:R-:W-:Y:S05]  /*13790*/  @!P0 BRA `(.L_x_1742) ;  /* 0x0000000000048947 */ /* 0x000fea0003800000 */
[----:B------:R-:W-:Y:S01]  /*137a0*/  BPT.TRAP 0x1 ;  /* 0x000000040000795c */ /* 0x000fe20000300000 */
.L_x_1742:
[----:B--2---:R-:W-:Y:S01]  /*137b0*/  IMAD R9, R23, 0x8, R2 ;  /* 0x0000000817097824 */ /* 0x004fe200078e0202 */
[----:B------:R-:W-:-:S04]  /*137c0*/  SHF.L.U32 R0, R164, 0x1f, RZ ;  /* 0x0000001fa4007819 */ /* 0x000fc800000006ff */
[----:B------:R0:W1:Y:S01]  /*137d0*/  SYNCS.PHASECHK.TRANS64.TRYWAIT P1, [R9+URZ+0x2a830], R0 ;  /* 0x02a83000090075a7 */ /* 0x000062000802017f */
[----:B------:R-:W-:Y:S05]  /*137e0*/  @!P0 BRA `(.L_x_1743) ;  /* 0x0000000000048947 */ /* 0x000fea0003800000 */
[----:B------:R-:W-:Y:S01]  /*137f0*/  BPT.TRAP 0x1 ;  /* 0x000000040000795c */ /* 0x000fe20000300000 */
.L_x_1743:
[----:B-1----:R-:W-:Y:S05]  /*13800*/  @P1 BRA `(.L_x_1744) ;  /* 0x0000000000081947 */ /* 0x002fea0003800000 */
[----:B------:R-:W1:Y:S02]  /*13810*/  SYNCS.PHASECHK.TRANS64.TRYWAIT P1, [R9+URZ+0x2a830], R0 ;  /* 0x02a83000090075a7 */ /* 0x000e64000802017f */
[----:B-1----:R-:W-:Y:S05]  /*13820*/  @!P1 BRA `(.L_x_1745) ;  /* 0x0000018400bc9947 */ /* 0x002fea0003800000 */
.L_x_1744:
        /* <DEDUP_REMOVED lines=40> */
[----:B------:R-:W-:Y:S01]  /*13ab0*/  UIADD3 UR36, UR4, 0x806, URZ ;  /* 0x0000080604247890 */ /* 0x000fe2000fffe03f */
[----:B0-----:R-:W-:Y:S01]  /*13ac0*/  IMAD.U32 R10, RZ, RZ, UR8 ;  /* 0x00000008ff0a7e24 */ /* 0x001fe2000f8e00ff */
[----:B------:R-:W-:Y:S01]  /*13ad0*/  UMOV UR37, 0x40000040 ;  /* 0x4000004000257882 */ /* 0x000fe20000000000 */
        /* <DEDUP_REMOVED lines=64> */
[----:B------:R-:W-:-:S03]  /*13ee0*/  IMAD.MOV.U32 R7, RZ, RZ, 0x40000040 ;  /* 0x40000040ff077424 */ /* 0x000fc600078e00ff */
[----:B------:R-:W-:Y:S01]  /*13ef0*/  R2UR UR46, R6 ;  /* 0x00000000062e72ca */ /* 0x000fe200000e0000 */
[C---:B------:R-:W-:Y:S01]  /*13f00*/  VIADD R6, R4.reuse, 0x604 ;  /* 0x0000060404067836 */ /* 0x040fe20000000000 */
[----:B------:R-:W-:Y:S01]  /*13f10*/  R2UR UR47, R7 ;  /* 0x00000000072f72ca */ /* 0x000fe200000e0000 */
[----:B------:R-:W-:Y:S02]  /*13f20*/  IMAD.MOV.U32 R7, RZ, RZ, 0x40000040 ;  /* 0x40000040ff077424 */ /* 0x000fe400078e00ff */
[----:B------:R-:W-:Y:S01]  /*13f30*/  VIADD R4, R4, 0x606 ;  /* 0x0000060604047836 */ /* 0x000fe20000000000 */
[----:B------:R-:W-:Y:S02]  /*13f40*/  R2UR UR42, R6 ;  /* 0x00000000062a72ca */ /* 0x000fe400000e0000 */
[----:B------:R-:W-:Y:S02]  /*13f50*/  R2UR UR43, R7 ;  /* 0x00000000072b72ca */ /* 0x000fe400000e0000 */
[----:B------:R-:W-:Y:S01]  /*13f60*/  R2UR UR38, R4 ;  /* 0x00000000042672ca */ /* 0x000fe200000e0000 */
        /* <DEDUP_REMOVED lines=24> */
.L_x_1746:
[----:B------:R-:W0:Y:S01]  /*140f0*/  LDC R225, c[0x0][0x448] ;  /* 0x00011200ffe17b82 */ /* 0x000e220000000800 */
[----:B------:R-:W-:Y:S01]  /*14100*/  IMAD.IADD R3, R203, 0x1, R188 ;  /* 0x00000001cb037824 */ /* 0x000fe200078e02bc */
[----:B------:R-:W-:Y:S01]  /*14110*/  LOP3.LUT R16, R16, 0xffefffff, RZ, 0xc0, !PT ;  /* 0xffefffff10107812 */ /* 0x000fe200078ec0ff */
[----:B------:R-:W-:Y:S01]  /*14120*/  IMAD.MOV.U32 R7, RZ, RZ, -0x60 ;  /* 0xffffffa0ff077424 */ /* 0x000fe200078e00ff */
[----:B------:R-:W-:-:S03]  /*14130*/  ULDC UR4, c[0x0][0x9dc] ;  /* 0x0002770000047ab9 */ /* 0x000fc60000000800 */
[----:B------:R-:W-:Y:S01]  /*14140*/  IMAD R7, R72, R7, 0x61 ;  /* 0x0000006148077424 */ /* 0x000fe200078e0207 */
[----:B------:R-:W1:Y:S03]  /*14150*/  LDC.64 R12, c[0x0][0x9e0] ;  /* 0x00027800ff0c7b82 */ /* 0x000e660000000a00 */
[----:B------:R-:W-:-:S04]  /*14160*/  VIADD R89, R7, 0xffffffff ;  /* 0xffffffff07597836 */ /* 0x000fc80000000000 */
[----:B------:R-:W-:Y:S01]  /*14170*/  IMAD.IADD R10, R89, 0x1, -R182 ;  /* 0x00000001590a7824 */ /* 0x000fe200078e0ab6 */
[----:B0-----:R-:W-:-:S13]  /*14180*/  ISETP.NE.AND P1, PT, R225, 0x1, PT ;  /* 0x00000001e100780c */ /* 0x001fda0003f25270 */
[----:B------:R-:W0:Y:S01]  /*14190*/  @P1 LDC R0, c[0x0][0x44c] ;  /* 0x00011300ff001b82 */ /* 0x000e220000000800 */
[----:B------:R-:W-:-:S04]  /*141a0*/  @P1 LOP3.LUT R16, R16, 0x100000, RZ, 0xfc, !PT ;  /* 0x0010000010101812 */ /* 0x000fc800078efcff */
[----:B------:R-:W-:-:S03]  /*141b0*/  LOP3.LUT R16, R16, 0xfff7ffff, RZ, 0xc0, !PT ;  /* 0xfff7ffff10107812 */ /* 0x000fc600078ec0ff */
[----:B------:R-:W2:Y:S01]  /*141c0*/  @P1 LDC R5, c[0x0][0x450] ;  /* 0x00011400ff051b82 */ /* 0x000ea20000000800 */
[----:B0-----:R-:W-:-:S05]  /*141d0*/  @P1 IMAD.HI.U32 R0, R3, R0, RZ ;  /* 0x0000000003001227 */ /* 0x001fca00078e00ff */
[----:B--2---:R-:W-:Y:S01]  /*141e0*/  @P1 SHF.R.U32.HI R3, RZ, R5, R0 ;  /* 0x00000005ff031219 */ /* 0x004fe20000011600 */
[----:B------:R-:W-:Y:S01]  /*141f0*/  VIADD R5, R9, 0x2a840 ;  /* 0x0002a84009057836 */ /* 0x000fe20000000000 */
[----:B-1----:R-:W-:Y:S01]  /*14200*/  ISETP.GE.AND P1, PT, R13, 0x1, PT ;  /* 0x000000010d00780c */ /* 0x002fe20003f26270 */
[----:B------:R-:W-:Y:S01]  /*14210*/  IMAD.U32 R9, RZ, RZ, UR4 ;  /* 0x00000004ff097e24 */ /* 0x000fe2000f8e00ff */
[----:B------:R-:W-:Y:S01]  /*14220*/  IADD3 R0, R166, R7, -R182 ;  /* 0x00000007a6007210 */ /* 0x000fe20007ffe8b6 */
[----:B------:R-:W0:Y:S01]  /*14230*/  SHFL.IDX PT, R15, R3, RZ, 0x1c1f ;  /* 0x001c1fff030f7589 */ /* 0x000e2200000e0000 */
[----:B------:R-:W-:Y:S02]  /*14240*/  PRMT R5, R172, 0x654, R5 ;  /* 0x00000654ac057816 */ /* 0x000fe40000000005 */
[----:B------:R-:W-:Y:S01]  /*14250*/  LOP3.LUT R4, RZ, R9, RZ, 0x33, !PT ;  /* 0x00000009ff047212 */ /* 0x000fe200078e33ff */
[----:B------:R-:W-:Y:S01]  /*14260*/  IMAD.IADD R11, R0, 0x1, -R165 ;  /* 0x00000001000b7824 */ /* 0x000fe200078e0aa5 */
[----:B------:R1:W-:Y:S03]  /*14270*/  SYNCS.ARRIVE.TRANS64.RED.A1T0 RZ, [R5+URZ], RZ ;  /* 0x000000ff05ff79a7 */ /* 0x0003e6000810043f */
[----:B------:R-:W-:-:S02]  /*14280*/  IMAD.IADD R87, R11, 0x1, R12 ;  /* 0x000000010b577824 */ /* 0x000fc400078e020c */
[----:B------:R-:W-:Y:S01]  /*14290*/  IMAD.IADD R20, R11, 0x1, R4 ;  /* 0x000000010b147824 */ /* 0x000fe200078e0204 */
[----:B------:R-:W-:Y:S01]  /*142a0*/  @P1 LOP3.LUT R16, R16, 0x80000, RZ, 0xfc, !PT ;  /* 0x0008000010101812 */ /* 0x000fe200078efcff */
[----:B-1----:R-:W-:-:S05]  /*142b0*/  IMAD R5, R72, -0x60, R166 ;  /* 0xffffffa048057824 */ /* 0x002fca00078e02a6 */
[----:B------:R-:W-:Y:S01]  /*142c0*/  IADD3 R14, -R182, 0x60, R5 ;  /* 0x00000060b60e7810 */ /* 0x000fe20007ffe105 */
[----:B0-----:R-:W-:-:S03]  /*142d0*/  IMAD.IADD R6, R20, 0x1, R15 ;  /* 0x0000000114067824 */ /* 0x001fc600078e020f */
[----:B------:R-:W-:Y:S01]  /*142e0*/  VIADDMNMX R0, R15, R87, R14, PT ;  /* 0x000000570f007246 */ /* 0x000fe2000380010e */
[----:B------:R-:W-:Y:S06]  /*142f0*/  @!P1 BRA `(.L_x_1747) ;  /* 0x00000000004c9947 */ /* 0x000fec0003800000 */
[----:B------:R-:W-:Y:S01]  /*14300*/  IADD3 R7, -R165, R166, R15 ;  /* 0x000000a6a5077210 */ /* 0x000fe20007ffe10f */
[----:B------:R-:W-:Y:S03]  /*14310*/  BSSY B0, `(.L_x_1748) ;  /* 0x000000e000007945 */ /* 0x000fe60003800000 */
        /* <DEDUP_REMOVED lines=9> */
.L_x_1749:
[----:B------:R-:W-:-:S13]  /*143b0*/  ISETP.NE.AND P1, PT, R13, 0x1, PT ;  /* 0x000000010d00780c */ /* 0x000fda0003f25270 */
[----:B------:R-:W0:Y:S02]  /*143c0*/  @P1 LDC.64 R4, c[0x0][0x9e8] ;  /* 0x00027a00ff041b82 */ /* 0x000e240000000a00 */
[----:B0-----:R-:W-:-:S05]  /*143d0*/  @P1 IMAD.HI.U32 R4, R7, R4, RZ ;  /* 0x0000000407041227 */ /* 0x001fca00078e00ff */
[----:B------:R-:W-:-:S07]  /*143e0*/  @P1 SHF.R.U32.HI R7, RZ, R5, R4 ;  /* 0x00000005ff071219 */ /* 0x000fce0000011604 */
.L_x_1750:
[----:B------:R-:W-:Y:S05]  /*143f0*/  BSYNC B0 ;  /* 0x0000000000007941 */ /* 0x000fea0003800000 */
.L_x_1748:
[----:B------:R-:W-:-:S05]  /*14400*/  IMAD R7, R7, R13, R10 ;  /* 0x0000000d07077224 */ /* 0x000fca00078e020a */
[----:B------:R-:W-:Y:S02]  /*14410*/  VIMNMX R6, R6, R7, !PT ;  /* 0x0000000706067248 */ /* 0x000fe40007fe0100 */
[----:B------:R-:W-:-:S07]  /*14420*/  VIADDMNMX R0, R7, R13, R0, PT ;  /* 0x0000000d07007246 */ /* 0x000fce0003800100 */
.L_x_1747:
        /* <DEDUP_REMOVED lines=118> */
[----:B------:R-:W-:-:S13]  /*14b90*/  ISETP.GE.AND P5, PT, R13, 0x1, PT ;  /* 0x000000010d00780c */ /* 0x000fda0003fa6270 */
[----:B------:R-:W-:Y:S05]  /*14ba0*/  @!P5 BRA `(.L_x_1751) ;  /* 0x00000000004cd947 */ /* 0x000fea0003800000 */
        /* <DEDUP_REMOVED lines=11> */
.L_x_1753:
[----:B------:R-:W-:-:S13]  /*14c60*/  ISETP.NE.AND P5, PT, R13, 0x1, PT ;  /* 0x000000010d00780c */ /* 0x000fda0003fa5270 */
[----:B------:R-:W0:Y:S02]  /*14c70*/  @P5 LDC.64 R4, c[0x0][0x9e8] ;  /* 0x00027a00ff045b82 */ /* 0x000e240000000a00 */
[----:B0-----:R-:W-:-:S05]  /*14c80*/  @P5 IMAD.HI.U32 R4, R3, R4, RZ ;  /* 0x0000000403045227 */ /* 0x001fca00078e00ff */
[----:B------:R-:W-:-:S07]  /*14c90*/  @P5 SHF.R.U32.HI R3, RZ, R5, R4 ;  /* 0x00000005ff035219 */ /* 0x000fce0000011604 */
.L_x_1754:
[----:B------:R-:W-:Y:S05]  /*14ca0*/  BSYNC B0 ;  /* 0x0000000000007941 */ /* 0x000fea0003800000 */
.L_x_1752:
[----:B------:R-:W-:-:S05]  /*14cb0*/  IMAD R3, R3, R13, R10 ;  /* 0x0000000d03037224 */ /* 0x000fca00078e020a */
[----:B------:R-:W-:Y:S02]  /*14cc0*/  VIMNMX R6, R6, R3, !PT ;  /* 0x0000000306067248 */ /* 0x000fe40007fe0100 */
[----:B------:R-:W-:-:S07]  /*14cd0*/  VIADDMNMX R0, R3, R13, R0, PT ;  /* 0x0000000d03007246 */ /* 0x000fce0003800100 */
.L_x_1751:
        /* <DEDUP_REMOVED lines=14> */
[----:B------:R-:W-:Y:S02]  /*14dc0*/  FSEL R5, R30, -INF , !P6 ;  /* 0xff8000001e057808 */ /* 0x000fe40007000000 */
[----:B------:R-:W-:Y:S02]  /*14dd0*/  ISETP.GT.AND P1, PT, R6, 0x10, !P1 ;  /* 0x000000100600780c */ /* 0x000fe40004f24270 */
[----:B------:R-:W-:Y:S02]  /*14de0*/  ISETP.NE.AND P6, PT, R78, RZ, PT ;  /* 0x000000ff4e00720c */ /* 0x000fe40003fc5270 */
[----:B------:R-:W-:Y:S02]  /*14df0*/  ISETP.LT.OR P1, PT, R0, 0x11, P1 ;  /* 0x000000110000780c */ /* 0x000fe40000f21670 */
[----:B------:R-:W-:-:S02]  /*14e00*/  FMNMX.FTZ R4, R81, R4, !PT ;  /* 0x0000000451047209 */ /* 0x000fc40007810000 */
[----:B------:R-:W-:Y:S02]  /*14e10*/  FSEL R27, R34, -INF , !P1 ;  /* 0xff800000221b7808 */ /* 0x000fe40004800000 */
[----:B------:R-:W-:Y:S02]  /*14e20*/  ISETP.NE.AND P1, PT, R32, RZ, PT ;  /* 0x000000ff2000720c */ /* 0x000fe40003f25270 */
[----:B------:R-:W-:Y:S02]  /*14e30*/  FMNMX.FTZ R4, R75, R4, !PT ;  /* 0x000000044b047209 */ /* 0x000fe40007810000 */
        /* <DEDUP_REMOVED lines=22> */
[----:B------:R-:W-:Y:S01]  /*14fa0*/  ISETP.NE.AND P1, PT, R40, RZ, PT ;  /* 0x000000ff2800720c */ /* 0x000fe20003f25270 */
[----:B------:R-:W-:Y:S01]  /*14fb0*/  IMAD.MOV.U32 R40, RZ, RZ, R188 ;  /* 0x000000ffff287224 */ /* 0x000fe200078e00bc */
        /* <DEDUP_REMOVED lines=21> */
[----:B------:R-:W-:Y:S01]  /*15110*/  FMNMX.FTZ R14, R69, R4, !PT ;  /* 0x00000004450e7209 */ /* 0x000fe20007810000 */
[----:B------:R-:W-:Y:S01]  /*15120*/  IMAD.U32 R4, RZ, RZ, UR4 ;  /* 0x00000004ff047e24 */ /* 0x000fe2000f8e00ff */
[----:B------:R-:W-:-:S02]  /*15130*/  ISETP.GT.AND P1, PT, R6, 0x30, !P1 ;  /* 0x000000300600780c */ /* 0x000fc40004f24270 */
[----:B------:R-:W-:Y:S01]  /*15140*/  ISETP.GT.AND P4, PT, R6, RZ, !P4 ;  /* 0x000000ff0600720c */ /* 0x000fe20006784270 */
[----:B------:R-:W0:Y:S01]  /*15150*/  SHFL.BFLY PT, R3, R14, 0x2, 0x1f ;  /* 0x0c401f000e037f89 */ /* 0x000e2200000e0000 */
[C---:B------:R-:W-:Y:S02]  /*15160*/  ISETP.LT.OR P1, PT, R0.reuse, 0x31, P1 ;  /* 0x000000310000780c */ /* 0x040fe40000f21670 */
[----:B------:R-:W-:Y:S02]  /*15170*/  ISETP.LT.OR P4, PT, R0, 0x1, P4 ;  /* 0x000000010000780c */ /* 0x000fe40002781670 */
[----:B------:R-:W-:Y:S02]  /*15180*/  FSEL R39, R50, -INF , !P1 ;  /* 0xff80000032277808 */ /* 0x000fe40004800000 */
[----:B------:R-:W-:Y:S02]  /*15190*/  ISETP.NE.AND P1, PT, R48, RZ, PT ;  /* 0x000000ff3000720c */ /* 0x000fe40003f25270 */
[----:B------:R-:W-:-:S02]  /*151a0*/  FSEL R26, R26, -INF , !P4 ;  /* 0xff8000001a1a7808 */ /* 0x000fc40006000000 */
[----:B------:R-:W-:Y:S02]  /*151b0*/  ISETP.GT.AND P1, PT, R6, 0x31, !P1 ;  /* 0x000000310600780c */ /* 0x000fe40004f24270 */
[----:B------:R-:W-:Y:S02]  /*151c0*/  ISETP.NE.AND P6, PT, R56, RZ, PT ;  /* 0x000000ff3800720c */ /* 0x000fe40003fc5270 */
[----:B------:R-:W-:Y:S02]  /*151d0*/  ISETP.LT.OR P1, PT, R0, 0x32, P1 ;  /* 0x000000320000780c */ /* 0x000fe40000f21670 */
[----:B------:R-:W-:Y:S02]  /*151e0*/  ISETP.NE.AND P5, PT, R90, RZ, PT ;  /* 0x000000ff5a00720c */ /* 0x000fe40003fa5270 */
[----:B------:R-:W-:Y:S02]  /*151f0*/  FSEL R51, R51, -INF , !P1 ;  /* 0xff80000033337808 */ /* 0x000fe40004800000 */
[----:B------:R-:W-:-:S02]  /*15200*/  ISETP.NE.AND P1, PT, R86, RZ, PT ;  /* 0x000000ff5600720c */ /* 0x000fc40003f25270 */
        /* <DEDUP_REMOVED lines=29> */
[----:B0-----:R-:W-:Y:S02]  /*153e0*/  FMNMX.FTZ R3, R20, R3, !PT ;  /* 0x0000000314037209 */ /* 0x001fe40007810000 */
        /* <DEDUP_REMOVED lines=13> */
[-CC-:B------:R-:W-:Y:S01]  /*154c0*/  FFMA.FTZ R154, R79, R4.reuse, -R10.reuse ;  /* 0x000000044f9a7223 */ /* 0x180fe2000001080a */
[----:B------:R-:W-:Y:S01]  /*154d0*/  ISETP.NE.AND P6, PT, R28, RZ, PT ;  /* 0x000000ff1c00720c */ /* 0x000fe20003fc5270 */
[--C-:B------:R-:W-:Y:S01]  /*154e0*/  FFMA.FTZ R150, R11, R4, -R10.reuse ;  /* 0x000000040b967223 */ /* 0x100fe2000001080a */
[----:B------:R-:W-:Y:S01]  /*154f0*/  FMNMX.FTZ R14, R47, R14, !PT ;  /* 0x0000000e2f0e7209 */ /* 0x000fe20007810000 */
[-CC-:B------:R-:W-:Y:S01]  /*15500*/  FFMA.FTZ R11, R45, R4.reuse, -R10.reuse ;  /* 0x000000042d0b7223 */ /* 0x180fe2000001080a */
[----:B------:R-:W-:Y:S01]  /*15510*/  FSEL R63, R63, -INF , !P1 ;  /* 0xff8000003f3f7808 */ /* 0x000fe20004800000 */
[-CC-:B------:R-:W-:Y:S01]  /*15520*/  FFMA.FTZ R156, R103, R4.reuse, -R10.reuse ;  /* 0x00000004679c7223 */ /* 0x180fe2000001080a */
[----:B------:R-:W-:Y:S01]  /*15530*/  ISETP.GT.AND P1, PT, R6, 0x50, !P6 ;  /* 0x000000500600780c */ /* 0x000fe20007724270 */
[--C-:B------:R-:W-:Y:S01]  /*15540*/  FFMA.FTZ R85, R85, R4, -R10.reuse ;  /* 0x0000000455557223 */ /* 0x100fe2000001080a */
[----:B------:R-:W-:Y:S01]  /*15550*/  FMNMX.FTZ R14, R59, R14, !PT ;  /* 0x0000000e3b0e7209 */ /* 0x000fe20007810000 */
[--C-:B------:R-:W-:Y:S01]  /*15560*/  FFMA.FTZ R158, R83, R4, -R10.reuse ;  /* 0x00000004539e7223 */ /* 0x100fe2000001080a */
[----:B------:R-:W-:Y:S01]  /*15570*/  ISETP.LT.OR P1, PT, R0, 0x51, P1 ;  /* 0x000000510000780c */ /* 0x000fe20000f21670 */
[----:B------:R-:W-:Y:S01]  /*15580*/  MUFU.EX2 R156, R156 ;  /* 0x0000009c009c7308 */ /* 0x000fe20000000800 */
[----:B------:R-:W-:Y:S01]  /*15590*/  FMNMX.FTZ R14, R101, R14, !PT ;  /* 0x0000000e650e7209 */ /* 0x000fe20007810000 */
[-CC-:B------:R-:W-:Y:S01]  /*155a0*/  FFMA.FTZ R73, R73, R4.reuse, -R10.reuse ;  /* 0x0000000449497223 */ /* 0x180fe2000001080a */
[----:B------:R-:W-:Y:S01]  /*155b0*/  ISETP.NE.AND P5, PT, R24, RZ, PT ;  /* 0x000000ff1800720c */ /* 0x000fe20003fa5270 */
[-CC-:B------:R-:W-:Y:S01]  /*155c0*/  FFMA.FTZ R152, R81, R4.reuse, -R10.reuse ;  /* 0x0000000451987223 */ /* 0x180fe2000001080a */
[----:B------:R-:W-:Y:S01]  /*155d0*/  ISETP.GT.AND P3, PT, R6, 0x58, !P3 ;  /* 0x000000580600780c */ /* 0x000fe20005f64270 */
[-CC-:B------:R-:W-:Y:S01]  /*155e0*/  FFMA.FTZ R144, R29, R4.reuse, -R10.reuse ;  /* 0x000000041d907223 */ /* 0x180fe2000001080a */
[----:B------:R-:W-:Y:S01]  /*155f0*/  ISETP.LT.OR P2, PT, R0, 0x52, P2 ;  /* 0x000000520000780c */ /* 0x000fe20001741670 */
[----:B------:R-:W0:Y:S01]  /*15600*/  MUFU.EX2 R85, R85 ;  /* 0x0000005500557308 */ /* 0x000e220000000800 */
[----:B------:R-:W-:Y:S01]  /*15610*/  FSEL R77, R66, -INF , !P1 ;  /* 0xff800000424d7808 */ /* 0x000fe20004800000 */
[--C-:B------:R-:W-:Y:S01]  /*15620*/  FFMA.FTZ R146, R15, R4, -R10.reuse ;  /* 0x000000040f927223 */ /* 0x100fe2000001080a */
[----:B------:R-:W-:Y:S01]  /*15630*/  FMNMX.FTZ R14, R63, R14, !PT ;  /* 0x0000000e3f0e7209 */ /* 0x000fe20007810000 */
[-CC-:B-----5:R-:W-:Y:S01]  /*15640*/  FFMA.FTZ R140, R25, R4.reuse, -R10.reuse ;  /* 0x00000004198c7223 */ /* 0x1a0fe2000001080a */
[----:B------:R-:W-:Y:S01]  /*15650*/  ISETP.GT.AND P4, PT, R6, 0x59, !P5 ;  /* 0x000000590600780c */ /* 0x000fe20006f84270 */
[-CC-:B------:R-:W-:Y:S01]  /*15660*/  FFMA.FTZ R142, R33, R4.reuse, -R10.reuse ;  /* 0x00000004218e7223 */ /* 0x180fe2000001080a */
[C---:B------:R-:W-:Y:S01]  /*15670*/  ISETP.LT.OR P3, PT, R0.reuse, 0x59, P3 ;  /* 0x000000590000780c */ /* 0x040fe20001f61670 */
[----:B------:R-:W1:Y:S01]  /*15680*/  MUFU.EX2 R158, R158 ;  /* 0x0000009e009e7308 */ /* 0x000e620000000800 */
[----:B------:R-:W-:Y:S01]  /*15690*/  FSEL R67, R67, -INF , !P2 ;  /* 0xff80000043437808 */ /* 0x000fe20005000000 */
[--C-:B------:R-:W-:Y:S01]  /*156a0*/  FFMA.FTZ R136, R21, R4, -R10.reuse ;  /* 0x0000000415887223 */ /* 0x100fe2000001080a */
[----:B------:R-:W-:Y:S01]  /*156b0*/  FMNMX.FTZ R14, R77, R14, !PT ;  /* 0x0000000e4d0e7209 */ /* 0x000fe20007810000 */
[-CC-:B------:R-:W-:Y:S01]  /*156c0*/  FFMA.FTZ R75, R75, R4.reuse, -R10.reuse ;  /* 0x000000044b4b7223 */ /* 0x180fe2000001080a */
[----:B------:R-:W-:Y:S01]  /*156d0*/  ISETP.LT.OR P4, PT, R0, 0x5a, P4 ;  /* 0x0000005a0000780c */ /* 0x000fe20002781670 */
[--C-:B------:R-:W-:Y:S01]  /*156e0*/  FFMA.FTZ R37, R37, R4, -R10.reuse ;  /* 0x0000000425257223 */ /* 0x100fe2000001080a */
[----:B------:R-:W-:Y:S01]  /*156f0*/  FSEL R79, R70, -INF , !P3 ;  /* 0xff800000464f7808 */ /* 0x000fe20005800000 */
[----:B------:R-:W2:Y:S01]  /*15700*/  MUFU.EX2 R73, R73 ;  /* 0x0000004900497308 */ /* 0x000ea20000000800 */
        /* <DEDUP_REMOVED lines=12> */
[----:B------:R-:W-:Y:S01]  /*157d0*/  ISETP.NE.AND P5, PT, R225, 0x1, PT ;  /* 0x00000001e100780c */ /* 0x000fe20003fa5270 */
[----:B------:R-:W4:Y:S06]  /*157e0*/  SHFL.BFLY PT, R45, R14, 0x2, 0x1f ;  /* 0x0c401f000e2d7f89 */ /* 0x000f2c00000e0000 */
[----:B------:R-:W3:Y:S06]  /*157f0*/  MUFU.EX2 R75, R75 ;  /* 0x0000004b004b7308 */ /* 0x000eec0000000800 */
[----:B------:R-:W3:Y:S02]  /*15800*/  @P5 LDC R42, c[0x0][0x450] ;  /* 0x00011400ff2a5b82 */ /* 0x000ee40000000800 */
[----:B------:R-:W3:Y:S08]  /*15810*/  MUFU.EX2 R154, R154 ;  /* 0x0000009a009a7308 */ /* 0x000ef00000000800 */
[----:B------:R-:W3:Y:S01]  /*15820*/  MUFU.EX2 R37, R37 ;  /* 0x0000002500257308 */ /* 0x000ee20000000800 */
[----:B----4-:R-:W-:-:S05]  /*15830*/  FMNMX.FTZ R45, R14, R45, !PT ;  /* 0x0000002d0e2d7209 */ /* 0x010fca0007810000 */
[----:B------:R-:W4:Y:S02]  /*15840*/  SHFL.BFLY PT, R0, R45, 0x1, 0x1f ;  /* 0x0c201f002d007f89 */ /* 0x000f2400000e0000 */
[----:B------:R-:W-:Y:S08]  /*15850*/  MUFU.EX2 R148, R148 ;  /* 0x0000009400947308 */ /* 0x000ff00000000800 */
[----:B------:R-:W-:Y:S08]  /*15860*/  MUFU.EX2 R41, R41 ;  /* 0x0000002900297308 */ /* 0x000ff00000000800 */
[----:B------:R-:W-:Y:S01]  /*15870*/  MUFU.EX2 R150, R150 ;  /* 0x0000009600967308 */ /* 0x000fe20000000800 */
[----:B----4-:R-:W-:Y:S01]  /*15880*/  FMNMX.FTZ R0, R45, R0, !PT ;  /* 0x000000002d007209 */ /* 0x010fe20007810000 */
[----:B------:R-:W-:-:S06]  /*15890*/  FFMA.FTZ R45, R69, R4, -R10 ;  /* 0x00000004452d7223 */ /* 0x000fcc000001080a */
[----:B------:R-:W-:Y:S01]  /*158a0*/  MUFU.EX2 R11, R11 ;  /* 0x0000000b000b7308 */ /* 0x000fe20000000800 */
[C---:B------:R-:W-:Y:S01]  /*158b0*/  FSETP.NEU.FTZ.AND P1, PT, R0.reuse, -INF , PT ;  /* 0xff8000000000780b */ /* 0x040fe20003f3d000 */
[----:B------:R-:W-:-:S05]  /*158c0*/  FMUL.FTZ R32, R0, R4 ;  /* 0x0000000400207220 */ /* 0x000fca0000410000 */
[----:B------:R-:W-:Y:S01]  /*158d0*/  FSEL R32, R32, RZ, P1 ;  /* 0x000000ff20207208 */ /* 0x000fe20000800000 */
[----:B------:R-:W-:Y:S04]  /*158e0*/  MUFU.EX2 R144, R144 ;  /* 0x0000009000907308 */ /* 0x000fe80000000800 */
[-CC-:B------:R-:W-:Y:S01]  /*158f0*/  FFMA.FTZ R157, R26, R4.reuse, -R32.reuse ;  /* 0x000000041a9d7223 */ /* 0x180fe20000010820 */
[-CC-:B------:R-:W-:Y:S01]  /*15900*/  FFMA.FTZ R6, R99, R4.reuse, -R32.reuse ;  /* 0x0000000463067223 */ /* 0x180fe20000010820 */
[-CC-:B------:R-:W-:Y:S01]  /*15910*/  FFMA.FTZ R159, R5, R4.reuse, -R32.reuse ;  /* 0x00000004059f7223 */ /* 0x180fe20000010820 */
[-CC-:B------:R-:W-:Y:S01]  /*15920*/  FFMA.FTZ R10, R97, R4.reuse, -R32.reuse ;  /* 0x00000004610a7223 */ /* 0x180fe20000010820 */
[-CC-:B------:R-:W-:Y:S01]  /*15930*/  FFMA.FTZ R153, R27, R4.reuse, -R32.reuse ;  /* 0x000000041b997223 */ /* 0x180fe20000010820 */
[----:B0-----:R-:W-:Y:S01]  /*15940*/  FADD.FTZ R5, R156, R85 ;  /* 0x000000559c057221 */ /* 0x001fe20000010000 */
[----:B------:R-:W-:Y:S01]  /*15950*/  MUFU.EX2 R157, R157 ;  /* 0x0000009d009d7308 */ /* 0x000fe20000000800 */
[-CC-:B------:R-:W-:Y:S01]  /*15960*/  FFMA.FTZ R14, R95, R4.reuse, -R32.reuse ;  /* 0x000000045f0e7223 */ /* 0x180fe20000010820 */
[-CC-:B------:R-:W-:Y:S01]  /*15970*/  FFMA.FTZ R155, R87, R4.reuse, -R32.reuse ;  /* 0x00000004579b7223 */ /* 0x180fe20000010820 */
[----:B-1----:R-:W-:Y:S01]  /*15980*/  FADD.FTZ R30, R158, R5 ;  /* 0x000000059e1e7221 */ /* 0x002fe20000010000 */
[-CC-:B------:R-:W-:Y:S01]  /*15990*/  FFMA.FTZ R20, R93, R4.reuse, -R32.reuse ;  /* 0x000000045d147223 */ /* 0x180fe20000010820 */
[-CC-:B------:R-:W-:Y:S01]  /*159a0*/  FFMA.FTZ R149, R31, R4.reuse, -R32.reuse ;  /* 0x000000041f957223 */ /* 0x180fe20000010820 */
[-C--:B------:R-:W-:Y:S01]  /*159b0*/  FFMA.FTZ R24, R91, R4.reuse, -R32 ;  /* 0x000000045b187223 */ /* 0x080fe20000010820 */
[----:B--2---:R-:W-:Y:S01]  /*159c0*/  FADD.FTZ R5, R73, R30 ;  /* 0x0000001e49057221 */ /* 0x004fe20000010000 */
[----:B------:R-:W0:Y:S01]  /*159d0*/  MUFU.EX2 R6, R6 ;  /* 0x0000000600067308 */ /* 0x000e220000000800 */
[-CC-:B------:R-:W-:Y:S01]  /*159e0*/  FFMA.FTZ R151, R35, R4.reuse, -R32.reuse ;  /* 0x0000000423977223 */ /* 0x180fe20000010820 */
[-CC-:B------:R-:W-:Y:S01]  /*159f0*/  FFMA.FTZ R26, R89, R4.reuse, -R32.reuse ;  /* 0x00000004591a7223 */ /* 0x180fe20000010820 */
[----:B---3--:R-:W-:Y:S01]  /*15a00*/  FADD.FTZ R30, R152, R5 ;  /* 0x00000005981e7221 */ /* 0x008fe20000010000 */
[-CC-:B------:R-:W-:Y:S01]  /*15a10*/  FFMA.FTZ R145, R39, R4.reuse, -R32.reuse ;  /* 0x0000000427917223 */ /* 0x180fe20000010820 */
[----:B------:R-:W1:Y:S01]  /*15a20*/  @P5 LDC R27, c[0x0][0x44c] ;  /* 0x00011300ff1b5b82 */ /* 0x000e620000000800 */
[-C--:B------:R-:W-:Y:S01]  /*15a30*/  FFMA.FTZ R28, R51, R4.reuse, -R32 ;  /* 0x00000004331c7223 */ /* 0x080fe20000010820 */
[----:B------:R-:W-:Y:S01]  /*15a40*/  FADD.FTZ R7, R75, R30 ;  /* 0x0000001e4b077221 */ /* 0x000fe20000010000 */
[----:B------:R-:W2:Y:S01]  /*15a50*/  MUFU.EX2 R159, R159 ;  /* 0x0000009f009f7308 */ /* 0x000ea20000000800 */
[-CC-:B------:R-:W-:Y:S01]  /*15a60*/  FFMA.FTZ R147, R43, R4.reuse, -R32.reuse ;  /* 0x000000042b937223 */ /* 0x180fe20000010820 */
[-CC-:B------:R-:W-:Y:S01]  /*15a70*/  FFMA.FTZ R30, R55, R4.reuse, -R32.reuse ;  /* 0x00000004371e7223 */ /* 0x180fe20000010820 */
[----:B------:R-:W-:Y:S01]  /*15a80*/  FADD.FTZ R36, R154, R7 ;  /* 0x000000079a247221 */ /* 0x000fe20000010000 */
[-CC-:B------:R-:W-:Y:S01]  /*15a90*/  FFMA.FTZ R141, R47, R4.reuse, -R32.reuse ;  /* 0x000000042f8d7223 */ /* 0x180fe20000010820 */
[-CC-:B------:R-:W-:Y:S01]  /*15aa0*/  FFMA.FTZ R59, R59, R4.reuse, -R32.reuse ;  /* 0x000000043b3b7223 */ /* 0x180fe20000010820 */
[-C--:B------:R-:W-:Y:S01]  /*15ab0*/  FFMA.FTZ R101, R101, R4.reuse, -R32 ;  /* 0x0000000465657223 */ /* 0x080fe20000010820 */
[----:B------:R-:W-:Y:S01]  /*15ac0*/  FADD.FTZ R7, R37, R36 ;  /* 0x0000002425077221 */ /* 0x000fe20000010000 */
[----:B------:R-:W3:Y:S01]  /*15ad0*/  MUFU.EX2 R10, R10 ;  /* 0x0000000a000a7308 */ /* 0x000ee20000000800 */
[----:B0-----:R-:W-:Y:S01]  /*15ae0*/  FADD.FTZ R34, R157, R6 ;  /* 0x000000069d227221 */ /* 0x001fe20000010000 */
[-CC-:B------:R-:W-:Y:S01]  /*15af0*/  FFMA.FTZ R63, R63, R4.reuse, -R32.reuse ;  /* 0x000000043f3f7223 */ /* 0x180fe20000010820 */
[----:B------:R-:W-:Y:S01]  /*15b00*/  FADD.FTZ R36, R148, R7 ;  /* 0x0000000794247221 */ /* 0x000fe20000010000 */
[-CC-:B------:R-:W-:Y:S01]  /*15b10*/  FFMA.FTZ R77, R77, R4.reuse, -R32.reuse ;  /* 0x000000044d4d7223 */ /* 0x180fe20000010820 */
[-CC-:B------:R-:W-:Y:S01]  /*15b20*/  FFMA.FTZ R67, R67, R4.reuse, -R32.reuse ;  /* 0x0000000443437223 */ /* 0x180fe20000010820 */
[-C--:B------:R-:W-:Y:S01]  /*15b30*/  FFMA.FTZ R79, R79, R4.reuse, -R32 ;  /* 0x000000044f4f7223 */ /* 0x080fe20000010820 */
[----:B------:R-:W-:Y:S01]  /*15b40*/  FADD.FTZ R7, R41, R36 ;  /* 0x0000002429077221 */ /* 0x000fe20000010000 */
[----:B------:R-:W0:Y:S01]  /*15b50*/  MUFU.EX2 R153, R153 ;  /* 0x0000009900997308 */ /* 0x000e220000000800 */
[----:B--2---:R-:W-:Y:S01]  /*15b60*/  FADD.FTZ R5, R159, R34 ;  /* 0x000000229f057221 */ /* 0x004fe20000010000 */
[----:B------:R-:W-:Y:S01]  /*15b70*/  FFMA.FTZ R71, R71, R4, -R32 ;  /* 0x0000000447477223 */ /* 0x000fe20000010820 */
[----:B------:R-:W-:Y:S01]  /*15b80*/  FADD.FTZ R38, R150, R7 ;  /* 0x0000000796267221 */ /* 0x000fe20000010000 */
[----:B------:R-:W-:Y:S01]  /*15b90*/  F2FP.BF16.F32.PACK_AB R157, R6, R157 ;  /* 0x0000009d069d723e */ /* 0x000fe200000010ff */
[----:B-1----:R-:W-:Y:S01]  /*15ba0*/  @P5 IMAD.HI.U32 R27, R188, R27, RZ ;  /* 0x0000001bbc1b5227 */ /* 0x002fe200078e00ff */
[----:B------:R-:W-:-:S03]  /*15bb0*/  F2FP.BF16.F32.PACK_AB R156, R85, R156 ;  /* 0x0000009c559c723e */ /* 0x000fc600000010ff */
[----:B------:R-:W-:Y:S01]  /*15bc0*/  FADD.FTZ R7, R11, R38 ;  /* 0x000000260b077221 */ /* 0x000fe20000010000 */
[----:B------:R-:W1:Y:S01]  /*15bd0*/  MUFU.EX2 R14, R14 ;  /* 0x0000000e000e7308 */ /* 0x000e620000000800 */
[----:B---3--:R-:W-:Y:S01]  /*15be0*/  FADD.FTZ R34, R10, R5 ;  /* 0x000000050a227221 */ /* 0x008fe20000010000 */
[----:B------:R-:W-:Y:S01]  /*15bf0*/  @P5 SHF.R.U32.HI R40, RZ, R42, R27 ;  /* 0x0000002aff285219 */ /* 0x000fe2000001161b */
[----:B------:R-:W-:Y:S01]  /*15c00*/  FADD.FTZ R38, R144, R7 ;  /* 0x0000000790267221 */ /* 0x000fe20000010000 */
[----:B------:R-:W-:Y:S02]  /*15c10*/  ISETP.GE.AND P5, PT, R13, 0x1, PT ;  /* 0x000000010d00780c */ /* 0x000fe40003fa6270 */
[----:B------:R-:W-:Y:S01]  /*15c20*/  F2FP.BF16.F32.PACK_AB R159, R10, R159 ;  /* 0x0000009f0a9f723e */ /* 0x000fe200000010ff */
[----:B------:R-:W-:Y:S01]  /*15c30*/  IMAD.IADD R193, R193, 0x1, R40 ;  /* 0x00000001c1c17824 */ /* 0x000fe200078e0228 */
[----:B------:R-:W2:Y:S01]  /*15c40*/  MUFU.EX2 R155, R155 ;  /* 0x0000009b009b7308 */ /* 0x000ea20000000800 */
[----:B0-----:R-:W-:Y:S01]  /*15c50*/  FADD.FTZ R5, R153, R34 ;  /* 0x0000002299057221 */ /* 0x001fe20000010000 */
[----:B------:R-:W-:Y:S01]  /*15c60*/  F2FP.BF16.F32.PACK_AB R158, R73, R158 ;  /* 0x0000009e499e723e */ /* 0x000fe200000010ff */
[----:B------:R-:W-:Y:S01]  /*15c70*/  VIADD R10, R72, 0xfffffffe ;  /* 0xfffffffe480a7836 */ /* 0x000fe20000000000 */
[----:B------:R-:W-:Y:S01]  /*15c80*/  F2FP.BF16.F32.PACK_AB R152, R75, R152 ;  /* 0x000000984b98723e */ /* 0x000fe200000010ff */
[----:B------:R-:W-:Y:S01]  /*15c90*/  IMAD.IADD R12, R193, 0x1, R12 ;  /* 0x00000001c10c7824 */ /* 0x000fe200078e020c */
[----:B------:R-:W-:-:S02]  /*15ca0*/  F2FP.BF16.F32.PACK_AB R154, R37, R154 ;  /* 0x0000009a259a723e */ /* 0x000fc400000010ff */
[----:B------:R-:W0:Y:S01]  /*15cb0*/  MUFU.EX2 R20, R20 ;  /* 0x0000001400147308 */ /* 0x000e220000000800 */
[C---:B-1----:R-:W-:Y:S01]  /*15cc0*/  FADD.FTZ R34, R14.reuse, R5 ;  /* 0x000000050e227221 */ /* 0x042fe20000010000 */
[----:B------:R-:W-:Y:S02]  /*15cd0*/  F2FP.BF16.F32.PACK_AB R148, R41, R148 ;  /* 0x000000942994723e */ /* 0x000fe400000010ff */
[----:B------:R-:W-:Y:S02]  /*15ce0*/  F2FP.BF16.F32.PACK_AB R150, R11, R150 ;  /* 0x000000960b96723e */ /* 0x000fe400000010ff */
[----:B------:R-:W-:Y:S02]  /*15cf0*/  F2FP.BF16.F32.PACK_AB R153, R14, R153 ;  /* 0x000000990e99723e */ /* 0x000fe400000010ff */
[----:B------:R-:W1:Y:S01]  /*15d00*/  MUFU.EX2 R149, R149 ;  /* 0x0000009500957308 */ /* 0x000e620000000800 */
[----:B--2---:R-:W-:-:S07]  /*15d10*/  FADD.FTZ R5, R155, R34 ;  /* 0x000000229b057221 */ /* 0x004fce0000010000 */
[----:B------:R-:W2:Y:S01]  /*15d20*/  MUFU.EX2 R24, R24 ;  /* 0x0000001800187308 */ /* 0x000ea20000000800 */
[C---:B0-----:R-:W-:Y:S01]  /*15d30*/  FADD.FTZ R36, R20.reuse, R5 ;  /* 0x0000000514247221 */ /* 0x041fe20000010000 */
[----:B------:R-:W-:-:S06]  /*15d40*/  F2FP.BF16.F32.PACK_AB R155, R20, R155 ;  /* 0x0000009b149b723e */ /* 0x000fcc00000010ff */
        /* <DEDUP_REMOVED lines=11> */
[C---:B--2---:R-:W-:Y:S01]  /*15e00*/  FADD.FTZ R36, R26.reuse, R5 ;  /* 0x000000051a247221 */ /* 0x044fe20000010000 */
[----:B------:R-:W-:-:S06]  /*15e10*/  F2FP.BF16.F32.PACK_AB R151, R26, R151 ;  /* 0x000000971a97723e */ /* 0x000fcc00000010ff */
[----:B------:R-:W2:Y:S01]  /*15e20*/  MUFU.EX2 R15, R15 ;  /* 0x0000000f000f7308 */ /* 0x000ea20000000800 */
[----:B0-----:R-:W-:-:S07]  /*15e30*/  FADD.FTZ R38, R146, R7 ;  /* 0x0000000792267221 */ /* 0x001fce0000010000 */
[----:B------:R-:W0:Y:S01]  /*15e40*/  MUFU.EX2 R28, R28 ;  /* 0x0000001c001c7308 */ /* 0x000e220000000800 */
[----:B-1----:R-:W-:-:S07]  /*15e50*/  FADD.FTZ R5, R145, R36 ;  /* 0x0000002491057221 */ /* 0x002fce0000010000 */
[----:B------:R-:W1:Y:S01]  /*15e60*/  MUFU.EX2 R140, R140 ;  /* 0x0000008c008c7308 */ /* 0x000e620000000800 */
[C---:B--2---:R-:W-:Y:S01]  /*15e70*/  FADD.FTZ R7, R15.reuse, R38 ;  /* 0x000000260f077221 */ /* 0x044fe20000010000 */
[----:B------:R-:W-:-:S06]  /*15e80*/  F2FP.BF16.F32.PACK_AB R146, R15, R146 ;  /* 0x000000920f92723e */ /* 0x000fcc00000010ff */
[----:B------:R-:W2:Y:S01]  /*15e90*/  MUFU.EX2 R147, R147 ;  /* 0x0000009300937308 */ /* 0x000ea20000000800 */
[C---:B0-----:R-:W-:Y:S01]  /*15ea0*/  FADD.FTZ R36, R28.reuse, R5 ;  /* 0x000000051c247221 */ /* 0x041fe20000010000 */
[----:B------:R-:W-:-:S06]  /*15eb0*/  F2FP.BF16.F32.PACK_AB R145, R28, R145 ;  /* 0x000000911c91723e */ /* 0x000fcc00000010ff */
[----:B------:R-:W0:Y:S01]  /*15ec0*/  MUFU.EX2 R25, R25 ;  /* 0x0000001900197308 */ /* 0x000e220000000800 */
[----:B-1----:R-:W-:-:S07]  /*15ed0*/  FADD.FTZ R38, R140, R7 ;  /* 0x000000078c267221 */ /* 0x002fce0000010000 */
[----:B------:R-:W1:Y:S01]  /*15ee0*/  MUFU.EX2 R30, R30 ;  /* 0x0000001e001e7308 */ /* 0x000e620000000800 */
[----:B--2---:R-:W-:-:S07]  /*15ef0*/  FADD.FTZ R5, R147, R36 ;  /* 0x0000002493057221 */ /* 0x004fce0000010000 */
[----:B------:R-:W2:Y:S01]  /*15f00*/  MUFU.EX2 R142, R142 ;  /* 0x0000008e008e7308 */ /* 0x000ea20000000800 */
[C---:B0-----:R-:W-:Y:S01]  /*15f10*/  FADD.FTZ R7, R25.reuse, R38 ;  /* 0x0000002619077221 */ /* 0x041fe20000010000 */
[----:B------:R-:W-:-:S06]  /*15f20*/  F2FP.BF16.F32.PACK_AB R140, R25, R140 ;  /* 0x0000008c198c723e */ /* 0x000fcc00000010ff */
[----:B------:R-:W0:Y:S01]  /*15f30*/  MUFU.EX2 R141, R141 ;  /* 0x0000008d008d7308 */ /* 0x000e220000000800 */
[C---:B-1----:R-:W-:Y:S01]  /*15f40*/  FADD.FTZ R38, R30.reuse, R5 ;  /* 0x000000051e267221 */ /* 0x042fe20000010000 */
[----:B------:R-:W-:-:S06]  /*15f50*/  F2FP.BF16.F32.PACK_AB R147, R30, R147 ;  /* 0x000000931e93723e */ /* 0x000fcc00000010ff */
[----:B------:R-:W1:Y:S01]  /*15f60*/  MUFU.EX2 R33, R33 ;  /* 0x0000002100217308 */ /* 0x000e620000000800 */
[----:B--2---:R-:W-:-:S07]  /*15f70*/  FADD.FTZ R40, R142, R7 ;  /* 0x000000078e287221 */ /* 0x004fce0000010000 */
        /* <DEDUP_REMOVED lines=26> */
[----:B-1----:R-:W-:Y:S01]  /*16120*/  FADD.FTZ R5, R79, R6 ;  /* 0x000000064f057221 */ /* 0x002fe20000010000 */
[C---:B--2---:R-:W-:Y:S01]  /*16130*/  FADD.FTZ R7, R45.reuse, R42 ;  /* 0x0000002a2d077221 */ /* 0x044fe20000010000 */
[----:B------:R-:W-:Y:S02]  /*16140*/  F2FP.BF16.F32.PACK_AB R138, R45, R138 ;  /* 0x0000008a2d8a723e */ /* 0x000fe400000010ff */
[C---:B0-----:R-:W-:Y:S01]  /*16150*/  FADD.FTZ R6, R38.reuse, R5 ;  /* 0x0000000526067221 */ /* 0x041fe20000010000 */
[----:B------:R-:W-:Y:S01]  /*16160*/  F2FP.BF16.F32.PACK_AB R139, R38, R79 ;  /* 0x0000004f268b723e */ /* 0x000fe200000010ff */
        /* <DEDUP_REMOVED lines=12> */
.L_x_1757:
[----:B------:R-:W-:-:S13]  /*16230*/  ISETP.NE.AND P1, PT, R13, 0x1, PT ;  /* 0x000000010d00780c */ /* 0x000fda0003f25270 */
[----:B------:R-:W0:Y:S02]  /*16240*/  @P1 LDC.64 R14, c[0x0][0x9e8] ;  /* 0x00027a00ff0e1b82 */ /* 0x000e240000000a00 */
[----:B0-----:R-:W-:-:S05]  /*16250*/  @P1 IMAD.HI.U32 R14, R5, R14, RZ ;  /* 0x0000000e050e1227 */ /* 0x001fca00078e00ff */
[----:B------:R-:W-:-:S07]  /*16260*/  @P1 SHF.R.U32.HI R5, RZ, R15, R14 ;  /* 0x0000000fff051219 */ /* 0x000fce000001160e */
.L_x_1758:
[----:B------:R-:W-:Y:S05]  /*16270*/  BSYNC B0 ;  /* 0x0000000000007941 */ /* 0x000fea0003800000 */
.L_x_1756:
[----:B------:R-:W-:-:S05]  /*16280*/  IMAD R5, R5, R13, R13 ;  /* 0x0000000d05057224 */ /* 0x000fca00078e020d */
[----:B------:R-:W-:-:S07]  /*16290*/  VIMNMX R12, R12, R5, PT ;  /* 0x000000050c0c7248 */ /* 0x000fce0003fe0100 */
.L_x_1755:
[----:B------:R-:W-:Y:S01]  /*162a0*/  IMAD.HI R12, R12, 0x2aaaaaab, RZ ;  /* 0x2aaaaaab0c0c7827 */ /* 0x000fe200078e02ff */
[----:B------:R-:W-:Y:S01]  /*162b0*/  ULDC UR39, c[0x0][0x9e4] ;  /* 0x0002790000277ab9 */ /* 0x000fe20000000800 */
[----:B------:R-:W-:Y:S01]  /*162c0*/  ULDC UR38, c[0x0][0x9e4] ;  /* 0x0002790000267ab9 */ /* 0x000fe20000000800 */
[----:B------:R-:W-:Y:S01]  /*162d0*/  ULDC UR50, c[0x0][0x9dc] ;  /* 0x0002770000327ab9 */ /* 0x000fe20000000800 */
[----:B------:R-:W-:Y:S01]  /*162e0*/  ULDC UR42, c[0x0][0x9dc] ;  /* 0x00027700002a7ab9 */ /* 0x000fe20000000800 */
[----:B------:R-:W-:Y:S01]  /*162f0*/  SHF.R.U32.HI R5, RZ, 0x1f, R12 ;  /* 0x0000001fff057819 */ /* 0x000fe2000001160c */
[----:B------:R-:W-:Y:S01]  /*16300*/  ULDC UR43, c[0x0][0x988] ;  /* 0x00026200002b7ab9 */ /* 0x000fe20000000800 */
[----:B------:R-:W-:Y:S01]  /*16310*/  ULDC UR47, c[0x0][0x988] ;  /* 0x00026200002f7ab9 */ /* 0x000fe20000000800 */
[----:B------:R-:W-:Y:S01]  /*16320*/  ULDC UR46, c[0x0][0x988] ;  /* 0x00026200002e7ab9 */ /* 0x000fe20000000800 */
[----:B------:R-:W-:Y:S01]  /*16330*/  LEA.HI.SX32 R11, R12, R5, 0x1c ;  /* 0x000000050c0b7211 */ /* 0x000fe200078fe2ff */
[----:B------:R-:W-:Y:S01]  /*16340*/  ULDC UR54, c[0x0][0x9e0] ;  /* 0x0002780000367ab9 */ /* 0x000fe20000000800 */
[----:B------:R-:W-:Y:S01]  /*16350*/  ULDC UR51, c[0x0][0x9e0] ;  /* 0x0002780000337ab9 */ /* 0x000fe20000000800 */
[----:B------:R-:W-:Y:S01]  /*16360*/  BSSY B1, `(.L_x_1759) ;  /* 0x0000367000017945 */ /* 0x000fe20003800000 */
[----:B------:R-:W-:Y:S01]  /*16370*/  VIMNMX R11, R202, R11, !PT ;  /* 0x0000000bca0b7248 */ /* 0x000fe20007fe0100 */
[----:B------:R-:W-:Y:S01]  /*16380*/  IMAD.MOV.U32 R5, RZ, RZ, 0x3f800000 ;  /* 0x3f800000ff057424 */ /* 0x000fe200078e00ff */
[----:B------:R-:W-:Y:S01]  /*16390*/  CS2R R86, SRZ ;  /* 0x0000000000567805 */ /* 0x000fe2000001ff00 */
[----:B------:R-:W-:Y:S01]  /*163a0*/  IMAD.MOV.U32 R12, RZ, RZ, 0x3f800000 ;  /* 0x3f800000ff0c7424 */ /* 0x000fe200078e00ff */
[----:B------:R-:W-:-:S02]  /*163b0*/  ISETP.GE.AND P1, PT, R10, R11, PT ;  /* 0x0000000b0a00720c */ /* 0x000fc40003f26270 */
        /* <DEDUP_REMOVED lines=32> */
[----:B------:R-:W-:Y:S01]  /*165c0*/  BSSY B0, `(.L_x_1761) ;  /* 0x000033c000007945 */ /* 0x000fe20003800000 */
[----:B------:R-:W-:Y:S02]  /*165d0*/  IMAD.MOV.U32 R5, RZ, RZ, 0x3f800000 ;  /* 0x3f800000ff057424 */ /* 0x000fe400078e00ff */
[----:B------:R-:W-:-:S07]  /*165e0*/  IMAD.MOV.U32 R87, RZ, RZ, RZ ;  /* 0x000000ffff577224 */ /* 0x000fce00078e00ff */
.L_x_1782:
[----:B------:R-:W-:-:S05]  /*165f0*/  VIADD R13, R23, 0x1 ;  /* 0x00000001170d7836 */ /* 0x000fca0000000000 */
[----:B------:R-:W-:-:S04]  /*16600*/  ISETP.NE.AND P1, PT, R13, 0x2, PT ;  /* 0x000000020d00780c */ /* 0x000fc80003f25270 */
[----:B------:R-:W-:Y:S02]  /*16610*/  SEL R9, RZ, 0x1, P1 ;  /* 0x00000001ff097807 */ /* 0x000fe40000800000 */
[----:B------:R-:W-:Y:S02]  /*16620*/  SEL R13, R13, RZ, P1 ;  /* 0x000000ff0d0d7207 */ /* 0x000fe40000800000 */
[----:B------:R-:W-:Y:S01]  /*16630*/  LOP3.LUT R20, R164, R9, RZ, 0x3c, !PT ;  /* 0x00000009a4147212 */ /* 0x000fe200078e3cff */
[----:B------:R-:W-:Y:S06]  /*16640*/  @!P0 BRA `(.L_x_1762) ;  /* 0x0000000000048947 */ /* 0x000fec0003800000 */
[----:B------:R-:W-:Y:S01]  /*16650*/  BPT.TRAP 0x1 ;  /* 0x000000040000795c */ /* 0x000fe20000300000 */
.L_x_1762:
[----:B------:R-:W-:Y:S01]  /*16660*/  IMAD R9, R13, 0x8, R2 ;  /* 0x000000080d097824 */ /* 0x000fe200078e0202 */
[----:B------:R-:W-:-:S04]  /*16670*/  SHF.L.U32 R4, R20, 0x1f, RZ ;  /* 0x0000001f14047819 */ /* 0x000fc800000006ff */
[----:B------:R0:W1:Y:S01]  /*16680*/  SYNCS.PHASECHK.TRANS64.TRYWAIT P1, [R9+URZ+0x2a830], R4 ;  /* 0x02a83004090075a7 */ /* 0x000062000802017f */
[----:B------:R-:W-:Y:S05]  /*16690*/  @!P0 BRA `(.L_x_1763) ;  /* 0x0000000000048947 */ /* 0x000fea0003800000 */
[----:B------:R-:W-:Y:S01]  /*166a0*/  BPT.TRAP 0x1 ;  /* 0x000000040000795c */ /* 0x000fe20000300000 */
.L_x_1763:
[----:B------:R-:W-:Y:S01]  /*166b0*/  IMAD R94, R13, 0x900, R8 ;  /* 0x000009000d5e7824 */ /* 0x000fe200078e0208 */
[----:B------:R-:W-:Y:S03]  /*166c0*/  BSSY B2, `(.L_x_1764) ;  /* 0x0000006000027945 */ /* 0x000fe60003800000 */
[C---:B------:R-:W-:Y:S02]  /*166d0*/  VIADD R90, R94.reuse, 0x2 ;  /* 0x000000025e5a7836 */ /* 0x040fe40000000000 */
[----:B------:R-:W-:Y:S01]  /*166e0*/  VIADD R93, R94, 0x4 ;  /* 0x000000045e5d7836 */ /* 0x000fe20000000000 */
[----:B-1----:R-:W-:Y:S06]  /*166f0*/  @P1 BRA `(.L_x_1765) ;  /* 0x0000000000081947 */ /* 0x002fec0003800000 */
[----:B------:R-:W1:Y:S02]  /*16700*/  SYNCS.PHASECHK.TRANS64.TRYWAIT P1, [R9+URZ+0x2a830], R4 ;  /* 0x02a83004090075a7 */ /* 0x000e64000802017f */
[----:B-1----:R-:W-:Y:S05]  /*16710*/  @!P1 BRA `(.L_x_1766) ;  /* 0x0000015800149947 */ /* 0x002fea0003800000 */
.L_x_1765:
[----:B------:R-:W-:Y:S05]  /*16720*/  BSYNC B2 ;  /* 0x0000000000027941 */ /* 0x000fea0003800000 */
.L_x_1764:
[----:B------:R-:W2:Y:S01]  /*16730*/  LDL.64 R96, [R1+0x28] ;  /* 0x0000280001607983 */ /* 0x000ea20000100a00 */
[----:B------:R-:W-:Y:S01]  /*16740*/  IMAD.MOV.U32 R88, RZ, RZ, R94 ;  /* 0x000000ffff587224 */ /* 0x000fe200078e005e */
[----:B------:R-:W-:Y:S01]  /*16750*/  MOV R198, UR50 ;  /* 0x0000003200c67c02 */ /* 0x000fe20008000f00 */
[----:B------:R-:W-:Y:S01]  /*16760*/  IMAD.MOV.U32 R89, RZ, RZ, 0x40000040 ;  /* 0x40000040ff597424 */ /* 0x000fe200078e00ff */
[----:B------:R-:W-:Y:S01]  /*16770*/  MOV R194, UR46 ;  /* 0x0000002e00c27c02 */ /* 0x000fe20008000f00 */
[----:B------:R-:W-:Y:S01]  /*16780*/  VIADD R92, R94, 0x300 ;  /* 0x000003005e5c7836 */ /* 0x000fe20000000000 */
[----:B------:R-:W-:Y:S01]  /*16790*/  R2UR UR50, R88 ;  /* 0x00000000583272ca */ /* 0x000fe200000e0000 */
[----:B------:R-:W-:Y:S01]  /*167a0*/  IMAD.MOV.U32 R88, RZ, RZ, R93 ;  /* 0x000000ffff587224 */ /* 0x000fe200078e005d */
[----:B------:R-:W-:Y:S01]  /*167b0*/  R2UR UR46, R90 ;  /* 0x000000005a2e72ca */ /* 0x000fe200000e0000 */
[----:B------:R-:W-:Y:S01]  /*167c0*/  VIADD R90, R94, 0x6 ;  /* 0x000000065e5a7836 */ /* 0x000fe20000000000 */
[----:B------:R-:W-:Y:S01]  /*167d0*/  MOV R190, UR42 ;  /* 0x0000002a00be7c02 */ /* 0x000fe20008000f00 */
[----:B------:R-:W-:Y:S01]  /*167e0*/  IMAD.MOV.U32 R91, RZ, RZ, 0x40000040 ;  /* 0x40000040ff5b7424 */ /* 0x000fe200078e00ff */
[----:B------:R-:W-:Y:S01]  /*167f0*/  MOV R14, UR38 ;  /* 0x00000026000e7c02 */ /* 0x000fe20008000f00 */
[----:B------:R-:W-:Y:S01]  /*16800*/  IMAD.MOV.U32 R93, RZ, RZ, 0x40000040 ;  /* 0x40000040ff5d7424 */ /* 0x000fe200078e00ff */
[----:B------:R-:W-:Y:S01]  /*16810*/  R2UR UR42, R88 ;  /* 0x00000000582a72ca */ /* 0x000fe200000e0000 */
[----:B------:R-:W-:Y:S01]  /*16820*/  VIADD R88, R94, 0x302 ;  /* 0x000003025e587836 */ /* 0x000fe20000000000 */
[----:B------:R-:W-:Y:S01]  /*16830*/  R2UR UR38, R90 ;  /* 0x000000005a2672ca */ /* 0x000fe200000e0000 */
[----:B------:R-:W-:Y:S01]  /*16840*/  VIADD R90, R94, 0x304 ;  /* 0x000003045e5a7836 */ /* 0x000fe20000000000 */
[----:B------:R-:W-:Y:S01]  /*16850*/  MOV R197, UR51 ;  /* 0x0000003300c57c02 */ /* 0x000fe20008000f00 */
[-C--:B------:R-:W-:Y:S01]  /*16860*/  FMUL.FTZ R24, R24, R12.reuse ;  /* 0x0000000c18187220 */ /* 0x080fe20000410000 */
[----:B------:R-:W-:Y:S01]  /*16870*/  R2UR UR30, R88 ;  /* 0x00000000581e72ca */ /* 0x000fe200000e0000 */
[----:B------:R-:W-:Y:S01]  /*16880*/  VIADD R88, R94, 0x600 ;  /* 0x000006005e587836 */ /* 0x000fe20000000000 */
[----:B------:R-:W-:Y:S01]  /*16890*/  R2UR UR26, R90 ;  /* 0x000000005a1a72ca */ /* 0x000fe200000e0000 */
[----:B------:R-:W-:Y:S01]  /*168a0*/  VIADD R90, R94, 0x602 ;  /* 0x000006025e5a7836 */ /* 0x000fe20000000000 */
[----:B------:R-:W-:Y:S01]  /*168b0*/  MOV R199, UR49 ;  /* 0x0000003100c77c02 */ /* 0x000fe20008000f00 */
[-C--:B------:R-:W-:Y:S01]  /*168c0*/  FMUL.FTZ R25, R25, R12.reuse ;  /* 0x0000000c19197220 */ /* 0x080fe20000410000 */
[----:B------:R-:W-:Y:S01]  /*168d0*/  MOV R200, UR48 ;  /* 0x0000003000c87c02 */ /* 0x000fe20008000f00 */
[-C--:B------:R-:W-:Y:S01]  /*168e0*/  FMUL.FTZ R28, R28, R12.reuse ;  /* 0x0000000c1c1c7220 */ /* 0x080fe20000410000 */
[----:B------:R-:W-:Y:S01]  /*168f0*/  R2UR UR51, R89 ;  /* 0x00000000593372ca */ /* 0x000fe200000e0000 */
[-C--:B------:R-:W-:Y:S01]  /*16900*/  FMUL.FTZ R29, R29, R12.reuse ;  /* 0x0000000c1d1d7220 */ /* 0x080fe20000410000 */
[----:B------:R-:W-:Y:S01]  /*16910*/  R2UR UR34, R92 ;  /* 0x000000005c2272ca */ /* 0x000fe200000e0000 */
[----:B------:R-:W-:Y:S01]  /*16920*/  VIADD R92, R94, 0x306 ;  /* 0x000003065e5c7836 */ /* 0x000fe20000000000 */
        /* <DEDUP_REMOVED lines=8> */
[----:B01----:R-:W-:Y:S01]  /*169b0*/  MOV R4, UR39 ;  /* 0x0000002700047c02 */ /* 0x003fe20008000f00 */
        /* <DEDUP_REMOVED lines=82> */
[----:B------:R-:W-:Y:S02]  /*16ee0*/  R2UR UR50, R198 ;  /* 0x00000000c63272ca */ /* 0x000fe400000e0000 */
[----:B------:R-:W-:Y:S02]  /*16ef0*/  R2UR UR49, R199 ;  /* 0x00000000c73172ca */ /* 0x000fe400000e0000 */
[----:B------:R-:W2:Y:S01]  /*16f00*/  LDL.64 R198, [R1+0x20] ;  /* 0x0000200001c67983 */ /* 0x000ea20000100a00 */
[----:B------:R-:W-:Y:S01]  /*16f10*/  R2UR UR51, R197 ;  /* 0x00000000c53372ca */ /* 0x000fe200000e0000 */
[----:B------:R-:W-:Y:S02]  /*16f20*/  WARPGROUP.DEPBAR.LE gsb0, 0x0 ;  /* 0x00008000000079c5 */ /* 0x000fe40000010000 */
[----:B------:R-:W-:Y:S01]  /*16f30*/  WARPGROUP.ARRIVE ;  /* 0x00000000000079c5 */ /* 0x000fe20000000000 */
[----:B--2---:R-:W-:-:S02]  /*16f40*/  R2UR UR44, R198 ;  /* 0x00000000c62c72ca */ /* 0x004fc400000e0000 */
[----:B------:R-:W-:Y:S02]  /*16f50*/  R2UR UR45, R199 ;  /* 0x00000000c72d72ca */ /* 0x000fe400000e0000 */
[----:B------:R-:W2:Y:S11]  /*16f60*/  LDL.64 R198, [R1+0x8] ;  /* 0x0000080001c67983 */ /* 0x000eb60000100a00 */
[----:B------:R-:W-:Y:S01]  /*16f70*/  HGMMA.64x96x16.F32.BF16 R88, gdesc[UR44], R88, gsb0 ;  /* 0x016000002c5879f0 */ /* 0x000fe20008001858 */
[----:B------:R-:W-:-:S02]  /*16f80*/  R2UR UR46, R194 ;  /* 0x00000000c22e72ca */ /* 0x000fc400000e0000 */
[----:B------:R-:W-:Y:S02]  /*16f90*/  R2UR UR45, R195 ;  /* 0x00000000c32d72ca */ /* 0x000fe400000e0000 */
[----:B------:R-:W3:Y:S01]  /*16fa0*/  LDL.64 R194, [R1+0x18] ;  /* 0x0000180001c27983 */ /* 0x000ee20000100a00 */
[----:B------:R-:W-:-:S03]  /*16fb0*/  R2UR UR44, R196 ;  /* 0x00000000c42c72ca */ /* 0x000fc600000e0000 */
[----:B------:R-:W4:Y:S01]  /*16fc0*/  LDL.64 R196, [R1+0x10] ;  /* 0x0000100001c47983 */ /* 0x000f220000100a00 */
[----:B------:R-:W-:Y:S02]  /*16fd0*/  WARPGROUP.DEPBAR.LE gsb0, 0x0 ;  /* 0x00008000000079c5 */ /* 0x000fe40000010000 */
[----:B------:R-:W-:Y:S01]  /*16fe0*/  WARPGROUP.ARRIVE ;  /* 0x00000000000079c5 */ /* 0x000fe20000000000 */
[----:B---3--:R-:W-:Y:S02]  /*16ff0*/  R2UR UR40, R194 ;  /* 0x00000000c22872ca */ /* 0x008fe400000e0000 */
[----:B------:R-:W-:Y:S02]  /*17000*/  R2UR UR41, R195 ;  /* 0x00000000c32972ca */ /* 0x000fe400000e0000 */
[----:B------:R-:W3:Y:S11]  /*17010*/  LDL.64 R194, [R1] ;  /* 0x0000000001c27983 */ /* 0x000ef60000100a00 */
[----:B------:R-:W-:Y:S01]  /*17020*/  HGMMA.64x96x16.F32.BF16 R88, gdesc[UR40], R88, gsb0 ;  /* 0x01600000285879f0 */ /* 0x000fe20008001858 */
[----:B----4-:R-:W-:-:S02]  /*17030*/  R2UR UR36, R196 ;  /* 0x00000000c42472ca */ /* 0x010fc400000e0000 */
[----:B------:R-:W-:Y:S02]  /*17040*/  R2UR UR37, R197 ;  /* 0x00000000c52572ca */ /* 0x000fe400000e0000 */
        /* <DEDUP_REMOVED lines=8> */
[----:B---3--:R-:W-:Y:S02]  /*170d0*/  R2UR UR28, R194 ;  /* 0x00000000c21c72ca */ /* 0x008fe400000e0000 */
[----:B------:R-:W-:Y:S01]  /*170e0*/  R2UR UR29, R195 ;  /* 0x00000000c31d72ca */ /* 0x000fe200000e0000 */
[----:B------:R-:W-:Y:S02]  /*170f0*/  WARPGROUP.DEPBAR.LE gsb0, 0x0 ;  /* 0x00008000000079c5 */ /* 0x000fe40000010000 */
[----:B------:R-:W-:-:S10]  /*17100*/  WARPGROUP.ARRIVE ;  /* 0x00000000000079c5 */ /* 0x000fd40000000000 */
        /* <DEDUP_REMOVED lines=39> */
[----:B------:R-:W-:Y:S02]  /*17380*/  R2UR UR39, R4 ;  /* 0x00000000042772ca */ /* 0x000fe400000e0000 */
[----:B------:R-:W-:Y:S01]  /*17390*/  R2UR UR38, R14 ;  /* 0x000000000e2672ca */ /* 0x000fe200000e0000 */
[----:B------:R-:W-:Y:S02]  /*173a0*/  WARPGROUP.DEPBAR.LE gsb0, 0x0 ;  /* 0x00008000000079c5 */ /* 0x000fe40000010000 */
[----:B------:R-:W-:-:S12]  /*173b0*/  @!P0 BRA `(.L_x_1767) ;  /* 0x0000000000048947 */ /* 0x000fd80003800000 */
[----:B------:R-:W-:Y:S01]  /*173c0*/  BPT.TRAP 0x1 ;  /* 0x000000040000795c */ /* 0x000fe20000300000 */
.L_x_1767:
[----:B------:R-:W-:Y:S01]  /*173d0*/  SHF.L.U32 R4, R164, 0x1f, RZ ;  /* 0x0000001fa4047819 */ /* 0x000fe200000006ff */
[----:B------:R-:W-:-:S04]  /*173e0*/  IMAD R21, R23, 0x8, R2 ;  /* 0x0000000817157824 */ /* 0x000fc800078e0202 */
[----:B------:R0:W1:Y:S01]  /*173f0*/  SYNCS.PHASECHK.TRANS64.TRYWAIT P1, [R21+URZ+0x2a850], R4 ;  /* 0x02a85004150075a7 */ /* 0x000062000802017f */
[----:B------:R-:W-:Y:S05]  /*17400*/  @!P0 BRA `(.L_x_1768) ;  /* 0x0000000000048947 */ /* 0x000fea0003800000 */
[----:B------:R-:W-:Y:S01]  /*17410*/  BPT.TRAP 0x1 ;  /* 0x000000040000795c */ /* 0x000fe20000300000 */
.L_x_1768:
[----:B------:R-:W-:Y:S04]  /*17420*/  BSSY B2, `(.L_x_1769) ;  /* 0x0000004000027945 */ /* 0x000fe80003800000 */
[----:B-1----:R-:W-:Y:S05]  /*17430*/  @P1 BRA `(.L_x_1770) ;  /* 0x0000000000081947 */ /* 0x002fea0003800000 */
[----:B------:R-:W1:Y:S02]  /*17440*/  SYNCS.PHASECHK.TRANS64.TRYWAIT P1, [R21+URZ+0x2a850], R4 ;  /* 0x02a85004150075a7 */ /* 0x000e64000802017f */
[----:B-1----:R-:W-:Y:S05]  /*17450*/  @!P1 BRA `(.L_x_1771) ;  /* 0x0000014800d89947 */ /* 0x002fea0003800000 */
.L_x_1770:
[----:B------:R-:W-:Y:S05]  /*17460*/  BSYNC B2 ;  /* 0x0000000000027941 */ /* 0x000fea0003800000 */
.L_x_1769:
[----:B01----:R-:W-:Y:S01]  /*17470*/  VIADD R4, R2, 0x400 ;  /* 0x0000040002047836 */ /* 0x003fe20000000000 */
[----:B------:R-:W-:Y:S01]  /*17480*/  WARPGROUP.ARRIVE ;  /* 0x00000000000079c5 */ /* 0x000fe20000000000 */
[----:B------:R-:W-:Y:S02]  /*17490*/  IMAD.MOV.U32 R5, RZ, RZ, 0x40000040 ;  /* 0x40000040ff057424 */ /* 0x000fe400078e00ff */
[----:B------:R-:W-:Y:S01]  /*174a0*/  IMAD.MOV.U32 R15, RZ, RZ, 0x40000040 ;  /* 0x40000040ff0f7424 */ /* 0x000fe200078e00ff */
[----:B------:R-:W-:Y:S02]  /*174b0*/  SHF.R.U32.HI R4, RZ, 0x4, R4 ;  /* 0x00000004ff047819 */ /* 0x000fe40000011604 */
[----:B------:R-:W-:Y:S01]  /*174c0*/  R2UR UR7, R5 ;  /* 0x00000000050772ca */ /* 0x000fe200000e0000 */
[----:B------:R-:W-:Y:S01]  /*174d0*/  IMAD.MOV.U32 R5, RZ, RZ, 0x40000040 ;  /* 0x40000040ff057424 */ /* 0x000fe200078e00ff */
[----:B------:R-:W-:-:S04]  /*174e0*/  LOP3.LUT R4, R4, 0x3fff, RZ, 0xc0, !PT ;  /* 0x00003fff04047812 */ /* 0x000fc800078ec0ff */
[----:B------:R-:W-:-:S05]  /*174f0*/  LOP3.LUT R4, R4, 0x3000000, RZ, 0xfc, !PT ;  /* 0x0300000004047812 */ /* 0x000fca00078efcff */
[----:B------:R-:W-:-:S04]  /*17500*/  IMAD R4, R23, 0x600, R4 ;  /* 0x0000060017047824 */ /* 0x000fc800078e0204 */
        /* <DEDUP_REMOVED lines=38> */
.L_x_1772:
[----:B------:R-:W-:Y:S01]  /*17770*/  ISETP.NE.AND P2, PT, R225, 0x1, PT ;  /* 0x00000001e100780c */ /* 0x000fe20003f45270 */
[----:B------:R-:W-:Y:S01]  /*17780*/  IMAD.IADD R14, R203, 0x1, R188 ;  /* 0x00000001cb0e7824 */ /* 0x000fe200078e02bc */
[----:B------:R-:W-:Y:S01]  /*17790*/  LOP3.LUT P1, RZ, R16, 0x80000, RZ, 0xc0, !PT ;  /* 0x0008000010ff7812 */ /* 0x000fe2000782c0ff */
[----:B------:R-:W-:Y:S02]  /*177a0*/  VIADD R9, R9, 0x2a840 ;  /* 0x0002a84009097836 */ /* 0x000fe40000000000 */
[----:B------:R-:W-:-:S03]  /*177b0*/  IMAD R138, R10, -0x60, RZ ;  /* 0xffffffa00a8a7824 */ /* 0x000fc600078e02ff */
[----:B------:R-:W-:Y:S01]  /*177c0*/  PRMT R9, R172, 0x654, R9 ;  /* 0x00000654ac097816 */ /* 0x000fe20000000009 */
[----:B------:R-:W-:Y:S01]  /*177d0*/  IMAD.IADD R12, R138, 0x1, -R182 ;  /* 0x000000018a0c7824 */ /* 0x000fe200078e0ab6 */
[----:B------:R-:W-:Y:S02]  /*177e0*/  IADD3 R136, -R182, 0x1, R138 ;  /* 0x00000001b6887810 */ /* 0x000fe40007ffe18a */
[----:B------:R0:W-:Y:S02]  /*177f0*/  SYNCS.ARRIVE.TRANS64.RED.A1T0 RZ, [R9+URZ], RZ ;  /* 0x000000ff09ff79a7 */ /* 0x0001e4000810043f */
[----:B------:R-:W-:Y:S01]  /*17800*/  IADD3 R136, -R165, R136, R166 ;  /* 0x00000088a5887210 */ /* 0x000fe20007ffe1a6 */
[----:B------:R-:W1:Y:S01]  /*17810*/  @P2 LDC R5, c[0x0][0x44c] ;  /* 0x00011300ff052b82 */ /* 0x000e620000000800 */
[----:B0-----:R-:W-:-:S05]  /*17820*/  IMAD.U32 R9, RZ, RZ, UR50 ;  /* 0x00000032ff097e24 */ /* 0x001fca000f8e00ff */
[----:B------:R-:W-:Y:S02]  /*17830*/  LOP3.LUT R137, RZ, R9, RZ, 0x33, !PT ;  /* 0x00000009ff897212 */ /* 0x000fe400078e33ff */
[----:B------:R-:W0:Y:S03]  /*17840*/  @P2 LDC R4, c[0x0][0x450] ;  /* 0x00011400ff042b82 */ /* 0x000e260000000800 */
[----:B------:R-:W-:Y:S02]  /*17850*/  IMAD.IADD R137, R137, 0x1, R136 ;  /* 0x0000000189897824 */ /* 0x000fe400078e0288 */
[----:B------:R-:W-:Y:S02]  /*17860*/  VIADD R136, R136, UR54 ;  /* 0x0000003688887c36 */ /* 0x000fe40008000000 */
[----:B-1----:R-:W-:-:S05]  /*17870*/  @P2 IMAD.HI.U32 R5, R14, R5, RZ ;  /* 0x000000050e052227 */ /* 0x002fca00078e00ff */
[----:B0-----:R-:W-:-:S05]  /*17880*/  @P2 SHF.R.U32.HI R14, RZ, R4, R5 ;  /* 0x00000004ff0e2219 */ /* 0x001fca0000011605 */
[----:B------:R-:W0:Y:S02]  /*17890*/  SHFL.IDX PT, R139, R14, RZ, 0x1c1f ;  /* 0x001c1fff0e8b7589 */ /* 0x000e2400000e0000 */
[--C-:B0-----:R-:W-:Y:S02]  /*178a0*/  IMAD.IADD R23, R136, 0x1, R139.reuse ;  /* 0x0000000188177824 */ /* 0x101fe400078e028b */
[----:B------:R-:W-:Y:S01]  /*178b0*/  IMAD.IADD R15, R137, 0x1, R139 ;  /* 0x00000001890f7824 */ /* 0x000fe200078e028b */
[----:B------:R-:W-:Y:S06]  /*178c0*/  @!P1 BRA `(.L_x_1773) ;  /* 0x0000000000549947 */ /* 0x000fec0003800000 */
        /* <DEDUP_REMOVED lines=12> */
.L_x_1775:
[----:B------:R-:W-:-:S05]  /*17990*/  IMAD.U32 R140, RZ, RZ, UR39 ;  /* 0x00000027ff8c7e24 */ /* 0x000fca000f8e00ff */
[----:B------:R-:W-:-:S13]  /*179a0*/  ISETP.NE.AND P1, PT, R140, 0x1, PT ;  /* 0x000000018c00780c */ /* 0x000fda0003f25270 */
[----:B------:R-:W0:Y:S02]  /*179b0*/  @P1 LDC.64 R4, c[0x0][0x9e8] ;  /* 0x00027a00ff041b82 */ /* 0x000e240000000a00 */
[----:B0-----:R-:W-:-:S05]  /*179c0*/  @P1 IMAD.HI.U32 R4, R139, R4, RZ ;  /* 0x000000048b041227 */ /* 0x001fca00078e00ff */
[----:B------:R-:W-:-:S07]  /*179d0*/  @P1 SHF.R.U32.HI R139, RZ, R5, R4 ;  /* 0x00000005ff8b1219 */ /* 0x000fce0000011604 */
.L_x_1776:
[----:B------:R-:W-:Y:S05]  /*179e0*/  BSYNC B2 ;  /* 0x0000000000027941 */ /* 0x000fea0003800000 */
.L_x_1774:
[----:B------:R-:W-:-:S05]  /*179f0*/  IMAD R139, R139, R140, R12 ;  /* 0x0000008c8b8b7224 */ /* 0x000fca00078e020c */
[----:B------:R-:W-:Y:S02]  /*17a00*/  VIADDMNMX R23, R139, R140, R23, PT ;  /* 0x0000008c8b177246 */ /* 0x000fe40003800117 */
[----:B------:R-:W-:-:S07]  /*17a10*/  VIMNMX R15, R15, R139, !PT ;  /* 0x0000008b0f0f7248 */ /* 0x000fce0007fe0100 */
.L_x_1773:
[C---:B------:R-:W-:Y:S01]  /*17a20*/  ISETP.GE.AND P1, PT, R138.reuse, 0x2, PT ;  /* 0x000000028a00780c */ /* 0x040fe20003f26270 */
[----:B------:R-:W0:Y:S01]  /*17a30*/  SHFL.IDX PT, R14, R14, 0x1, 0x1c1f ;  /* 0x003c1f000e0e7f89 */ /* 0x000e2200000e0000 */
[C---:B------:R-:W-:Y:S02]  /*17a40*/  ISETP.GE.AND P2, PT, R138.reuse, 0x9, PT ;  /* 0x000000098a00780c */ /* 0x040fe40003f46270 */
[C---:B------:R-:W-:Y:S02]  /*17a50*/  ISETP.GT.AND P4, PT, R15.reuse, 0x1, !P1 ;  /* 0x000000010f00780c */ /* 0x040fe40004f84270 */
[----:B------:R-:W-:Y:S02]  /*17a60*/  ISETP.GE.AND P5, PT, R138, 0xa, PT ;  /* 0x0000000a8a00780c */ /* 0x000fe40003fa6270 */
[----:B------:R-:W-:Y:S02]  /*17a70*/  ISETP.GT.AND P3, PT, R15, 0x8, !P2 ;  /* 0x000000080f00780c */ /* 0x000fe40005764270 */
[----:B------:R-:W-:-:S02]  /*17a80*/  ISETP.LT.OR P4, PT, R23, 0x2, P4 ;  /* 0x000000021700780c */ /* 0x000fc40002781670 */
[----:B------:R-:W-:Y:S02]  /*17a90*/  ISETP.LT.OR P3, PT, R23, 0x9, P3 ;  /* 0x000000091700780c */ /* 0x000fe40001f61670 */
[----:B------:R-:W-:Y:S02]  /*17aa0*/  FSEL R89, R89, -INF , !P4 ;  /* 0xff80000059597808 */ /* 0x000fe40006000000 */
[----:B------:R-:W-:Y:S02]  /*17ab0*/  ISETP.GE.AND P4, PT, R138, 0x11, PT ;  /* 0x000000118a00780c */ /* 0x000fe40003f86270 */
[----:B------:R-:W-:Y:S02]  /*17ac0*/  LOP3.LUT R16, R16, 0xfffffffb, RZ, 0xc0, !PT ;  /* 0xfffffffb10107812 */ /* 0x000fe400078ec0ff */
[----:B------:R-:W-:Y:S02]  /*17ad0*/  FSEL R92, R92, -INF , !P3 ;  /* 0xff8000005c5c7808 */ /* 0x000fe40005800000 */
[----:B------:R-:W-:-:S02]  /*17ae0*/  ISETP.GT.AND P3, PT, R15, 0x9, !P5 ;  /* 0x000000090f00780c */ /* 0x000fc40006f64270 */
[----:B------:R-:W-:Y:S01]  /*17af0*/  @P5 LOP3.LUT R16, R16, 0x4, RZ, 0xfc, !PT ;  /* 0x0000000410105812 */ /* 0x000fe200078efcff */
[--C-:B0-----:R-:W-:Y:S01]  /*17b00*/  IMAD.IADD R136, R136, 0x1, R14.reuse ;  /* 0x0000000188887824 */ /* 0x101fe200078e020e */
[----:B------:R-:W-:Y:S01]  /*17b10*/  ISETP.LT.OR P3, PT, R23, 0xa, P3 ;  /* 0x0000000a1700780c */ /* 0x000fe20001f61670 */
[----:B------:R-:W-:Y:S01]  /*17b20*/  IMAD.IADD R137, R137, 0x1, R14 ;  /* 0x0000000189897824 */ /* 0x000fe200078e020e */
[----:B------:R-:W-:Y:S02]  /*17b30*/  LOP3.LUT R16, R16, 0xfffffff7, RZ, 0xc0, !PT ;  /* 0xfffffff710107812 */ /* 0x000fe400078ec0ff */
[----:B------:R-:W-:Y:S02]  /*17b40*/  FSEL R93, R93, -INF , !P3 ;  /* 0xff8000005d5d7808 */ /* 0x000fe40005800000 */
[----:B------:R-:W-:Y:S02]  /*17b50*/  @P4 LOP3.LUT R16, R16, 0x8, RZ, 0xfc, !PT ;  /* 0x0000000810104812 */ /* 0x000fe400078efcff */
[----:B------:R-:W-:-:S02]  /*17b60*/  ISETP.GT.AND P3, PT, R15, 0x10, !P4 ;  /* 0x000000100f00780c */ /* 0x000fc40006764270 */
[----:B------:R-:W-:Y:S02]  /*17b70*/  ISETP.GE.AND P4, PT, R138, 0x12, PT ;  /* 0x000000128a00780c */ /* 0x000fe40003f86270 */
[----:B------:R-:W-:Y:S02]  /*17b80*/  ISETP.LT.OR P3, PT, R23, 0x11, P3 ;  /* 0x000000111700780c */ /* 0x000fe40001f61670 */
[----:B------:R-:W-:Y:S02]  /*17b90*/  LOP3.LUT R16, R16, 0xffffffef, RZ, 0xc0, !PT ;  /* 0xffffffef10107812 */ /* 0x000fe400078ec0ff */
[----:B------:R-:W-:Y:S02]  /*17ba0*/  FSEL R96, R96, -INF , !P3 ;  /* 0xff80000060607808 */ /* 0x000fe40005800000 */
[----:B------:R-:W-:-:S04]  /*17bb0*/  ISETP.GT.AND P3, PT, R15, 0x11, !P4 ;  /* 0x000000110f00780c */ /* 0x000fc80006764270 */
[----:B------:R-:W-:Y:S02]  /*17bc0*/  ISETP.LT.OR P3, PT, R23, 0x12, P3 ;  /* 0x000000121700780c */ /* 0x000fe40001f61670 */
[----:B------:R-:W-:Y:S02]  /*17bd0*/  @P4 LOP3.LUT R16, R16, 0x10, RZ, 0xfc, !PT ;  /* 0x0000001010104812 */ /* 0x000fe400078efcff */
[----:B------:R-:W-:Y:S02]  /*17be0*/  ISETP.GE.AND P4, PT, R138, 0x19, PT ;  /* 0x000000198a00780c */ /* 0x000fe40003f86270 */
[----:B------:R-:W-:Y:S02]  /*17bf0*/  LOP3.LUT R16, R16, 0xfffbffff, RZ, 0xc0, !PT ;  /* 0xfffbffff10107812 */ /* 0x000fe400078ec0ff */
[----:B------:R-:W-:Y:S02]  /*17c00*/  FSEL R97, R97, -INF , !P3 ;  /* 0xff80000061617808 */ /* 0x000fe40005800000 */
[----:B------:R-:W-:-:S04]  /*17c10*/  ISETP.GT.AND P3, PT, R15, 0x18, !P4 ;  /* 0x000000180f00780c */ /* 0x000fc80006764270 */
[----:B------:R-:W-:-:S03]  /*17c20*/  ISETP.LT.OR P3, PT, R23, 0x19, P3 ;  /* 0x000000191700780c */ /* 0x000fc60001f61670 */
        /* <DEDUP_REMOVED lines=68> */
[----:B------:R-:W-:Y:S02]  /*18070*/  FSEL R121, R121, -INF , !P3 ;  /* 0xff80000079797808 */ /* 0x000fe40005800000 */
[----:B------:R-:W-:Y:S02]  /*18080*/  LOP3.LUT R16, R16, 0xffffffbf, RZ, 0xc0, !PT ;  /* 0xffffffbf10107812 */ /* 0x000fe400078ec0ff */
[----:B------:R-:W-:-:S04]  /*18090*/  ISETP.GT.AND P3, PT, R15, 0x48, !P4 ;  /* 0x000000480f00780c */ /* 0x000fc80006764270 */
[----:B------:R-:W-:-:S03]  /*180a0*/  ISETP.LT.OR P3, PT, R23, 0x49, P3 ;  /* 0x000000491700780c */ /* 0x000fc60001f61670 */
[----:B------:R-:W-:Y:S02]  /*180b0*/  @P4 LOP3.LUT R16, R16, 0x40, RZ, 0xfc, !PT ;  /* 0x0000004010104812 */ /* 0x000fe400078efcff */
[----:B------:R-:W-:Y:S02]  /*180c0*/  ISETP.GE.AND P4, PT, R138, 0x4a, PT ;  /* 0x0000004a8a00780c */ /* 0x000fe40003f86270 */
[----:B------:R-:W-:Y:S02]  /*180d0*/  FSEL R124, R124, -INF , !P3 ;  /* 0xff8000007c7c7808 */ /* 0x000fe40005800000 */
[----:B------:R-:W-:Y:S02]  /*180e0*/  ISETP.GT.AND P3, PT, R15, 0x49, !P4 ;  /* 0x000000490f00780c */ /* 0x000fe40006764270 */
[----:B------:R-:W-:Y:S02]  /*180f0*/  LOP3.LUT R16, R16, 0xffffffdf, RZ, 0xc0, !PT ;  /* 0xffffffdf10107812 */ /* 0x000fe400078ec0ff */
[----:B------:R-:W-:-:S04]  /*18100*/  ISETP.LT.OR P3, PT, R23, 0x4a, P3 ;  /* 0x0000004a1700780c */ /* 0x000fc80001f61670 */
[----:B------:R-:W-:Y:S02]  /*18110*/  FSEL R125, R125, -INF , !P3 ;  /* 0xff8000007d7d7808 */ /* 0x000fe40005800000 */
[----:B------:R-:W-:Y:S02]  /*18120*/  ISETP.GE.AND P3, PT, R138, 0x51, PT ;  /* 0x000000518a00780c */ /* 0x000fe40003f66270 */
[----:B------:R-:W-:Y:S02]  /*18130*/  @P4 LOP3.LUT R16, R16, 0x20, RZ, 0xfc, !PT ;  /* 0x0000002010104812 */ /* 0x000fe400078efcff */
[----:B------:R-:W-:Y:S02]  /*18140*/  ISETP.GT.AND P4, PT, R15, 0x50, !P3 ;  /* 0x000000500f00780c */ /* 0x000fe40005f84270 */
[----:B------:R-:W-:Y:S02]  /*18150*/  LOP3.LUT R16, R16, 0xfffffffd, RZ, 0xc0, !PT ;  /* 0xfffffffd10107812 */ /* 0x000fe400078ec0ff */
        /* <DEDUP_REMOVED lines=10> */
[----:B------:R-:W-:-:S13]  /*18200*/  ISETP.GE.AND P6, PT, R138, 0x1, PT ;  /* 0x000000018a00780c */ /* 0x000fda0003fc6270 */
[----:B------:R-:W-:Y:S02]  /*18210*/  @P6 LOP3.LUT R16, R16, 0x2, RZ, 0xfc, !PT ;  /* 0x0000000210106812 */ /* 0x000fe400078efcff */
[----:B------:R-:W-:Y:S02]  /*18220*/  ISETP.GT.AND P6, PT, R15, RZ, !P6 ;  /* 0x000000ff0f00720c */ /* 0x000fe400077c4270 */
[----:B------:R-:W-:Y:S02]  /*18230*/  LOP3.LUT R16, R16, 0xfffffffe, RZ, 0xc0, !PT ;  /* 0xfffffffe10107812 */ /* 0x000fe400078ec0ff */
[----:B------:R-:W-:-:S04]  /*18240*/  ISETP.LT.OR P6, PT, R23, 0x1, P6 ;  /* 0x000000011700780c */ /* 0x000fc800037c1670 */
[----:B------:R-:W-:Y:S02]  /*18250*/  FSEL R88, R88, -INF , !P6 ;  /* 0xff80000058587808 */ /* 0x000fe40007000000 */
[----:B------:R-:W-:-:S13]  /*18260*/  ISETP.GE.AND P6, PT, R138, 0x5a, PT ;  /* 0x0000005a8a00780c */ /* 0x000fda0003fc6270 */
[----:B------:R-:W-:Y:S02]  /*18270*/  @P6 LOP3.LUT R16, R16, 0x1, RZ, 0xfc, !PT ;  /* 0x0000000110106812 */ /* 0x000fe400078efcff */
[----:B------:R-:W-:-:S04]  /*18280*/  ISETP.GT.AND P6, PT, R15, 0x59, !P6 ;  /* 0x000000590f00780c */ /* 0x000fc800077c4270 */
[----:B------:R-:W-:-:S04]  /*18290*/  ISETP.LT.OR P6, PT, R23, 0x5a, P6 ;  /* 0x0000005a1700780c */ /* 0x000fc800037c1670 */
[----:B------:R-:W-:Y:S02]  /*182a0*/  FSEL R133, R133, -INF , !P6 ;  /* 0xff80000085857808 */ /* 0x000fe40007000000 */
[----:B------:R-:W-:-:S13]  /*182b0*/  LOP3.LUT P6, RZ, R16, 0x80000, RZ, 0xc0, !PT ;  /* 0x0008000010ff7812 */ /* 0x000fda00078cc0ff */
[----:B------:R-:W-:Y:S05]  /*182c0*/  @!P6 BRA `(.L_x_1777) ;  /* 0x000000000054e947 */ /* 0x000fea0003800000 */
        /* <DEDUP_REMOVED lines=12> */
.L_x_1779:
[----:B------:R-:W-:-:S05]  /*18390*/  IMAD.U32 R15, RZ, RZ, UR39 ;  /* 0x00000027ff0f7e24 */ /* 0x000fca000f8e00ff */
[----:B------:R-:W-:-:S13]  /*183a0*/  ISETP.NE.AND P6, PT, R15, 0x1, PT ;  /* 0x000000010f00780c */ /* 0x000fda0003fc5270 */
[----:B------:R-:W0:Y:S02]  /*183b0*/  @P6 LDC.64 R4, c[0x0][0x9e8] ;  /* 0x00027a00ff046b82 */ /* 0x000e240000000a00 */
[----:B0-----:R-:W-:-:S05]  /*183c0*/  @P6 IMAD.HI.U32 R4, R14, R4, RZ ;  /* 0x000000040e046227 */ /* 0x001fca00078e00ff */
[----:B------:R-:W-:-:S07]  /*183d0*/  @P6 SHF.R.U32.HI R14, RZ, R5, R4 ;  /* 0x00000005ff0e6219 */ /* 0x000fce0000011604 */
.L_x_1780:
[----:B------:R-:W-:Y:S05]  /*183e0*/  BSYNC B2 ;  /* 0x0000000000027941 */ /* 0x000fea0003800000 */
.L_x_1778:
[----:B------:R-:W-:-:S05]  /*183f0*/  IMAD R12, R14, R15, R12 ;  /* 0x0000000f0e0c7224 */ /* 0x000fca00078e020c */
[----:B------:R-:W-:Y:S02]  /*18400*/  VIADDMNMX R136, R12, R15, R136, PT ;  /* 0x0000000f0c887246 */ /* 0x000fe40003800188 */
[----:B------:R-:W-:-:S07]  /*18410*/  VIMNMX R137, R137, R12, !PT ;  /* 0x0000000c89897248 */ /* 0x000fce0007fe0100 */
.L_x_1777:
[C---:B------:R-:W-:Y:S02]  /*18420*/  ISETP.GT.AND P1, PT, R137.reuse, 0x1, !P1 ;  /* 0x000000018900780c */ /* 0x040fe40004f24270 */
[----:B------:R-:W-:Y:S02]  /*18430*/  ISETP.GT.AND P2, PT, R137, 0x8, !P2 ;  /* 0x000000088900780c */ /* 0x000fe40005744270 */
[C---:B------:R-:W-:Y:S02]  /*18440*/  ISETP.LT.OR P1, PT, R136.reuse, 0x2, P1 ;  /* 0x000000028800780c */ /* 0x040fe40000f21670 */
[----:B------:R-:W-:Y:S02]  /*18450*/  ISETP.LT.OR P2, PT, R136, 0x9, P2 ;  /* 0x000000098800780c */ /* 0x000fe40001741670 */
[----:B------:R-:W-:Y:S02]  /*18460*/  FSEL R91, R91, -INF , !P1 ;  /* 0xff8000005b5b7808 */ /* 0x000fe40004800000 */
[----:B------:R-:W-:-:S02]  /*18470*/  LOP3.LUT P1, RZ, R16, 0x4, RZ, 0xc0, !PT ;  /* 0x0000000410ff7812 */ /* 0x000fc4000782c0ff */
[----:B------:R-:W-:Y:S02]  /*18480*/  FSEL R94, R94, -INF , !P2 ;  /* 0xff8000005e5e7808 */ /* 0x000fe40005000000 */
[----:B------:R-:W-:Y:S02]  /*18490*/  ISETP.GT.AND P1, PT, R137, 0x9, !P1 ;  /* 0x000000098900780c */ /* 0x000fe40004f24270 */
[----:B------:R-:W-:Y:S02]  /*184a0*/  LOP3.LUT P2, RZ, R16, 0x20000, RZ, 0xc0, !PT ;  /* 0x0002000010ff7812 */ /* 0x000fe4000784c0ff */
[----:B------:R-:W-:Y:S02]  /*184b0*/  ISETP.LT.OR P1, PT, R136, 0xa, P1 ;  /* 0x0000000a8800780c */ /* 0x000fe40000f21670 */
[----:B------:R-:W-:Y:S02]  /*184c0*/  LOP3.LUT P6, RZ, R16, 0x10000, RZ, 0xc0, !PT ;  /* 0x0001000010ff7812 */ /* 0x000fe400078cc0ff */
[----:B------:R-:W-:-:S02]  /*184d0*/  FSEL R95, R95, -INF , !P1 ;  /* 0xff8000005f5f7808 */ /* 0x000fc40004800000 */
[----:B------:R-:W-:Y:S02]  /*184e0*/  LOP3.LUT P1, RZ, R16, 0x8, RZ, 0xc0, !PT ;  /* 0x0000000810ff7812 */ /* 0x000fe4000782c0ff */
[----:B------:R-:W-:Y:S02]  /*184f0*/  FMNMX.FTZ R4, R88, R3, !PT ;  /* 0x0000000358047209 */ /* 0x000fe40007810000 */
[----:B------:R-:W-:Y:S02]  /*18500*/  ISETP.GT.AND P1, PT, R137, 0x10, !P1 ;  /* 0x000000108900780c */ /* 0x000fe40004f24270 */
[----:B------:R-:W-:Y:S02]  /*18510*/  FMNMX.FTZ R5, R89, R4, !PT ;  /* 0x0000000459057209 */ /* 0x000fe40007810000 */
[----:B------:R-:W-:Y:S02]  /*18520*/  ISETP.LT.OR P1, PT, R136, 0x11, P1 ;  /* 0x000000118800780c */ /* 0x000fe40000f21670 */
[----:B------:R-:W-:-:S02]  /*18530*/  FMNMX.FTZ R4, R92, R5, !PT ;  /* 0x000000055c047209 */ /* 0x000fc40007810000 */
[----:B------:R-:W-:Y:S02]  /*18540*/  FSEL R98, R98, -INF , !P1 ;  /* 0xff80000062627808 */ /* 0x000fe40004800000 */
[----:B------:R-:W-:Y:S02]  /*18550*/  LOP3.LUT P1, RZ, R16, 0x10, RZ, 0xc0, !PT ;  /* 0x0000001010ff7812 */ /* 0x000fe4000782c0ff */
[----:B------:R-:W-:Y:S02]  /*18560*/  FMNMX.FTZ R5, R93, R4, !PT ;  /* 0x000000045d057209 */ /* 0x000fe40007810000 */
[----:B------:R-:W-:Y:S02]  /*18570*/  ISETP.GT.AND P1, PT, R137, 0x11, !P1 ;  /* 0x000000118900780c */ /* 0x000fe40004f24270 */
[----:B------:R-:W-:Y:S02]  /*18580*/  FMNMX.FTZ R4, R96, R5, !PT ;  /* 0x0000000560047209 */ /* 0x000fe40007810000 */
[----:B------:R-:W-:-:S02]  /*18590*/  ISETP.LT.OR P1, PT, R136, 0x12, P1 ;  /* 0x000000128800780c */ /* 0x000fc40000f21670 */
[----:B------:R-:W-:Y:S02]  /*185a0*/  FMNMX.FTZ R5, R97, R4, !PT ;  /* 0x0000000461057209 */ /* 0x000fe40007810000 */
[----:B------:R-:W-:Y:S02]  /*185b0*/  FSEL R99, R99, -INF , !P1 ;  /* 0xff80000063637808 */ /* 0x000fe40004800000 */
[----:B------:R-:W-:Y:S02]  /*185c0*/  LOP3.LUT P1, RZ, R16, 0x40000, RZ, 0xc0, !PT ;  /* 0x0004000010ff7812 */ /* 0x000fe4000782c0ff */
[----:B------:R-:W-:Y:S02]  /*185d0*/  FMNMX.FTZ R4, R100, R5, !PT ;  /* 0x0000000564047209 */ /* 0x000fe40007810000 */
[----:B------:R-:W-:Y:S02]  /*185e0*/  ISETP.GT.AND P1, PT, R137, 0x18, !P1 ;  /* 0x000000188900780c */ /* 0x000fe40004f24270 */
[----:B------:R-:W-:-:S02]  /*185f0*/  FMNMX.FTZ R5, R101, R4, !PT ;  /* 0x0000000465057209 */ /* 0x000fc40007810000 */
[----:B------:R-:W-:Y:S02]  /*18600*/  ISETP.LT.OR P1, PT, R136, 0x19, P1 ;  /* 0x000000198800780c */ /* 0x000fe40000f21670 */
[----:B------:R-:W-:Y:S02]  /*18610*/  FMNMX.FTZ R4, R104, R5, !PT ;  /* 0x0000000568047209 */ /* 0x000fe40007810000 */
[----:B------:R-:W-:Y:S02]  /*18620*/  FSEL R102, R102, -INF , !P1 ;  /* 0xff80000066667808 */ /* 0x000fe40004800000 */
[----:B------:R-:W-:Y:S02]  /*18630*/  ISETP.GT.AND P1, PT, R137, 0x19, !P2 ;  /* 0x000000198900780c */ /* 0x000fe40005724270 */
[----:B------:R-:W-:Y:S02]  /*18640*/  LOP3.LUT P2, RZ, R16, 0x40, RZ, 0xc0, !PT ;  /* 0x0000004010ff7812 */ /* 0x000fe4000784c0ff */
[----:B------:R-:W-:-:S02]  /*18650*/  ISETP.LT.OR P1, PT, R136, 0x1a, P1 ;  /* 0x0000001a8800780c */ /* 0x000fc40000f21670 */
[----:B------:R-:W-:Y:S02]  /*18660*/  FMNMX.FTZ R5, R105, R4, !PT ;  /* 0x0000000469057209 */ /* 0x000fe40007810000 */
[----:B------:R-:W-:Y:S02]  /*18670*/  FSEL R103, R103, -INF , !P1 ;  /* 0xff80000067677808 */ /* 0x000fe40004800000 */
[----:B------:R-:W-:Y:S02]  /*18680*/  ISETP.GT.AND P1, PT, R137, 0x20, !P6 ;  /* 0x000000208900780c */ /* 0x000fe40007724270 */
[----:B------:R-:W-:Y:S02]  /*18690*/  FMNMX.FTZ R4, R108, R5, !PT ;  /* 0x000000056c047209 */ /* 0x000fe40007810000 */
[----:B------:R-:W-:Y:S02]  /*186a0*/  ISETP.LT.OR P1, PT, R136, 0x21, P1 ;  /* 0x000000218800780c */ /* 0x000fe40000f21670 */
[----:B------:R-:W-:-:S02]  /*186b0*/  LOP3.LUT P6, RZ, R16, 0x20, RZ, 0xc0, !PT ;  /* 0x0000002010ff7812 */ /* 0x000fc400078cc0ff */
        /* <DEDUP_REMOVED lines=15> */
[----:B------:R-:W-:Y:S02]  /*187b0*/  LOP3.LUT P1, RZ, R16, 0x2000, RZ, 0xc0, !PT ;  /* 0x0000200010ff7812 */ /* 0x000fe4000782c0ff */
[----:B------:R-:W-:Y:S02]  /*187c0*/  FMNMX.FTZ R5, R121, R4, !PT ;  /* 0x0000000479057209 */ /* 0x000fe40007810000 */
[----:B------:R-:W-:-:S02]  /*187d0*/  ISETP.GT.AND P1, PT, R137, 0x29, !P1 ;  /* 0x000000298900780c */ /* 0x000fc40004f24270 */
[----:B------:R-:W-:Y:S02]  /*187e0*/  FMNMX.FTZ R4, R124, R5, !PT ;  /* 0x000000057c047209 */ /* 0x000fe40007810000 */
[----:B------:R-:W-:Y:S02]  /*187f0*/  ISETP.LT.OR P1, PT, R136, 0x2a, P1 ;  /* 0x0000002a8800780c */ /* 0x000fe40000f21670 */
[----:B------:R-:W-:Y:S02]  /*18800*/  FMNMX.FTZ R5, R125, R4, !PT ;  /* 0x000000047d057209 */ /* 0x000fe40007810000 */
[----:B------:R-:W-:Y:S02]  /*18810*/  FSEL R111, R111, -INF , !P1 ;  /* 0xff8000006f6f7808 */ /* 0x000fe40004800000 */
[----:B------:R-:W-:Y:S02]  /*18820*/  LOP3.LUT P1, RZ, R16, 0x1000, RZ, 0xc0, !PT ;  /* 0x0000100010ff7812 */ /* 0x000fe4000782c0ff */
[----:B------:R-:W-:-:S02]  /*18830*/  FMNMX.FTZ R4, R128, R5, !PT ;  /* 0x0000000580047209 */ /* 0x000fc40007810000 */
[----:B------:R-:W-:Y:S02]  /*18840*/  ISETP.GT.AND P1, PT, R137, 0x30, !P1 ;  /* 0x000000308900780c */ /* 0x000fe40004f24270 */
[----:B------:R-:W-:Y:S02]  /*18850*/  FMNMX.FTZ R5, R129, R4, !PT ;  /* 0x0000000481057209 */ /* 0x000fe40007810000 */
[----:B------:R-:W-:Y:S02]  /*18860*/  ISETP.LT.OR P1, PT, R136, 0x31, P1 ;  /* 0x000000318800780c */ /* 0x000fe40000f21670 */
[----:B------:R-:W-:Y:S02]  /*18870*/  FMNMX.FTZ R4, R132, R5, !PT ;  /* 0x0000000584047209 */ /* 0x000fe40007810000 */
[----:B------:R-:W-:Y:S02]  /*18880*/  FSEL R114, R114, -INF , !P1 ;  /* 0xff80000072727808 */ /* 0x000fe40004800000 */
[----:B------:R-:W-:-:S02]  /*18890*/  LOP3.LUT P1, RZ, R16, 0x800, RZ, 0xc0, !PT ;  /* 0x0000080010ff7812 */ /* 0x000fc4000782c0ff */
[----:B------:R-:W-:Y:S02]  /*188a0*/  FMNMX.FTZ R4, R133, R4, !PT ;  /* 0x0000000485047209 */ /* 0x000fe40007810000 */
[C---:B------:R-:W-:Y:S02]  /*188b0*/  ISETP.GT.AND P1, PT, R137.reuse, 0x31, !P1 ;  /* 0x000000318900780c */ /* 0x040fe40004f24270 */
[----:B------:R-:W-:Y:S01]  /*188c0*/  ISETP.GT.AND P3, PT, R137, 0x50, !P3 ;  /* 0x000000508900780c */ /* 0x000fe20005f64270 */
[----:B------:R-:W0:Y:S01]  /*188d0*/  SHFL.BFLY PT, R5, R4, 0x2, 0x1f ;  /* 0x0c401f0004057f89 */ /* 0x000e2200000e0000 */
[C---:B------:R-:W-:Y:S02]  /*188e0*/  ISETP.LT.OR P1, PT, R136.reuse, 0x32, P1 ;  /* 0x000000328800780c */ /* 0x040fe40000f21670 */
[----:B------:R-:W-:Y:S02]  /*188f0*/  ISETP.LT.OR P3, PT, R136, 0x51, P3 ;  /* 0x000000518800780c */ /* 0x000fe40001f61670 */
[----:B------:R-:W-:-:S02]  /*18900*/  FSEL R115, R115, -INF , !P1 ;  /* 0xff80000073737808 */ /* 0x000fc40004800000 */
[----:B------:R-:W-:Y:S02]  /*18910*/  LOP3.LUT P1, RZ, R16, 0x400, RZ, 0xc0, !PT ;  /* 0x0000040010ff7812 */ /* 0x000fe4000782c0ff */
[C---:B------:R-:W-:Y:S02]  /*18920*/  ISETP.GT.AND P4, PT, R137.reuse, 0x51, !P4 ;  /* 0x000000518900780c */ /* 0x040fe40006784270 */
[C---:B------:R-:W-:Y:S02]  /*18930*/  ISETP.GT.AND P1, PT, R137.reuse, 0x38, !P1 ;  /* 0x000000388900780c */ /* 0x040fe40004f24270 */
[----:B------:R-:W-:Y:S02]  /*18940*/  FSEL R130, R130, -INF , !P3 ;  /* 0xff80000082827808 */ /* 0x000fe40005800000 */
[----:B------:R-:W-:Y:S02]  /*18950*/  ISETP.LT.OR P1, PT, R136, 0x39, P1 ;  /* 0x000000398800780c */ /* 0x000fe40000f21670 */
[----:B------:R-:W-:-:S02]  /*18960*/  ISETP.GT.AND P5, PT, R137, 0x58, !P5 ;  /* 0x000000588900780c */ /* 0x000fc40006fa4270 */
[----:B------:R-:W-:Y:S02]  /*18970*/  FSEL R118, R118, -INF , !P1 ;  /* 0xff80000076767808 */ /* 0x000fe40004800000 */
[----:B------:R-:W-:Y:S02]  /*18980*/  LOP3.LUT P1, RZ, R16, 0x200, RZ, 0xc0, !PT ;  /* 0x0000020010ff7812 */ /* 0x000fe4000782c0ff */
[----:B------:R-:W-:Y:S02]  /*18990*/  ISETP.LT.OR P4, PT, R136, 0x52, P4 ;  /* 0x000000528800780c */ /* 0x000fe40002781670 */
[----:B------:R-:W-:Y:S02]  /*189a0*/  ISETP.GT.AND P1, PT, R137, 0x39, !P1 ;  /* 0x000000398900780c */ /* 0x000fe40004f24270 */
[----:B0-----:R-:W-:Y:S01]  /*189b0*/  FMNMX.FTZ R5, R4, R5, !PT ;  /* 0x0000000504057209 */ /* 0x001fe20007810000 */
[----:B------:R-:W-:Y:S01]  /*189c0*/  IMAD.U32 R4, RZ, RZ, UR47 ;  /* 0x0000002fff047e24 */ /* 0x000fe2000f8e00ff */
[----:B------:R-:W-:-:S02]  /*189d0*/  ISETP.LT.OR P1, PT, R136, 0x3a, P1 ;  /* 0x0000003a8800780c */ /* 0x000fc40000f21670 */
[----:B------:R-:W-:Y:S01]  /*189e0*/  ISETP.LT.OR P5, PT, R136, 0x59, P5 ;  /* 0x000000598800780c */ /* 0x000fe20002fa1670 */
[----:B------:R-:W0:Y:S01]  /*189f0*/  SHFL.BFLY PT, R14, R5, 0x1, 0x1f ;  /* 0x0c201f00050e7f89 */ /* 0x000e2200000e0000 */
[----:B------:R-:W-:Y:S02]  /*18a00*/  FSEL R119, R119, -INF , !P1 ;  /* 0xff80000077777808 */ /* 0x000fe40004800000 */
[----:B------:R-:W-:Y:S02]  /*18a10*/  LOP3.LUT P1, RZ, R16, 0x100, RZ, 0xc0, !PT ;  /* 0x0000010010ff7812 */ /* 0x000fe4000782c0ff */
[----:B------:R-:W-:Y:S02]  /*18a20*/  FSEL R131, R131, -INF , !P4 ;  /* 0xff80000083837808 */ /* 0x000fe40006000000 */
[----:B------:R-:W-:Y:S02]  /*18a30*/  ISETP.GT.AND P1, PT, R137, 0x40, !P1 ;  /* 0x000000408900780c */ /* 0x000fe40004f24270 */
[----:B------:R-:W-:-:S02]  /*18a40*/  FSEL R134, R134, -INF , !P5 ;  /* 0xff80000086867808 */ /* 0x000fc40006800000 */
[----:B------:R-:W-:-:S04]  /*18a50*/  ISETP.LT.OR P1, PT, R136, 0x41, P1 ;  /* 0x000000418800780c */ /* 0x000fc80000f21670 */
[----:B------:R-:W-:Y:S02]  /*18a60*/  FSEL R122, R122, -INF , !P1 ;  /* 0xff8000007a7a7808 */ /* 0x000fe40004800000 */
[----:B------:R-:W-:-:S04]  /*18a70*/  LOP3.LUT P1, RZ, R16, 0x80, RZ, 0xc0, !PT ;  /* 0x0000008010ff7812 */ /* 0x000fc8000782c0ff */
[----:B------:R-:W-:Y:S02]  /*18a80*/  ISETP.GT.AND P1, PT, R137, 0x41, !P1 ;  /* 0x000000418900780c */ /* 0x000fe40004f24270 */
[----:B0-----:R-:W-:Y:S02]  /*18a90*/  FMNMX.FTZ R14, R5, R14, !PT ;  /* 0x0000000e050e7209 */ /* 0x001fe40007810000 */
[----:B------:R-:W-:-:S03]  /*18aa0*/  ISETP.LT.OR P1, PT, R136, 0x42, P1 ;  /* 0x000000428800780c */ /* 0x000fc60000f21670 */
[----:B------:R-:W-:Y:S01]  /*18ab0*/  FMUL.FTZ R5, R14, R4 ;  /* 0x000000040e057220 */ /* 0x000fe20000410000 */
[----:B------:R-:W-:Y:S02]  /*18ac0*/  FSEL R123, R123, -INF , !P1 ;  /* 0xff8000007b7b7808 */ /* 0x000fe40004800000 */
[----:B------:R-:W-:Y:S02]  /*18ad0*/  ISETP.GT.AND P1, PT, R137, 0x48, !P2 ;  /* 0x000000488900780c */ /* 0x000fe40005724270 */
[----:B------:R-:W-:Y:S02]  /*18ae0*/  LOP3.LUT P2, RZ, R16, 0x2, RZ, 0xc0, !PT ;  /* 0x0000000210ff7812 */ /* 0x000fe4000784c0ff */
[----:B------:R-:W-:-:S04]  /*18af0*/  ISETP.LT.OR P1, PT, R136, 0x49, P1 ;  /* 0x000000498800780c */ /* 0x000fc80000f21670 */
[----:B------:R-:W-:Y:S02]  /*18b00*/  FSEL R126, R126, -INF , !P1 ;  /* 0xff8000007e7e7808 */ /* 0x000fe40004800000 */
[----:B------:R-:W-:Y:S02]  /*18b10*/  ISETP.GT.AND P1, PT, R137, 0x49, !P6 ;  /* 0x000000498900780c */ /* 0x000fe40007724270 */
[----:B------:R-:W-:Y:S02]  /*18b20*/  LOP3.LUT P6, RZ, R16, 0x1, RZ, 0xc0, !PT ;  /* 0x0000000110ff7812 */ /* 0x000fe400078cc0ff */
[----:B------:R-:W-:-:S04]  /*18b30*/  ISETP.LT.OR P1, PT, R136, 0x4a, P1 ;  /* 0x0000004a8800780c */ /* 0x000fc80000f21670 */
[----:B------:R-:W-:Y:S02]  /*18b40*/  FSEL R127, R127, -INF , !P1 ;  /* 0xff8000007f7f7808 */ /* 0x000fe40004800000 */
[C---:B------:R-:W-:Y:S02]  /*18b50*/  ISETP.GT.AND P1, PT, R137.reuse, RZ, !P2 ;  /* 0x000000ff8900720c */ /* 0x040fe40005724270 */
[----:B------:R-:W-:Y:S02]  /*18b60*/  ISETP.GT.AND P2, PT, R137, 0x59, !P6 ;  /* 0x000000598900780c */ /* 0x000fe40007744270 */
[C---:B------:R-:W-:Y:S02]  /*18b70*/  ISETP.LT.OR P1, PT, R136.reuse, 0x1, P1 ;  /* 0x000000018800780c */ /* 0x040fe40000f21670 */
[----:B------:R-:W-:Y:S02]  /*18b80*/  ISETP.LT.OR P2, PT, R136, 0x5a, P2 ;  /* 0x0000005a8800780c */ /* 0x000fe40001741670 */
[----:B------:R-:W-:-:S02]  /*18b90*/  FSEL R90, R90, -INF , !P1 ;  /* 0xff8000005a5a7808 */ /* 0x000fc40004800000 */
[----:B------:R-:W-:Y:S02]  /*18ba0*/  FSETP.NEU.FTZ.AND P1, PT, R14, -INF , PT ;  /* 0xff8000000e00780b */ /* 0x000fe40003f3d000 */
[----:B------:R-:W-:Y:S02]  /*18bb0*/  FMNMX.FTZ R12, R90, R0, !PT ;  /* 0x000000005a0c7209 */ /* 0x000fe40007810000 */
[----:B------:R-:W-:Y:S02]  /*18bc0*/  FSEL R135, R135, -INF , !P2 ;  /* 0xff80000087877808 */ /* 0x000fe40005000000 */
[----:B------:R-:W-:Y:S02]  /*18bd0*/  FMNMX.FTZ R12, R91, R12, !PT ;  /* 0x0000000c5b0c7209 */ /* 0x000fe40007810000 */
[----:B------:R-:W-:Y:S02]  /*18be0*/  FSEL R5, R5, RZ, P1 ;  /* 0x000000ff05057208 */ /* 0x000fe40000800000 */
[----:B------:R-:W-:-:S03]  /*18bf0*/  FMNMX.FTZ R12, R94, R12, !PT ;  /* 0x0000000c5e0c7209 */ /* 0x000fc60007810000 */
        /* <DEDUP_REMOVED lines=32> */
[----:B------:R-:W-:Y:S01]  /*18e00*/  MUFU.EX2 R156, R156 ;  /* 0x0000009c009c7308 */ /* 0x000fe20000000800 */
        /* <DEDUP_REMOVED lines=18> */
[----:B------:R-:W-:-:S05]  /*18f30*/  FMNMX.FTZ R12, R135, R12, !PT ;  /* 0x0000000c870c7209 */ /* 0x000fca0007810000 */
[----:B------:R-:W0:Y:S02]  /*18f40*/  SHFL.BFLY PT, R92, R12, 0x2, 0x1f ;  /* 0x0c401f000c5c7f89 */ /* 0x000e2400000e0000 */
[----:B------:R-:W-:Y:S08]  /*18f50*/  MUFU.EX2 R23, R23 ;  /* 0x0000001700177308 */ /* 0x000ff00000000800 */
[----:B------:R-:W-:Y:S08]  /*18f60*/  MUFU.EX2 R148, R148 ;  /* 0x0000009400947308 */ /* 0x000ff00000000800 */
[----:B------:R-:W-:Y:S01]  /*18f70*/  MUFU.EX2 R15, R15 ;  /* 0x0000000f000f7308 */ /* 0x000fe20000000800 */
[----:B0-----:R-:W-:-:S07]  /*18f80*/  FMNMX.FTZ R12, R12, R92, !PT ;  /* 0x0000005c0c0c7209 */ /* 0x001fce0007810000 */
[----:B------:R-:W-:Y:S01]  /*18f90*/  MUFU.EX2 R150, R150 ;  /* 0x0000009600967308 */ /* 0x000fe20000000800 */
[----:B------:R-:W0:Y:S07]  /*18fa0*/  SHFL.BFLY PT, R92, R12, 0x1, 0x1f ;  /* 0x0c201f000c5c7f89 */ /* 0x000e2e00000e0000 */
[----:B------:R-:W-:Y:S08]  /*18fb0*/  MUFU.EX2 R96, R96 ;  /* 0x0000006000607308 */ /* 0x000ff00000000800 */
[----:B------:R-:W-:Y:S08]  /*18fc0*/  MUFU.EX2 R144, R144 ;  /* 0x0000009000907308 */ /* 0x000ff00000000800 */
[----:B------:R-:W-:Y:S01]  /*18fd0*/  MUFU.EX2 R105, R105 ;  /* 0x0000006900697308 */ /* 0x000fe20000000800 */
[----:B0-----:R-:W-:-:S02]  /*18fe0*/  FMNMX.FTZ R92, R12, R92, !PT ;  /* 0x0000005c0c5c7209 */ /* 0x001fc40007810000 */
[----:B------:R-:W-:Y:S02]  /*18ff0*/  FSEL R12, R14, RZ, P1 ;  /* 0x000000ff0e0c7208 */ /* 0x000fe40000800000 */
[C---:B------:R-:W-:Y:S01]  /*19000*/  FSETP.NEU.FTZ.AND P1, PT, R92.reuse, -INF , PT ;  /* 0xff8000005c00780b */ /* 0x040fe20003f3d000 */
[-C--:B------:R-:W-:Y:S02]  /*19010*/  FMUL.FTZ R109, R92, R4.reuse ;  /* 0x000000045c6d7220 */ /* 0x080fe40000410000 */
[----:B------:R-:W-:Y:S01]  /*19020*/  MUFU.EX2 R146, R146 ;  /* 0x0000009200927308 */ /* 0x000fe20000000800 */
[----:B------:R-:W-:Y:S02]  /*19030*/  FADD.FTZ R12, -R12, R3 ;  /* 0x000000030c0c7221 */ /* 0x000fe40000010100 */
[----:B------:R-:W-:Y:S02]  /*19040*/  FSEL R109, R109, RZ, P1 ;  /* 0x000000ff6d6d7208 */ /* 0x000fe40000800000 */
[----:B------:R-:W-:-:S03]  /*19050*/  FMUL.FTZ R12, R12, R4 ;  /* 0x000000040c0c7220 */ /* 0x000fc60000410000 */
        /* <DEDUP_REMOVED lines=9> */
[----:B0-----:R-:W-:Y:S01]  /*190f0*/  FSEL R5, R92, RZ, P1 ;  /* 0x000000ff5c057208 */ /* 0x001fe20000800000 */
[-CC-:B------:R-:W-:Y:S01]  /*19100*/  FFMA.FTZ R91, R103, R4.reuse, -R109.reuse ;  /* 0x00000004675b7223 */ /* 0x180fe2000001086d */
[-CC-:B------:R-:W-:Y:S01]  /*19110*/  FFMA.FTZ R149, R106, R4.reuse, -R109.reuse ;  /* 0x000000046a957223 */ /* 0x180fe2000001086d */
[-CC-:B------:R-:W-:Y:S01]  /*19120*/  FFMA.FTZ R90, R107, R4.reuse, -R109.reuse ;  /* 0x000000046b5a7223 */ /* 0x180fe2000001086d */
[-CC-:B------:R-:W-:Y:S01]  /*19130*/  FFMA.FTZ R151, R110, R4.reuse, -R109.reuse ;  /* 0x000000046e977223 */ /* 0x180fe2000001086d */
[----:B------:R-:W-:Y:S01]  /*19140*/  FADD.FTZ R5, -R5, R0 ;  /* 0x0000000005057221 */ /* 0x000fe20000010100 */
[-CC-:B------:R-:W-:Y:S01]  /*19150*/  FFMA.FTZ R106, R111, R4.reuse, -R109.reuse ;  /* 0x000000046f6a7223 */ /* 0x180fe2000001086d */
[----:B------:R-:W-:Y:S01]  /*19160*/  MUFU.EX2 R157, R157 ;  /* 0x0000009d009d7308 */ /* 0x000fe20000000800 */
[-CC-:B------:R-:W-:Y:S01]  /*19170*/  FFMA.FTZ R145, R114, R4.reuse, -R109.reuse ;  /* 0x0000000472917223 */ /* 0x180fe2000001086d */
[-C--:B------:R-:W-:Y:S01]  /*19180*/  FMUL.FTZ R5, R5, R4.reuse ;  /* 0x0000000405057220 */ /* 0x080fe20000410000 */
[-CC-:B------:R-:W-:Y:S01]  /*19190*/  FFMA.FTZ R103, R115, R4.reuse, -R109.reuse ;  /* 0x0000000473677223 */ /* 0x180fe2000001086d */
[-CC-:B------:R-:W-:Y:S01]  /*191a0*/  FFMA.FTZ R147, R118, R4.reuse, -R109.reuse ;  /* 0x0000000476937223 */ /* 0x180fe2000001086d */
[-CC-:B------:R-:W-:Y:S01]  /*191b0*/  FFMA.FTZ R102, R119, R4.reuse, -R109.reuse ;  /* 0x0000000477667223 */ /* 0x180fe2000001086d */
[-CC-:B------:R-:W-:Y:S01]  /*191c0*/  FFMA.FTZ R141, R122, R4.reuse, -R109.reuse ;  /* 0x000000047a8d7223 */ /* 0x180fe2000001086d */
[-CC-:B------:R-:W-:Y:S01]  /*191d0*/  FFMA.FTZ R99, R123, R4.reuse, -R109.reuse ;  /* 0x000000047b637223 */ /* 0x180fe2000001086d */
[----:B------:R-:W0:Y:S01]  /*191e0*/  MUFU.EX2 R5, R5 ;  /* 0x0000000500057308 */ /* 0x000e220000000800 */
[----:B-1----:R-:W-:Y:S01]  /*191f0*/  FFMA.FTZ R7, R12, R7, R156 ;  /* 0x000000070c077223 */ /* 0x002fe2000001009c */
[-CC-:B------:R-:W-:Y:S01]  /*19200*/  FFMA.FTZ R143, R126, R4.reuse, -R109.reuse ;  /* 0x000000047e8f7223 */ /* 0x180fe2000001086d */
[-CC-:B------:R-:W-:Y:S01]  /*19210*/  FFMA.FTZ R98, R127, R4.reuse, -R109.reuse ;  /* 0x000000047f627223 */ /* 0x180fe2000001086d */
[-C--:B------:R-:W-:Y:S01]  /*19220*/  FFMA.FTZ R137, R130, R4.reuse, -R109 ;  /* 0x0000000482897223 */ /* 0x080fe2000001086d */
[----:B------:R-:W-:Y:S01]  /*19230*/  FADD.FTZ R7, R136, R7 ;  /* 0x0000000788077221 */ /* 0x000fe20000010000 */
[-CC-:B------:R-:W-:Y:S01]  /*19240*/  FFMA.FTZ R0, R131, R4.reuse, -R109.reuse ;  /* 0x0000000483007223 */ /* 0x180fe2000001086d */
[-C--:B------:R-:W-:Y:S01]  /*19250*/  FFMA.FTZ R139, R134, R4.reuse, -R109 ;  /* 0x00000004868b7223 */ /* 0x080fe2000001086d */
[----:B------:R-:W1:Y:S01]  /*19260*/  MUFU.EX2 R108, R108 ;  /* 0x0000006c006c7308 */ /* 0x000e620000000800 */
[----:B------:R-:W-:Y:S01]  /*19270*/  FADD.FTZ R7, R158, R7 ;  /* 0x000000079e077221 */ /* 0x000fe20000010000 */
[----:B------:R-:W-:-:S03]  /*19280*/  FFMA.FTZ R107, R135, R4, -R109 ;  /* 0x00000004876b7223 */ /* 0x000fc6000001086d */
[----:B------:R-:W-:-:S03]  /*19290*/  FADD.FTZ R7, R89, R7 ;  /* 0x0000000759077221 */ /* 0x000fc60000010000 */
[----:B------:R-:W2:Y:S01]  /*192a0*/  MUFU.EX2 R159, R159 ;  /* 0x0000009f009f7308 */ /* 0x000ea20000000800 */
[----:B0-----:R-:W-:Y:S01]  /*192b0*/  FFMA.FTZ R6, R5, R6, R157 ;  /* 0x0000000605067223 */ /* 0x001fe2000001009d */
[----:B------:R-:W-:-:S04]  /*192c0*/  FADD.FTZ R7, R152, R7 ;  /* 0x0000000798077221 */ /* 0x000fc80000010000 */
[----:B------:R-:W-:Y:S02]  /*192d0*/  FADD.FTZ R7, R88, R7 ;  /* 0x0000000758077221 */ /* 0x000fe40000010000 */
[----:B------:R-:W0:Y:S01]  /*192e0*/  MUFU.EX2 R95, R95 ;  /* 0x0000005f005f7308 */ /* 0x000e220000000800 */
[----:B-1----:R-:W-:Y:S01]  /*192f0*/  FADD.FTZ R6, R108, R6 ;  /* 0x000000066c067221 */ /* 0x002fe20000010000 */
[----:B------:R-:W-:-:S04]  /*19300*/  FADD.FTZ R7, R154, R7 ;  /* 0x000000079a077221 */ /* 0x000fc80000010000 */
[----:B------:R-:W-:Y:S02]  /*19310*/  FADD.FTZ R7, R23, R7 ;  /* 0x0000000717077221 */ /* 0x000fe40000010000 */
[----:B------:R-:W1:Y:S01]  /*19320*/  MUFU.EX2 R153, R153 ;  /* 0x0000009900997308 */ /* 0x000e620000000800 */
[----:B--2---:R-:W-:Y:S01]  /*19330*/  FADD.FTZ R6, R159, R6 ;  /* 0x000000069f067221 */ /* 0x004fe20000010000 */
[----:B------:R-:W-:-:S04]  /*19340*/  FADD.FTZ R7, R148, R7 ;  /* 0x0000000794077221 */ /* 0x000fc80000010000 */
[----:B------:R-:W-:Y:S02]  /*19350*/  FADD.FTZ R7, R15, R7 ;  /* 0x000000070f077221 */ /* 0x000fe40000010000 */
[----:B------:R-:W2:Y:S01]  /*19360*/  MUFU.EX2 R94, R94 ;  /* 0x0000005e005e7308 */ /* 0x000ea20000000800 */
[----:B0-----:R-:W-:Y:S01]  /*19370*/  FADD.FTZ R6, R95, R6 ;  /* 0x000000065f067221 */ /* 0x001fe20000010000 */
        /* <DEDUP_REMOVED lines=8> */
[----:B------:R-:W-:-:S06]  /*19400*/  FADD.FTZ R7, R146, R7 ;  /* 0x0000000792077221 */ /* 0x000fcc0000010000 */
        /* <DEDUP_REMOVED lines=47> */
[----:B--2---:R-:W-:-:S04]  /*19700*/  FADD.FTZ R7, R138, R7 ;  /* 0x000000078a077221 */ /* 0x004fc80000010000 */
[----:B------:R-:W-:Y:S01]  /*19710*/  FADD.FTZ R7, R3, R7 ;  /* 0x0000000703077221 */ /* 0x000fe20000010000 */
[----:B0-----:R-:W-:-:S04]  /*19720*/  FADD.FTZ R6, R139, R6 ;  /* 0x000000068b067221 */ /* 0x001fc80000010000 */
[----:B-1----:R-:W-:Y:S01]  /*19730*/  FADD.FTZ R6, R107, R6 ;  /* 0x000000066b067221 */ /* 0x002fe20000010000 */
[----:B------:R-:W-:Y:S06]  /*19740*/  @!P0 BRA `(.L_x_1781) ;  /* 0x0000000000048947 */ /* 0x000fec0003800000 */
[----:B------:R-:W-:Y:S01]  /*19750*/  BPT.TRAP 0x1 ;  /* 0x000000040000795c */ /* 0x000fe20000300000 */
.L_x_1781:
[----:B------:R-:W-:Y:S01]  /*19760*/  ISETP.GT.AND P1, PT, R10, R11, PT ;  /* 0x0000000b0a00720c */ /* 0x000fe20003f24270 */
[----:B------:R-:W-:Y:S01]  /*19770*/  VIADD R21, R21, 0x2a860 ;  /* 0x0002a86015157836 */ /* 0x000fe20000000000 */
[----:B------:R-:W-:Y:S01]  /*19780*/  F2FP.BF16.F32.PACK_AB R156, R136, R156 ;  /* 0x0000009c889c723e */ /* 0x000fe200000010ff */
[----:B------:R-:W-:Y:S01]  /*19790*/  VIADD R10, R10, 0xffffffff ;  /* 0xffffffff0a0a7836 */ /* 0x000fe20000000000 */
[----:B------:R-:W-:Y:S01]  /*197a0*/  F2FP.BF16.F32.PACK_AB R154, R23, R154 ;  /* 0x0000009a179a723e */ /* 0x000fe200000010ff */
[----:B------:R-:W-:Y:S01]  /*197b0*/  IMAD.MOV.U32 R164, RZ, RZ, R20 ;  /* 0x000000ffffa47224 */ /* 0x000fe200078e0014 */
[----:B------:R-:W-:Y:S01]  /*197c0*/  PRMT R21, R172, 0x654, R21 ;  /* 0x00000654ac157816 */ /* 0x000fe20000000015 */
[----:B------:R-:W-:Y:S01]  /*197d0*/  IMAD.MOV.U32 R23, RZ, RZ, R13 ;  /* 0x000000ffff177224 */ /* 0x000fe200078e000d */
[----:B------:R-:W-:Y:S01]  /*197e0*/  F2FP.BF16.F32.PACK_AB R137, R0, R137 ;  /* 0x000000890089723e */ /* 0x000fe200000010ff */
[----:B------:R-:W-:Y:S01]  /*197f0*/  IMAD.MOV.U32 R0, RZ, RZ, R92 ;  /* 0x000000ffff007224 */ /* 0x000fe200078e005c */
[----:B------:R0:W-:Y:S01]  /*19800*/  SYNCS.ARRIVE.TRANS64.RED.A1T0 RZ, [R21+URZ], RZ ;  /* 0x000000ff15ff79a7 */ /* 0x0001e2000810043f */
        /* <DEDUP_REMOVED lines=22> */
[----:B0-----:R-:W-:Y:S06]  /*19970*/  @P1 BRA `(.L_x_1782) ;  /* 0xffffffcc001c1947 */ /* 0x001fec000383ffff */
[----:B------:R-:W-:Y:S05]  /*19980*/  BSYNC B0 ;  /* 0x0000000000007941 */ /* 0x000fea0003800000 */
.L_x_1761:
[----:B------:R-:W-:Y:S02]  /*19990*/  IMAD.MOV.U32 R0, RZ, RZ, R92 ;  /* 0x000000ffff007224 */ /* 0x000fe400078e005c */
[----:B------:R-:W-:Y:S02]  /*199a0*/  IMAD.MOV.U32 R3, RZ, RZ, R14 ;  /* 0x000000ffff037224 */ /* 0x000fe400078e000e */
[----:B------:R-:W-:Y:S02]  /*199b0*/  IMAD.MOV.U32 R23, RZ, RZ, R13 ;  /* 0x000000ffff177224 */ /* 0x000fe400078e000d */
[----:B------:R-:W-:-:S07]  /*199c0*/  IMAD.MOV.U32 R164, RZ, RZ, R20 ;  /* 0x000000ffffa47224 */ /* 0x000fce00078e0014 */
.L_x_1760:
[----:B------:R-:W-:Y:S05]  /*199d0*/  BSYNC B1 ;  /* 0x0000000000017941 */ /* 0x000fea0003800000 */
.L_x_1759:
[----:B------:R-:W0:Y:S01]  /*199e0*/  LDC R227, c[0x0][0x448] ;  /* 0x00011200ffe37b82 */ /* 0x000e220000000800 */
[----:B------:R-:W-:Y:S01]  /*199f0*/  VIADD R11, R188, 0x7f ;  /* 0x0000007fbc0b7836 */ /* 0x000fe20000000000 */
[----:B------:R-:W-:Y:S02]  /*19a00*/  LOP3.LUT R16, R16, 0xfff7ffff, RZ, 0xc0, !PT ;  /* 0xfff7ffff10107812 */ /* 0x000fe400078ec0ff */
[----:B------:R-:W-:-:S04]  /*19a10*/  IADD3 R20, R166, 0x1, -R165 ;  /* 0x00000001a6147810 */ /* 0x000fc80007ffe8a5 */
[----:B------:R-:W1:Y:S01]  /*19a20*/  LDC R225, c[0x0][0x9e4] ;  /* 0x00027900ffe17b82 */ /* 0x000e620000000800 */
[----:B0-----:R-:W-:-:S13]  /*19a30*/  ISETP.NE.AND P1, PT, R227, 0x1, PT ;  /* 0x00000001e300780c */ /* 0x001fda0003f25270 */
[----:B------:R-:W0:Y:S01]  /*19a40*/  @P1 LDC R14, c[0x0][0x44c] ;  /* 0x00011300ff0e1b82 */ /* 0x000e220000000800 */
[----:B------:R-:W-:-:S04]  /*19a50*/  @P1 LOP3.LUT R16, R16, 0x80000, RZ, 0xfc, !PT ;  /* 0x0008000010101812 */ /* 0x000fc800078efcff */
[----:B------:R-:W-:-:S03]  /*19a60*/  LOP3.LUT R16, R16, 0xffefffff, RZ, 0xc0, !PT ;  /* 0xffefffff10107812 */ /* 0x000fc600078ec0ff */
[----:B------:R-:W2:Y:S01]  /*19a70*/  @P1 LDC R13, c[0x0][0x450] ;  /* 0x00011400ff0d1b82 */ /* 0x000ea20000000800 */
[----:B0-----:R-:W-:-:S05]  /*19a80*/  @P1 IMAD.HI.U32 R14, R11, R14, RZ ;  /* 0x0000000e0b0e1227 */ /* 0x001fca00078e00ff */
[----:B--2---:R-:W-:Y:S02]  /*19a90*/  @P1 SHF.R.U32.HI R11, RZ, R13, R14 ;  /* 0x0000000dff0b1219 */ /* 0x004fe4000001160e */
[----:B-1----:R-:W-:-:S03]  /*19aa0*/  ISETP.GE.AND P1, PT, R225, 0x1, PT ;  /* 0x00000001e100780c */ /* 0x002fc60003f26270 */
[----:B------:R-:W-:-:S04]  /*19ab0*/  IMAD.IADD R14, R20, 0x1, R11 ;  /* 0x00000001140e7824 */ /* 0x000fc800078e020b */
[----:B------:R-:W-:-:S06]  /*19ac0*/  IMAD.IADD R11, R14, 0x1, -R9 ;  /* 0x000000010e0b7824 */ /* 0x000fcc00078e0a09 */
[----:B------:R-:W-:Y:S01]  /*19ad0*/  @P1 LOP3.LUT R16, R16, 0x100000, RZ, 0xfc, !PT ;  /* 0x0010000010101812 */ /* 0x000fe200078efcff */
[----:B------:R-:W-:Y:S06]  /*19ae0*/  @!P1 BRA `(.L_x_1783) ;  /* 0x0000000000489947 */ /* 0x000fec0003800000 */
[----:B------:R-:W-:Y:S01]  /*19af0*/  IMAD.MOV.U32 R9, RZ, RZ, R14 ;  /* 0x000000ffff097224 */ /* 0x000fe200078e000e */
[----:B------:R-:W-:Y:S04]  /*19b00*/  BSSY B0, `(.L_x_1784) ;  /* 0x000000e000007945 */ /* 0x000fe80003800000 */
        /* <DEDUP_REMOVED lines=9> */
.L_x_1785:
[----:B------:R-:W-:-:S13]  /*19ba0*/  ISETP.NE.AND P1, PT, R225, 0x1, PT ;  /* 0x00000001e100780c */ /* 0x000fda0003f25270 */
[----:B------:R-:W0:Y:S02]  /*19bb0*/  @P1 LDC.64 R14, c[0x0][0x9e8] ;  /* 0x00027a00ff0e1b82 */ /* 0x000e240000000a00 */
[----:B0-----:R-:W-:-:S05]  /*19bc0*/  @P1 IMAD.HI.U32 R14, R9, R14, RZ ;  /* 0x0000000e090e1227 */ /* 0x001fca00078e00ff */
[----:B------:R-:W-:-:S07]  /*19bd0*/  @P1 SHF.R.U32.HI R9, RZ, R15, R14 ;  /* 0x0000000fff091219 */ /* 0x000fce000001160e */
.L_x_1786:
[----:B------:R-:W-:Y:S05]  /*19be0*/  BSYNC B0 ;  /* 0x0000000000007941 */ /* 0x000fea0003800000 */
.L_x_1784:
[----:B------:R-:W-:-:S05]  /*19bf0*/  IMAD R14, R9, R225, RZ ;  /* 0x000000e1090e7224 */ /* 0x000fca00078e02ff */
[----:B------:R-:W-:-:S07]  /*19c00*/  VIMNMX R11, R11, R14, !PT ;  /* 0x0000000e0b0b7248 */ /* 0x000fce0007fe0100 */
.L_x_1783:
[----:B------:R-:W-:Y:S01]  /*19c10*/  VIADD R11, R11, 0x5f ;  /* 0x0000005f0b0b7836 */ /* 0x000fe20000000000 */
[----:B------:R-:W-:Y:S03]  /*19c20*/  BSSY B0, `(.L_x_1787) ;  /* 0x000021e000007945 */ /* 0x000fe60003800000 */
[----:B------:R-:W-:-:S05]  /*19c30*/  IMAD.HI R11, R11, 0x2aaaaaab, RZ ;  /* 0x2aaaaaab0b0b7827 */ /* 0x000fca00078e02ff */
[----:B------:R-:W-:-:S04]  /*19c40*/  SHF.R.U32.HI R14, RZ, 0x1f, R11 ;  /* 0x0000001fff0e7819 */ /* 0x000fc8000001160b */
[----:B------:R-:W-:-:S04]  /*19c50*/  LEA.HI.SX32 R9, R11, R14, 0x1c ;  /* 0x0000000e0b097211 */ /* 0x000fc800078fe2ff */
[----:B------:R-:W-:-:S04]  /*19c60*/  VIMNMX R9, R202, R9, !PT ;  /* 0x00000009ca097248 */ /* 0x000fc80007fe0100 */
[----:B------:R-:W-:-:S13]  /*19c70*/  ISETP.GE.AND P1, PT, R10, R9, PT ;  /* 0x000000090a00720c */ /* 0x000fda0003f26270 */
[----:B------:R-:W-:Y:S05]  /*19c80*/  @!P1 BRA `(.L_x_1788) ;  /* 0x00000020005c9947 */ /* 0x000fea0003800000 */
[----:B------:R-:W-:Y:S01]  /*19c90*/  BSSY B1, `(.L_x_1788) ;  /* 0x0000216000017945 */ /* 0x000fe20003800000 */
[----:B------:R-:W-:Y:S02]  /*19ca0*/  IMAD.MOV.U32 R11, RZ, RZ, R0 ;  /* 0x000000ffff0b7224 */ /* 0x000fe400078e0000 */
[----:B------:R-:W-:Y:S02]  /*19cb0*/  IMAD.MOV.U32 R13, RZ, RZ, R3 ;  /* 0x000000ffff0d7224 */ /* 0x000fe400078e0003 */
[----:B------:R-:W-:Y:S02]  /*19cc0*/  IMAD.MOV.U32 R14, RZ, RZ, R164 ;  /* 0x000000ffff0e7224 */ /* 0x000fe400078e00a4 */
[----:B------:R-:W-:-:S07]  /*19cd0*/  IMAD.MOV.U32 R15, RZ, RZ, R23 ;  /* 0x000000ffff0f7224 */ /* 0x000fce00078e0017 */
.L_x_1801:
[----:B------:R-:W-:-:S04]  /*19ce0*/  ISETP.NE.AND P1, PT, R15, 0x1, PT ;  /* 0x000000010f00780c */ /* 0x000fc80003f25270 */
[----:B------:R-:W-:-:S04]  /*19cf0*/  SEL R3, RZ, 0x1, P1 ;  /* 0x00000001ff037807 */ /* 0x000fc80000800000 */
[----:B------:R-:W-:Y:S01]  /*19d00*/  LOP3.LUT R164, R14, R3, RZ, 0x3c, !PT ;  /* 0x000000030ea47212 */ /* 0x000fe200078e3cff */
[----:B------:R-:W-:Y:S06]  /*19d10*/  @!P0 BRA `(.L_x_1789) ;  /* 0x0000000000048947 */ /* 0x000fec0003800000 */
[----:B------:R-:W-:Y:S01]  /*19d20*/  BPT.TRAP 0x1 ;  /* 0x000000040000795c */ /* 0x000fe20000300000 */
.L_x_1789:
        /* <DEDUP_REMOVED lines=8> */
.L_x_1790:
[----:B------:R-:W-:Y:S01]  /*19db0*/  IMAD R94, R23, 0x900, R8 ;  /* 0x00000900175e7824 */ /* 0x000fe200078e0208 */
[----:B------:R-:W-:Y:S03]  /*19dc0*/  BSSY B2, `(.L_x_1791) ;  /* 0x0000006000027945 */ /* 0x000fe60003800000 */
[C---:B------:R-:W-:Y:S02]  /*19dd0*/  VIADD R90, R94.reuse, 0x2 ;  /* 0x000000025e5a7836 */ /* 0x040fe40000000000 */
[----:B------:R-:W-:Y:S01]  /*19de0*/  VIADD R93, R94, 0x4 ;  /* 0x000000045e5d7836 */ /* 0x000fe20000000000 */
[----:B-1----:R-:W-:Y:S06]  /*19df0*/  @P1 BRA `(.L_x_1792) ;  /* 0x0000000000081947 */ /* 0x002fec0003800000 */
[----:B------:R-:W1:Y:S02]  /*19e00*/  SYNCS.PHASECHK.TRANS64.TRYWAIT P1, [R20+URZ+0x2a830], R3 ;  /* 0x02a83003140075a7 */ /* 0x000e64000802017f */
[----:B-1----:R-:W-:Y:S05]  /*19e10*/  @!P1 BRA `(.L_x_1793) ;  /* 0x00000120007c9947 */ /* 0x002fea0003800000 */
.L_x_1792:
[----:B------:R-:W-:Y:S05]  /*19e20*/  BSYNC B2 ;  /* 0x0000000000027941 */ /* 0x000fea0003800000 */
.L_x_1791:
        /* <DEDUP_REMOVED lines=12> */
[----:B01----:R-:W-:Y:S01]  /*19ef0*/  MOV R3, UR38 ;  /* 0x0000002600037c02 */ /* 0x003fe20008000f00 */
        /* <DEDUP_REMOVED lines=27> */
[----:B------:R-:W-:Y:S01]  /*1a0b0*/  MOV R0, UR39 ;  /* 0x0000002700007c02 */ /* 0x000fe20008000f00 */
        /* <DEDUP_REMOVED lines=161> */
.L_x_1794:
[----:B------:R-:W-:Y:S01]  /*1aad0*/  SHF.L.U32 R0, R14, 0x1f, RZ ;  /* 0x0000001f0e007819 */ /* 0x000fe200000006ff */
[----:B------:R-:W-:-:S04]  /*1aae0*/  IMAD R21, R15, 0x8, R2 ;  /* 0x000000080f157824 */ /* 0x000fc800078e0202 */
[----:B------:R0:W1:Y:S01]  /*1aaf0*/  SYNCS.PHASECHK.TRANS64.TRYWAIT P1, [R21+URZ+0x2a850], R0 ;  /* 0x02a85000150075a7 */ /* 0x000062000802017f */
[----:B------:R-:W-:Y:S05]  /*1ab00*/  @!P0 BRA `(.L_x_1795) ;  /* 0x0000000000048947 */ /* 0x000fea0003800000 */
[----:B------:R-:W-:Y:S01]  /*1ab10*/  BPT.TRAP 0x1 ;  /* 0x000000040000795c */ /* 0x000fe20000300000 */
.L_x_1795:
[----:B------:R-:W-:Y:S04]  /*1ab20*/  BSSY B2, `(.L_x_1796) ;  /* 0x0000004000027945 */ /* 0x000fe80003800000 */
[----:B-1----:R-:W-:Y:S05]  /*1ab30*/  @P1 BRA `(.L_x_1797) ;  /* 0x0000000000081947 */ /* 0x002fea0003800000 */
[----:B------:R-:W1:Y:S02]  /*1ab40*/  SYNCS.PHASECHK.TRANS64.TRYWAIT P1, [R21+URZ+0x2a850], R0 ;  /* 0x02a85000150075a7 */ /* 0x000e64000802017f */
[----:B-1----:R-:W-:Y:S05]  /*1ab50*/  @!P1 BRA `(.L_x_1798) ;  /* 0x0000011400409947 */ /* 0x002fea0003800000 */
.L_x_1797:
[----:B------:R-:W-:Y:S05]  /*1ab60*/  BSYNC B2 ;  /* 0x0000000000027941 */ /* 0x000fea0003800000 */
.L_x_1796:
[----:B01----:R-:W-:Y:S01]  /*1ab70*/  VIADD R0, R2, 0x400 ;  /* 0x0000040002007836 */ /* 0x003fe20000000000 */
[----:B------:R-:W-:Y:S01]  /*1ab80*/  WARPGROUP.ARRIVE ;  /* 0x00000000000079c5 */ /* 0x000fe20000000000 */
[----:B------:R-:W-:-:S03]  /*1ab90*/  IMAD.MOV.U32 R5, RZ, RZ, 0x40000040 ;  /* 0x40000040ff057424 */ /* 0x000fc600078e00ff */
[----:B------:R-:W-:Y:S02]  /*1aba0*/  SHF.R.U32.HI R0, RZ, 0x4, R0 ;  /* 0x00000004ff007819 */ /* 0x000fe40000011600 */
[----:B------:R-:W-:Y:S01]  /*1abb0*/  R2UR UR7, R5 ;  /* 0x00000000050772ca */ /* 0x000fe200000e0000 */
[----:B------:R-:W-:Y:S01]  /*1abc0*/  IMAD.MOV.U32 R5, RZ, RZ, 0x40000040 ;  /* 0x40000040ff057424 */ /* 0x000fe200078e00ff */
[----:B------:R-:W-:-:S04]  /*1abd0*/  LOP3.LUT R0, R0, 0x3fff, RZ, 0xc0, !PT ;  /* 0x00003fff00007812 */ /* 0x000fc800078ec0ff */
        /* <DEDUP_REMOVED lines=41> */
.L_x_1799:
        /* <DEDUP_REMOVED lines=54> */
[----:B0-----:R-:W-:Y:S01]  /*1b1d0*/  FMNMX.FTZ R0, R0, R4, !PT ;  /* 0x0000000400007209 */ /* 0x001fe20007810000 */
[----:B------:R-:W-:Y:S01]  /*1b1e0*/  IMAD.U32 R4, RZ, RZ, UR46 ;  /* 0x0000002eff047e24 */ /* 0x000fe2000f8e00ff */
[----:B-1----:R-:W-:-:S03]  /*1b1f0*/  FMNMX.FTZ R3, R3, R5, !PT ;  /* 0x0000000503037209 */ /* 0x002fc60007810000 */
[----:B------:R-:W-:Y:S02]  /*1b200*/  FADD.FTZ R5, -R0, R11 ;  /* 0x0000000b00057221 */ /* 0x000fe40000010100 */
[CC--:B------:R-:W-:Y:S01]  /*1b210*/  FMUL.FTZ R11, R3.reuse, R4.reuse ;  /* 0x00000004030b7220 */ /* 0x0c0fe20000410000 */
[----:B------:R-:W-:Y:S01]  /*1b220*/  FADD.FTZ R12, -R3, R13 ;  /* 0x0000000d030c7221 */ /* 0x000fe20000010100 */
[-C--:B------:R-:W-:Y:S02]  /*1b230*/  FMUL.FTZ R5, R5, R4.reuse ;  /* 0x0000000405057220 */ /* 0x080fe40000410000 */
[-CC-:B------:R-:W-:Y:S01]  /*1b240*/  FFMA.FTZ R152, R96, R4.reuse, -R11.reuse ;  /* 0x0000000460987223 */ /* 0x180fe2000001080b */
[-CC-:B------:R-:W-:Y:S01]  /*1b250*/  FFMA.FTZ R96, R101, R4.reuse, -R11.reuse ;  /* 0x0000000465607223 */ /* 0x180fe2000001080b */
[-C--:B------:R-:W-:Y:S01]  /*1b260*/  FMUL.FTZ R101, R0, R4.reuse ;  /* 0x0000000400657220 */ /* 0x080fe20000410000 */
[-C--:B------:R-:W-:Y:S01]  /*1b270*/  FMUL.FTZ R12, R12, R4.reuse ;  /* 0x000000040c0c7220 */ /* 0x080fe20000410000 */
        /* <DEDUP_REMOVED lines=8> */
[-CC-:B------:R-:W-:Y:S01]  /*1b300*/  FFMA.FTZ R137, R93, R4.reuse, -R11.reuse ;  /* 0x000000045d897223 */ /* 0x180fe2000001080b */
[-C--:B------:R-:W-:Y:S01]  /*1b310*/  FFMA.FTZ R93, R105, R4.reuse, -R11 ;  /* 0x00000004695d7223 */ /* 0x080fe2000001080b */
[-CC-:B------:R-:W-:Y:S01]  /*1b320*/  FFMA.FTZ R105, R95, R4.reuse, -R101.reuse ;  /* 0x000000045f697223 */ /* 0x180fe20000010865 */
[-C--:B------:R-:W-:Y:S01]  /*1b330*/  FFMA.FTZ R153, R98, R4.reuse, -R101 ;  /* 0x0000000462997223 */ /* 0x080fe20000010865 */
[-CC-:B------:R-:W-:Y:S01]  /*1b340*/  FFMA.FTZ R148, R104, R4.reuse, -R11.reuse ;  /* 0x0000000468947223 */ /* 0x180fe2000001080b */
        /* <DEDUP_REMOVED lines=42> */
[----:B------:R-:W-:Y:S01]  /*1b5f0*/  FFMA.FTZ R101, R135, R4, -R101 ;  /* 0x0000000487657223 */ /* 0x000fe20000010865 */
[----:B------:R-:W-:-:S05]  /*1b600*/  VIADD R106, R20, 0x2a840 ;  /* 0x0002a840146a7836 */ /* 0x000fca0000000000 */
[----:B------:R-:W2:Y:S01]  /*1b610*/  MUFU.EX2 R159, R159 ;  /* 0x0000009f009f7308 */ /* 0x000ea20000000800 */
[----:B0-----:R-:W-:Y:S01]  /*1b620*/  FADD.FTZ R6, R108, R6 ;  /* 0x000000066c067221 */ /* 0x001fe20000010000 */
[----:B------:R-:W-:-:S04]  /*1b630*/  PRMT R106, R172, 0x654, R106 ;  /* 0x00000654ac6a7816 */ /* 0x000fc8000000006a */
[----:B------:R0:W-:Y:S02]  /*1b640*/  SYNCS.ARRIVE.TRANS64.RED.A1T0 RZ, [R106+URZ], RZ ;  /* 0x000000ff6aff79a7 */ /* 0x0001e4000810043f */
[----:B------:R-:W3:Y:S01]  /*1b650*/  MUFU.EX2 R137, R137 ;  /* 0x0000008900897308 */ /* 0x000ee20000000800 */
[----:B-1----:R-:W-:-:S07]  /*1b660*/  FADD.FTZ R7, R158, R7 ;  /* 0x000000079e077221 */ /* 0x002fce0000010000 */
[----:B------:R-:W1:Y:S01]  /*1b670*/  MUFU.EX2 R105, R105 ;  /* 0x0000006900697308 */ /* 0x000e620000000800 */
[----:B--2---:R-:W-:-:S07]  /*1b680*/  FADD.FTZ R6, R159, R6 ;  /* 0x000000069f067221 */ /* 0x004fce0000010000 */
[----:B------:R-:W2:Y:S01]  /*1b690*/  MUFU.EX2 R152, R152 ;  /* 0x0000009800987308 */ /* 0x000ea20000000800 */
[----:B---3--:R-:W-:-:S07]  /*1b6a0*/  FADD.FTZ R7, R137, R7 ;  /* 0x0000000789077221 */ /* 0x008fce0000010000 */
        /* <DEDUP_REMOVED lines=77> */
[----:B---3--:R-:W-:Y:S01]  /*1bb80*/  FADD.FTZ R6, R20, R6 ;  /* 0x0000000614067221 */ /* 0x008fe20000010000 */
[----:B-1----:R-:W-:-:S03]  /*1bb90*/  FADD.FTZ R7, R11, R7 ;  /* 0x000000070b077221 */ /* 0x002fc60000010000 */
[----:B--2---:R-:W-:Y:S01]  /*1bba0*/  FADD.FTZ R6, R101, R6 ;  /* 0x0000000665067221 */ /* 0x004fe20000010000 */
[----:B0-----:R-:W-:Y:S06]  /*1bbb0*/  @!P0 BRA `(.L_x_1800) ;  /* 0x0000000000048947 */ /* 0x001fec0003800000 */
[----:B------:R-:W-:Y:S01]  /*1bbc0*/  BPT.TRAP 0x1 ;  /* 0x000000040000795c */ /* 0x000fe20000300000 */
.L_x_1800:
[C---:B------:R-:W-:Y:S01]  /*1bbd0*/  ISETP.GT.AND P1, PT, R10.reuse, R9, PT ;  /* 0x000000090a00720c */ /* 0x040fe20003f24270 */
        /* <DEDUP_REMOVED lines=33> */
[----:B------:R-:W-:Y:S05]  /*1bdf0*/  BSYNC B1 ;  /* 0x0000000000017941 */ /* 0x000fea0003800000 */
.L_x_1788:
[----:B------:R-:W-:Y:S05]  /*1be00*/  BSYNC B0 ;  /* 0x0000000000007941 */ /* 0x000fea0003800000 */
.L_x_1787:
[----:B------:R-:W-:Y:S01]  /*1be10*/  ISETP.GE.AND P1, PT, R10, R202, PT ;  /* 0x000000ca0a00720c */ /* 0x000fe20003f26270 */
[----:B------:R-:W-:-:S12]  /*1be20*/  BSSY B0, `(.L_x_1802) ;  /* 0x000033f000007945 */ /* 0x000fd80003800000 */
[----:B------:R-:W-:Y:S05]  /*1be30*/  @!P1 BRA `(.L_x_1803) ;  /* 0x0000003000f49947 */ /* 0x000fea0003800000 */
[----:B------:R-:W-:Y:S02]  /*1be40*/  IMAD.MOV.U32 R9, RZ, RZ, R0 ;  /* 0x000000ffff097224 */ /* 0x000fe400078e0000 */
[----:B------:R-:W-:Y:S02]  /*1be50*/  IMAD.MOV.U32 R11, RZ, RZ, R3 ;  /* 0x000000ffff0b7224 */ /* 0x000fe400078e0003 */
[----:B------:R-:W-:Y:S02]  /*1be60*/  IMAD.MOV.U32 R13, RZ, RZ, R164 ;  /* 0x000000ffff0d7224 */ /* 0x000fe400078e00a4 */
[----:B------:R-:W-:-:S07]  /*1be70*/  IMAD.MOV.U32 R14, RZ, RZ, R23 ;  /* 0x000000ffff0e7224 */ /* 0x000fce00078e0017 */
.L_x_1824:
[----:B------:R-:W-:-:S04]  /*1be80*/  ISETP.NE.AND P1, PT, R14, 0x1, PT ;  /* 0x000000010e00780c */ /* 0x000fc80003f25270 */
[----:B------:R-:W-:-:S04]  /*1be90*/  SEL R164, RZ, 0x1, P1 ;  /* 0x00000001ffa47807 */ /* 0x000fc80000800000 */
[----:B------:R-:W-:Y:S01]  /*1bea0*/  LOP3.LUT R164, R13, R164, RZ, 0x3c, !PT ;  /* 0x000000a40da47212 */ /* 0x000fe200078e3cff */
[----:B------:R-:W-:Y:S06]  /*1beb0*/  @!P0 BRA `(.L_x_1804) ;  /* 0x0000000000048947 */ /* 0x000fec0003800000 */
[----:B------:R-:W-:Y:S01]  /*1bec0*/  BPT.TRAP 0x1 ;  /* 0x000000040000795c */ /* 0x000fe20000300000 */
.L_x_1804:
        /* <DEDUP_REMOVED lines=8> */
.L_x_1805:
[----:B------:R-:W-:Y:S01]  /*1bf50*/  IMAD R94, R23, 0x900, R8 ;  /* 0x00000900175e7824 */ /* 0x000fe200078e0208 */
[----:B------:R-:W-:Y:S03]  /*1bf60*/  BSSY B1, `(.L_x_1806) ;  /* 0x0000006000017945 */ /* 0x000fe60003800000 */
[C---:B------:R-:W-:Y:S02]  /*1bf70*/  VIADD R90, R94.reuse, 0x2 ;  /* 0x000000025e5a7836 */ /* 0x040fe40000000000 */
[----:B------:R-:W-:Y:S01]  /*1bf80*/  VIADD R93, R94, 0x4 ;  /* 0x000000045e5d7836 */ /* 0x000fe20000000000 */
[----:B-1----:R-:W-:Y:S06]  /*1bf90*/  @P1 BRA `(.L_x_1807) ;  /* 0x0000000000081947 */ /* 0x002fec0003800000 */
[----:B------:R-:W1:Y:S02]  /*1bfa0*/  SYNCS.PHASECHK.TRANS64.TRYWAIT P1, [R0+URZ+0x2a830], R3 ;  /* 0x02a83003000075a7 */ /* 0x000e64000802017f */
[----:B-1----:R-:W-:Y:S05]  /*1bfb0*/  @!P1 BRA `(.L_x_1808) ;  /* 0x00000100003c9947 */ /* 0x002fea0003800000 */
.L_x_1807:
[----:B------:R-:W-:Y:S05]  /*1bfc0*/  BSYNC B1 ;  /* 0x0000000000017941 */ /* 0x000fea0003800000 */
.L_x_1806:
        /* <DEDUP_REMOVED lines=126> */
[----:B------:R-:W-:Y:S02]  /*1c7b0*/  WARPGROUP.DEPBAR.LE gsb0, 0x0 ;  /* 0x00008000000079c5 */ /* 0x000fe40000010000 */
[----:B------:R-:W-:Y:S01]  /*1c7c0*/  WARPGROUP.ARRIVE ;  /* 0x00000000000079c5 */ /* 0x000fe20000000000 */
[----:B--2---:R-:W-:Y:S02]  /*1c7d0*/  R2UR UR44, R196 ;  /* 0x00000000c42c72ca */ /* 0x004fe400000e0000 */
[----:B------:R-:W-:-:S02]  /*1c7e0*/  R2UR UR45, R197 ;  /* 0x00000000c52d72ca */ /* 0x000fc400000e0000 */
[----:B------:R-:W-:Y:S01]  /*1c7f0*/  R2UR UR49, R198 ;  /* 0x00000000c63172ca */ /* 0x000fe200000e0000 */
[----:B------:R-:W2:Y:S10]  /*1c800*/  LDL.64 R196, [R1] ;  /* 0x0000000001c47983 */ /* 0x000eb40000100a00 */
[----:B------:R-:W-:Y:S01]  /*1c810*/  HGMMA.64x96x16.F32.BF16 R88, gdesc[UR44], R88, gsb0 ;  /* 0x016000002c5879f0 */ /* 0x000fe20008001858 */
[----:B------:R-:W-:-:S02]  /*1c820*/  R2UR UR45, R194 ;  /* 0x00000000c22d72ca */ /* 0x000fc400000e0000 */
[----:B------:R-:W-:Y:S02]  /*1c830*/  R2UR UR44, R195 ;  /* 0x00000000c32c72ca */ /* 0x000fe400000e0000 */
[----:B------:R-:W3:Y:S01]  /*1c840*/  LDL.64 R194, [R1+0x18] ;  /* 0x0000180001c27983 */ /* 0x000ee20000100a00 */
[----:B------:R-:W-:Y:S02]  /*1c850*/  R2UR UR47, R192 ;  /* 0x00000000c02f72ca */ /* 0x000fe400000e0000 */
[----:B------:R-:W-:Y:S02]  /*1c860*/  R2UR UR46, R193 ;  /* 0x00000000c12e72ca */ /* 0x000fe400000e0000 */
[----:B------:R-:W4:Y:S01]  /*1c870*/  LDL.64 R192, [R1+0x10] ;  /* 0x0000100001c07983 */ /* 0x000f220000100a00 */
[----:B------:R-:W-:-:S03]  /*1c880*/  R2UR UR48, R199 ;  /* 0x00000000c73072ca */ /* 0x000fc600000e0000 */
[----:B------:R-:W5:Y:S01]  /*1c890*/  LDL.64 R198, [R1+0x8] ;  /* 0x0000080001c67983 */ /* 0x000f620000100a00 */
[----:B------:R-:W-:Y:S02]  /*1c8a0*/  WARPGROUP.DEPBAR.LE gsb0, 0x0 ;  /* 0x00008000000079c5 */ /* 0x000fe40000010000 */
[----:B------:R-:W-:Y:S01]  /*1c8b0*/  WARPGROUP.ARRIVE ;  /* 0x00000000000079c5 */ /* 0x000fe20000000000 */
[----:B---3--:R-:W-:Y:S02]  /*1c8c0*/  R2UR UR40, R194 ;  /* 0x00000000c22872ca */ /* 0x008fe400000e0000 */
[----:B------:R-:W-:-:S13]  /*1c8d0*/  R2UR UR41, R195 ;  /* 0x00000000c32972ca */ /* 0x000fda00000e0000 */
[----:B------:R-:W-:Y:S01]  /*1c8e0*/  HGMMA.64x96x16.F32.BF16 R88, gdesc[UR40], R88, gsb0 ;  /* 0x01600000285879f0 */ /* 0x000fe20008001858 */
[----:B----4-:R-:W-:Y:S02]  /*1c8f0*/  R2UR UR36, R192 ;  /* 0x00000000c02472ca */ /* 0x010fe400000e0000 */
[----:B------:R-:W-:Y:S02]  /*1c900*/  R2UR UR37, R193 ;  /* 0x00000000c12572ca */ /* 0x000fe400000e0000 */
[----:B-----5:R-:W-:Y:S02]  /*1c910*/  R2UR UR32, R198 ;  /* 0x00000000c62072ca */ /* 0x020fe400000e0000 */
[----:B------:R-:W-:Y:S01]  /*1c920*/  R2UR UR33, R199 ;  /* 0x00000000c72172ca */ /* 0x000fe200000e0000 */
[----:B------:R-:W-:Y:S02]  /*1c930*/  WARPGROUP.DEPBAR.LE gsb0, 0x0 ;  /* 0x00008000000079c5 */ /* 0x000fe40000010000 */
[----:B------:R-:W-:-:S06]  /*1c940*/  WARPGROUP.ARRIVE ;  /* 0x00000000000079c5 */ /* 0x000fcc0000000000 */
        /* <DEDUP_REMOVED lines=48> */
[----:B------:R-:W-:-:S12]  /*1cc50*/  @!P0 BRA `(.L_x_1809) ;  /* 0x0000000000048947 */ /* 0x000fd80003800000 */
[----:B------:R-:W-:Y:S01]  /*1cc60*/  BPT.TRAP 0x1 ;  /* 0x000000040000795c */ /* 0x000fe20000300000 */
.L_x_1809:
[----:B------:R-:W-:Y:S01]  /*1cc70*/  SHF.L.U32 R3, R13, 0x1f, RZ ;  /* 0x0000001f0d037819 */ /* 0x000fe200000006ff */
[----:B------:R-:W-:-:S04]  /*1cc80*/  IMAD R15, R14, 0x8, R2 ;  /* 0x000000080e0f7824 */ /* 0x000fc800078e0202 */
[----:B------:R0:W1:Y:S01]  /*1cc90*/  SYNCS.PHASECHK.TRANS64.TRYWAIT P1, [R15+URZ+0x2a850], R3 ;  /* 0x02a850030f0075a7 */ /* 0x000062000802017f */
[----:B------:R-:W-:Y:S05]  /*1cca0*/  @!P0 BRA `(.L_x_1810) ;  /* 0x0000000000048947 */ /* 0x000fea0003800000 */
[----:B------:R-:W-:Y:S01]  /*1ccb0*/  BPT.TRAP 0x1 ;  /* 0x000000040000795c */ /* 0x000fe20000300000 */
.L_x_1810:
[----:B------:R-:W-:Y:S04]  /*1ccc0*/  BSSY B1, `(.L_x_1811) ;  /* 0x0000004000017945 */ /* 0x000fe80003800000 */
[----:B-1----:R-:W-:Y:S05]  /*1ccd0*/  @P1 BRA `(.L_x_1812) ;  /* 0x0000000000081947 */ /* 0x002fea0003800000 */
[----:B------:R-:W1:Y:S02]  /*1cce0*/  SYNCS.PHASECHK.TRANS64.TRYWAIT P1, [R15+URZ+0x2a850], R3 ;  /* 0x02a850030f0075a7 */ /* 0x000e64000802017f */
[----:B-1----:R-:W-:Y:S05]  /*1ccf0*/  @!P1 BRA `(.L_x_1813) ;  /* 0x000000f400009947 */ /* 0x002fea0003800000 */
.L_x_1812:
[----:B------:R-:W-:Y:S05]  /*1cd00*/  BSYNC B1 ;  /* 0x0000000000017941 */ /* 0x000fea0003800000 */
.L_x_1811:
        /* <DEDUP_REMOVED lines=48> */
.L_x_1814:
[----:B------:R-:W-:Y:S01]  /*1d010*/  ISETP.NE.AND P1, PT, R227, 0x1, PT ;  /* 0x00000001e300780c */ /* 0x000fe20003f25270 */
[----:B------:R-:W-:Y:S01]  /*1d020*/  IMAD.IADD R3, R203, 0x1, R188 ;  /* 0x00000001cb037824 */ /* 0x000fe200078e02bc */
[----:B------:R-:W-:Y:S01]  /*1d030*/  ULOP3.LUT UR4, URZ, UR42, URZ, 0x33, !UPT ;  /* 0x0000002a3f047292 */ /* 0x000fe2000f8e333f */
[----:B------:R-:W-:-:S05]  /*1d040*/  IMAD R21, R10, -0x60, RZ ;  /* 0xffffffa00a157824 */ /* 0x000fca00078e02ff */
[----:B------:R-:W-:-:S04]  /*1d050*/  IADD3 R14, -R182, 0x1, R21 ;  /* 0x00000001b60e7810 */ /* 0x000fc80007ffe115 */
[----:B------:R-:W-:Y:S01]  /*1d060*/  IADD3 R14, -R165, R14, R166 ;  /* 0x0000000ea50e7210 */ /* 0x000fe20007ffe1a6 */
[----:B------:R-:W0:Y:S04]  /*1d070*/  @P1 LDC R12, c[0x0][0x44c] ;  /* 0x00011300ff0c1b82 */ /* 0x000e280000000800 */
[C---:B------:R-:W-:Y:S02]  /*1d080*/  VIADD R20, R14.reuse, UR51 ;  /* 0x000000330e147c36 */ /* 0x040fe40008000000 */
[----:B------:R-:W-:Y:S02]  /*1d090*/  VIADD R14, R14, UR4 ;  /* 0x000000040e0e7c36 */ /* 0x000fe40008000000 */
[----:B------:R-:W1:Y:S01]  /*1d0a0*/  @P1 LDC R4, c[0x0][0x450] ;  /* 0x00011400ff041b82 */ /* 0x000e620000000800 */
[----:B0-----:R-:W-:-:S05]  /*1d0b0*/  @P1 IMAD.HI.U32 R5, R3, R12, RZ ;  /* 0x0000000c03051227 */ /* 0x001fca00078e00ff */
[----:B-1----:R-:W-:Y:S01]  /*1d0c0*/  @P1 SHF.R.U32.HI R3, RZ, R4, R5 ;  /* 0x00000004ff031219 */ /* 0x002fe20000011605 */
[----:B------:R-:W-:Y:S01]  /*1d0d0*/  VIADD R5, R0, 0x2a840 ;  /* 0x0002a84000057836 */ /* 0x000fe20000000000 */
[----:B------:R-:W-:Y:S01]  /*1d0e0*/  ISETP.GE.AND P1, PT, R225, 0x1, PT ;  /* 0x00000001e100780c */ /* 0x000fe20003f26270 */
[----:B------:R-:W-:Y:S02]  /*1d0f0*/  IMAD.IADD R0, R21, 0x1, -R182 ;  /* 0x0000000115007824 */ /* 0x000fe400078e0ab6 */
[----:B------:R-:W0:Y:S01]  /*1d100*/  SHFL.IDX PT, R136, R3, RZ, 0x1c1f ;  /* 0x001c1fff03887589 */ /* 0x000e2200000e0000 */
[----:B------:R-:W-:-:S04]  /*1d110*/  PRMT R5, R172, 0x654, R5 ;  /* 0x00000654ac057816 */ /* 0x000fc80000000005 */
[----:B------:R1:W-:Y:S01]  /*1d120*/  SYNCS.ARRIVE.TRANS64.RED.A1T0 RZ, [R5+URZ], RZ ;  /* 0x000000ff05ff79a7 */ /* 0x0003e2000810043f */
[--C-:B0-----:R-:W-:Y:S02]  /*1d130*/  IMAD.IADD R13, R20, 0x1, R136.reuse ;  /* 0x00000001140d7824 */ /* 0x101fe400078e0288 */
[----:B------:R-:W-:Y:S02]  /*1d140*/  IMAD.IADD R12, R14, 0x1, R136 ;  /* 0x000000010e0c7824 */ /* 0x000fe400078e0288 */
[----:B-1----:R-:W-:Y:S05]  /*1d150*/  @!P1 BRA `(.L_x_1815) ;  /* 0x0000000000549947 */ /* 0x002fea0003800000 */
        /* <DEDUP_REMOVED lines=12> */
.L_x_1817:
[----:B------:R-:W-:-:S05]  /*1d220*/  IMAD.U32 R137, RZ, RZ, UR38 ;  /* 0x00000026ff897e24 */ /* 0x000fca000f8e00ff */
[----:B------:R-:W-:-:S13]  /*1d230*/  ISETP.NE.AND P1, PT, R137, 0x1, PT ;  /* 0x000000018900780c */ /* 0x000fda0003f25270 */
[----:B------:R-:W0:Y:S02]  /*1d240*/  @P1 LDC.64 R4, c[0x0][0x9e8] ;  /* 0x00027a00ff041b82 */ /* 0x000e240000000a00 */
[----:B0-----:R-:W-:-:S05]  /*1d250*/  @P1 IMAD.HI.U32 R4, R136, R4, RZ ;  /* 0x0000000488041227 */ /* 0x001fca00078e00ff */
[----:B------:R-:W-:-:S07]  /*1d260*/  @P1 SHF.R.U32.HI R136, RZ, R5, R4 ;  /* 0x00000005ff881219 */ /* 0x000fce0000011604 */
.L_x_1818:
[----:B------:R-:W-:Y:S05]  /*1d270*/  BSYNC B1 ;  /* 0x0000000000017941 */ /* 0x000fea0003800000 */
.L_x_1816:
[----:B------:R-:W-:-:S05]  /*1d280*/  IMAD R136, R136, R137, R0 ;  /* 0x0000008988887224 */ /* 0x000fca00078e0200 */
[----:B------:R-:W-:Y:S02]  /*1d290*/  VIADDMNMX R13, R136, R137, R13, PT ;  /* 0x00000089880d7246 */ /* 0x000fe4000380010d */
[----:B------:R-:W-:-:S07]  /*1d2a0*/  VIMNMX R12, R12, R136, !PT ;  /* 0x000000880c0c7248 */ /* 0x000fce0007fe0100 */
.L_x_1815:
        /* <DEDUP_REMOVED lines=137> */
[----:B------:R-:W-:-:S13]  /*1db40*/  ISETP.GE.AND P6, PT, R225, 0x1, PT ;  /* 0x00000001e100780c */ /* 0x000fda0003fc6270 */
        /* <DEDUP_REMOVED lines=13> */
.L_x_1821:
[----:B------:R-:W-:-:S05]  /*1dc20*/  IMAD.U32 R12, RZ, RZ, UR38 ;  /* 0x00000026ff0c7e24 */ /* 0x000fca000f8e00ff */
[----:B------:R-:W-:-:S13]  /*1dc30*/  ISETP.NE.AND P6, PT, R12, 0x1, PT ;  /* 0x000000010c00780c */ /* 0x000fda0003fc5270 */
[----:B------:R-:W0:Y:S02]  /*1dc40*/  @P6 LDC.64 R4, c[0x0][0x9e8] ;  /* 0x00027a00ff046b82 */ /* 0x000e240000000a00 */
[----:B0-----:R-:W-:-:S05]  /*1dc50*/  @P6 IMAD.HI.U32 R4, R3, R4, RZ ;  /* 0x0000000403046227 */ /* 0x001fca00078e00ff */
[----:B------:R-:W-:-:S07]  /*1dc60*/  @P6 SHF.R.U32.HI R3, RZ, R5, R4 ;  /* 0x00000005ff036219 */ /* 0x000fce0000011604 */
.L_x_1822:
[----:B------:R-:W-:Y:S05]  /*1dc70*/  BSYNC B1 ;  /* 0x0000000000017941 */ /* 0x000fea0003800000 */
.L_x_1820:
[----:B------:R-:W-:-:S05]  /*1dc80*/  IMAD R3, R3, R12, R0 ;  /* 0x0000000c03037224 */ /* 0x000fca00078e0200 */
[----:B------:R-:W-:Y:S02]  /*1dc90*/  VIADDMNMX R20, R3, R12, R20, PT ;  /* 0x0000000c03147246 */ /* 0x000fe40003800114 */
[----:B------:R-:W-:-:S07]  /*1dca0*/  VIMNMX R14, R14, R3, !PT ;  /* 0x000000030e0e7248 */ /* 0x000fce0007fe0100 */
.L_x_1819:
[C---:B------:R-:W-:Y:S01]  /*1dcb0*/  ISETP.GT.AND P1, PT, R14.reuse, 0x1, !P1 ;  /* 0x000000010e00780c */ /* 0x040fe20004f24270 */
[----:B------:R-:W-:Y:S01]  /*1dcc0*/  IMAD.U32 R4, RZ, RZ, UR43 ;  /* 0x0000002bff047e24 */ /* 0x000fe2000f8e00ff */
        /* <DEDUP_REMOVED lines=63> */
[C---:B------:R-:W-:Y:S02]  /*1e0c0*/  LOP3.LUT P1, RZ, R16.reuse, 0x1000, RZ, 0xc0, !PT ;  /* 0x0000100010ff7812 */ /* 0x040fe4000782c0ff */
[----:B------:R-:W-:-:S02]  /*1e0d0*/  LOP3.LUT P2, RZ, R16, 0x40, RZ, 0xc0, !PT ;  /* 0x0000004010ff7812 */ /* 0x000fc4000784c0ff */
[----:B------:R-:W-:Y:S02]  /*1e0e0*/  ISETP.GT.AND P1, PT, R14, 0x30, !P1 ;  /* 0x000000300e00780c */ /* 0x000fe40004f24270 */
[----:B------:R-:W-:Y:S02]  /*1e0f0*/  FMNMX.FTZ R0, R132, R3, !PT ;  /* 0x0000000384007209 */ /* 0x000fe40007810000 */
[----:B------:R-:W-:Y:S02]  /*1e100*/  ISETP.LT.OR P1, PT, R20, 0x31, P1 ;  /* 0x000000311400780c */ /* 0x000fe40000f21670 */
[----:B------:R-:W-:Y:S02]  /*1e110*/  FMNMX.FTZ R0, R133, R0, !PT ;  /* 0x0000000085007209 */ /* 0x000fe40007810000 */
[----:B------:R-:W-:Y:S02]  /*1e120*/  FSEL R114, R114, -INF , !P1 ;  /* 0xff80000072727808 */ /* 0x000fe40004800000 */
[C---:B------:R-:W-:Y:S01]  /*1e130*/  LOP3.LUT P1, RZ, R16.reuse, 0x800, RZ, 0xc0, !PT ;  /* 0x0000080010ff7812 */ /* 0x040fe2000782c0ff */
[----:B------:R-:W0:Y:S01]  /*1e140*/  SHFL.BFLY PT, R3, R0, 0x2, 0x1f ;  /* 0x0c401f0000037f89 */ /* 0x000e2200000e0000 */
[----:B------:R-:W-:-:S02]  /*1e150*/  LOP3.LUT P6, RZ, R16, 0x20, RZ, 0xc0, !PT ;  /* 0x0000002010ff7812 */ /* 0x000fc400078cc0ff */
[C---:B------:R-:W-:Y:S02]  /*1e160*/  ISETP.GT.AND P1, PT, R14.reuse, 0x31, !P1 ;  /* 0x000000310e00780c */ /* 0x040fe40004f24270 */
[----:B------:R-:W-:Y:S02]  /*1e170*/  ISETP.GT.AND P3, PT, R14, 0x50, !P3 ;  /* 0x000000500e00780c */ /* 0x000fe40005f64270 */
[C---:B------:R-:W-:Y:S02]  /*1e180*/  ISETP.LT.OR P1, PT, R20.reuse, 0x32, P1 ;  /* 0x000000321400780c */ /* 0x040fe40000f21670 */
[----:B------:R-:W-:Y:S02]  /*1e190*/  ISETP.LT.OR P3, PT, R20, 0x51, P3 ;  /* 0x000000511400780c */ /* 0x000fe40001f61670 */
[----:B------:R-:W-:Y:S02]  /*1e1a0*/  FSEL R115, R115, -INF , !P1 ;  /* 0xff80000073737808 */ /* 0x000fe40004800000 */
[----:B------:R-:W-:-:S02]  /*1e1b0*/  LOP3.LUT P1, RZ, R16, 0x400, RZ, 0xc0, !PT ;  /* 0x0000040010ff7812 */ /* 0x000fc4000782c0ff */
[C---:B------:R-:W-:Y:S02]  /*1e1c0*/  ISETP.GT.AND P4, PT, R14.reuse, 0x51, !P4 ;  /* 0x000000510e00780c */ /* 0x040fe40006784270 */
[----:B------:R-:W-:Y:S02]  /*1e1d0*/  ISETP.GT.AND P1, PT, R14, 0x38, !P1 ;  /* 0x000000380e00780c */ /* 0x000fe40004f24270 */
[----:B------:R-:W-:Y:S02]  /*1e1e0*/  FSEL R130, R130, -INF , !P3 ;  /* 0xff80000082827808 */ /* 0x000fe40005800000 */
[----:B------:R-:W-:Y:S02]  /*1e1f0*/  ISETP.LT.OR P1, PT, R20, 0x39, P1 ;  /* 0x000000391400780c */ /* 0x000fe40000f21670 */
[----:B------:R-:W-:Y:S02]  /*1e200*/  ISETP.GT.AND P5, PT, R14, 0x58, !P5 ;  /* 0x000000580e00780c */ /* 0x000fe40006fa4270 */
[----:B------:R-:W-:-:S02]  /*1e210*/  FSEL R118, R118, -INF , !P1 ;  /* 0xff80000076767808 */ /* 0x000fc40004800000 */
[----:B------:R-:W-:Y:S02]  /*1e220*/  LOP3.LUT P1, RZ, R16, 0x200, RZ, 0xc0, !PT ;  /* 0x0000020010ff7812 */ /* 0x000fe4000782c0ff */
[----:B0-----:R-:W-:Y:S02]  /*1e230*/  FMNMX.FTZ R12, R0, R3, !PT ;  /* 0x00000003000c7209 */ /* 0x001fe40007810000 */
[----:B------:R-:W-:Y:S02]  /*1e240*/  ISETP.GT.AND P1, PT, R14, 0x39, !P1 ;  /* 0x000000390e00780c */ /* 0x000fe40004f24270 */
[C---:B------:R-:W-:Y:S01]  /*1e250*/  ISETP.LT.OR P4, PT, R20.reuse, 0x52, P4 ;  /* 0x000000521400780c */ /* 0x040fe20002781670 */
[----:B------:R-:W0:Y:S01]  /*1e260*/  SHFL.BFLY PT, R3, R12, 0x1, 0x1f ;  /* 0x0c201f000c037f89 */ /* 0x000e2200000e0000 */
[C---:B------:R-:W-:Y:S02]  /*1e270*/  ISETP.LT.OR P1, PT, R20.reuse, 0x3a, P1 ;  /* 0x0000003a1400780c */ /* 0x040fe40000f21670 */
[----:B------:R-:W-:-:S02]  /*1e280*/  ISETP.LT.OR P5, PT, R20, 0x59, P5 ;  /* 0x000000591400780c */ /* 0x000fc40002fa1670 */
[----:B------:R-:W-:Y:S02]  /*1e290*/  FSEL R119, R119, -INF , !P1 ;  /* 0xff80000077777808 */ /* 0x000fe40004800000 */
[----:B------:R-:W-:Y:S02]  /*1e2a0*/  LOP3.LUT P1, RZ, R16, 0x100, RZ, 0xc0, !PT ;  /* 0x0000010010ff7812 */ /* 0x000fe4000782c0ff */
[----:B------:R-:W-:Y:S02]  /*1e2b0*/  FSEL R131, R131, -INF , !P4 ;  /* 0xff80000083837808 */ /* 0x000fe40006000000 */
[----:B------:R-:W-:Y:S02]  /*1e2c0*/  ISETP.GT.AND P1, PT, R14, 0x40, !P1 ;  /* 0x000000400e00780c */ /* 0x000fe40004f24270 */
[----:B------:R-:W-:Y:S02]  /*1e2d0*/  FSEL R134, R134, -INF , !P5 ;  /* 0xff80000086867808 */ /* 0x000fe40006800000 */
[----:B------:R-:W-:-:S04]  /*1e2e0*/  ISETP.LT.OR P1, PT, R20, 0x41, P1 ;  /* 0x000000411400780c */ /* 0x000fc80000f21670 */
[----:B------:R-:W-:Y:S02]  /*1e2f0*/  FSEL R122, R122, -INF , !P1 ;  /* 0xff8000007a7a7808 */ /* 0x000fe40004800000 */
[----:B------:R-:W-:Y:S02]  /*1e300*/  LOP3.LUT P1, RZ, R16, 0x80, RZ, 0xc0, !PT ;  /* 0x0000008010ff7812 */ /* 0x000fe4000782c0ff */
[----:B0-----:R-:W-:Y:S02]  /*1e310*/  FMNMX.FTZ R3, R12, R3, !PT ;  /* 0x000000030c037209 */ /* 0x001fe40007810000 */
[----:B------:R-:W-:-:S03]  /*1e320*/  ISETP.GT.AND P1, PT, R14, 0x41, !P1 ;  /* 0x000000410e00780c */ /* 0x000fc60004f24270 */
[----:B------:R-:W-:Y:S01]  /*1e330*/  FMUL.FTZ R5, R3, R4 ;  /* 0x0000000403057220 */ /* 0x000fe20000410000 */
[----:B------:R-:W-:-:S04]  /*1e340*/  ISETP.LT.OR P1, PT, R20, 0x42, P1 ;  /* 0x000000421400780c */ /* 0x000fc80000f21670 */
[----:B------:R-:W-:Y:S02]  /*1e350*/  FSEL R123, R123, -INF , !P1 ;  /* 0xff8000007b7b7808 */ /* 0x000fe40004800000 */
[----:B------:R-:W-:-:S04]  /*1e360*/  ISETP.GT.AND P1, PT, R14, 0x48, !P2 ;  /* 0x000000480e00780c */ /* 0x000fc80005724270 */
[----:B------:R-:W-:-:S04]  /*1e370*/  ISETP.LT.OR P1, PT, R20, 0x49, P1 ;  /* 0x000000491400780c */ /* 0x000fc80000f21670 */
[----:B------:R-:W-:Y:S02]  /*1e380*/  FSEL R126, R126, -INF , !P1 ;  /* 0xff8000007e7e7808 */ /* 0x000fe40004800000 */
[----:B------:R-:W-:Y:S02]  /*1e390*/  ISETP.GT.AND P1, PT, R14, 0x49, !P6 ;  /* 0x000000490e00780c */ /* 0x000fe40007724270 */
[----:B------:R-:W-:Y:S02]  /*1e3a0*/  LOP3.LUT P6, RZ, R16, 0x2, RZ, 0xc0, !PT ;  /* 0x0000000210ff7812 */ /* 0x000fe400078cc0ff */
[----:B------:R-:W-:-:S04]  /*1e3b0*/  ISETP.LT.OR P1, PT, R20, 0x4a, P1 ;  /* 0x0000004a1400780c */ /* 0x000fc80000f21670 */
[----:B------:R-:W-:Y:S02]  /*1e3c0*/  FSEL R127, R127, -INF , !P1 ;  /* 0xff8000007f7f7808 */ /* 0x000fe40004800000 */
[----:B------:R-:W-:Y:S02]  /*1e3d0*/  ISETP.GT.AND P1, PT, R14, RZ, !P6 ;  /* 0x000000ff0e00720c */ /* 0x000fe40007724270 */
[----:B------:R-:W-:Y:S02]  /*1e3e0*/  LOP3.LUT P6, RZ, R16, 0x1, RZ, 0xc0, !PT ;  /* 0x0000000110ff7812 */ /* 0x000fe400078cc0ff */
[----:B------:R-:W-:Y:S02]  /*1e3f0*/  ISETP.LT.OR P1, PT, R20, 0x1, P1 ;  /* 0x000000011400780c */ /* 0x000fe40000f21670 */
[----:B------:R-:W-:Y:S02]  /*1e400*/  ISETP.GT.AND P2, PT, R14, 0x59, !P6 ;  /* 0x000000590e00780c */ /* 0x000fe40007744270 */
[----:B------:R-:W-:-:S02]  /*1e410*/  FSEL R90, R90, -INF , !P1 ;  /* 0xff8000005a5a7808 */ /* 0x000fc40004800000 */
[----:B------:R-:W-:Y:S02]  /*1e420*/  ISETP.LT.OR P2, PT, R20, 0x5a, P2 ;  /* 0x0000005a1400780c */ /* 0x000fe40001741670 */
[----:B------:R-:W-:Y:S02]  /*1e430*/  FMNMX.FTZ R0, R90, R9, !PT ;  /* 0x000000095a007209 */ /* 0x000fe40007810000 */
[----:B------:R-:W-:Y:S02]  /*1e440*/  FSEL R135, R135, -INF , !P2 ;  /* 0xff80000087877808 */ /* 0x000fe40005000000 */
[----:B------:R-:W-:Y:S02]  /*1e450*/  FMNMX.FTZ R0, R91, R0, !PT ;  /* 0x000000005b007209 */ /* 0x000fe40007810000 */
[----:B------:R-:W-:Y:S02]  /*1e460*/  FSETP.NEU.FTZ.AND P1, PT, R3, -INF , PT ;  /* 0xff8000000300780b */ /* 0x000fe40003f3d000 */
[----:B------:R-:W-:-:S02]  /*1e470*/  FMNMX.FTZ R0, R94, R0, !PT ;  /* 0x000000005e007209 */ /* 0x000fc40007810000 */
        /* <DEDUP_REMOVED lines=13> */
[----:B------:R-:W-:Y:S01]  /*1e550*/  FSEL R101, R3, RZ, P1 ;  /* 0x000000ff03657208 */ /* 0x000fe20000800000 */
        /* <DEDUP_REMOVED lines=22> */
[----:B------:R-:W-:Y:S01]  /*1e6c0*/  FADD.FTZ R101, -R101, R11 ;  /* 0x0000000b65657221 */ /* 0x000fe20000010100 */
[----:B------:R-:W-:Y:S02]  /*1e6d0*/  MUFU.EX2 R156, R156 ;  /* 0x0000009c009c7308 */ /* 0x000fe40000000800 */
[----:B------:R-:W-:-:S04]  /*1e6e0*/  FMNMX.FTZ R0, R115, R0, !PT ;  /* 0x0000000073007209 */ /* 0x000fc80007810000 */
[----:B------:R-:W-:Y:S02]  /*1e6f0*/  FMNMX.FTZ R0, R118, R0, !PT ;  /* 0x0000000076007209 */ /* 0x000fe40007810000 */
[----:B------:R0:W-:Y:S02]  /*1e700*/  MUFU.EX2 R11, R5 ;  /* 0x00000005000b7308 */ /* 0x0001e40000000800 */
[----:B------:R-:W-:-:S04]  /*1e710*/  FMNMX.FTZ R0, R119, R0, !PT ;  /* 0x0000000077007209 */ /* 0x000fc80007810000 */
[----:B------:R-:W-:Y:S02]  /*1e720*/  FMNMX.FTZ R0, R122, R0, !PT ;  /* 0x000000007a007209 */ /* 0x000fe40007810000 */
[----:B------:R-:W-:Y:S02]  /*1e730*/  MUFU.EX2 R89, R89 ;  /* 0x0000005900597308 */ /* 0x000fe40000000800 */
        /* <DEDUP_REMOVED lines=17> */
[----:B------:R2:W-:Y:S08]  /*1e850*/  MUFU.EX2 R14, R105 ;  /* 0x00000069000e7308 */ /* 0x0005f00000000800 */
        /* <DEDUP_REMOVED lines=11> */
[-C--:B------:R-:W-:Y:S01]  /*1e910*/  FFMA.FTZ R104, R91, R4.reuse, -R101 ;  /* 0x000000045b687223 */ /* 0x080fe20000010865 */
        /* <DEDUP_REMOVED lines=12> */
[-CC-:B--2---:R-:W-:Y:S01]  /*1e9e0*/  FFMA.FTZ R105, R111, R4.reuse, -R101.reuse ;  /* 0x000000046f697223 */ /* 0x184fe20000010865 */
[----:B------:R-:W1:Y:S01]  /*1e9f0*/  MUFU.EX2 R5, R5 ;  /* 0x0000000500057308 */ /* 0x000e620000000800 */
[----:B0-----:R-:W-:Y:S01]  /*1ea00*/  FFMA.FTZ R7, R12, R7, R156 ;  /* 0x000000070c077223 */ /* 0x001fe2000001009c */
[-CC-:B------:R-:W-:Y:S01]  /*1ea10*/  FFMA.FTZ R145, R114, R4.reuse, -R101.reuse ;  /* 0x0000000472917223 */ /* 0x180fe20000010865 */
[-CC-:B------:R-:W-:Y:S01]  /*1ea20*/  FFMA.FTZ R103, R115, R4.reuse, -R101.reuse ;  /* 0x0000000473677223 */ /* 0x180fe20000010865 */
[-C--:B------:R-:W-:Y:S01]  /*1ea30*/  FFMA.FTZ R147, R118, R4.reuse, -R101 ;  /* 0x0000000476937223 */ /* 0x080fe20000010865 */
[----:B------:R-:W-:Y:S01]  /*1ea40*/  FADD.FTZ R7, R89, R7 ;  /* 0x0000000759077221 */ /* 0x000fe20000010000 */
[-CC-:B------:R-:W-:Y:S01]  /*1ea50*/  FFMA.FTZ R102, R119, R4.reuse, -R101.reuse ;  /* 0x0000000477667223 */ /* 0x180fe20000010865 */
[-C--:B------:R-:W-:Y:S01]  /*1ea60*/  FFMA.FTZ R141, R122, R4.reuse, -R101 ;  /* 0x000000047a8d7223 */ /* 0x080fe20000010865 */
[----:B------:R-:W0:Y:S01]  /*1ea70*/  MUFU.EX2 R104, R104 ;  /* 0x0000006800687308 */ /* 0x000e220000000800 */
[----:B------:R-:W-:Y:S01]  /*1ea80*/  FADD.FTZ R7, R158, R7 ;  /* 0x000000079e077221 */ /* 0x000fe20000010000 */
[-CC-:B------:R-:W-:Y:S01]  /*1ea90*/  FFMA.FTZ R99, R123, R4.reuse, -R101.reuse ;  /* 0x000000047b637223 */ /* 0x180fe20000010865 */
[-CC-:B------:R-:W-:Y:S01]  /*1eaa0*/  FFMA.FTZ R143, R126, R4.reuse, -R101.reuse ;  /* 0x000000047e8f7223 */ /* 0x180fe20000010865 */
[-C--:B------:R-:W-:Y:S01]  /*1eab0*/  FFMA.FTZ R98, R127, R4.reuse, -R101 ;  /* 0x000000047f627223 */ /* 0x080fe20000010865 */
[----:B------:R-:W-:Y:S01]  /*1eac0*/  FADD.FTZ R7, R88, R7 ;  /* 0x0000000758077221 */ /* 0x000fe20000010000 */
[-CC-:B------:R-:W-:Y:S01]  /*1ead0*/  FFMA.FTZ R137, R130, R4.reuse, -R101.reuse ;  /* 0x0000000482897223 */ /* 0x180fe20000010865 */
[----:B------:R-:W-:Y:S01]  /*1eae0*/  FFMA.FTZ R9, R131, R4, -R101 ;  /* 0x0000000483097223 */ /* 0x000fe20000010865 */
[----:B------:R-:W2:Y:S01]  /*1eaf0*/  MUFU.EX2 R159, R159 ;  /* 0x0000009f009f7308 */ /* 0x000ea20000000800 */
[----:B-1----:R-:W-:Y:S01]  /*1eb00*/  FFMA.FTZ R6, R5, R6, R157 ;  /* 0x0000000605067223 */ /* 0x002fe2000001009d */
[----:B------:R-:W-:Y:S01]  /*1eb10*/  FADD.FTZ R7, R152, R7 ;  /* 0x0000000798077221 */ /* 0x000fe20000010000 */
[-CC-:B------:R-:W-:Y:S01]  /*1eb20*/  FFMA.FTZ R139, R134, R4.reuse, -R101.reuse ;  /* 0x00000004868b7223 */ /* 0x180fe20000010865 */
[----:B------:R-:W-:-:S02]  /*1eb30*/  FFMA.FTZ R101, R135, R4, -R101 ;  /* 0x0000000487657223 */ /* 0x000fc40000010865 */
        /* <DEDUP_REMOVED lines=15> */
[----:B------:R-:W-:-:S06]  /*1ec30*/  FADD.FTZ R7, R144, R7 ;  /* 0x0000000790077221 */ /* 0x000fcc0000010000 */
        /* <DEDUP_REMOVED lines=53> */
[----:B0-----:R-:W-:-:S04]  /*1ef90*/  FADD.FTZ R106, R138, R7 ;  /* 0x000000078a6a7221 */ /* 0x001fc80000010000 */
[----:B------:R-:W-:Y:S01]  /*1efa0*/  FADD.FTZ R7, R11, R106 ;  /* 0x0000006a0b077221 */ /* 0x000fe20000010000 */
[----:B--2---:R-:W-:-:S04]  /*1efb0*/  FADD.FTZ R6, R139, R6 ;  /* 0x000000068b067221 */ /* 0x004fc80000010000 */
[----:B-1----:R-:W-:Y:S01]  /*1efc0*/  FADD.FTZ R6, R101, R6 ;  /* 0x0000000665067221 */ /* 0x002fe20000010000 */
[----:B------:R-:W-:Y:S06]  /*1efd0*/  @!P0 BRA `(.L_x_1823) ;  /* 0x0000000000048947 */ /* 0x000fec0003800000 */
[----:B------:R-:W-:Y:S01]  /*1efe0*/  BPT.TRAP 0x1 ;  /* 0x000000040000795c */ /* 0x000fe20000300000 */
.L_x_1823:
[C---:B------:R-:W-:Y:S01]  /*1eff0*/  ISETP.GT.AND P1, PT, R10.reuse, R202, PT ;  /* 0x000000ca0a00720c */ /* 0x040fe20003f24270 */
        /* <DEDUP_REMOVED lines=33> */
.L_x_1803:
[----:B------:R-:W-:Y:S05]  /*1f210*/  BSYNC B0 ;  /* 0x0000000000007941 */ /* 0x000fea0003800000 */
.L_x_1802:
        /* <DEDUP_REMOVED lines=67> */
.L_x_1825:
[----:B------:R-:W-:Y:S01]  /*1f650*/  IMAD R5, R23, 0x8, R2 ;  /* 0x0000000817057824 */ /* 0x000fe200078e0202 */
[----:B------:R-:W-:-:S04]  /*1f660*/  SHF.L.U32 R8, R164, 0x1f, RZ ;  /* 0x0000001fa4087819 */ /* 0x000fc800000006ff */
[----:B------:R0:W1:Y:S01]  /*1f670*/  SYNCS.PHASECHK.TRANS64.TRYWAIT P1, [R5+URZ+0x2a850], R8 ;  /* 0x02a85008050075a7 */ /* 0x000062000802017f */
[----:B------:R-:W-:Y:S05]  /*1f680*/  @!P0 BRA `(.L_x_1826) ;  /* 0x0000000000048947 */ /* 0x000fea0003800000 */
[----:B------:R-:W-:Y:S01]  /*1f690*/  BPT.TRAP 0x1 ;  /* 0x000000040000795c */ /* 0x000fe20000300000 */
.L_x_1826:
        /* <DEDUP_REMOVED lines=9> */
.L_x_1828:
[----:B------:R-:W-:Y:S05]  /*1f730*/  BSYNC B0 ;  /* 0x0000000000007941 */ /* 0x000fea0003800000 */
.L_x_1827:
[----:B01----:R-:W-:Y:S01]  /*1f740*/  IMAD.MOV.U32 R8, RZ, RZ, R2 ;  /* 0x000000ffff087224 */ /* 0x003fe200078e0002 */
[----:B------:R-:W-:Y:S01]  /*1f750*/  WARPGROUP.ARRIVE ;  /* 0x00000000000079c5 */ /* 0x000fe20000000000 */
[----:B------:R-:W-:Y:S02]  /*1f760*/  IMAD.MOV.U32 R9, RZ, RZ, 0x40000040 ;  /* 0x40000040ff097424 */ /* 0x000fe400078e00ff */
        /* <DEDUP_REMOVED lines=65> */
.L_x_1830:
        /* <DEDUP_REMOVED lines=73> */
[----:B--2---:R-:W-:-:S07]  /*20010*/  SEL R23, R23, RZ, P1 ;  /* 0x000000ff17177207 */ /* 0x004fce0000800000 */
.L_x_1683:
[----:B------:R-:W2:Y:S08]  /*20020*/  S2UR UR4, SR_CgaCtaId ;  /* 0x00000000000479c3 */ /* 0x000eb00000008800 */
[----:B------:R-:W-:Y:S01]  /*20030*/  BAR.SYNC.DEFER_BLOCKING 0x5, 0x180 ;  /* 0x0146000000007b1d */ /* 0x000fe20000010000 */
[----:B------:R-:W-:-:S05]  /*20040*/  MOV R3, 0x400 ;  /* 0x0000040000037802 */ /* 0x000fca0000000f00 */
[----:B------:R-:W-:Y:S01]  /*20050*/  BSSY B0, `(.L_x_1831) ;  /* 0x00002db000007945 */ /* 0x000fe20003800000 */
[----:B--2---:R-:W-:-:S05]  /*20060*/  IMAD.U32 R172, RZ, RZ, UR4 ;  /* 0x00000004ffac7e24 */ /* 0x004fca000f8e00ff */
[----:B------:R-:W-:-:S05]  /*20070*/  LEA R2, R172, R3, 0x18 ;  /* 0x00000003ac027211 */ /* 0x000fca00078ec0ff */
[----:B-1--4-:R1:W2:Y:S01]  /*20080*/  LDS.128 R28, [R2+0x2a8d0] ;  /* 0x02a8d000021c7984 */ /* 0x0122a20000000c00 */
[----:B------:R-:W-:Y:S06]  /*20090*/  BAR.ARV 0x4, 0x180 ;  /* 0x0106000000007b1d */ /* 0x000fec0000002000 */
[----:B------:R-:W-:Y:S05]  /*200a0*/  @P0 BRA `(.L_x_1832) ;  /* 0x00000020006c0947 */ /* 0x000fea0003800000 */
[----:B------:R-:W3:Y:S01]  /*200b0*/  LDL R0, [R1+0x54] ;  /* 0x0000540001007983 */ /* 0x000ee20000100800 */
[----:B------:R-:W-:Y:S01]  /*200c0*/  F2FP.BF16.F32.PACK_AB R34, R69, R68 ;  /* 0x000000444522723e */ /* 0x000fe200000010ff */
[----:B------:R-:W-:Y:S01]  /*200d0*/  ULDC.64 UR6, c[0x0][0xc00] ;  /* 0x0003000000067ab9 */ /* 0x000fe20000000a00 */
[----:B------:R-:W-:Y:S01]  /*200e0*/  ULDC.64 UR4, c[0x0][0xc08] ;  /* 0x0003020000047ab9 */ /* 0x000fe20000000a00 */
[----:B------:R-:W4:Y:S01]  /*200f0*/  S2R R3, SR_SWINHI ;  /* 0x0000000000037919 */ /* 0x000f220000002f00 */
[----:B------:R-:W-:Y:S02]  /*20100*/  MOV R72, R2 ;  /* 0x0000000200487202 */ /* 0x000fe40000000f00 */
[----:B----4-:R-:W-:Y:S01]  /*20110*/  MOV R73, R3 ;  /* 0x0000000300497202 */ /* 0x010fe20000000f00 */
[----:B------:R-:W-:Y:S02]  /*20120*/  BAR.SYNC.DEFER_BLOCKING 0x1, 0x100 ;  /* 0x0044000000007b1d */ /* 0x000fe40000010000 */
[----:B---3--:R-:W-:-:S03]  /*20130*/  IMAD.WIDE R4, R0, 0x2, R72 ;  /* 0x0000000200047825 */ /* 0x008fc600078e0248 */
        /* <DEDUP_REMOVED lines=14> */
[----:B------:R-:W-:Y:S01]  /*20220*/  LOP3.LUT R0, R7, 0x380, RZ, 0xc0, !PT ;  /* 0x0000038007007812 */ /* 0x000fe200078ec0ff */
[--C-:B------:R-:W-:Y:S01]  /*20230*/  IMAD.X R27, RZ, RZ, R5.reuse, P1 ;  /* 0x000000ffff1b7224 */ /* 0x100fe200008e0605 */
[----:B------:R-:W-:Y:S01]  /*20240*/  LOP3.LUT R4, R3, R4, RZ, 0x3c, !PT ;  /* 0x0000000403047212 */ /* 0x000fe200078e3cff */
[----:B0-----:R-:W-:Y:S01]  /*20250*/  IMAD.X R33, RZ, RZ, R5, P0 ;  /* 0x000000ffff217224 */ /* 0x001fe200000e0605 */
[----:B------:R-:W-:-:S02]  /*20260*/  LOP3.LUT R3, R6, 0x380, RZ, 0xc0, !PT ;  /* 0x0000038006037812 */ /* 0x000fc400078ec0ff */
[----:B------:R-:W-:Y:S02]  /*20270*/  SHF.R.U64 R0, R0, 0x3, RZ ;  /* 0x0000000300007819 */ /* 0x000fe400000012ff */
[----:B------:R-:W-:Y:S02]  /*20280*/  SHF.R.U64 R3, R3, 0x3, RZ ;  /* 0x0000000303037819 */ /* 0x000fe400000012ff */
[----:B------:R-:W-:Y:S02]  /*20290*/  LOP3.LUT R12, R35, 0x380, RZ, 0xc0, !PT ;  /* 0x00000380230c7812 */ /* 0x000fe400078ec0ff */
[----:B------:R-:W-:Y:S02]  /*202a0*/  LOP3.LUT R14, R103, 0x380, RZ, 0xc0, !PT ;  /* 0x00000380670e7812 */ /* 0x000fe400078ec0ff */
[----:B------:R-:W-:Y:S02]  /*202b0*/  LOP3.LUT R8, R0, R7, RZ, 0x3c, !PT ;  /* 0x0000000700087212 */ /* 0x000fe400078e3cff */
[----:B------:R-:W-:-:S02]  /*202c0*/  LOP3.LUT R0, R105, 0x380, RZ, 0xc0, !PT ;  /* 0x0000038069007812 */ /* 0x000fc400078ec0ff */
[----:B------:R-:W-:Y:S02]  /*202d0*/  LOP3.LUT R26, R107, 0x380, RZ, 0xc0, !PT ;  /* 0x000003806b1a7812 */ /* 0x000fe400078ec0ff */
[----:B------:R-:W-:Y:S02]  /*202e0*/  LOP3.LUT R10, R3, R6, RZ, 0x3c, !PT ;  /* 0x00000006030a7212 */ /* 0x000fe400078e3cff */
[----:B--2---:R-:W-:Y:S02]  /*202f0*/  LOP3.LUT R28, R109, 0x380, RZ, 0xc0, !PT ;  /* 0x000003806d1c7812 */ /* 0x004fe400078ec0ff */
[----:B------:R-:W-:Y:S02]  /*20300*/  MOV R3, R4 ;  /* 0x0000000400037202 */ /* 0x000fe40000000f00 */
[----:B------:R-:W-:Y:S02]  /*20310*/  SHF.R.U64 R12, R12, 0x3, RZ ;  /* 0x000000030c0c7819 */ /* 0x000fe400000012ff */
[----:B------:R-:W-:-:S02]  /*20320*/  SHF.R.U64 R14, R14, 0x3, RZ ;  /* 0x000000030e0e7819 */ /* 0x000fc400000012ff */
[----:B------:R-:W-:Y:S02]  /*20330*/  F2FP.BF16.F32.PACK_AB R4, R89, R88 ;  /* 0x000000585904723e */ /* 0x000fe400000010ff */
[----:B------:R-:W-:Y:S02]  /*20340*/  F2FP.BF16.F32.PACK_AB R5, R97, R96 ;  /* 0x000000606105723e */ /* 0x000fe400000010ff */
[----:B------:R-:W-:Y:S02]  /*20350*/  F2FP.BF16.F32.PACK_AB R6, R91, R90 ;  /* 0x0000005a5b06723e */ /* 0x000fe400000010ff */
[----:B------:R-:W-:Y:S02]  /*20360*/  F2FP.BF16.F32.PACK_AB R7, R99, R98 ;  /* 0x000000626307723e */ /* 0x000fe400000010ff */
[----:B------:R-:W-:Y:S02]  /*20370*/  SHF.R.U64 R0, R0, 0x3, RZ ;  /* 0x0000000300007819 */ /* 0x000fe400000012ff */
[----:B------:R-:W-:Y:S01]  /*20380*/  SHF.R.U64 R26, R26, 0x3, RZ ;  /* 0x000000031a1a7819 */ /* 0x000fe200000012ff */
[----:B------:R0:W-:Y:S01]  /*20390*/  STSM.16.M88.4 [R3], R4 ;  /* 0x0000000403007844 */ /* 0x0001e20000000200 */
[----:B------:R-:W-:-:S02]  /*203a0*/  SHF.R.U64 R28, R28, 0x3, RZ ;  /* 0x000000031c1c7819 */ /* 0x000fc400000012ff */
[----:B------:R-:W-:Y:S02]  /*203b0*/  LOP3.LUT R12, R12, R35, RZ, 0x3c, !PT ;  /* 0x000000230c0c7212 */ /* 0x000fe400078e3cff */
[----:B------:R-:W-:Y:S02]  /*203c0*/  LOP3.LUT R14, R14, R103, RZ, 0x3c, !PT ;  /* 0x000000670e0e7212 */ /* 0x000fe400078e3cff */
[----:B------:R-:W-:Y:S01]  /*203d0*/  LOP3.LUT R24, R0, R105, RZ, 0x3c, !PT ;  /* 0x0000006900187212 */ /* 0x000fe200078e3cff */
[----:B------:R-:W2:Y:S01]  /*203e0*/  LDC.64 R102, c[0x0][0xc00] ;  /* 0x00030000ff667b82 */ /* 0x000ea20000000a00 */
[----:B------:R-:W-:Y:S02]  /*203f0*/  LOP3.LUT R26, R26, R107, RZ, 0x3c, !PT ;  /* 0x0000006b1a1a7212 */ /* 0x000fe400078e3cff */
[----:B------:R-:W-:Y:S02]  /*20400*/  LOP3.LUT R32, R28, R109, RZ, 0x3c, !PT ;  /* 0x0000006d1c207212 */ /* 0x000fe400078e3cff */
[----:B------:R-:W-:-:S02]  /*20410*/  MOV R107, R8 ;  /* 0x00000008006b7202 */ /* 0x000fc40000000f00 */
[----:B------:R-:W-:Y:S02]  /*20420*/  MOV R106, R10 ;  /* 0x0000000a006a7202 */ /* 0x000fe40000000f00 */
[----:B0-----:R-:W-:Y:S02]  /*20430*/  F2FP.BF16.F32.PACK_AB R4, R93, R92 ;  /* 0x0000005c5d04723e */ /* 0x001fe400000010ff */
[----:B------:R-:W-:Y:S02]  /*20440*/  F2FP.BF16.F32.PACK_AB R5, R101, R100 ;  /* 0x000000646505723e */ /* 0x000fe400000010ff */
[----:B------:R-:W-:Y:S02]  /*20450*/  F2FP.BF16.F32.PACK_AB R6, R37, R36 ;  /* 0x000000242506723e */ /* 0x000fe400000010ff */
[----:B------:R-:W-:Y:S02]  /*20460*/  F2FP.BF16.F32.PACK_AB R7, R39, R38 ;  /* 0x000000262707723e */ /* 0x000fe400000010ff */
[----:B------:R-:W-:-:S02]  /*20470*/  F2FP.BF16.F32.PACK_AB R8, R41, R40 ;  /* 0x000000282908723e */ /* 0x000fc400000010ff */
[----:B------:R-:W-:Y:S01]  /*20480*/  F2FP.BF16.F32.PACK_AB R9, R43, R42 ;  /* 0x0000002a2b09723e */ /* 0x000fe200000010ff */
[----:B------:R0:W-:Y:S01]  /*20490*/  STSM.16.M88.4 [R107], R4 ;  /* 0x000000046b007844 */ /* 0x0001e20000000200 */
[----:B------:R-:W-:Y:S02]  /*204a0*/  F2FP.BF16.F32.PACK_AB R10, R45, R44 ;  /* 0x0000002c2d0a723e */ /* 0x000fe400000010ff */
[----:B------:R-:W-:Y:S02]  /*204b0*/  F2FP.BF16.F32.PACK_AB R11, R47, R46 ;  /* 0x0000002e2f0b723e */ /* 0x000fe400000010ff */
[----:B------:R-:W-:Y:S02]  /*204c0*/  MOV R105, R12 ;  /* 0x0000000c00697202 */ /* 0x000fe40000000f00 */
[----:B------:R-:W-:Y:S01]  /*204d0*/  MOV R0, R14 ;  /* 0x0000000e00007202 */ /* 0x000fe20000000f00 */
[----:B------:R-:W-:Y:S01]  /*204e0*/  STSM.16.M88.4 [R106], R8 ;  /* 0x000000086a007844 */ /* 0x000fe20000000200 */
[----:B------:R-:W-:-:S02]  /*204f0*/  MOV R104, R24 ;  /* 0x0000001800687202 */ /* 0x000fc40000000f00 */
[----:B------:R-:W-:Y:S02]  /*20500*/  MOV R28, R26 ;  /* 0x0000001a001c7202 */ /* 0x000fe40000000f00 */
[----:B------:R-:W-:Y:S02]  /*20510*/  F2FP.BF16.F32.PACK_AB R12, R49, R48 ;  /* 0x00000030310c723e */ /* 0x000fe400000010ff */
        /* <DEDUP_REMOVED lines=9> */
[----:B------:R-:W-:Y:S01]  /*205b0*/  F2FP.BF16.F32.PACK_AB R32, R65, R64 ;  /* 0x000000404120723e */ /* 0x000fe200000010ff */
[----:B------:R3:W-:Y:S01]  /*205c0*/  STSM.16.M88.4 [R0], R24 ;  /* 0x0000001800007844 */ /* 0x0007e20000000200 */
[----:B------:R-:W-:-:S02]  /*205d0*/  F2FP.BF16.F32.PACK_AB R33, R67, R66 ;  /* 0x000000424321723e */ /* 0x000fc400000010ff */
[----:B------:R-:W-:Y:S02]  /*205e0*/  F2FP.BF16.F32.PACK_AB R35, R71, R70 ;  /* 0x000000464723723e */ /* 0x000fe400000010ff */
[----:B0-----:R-:W-:Y:S02]  /*205f0*/  F2FP.BF16.F32.PACK_AB R4, R95, R94 ;  /* 0x0000005e5f04723e */ /* 0x001fe400000010ff */
[----:B------:R-:W-:Y:S01]  /*20600*/  F2FP.BF16.F32.PACK_AB R5, R75, R74 ;  /* 0x0000004a4b05723e */ /* 0x000fe200000010ff */
[----:B------:R-:W-:Y:S01]  /*20610*/  STSM.16.M88.4 [R104], R32 ;  /* 0x0000002068007844 */ /* 0x000fe20000000200 */
[----:B------:R-:W-:Y:S01]  /*20620*/  F2FP.BF16.F32.PACK_AB R6, R77, R76 ;  /* 0x0000004c4d06723e */ /* 0x000fe200000010ff */
[----:B--2---:R-:W-:Y:S01]  /*20630*/  IMAD.WIDE R12, R208, 0x4, R102 ;  /* 0x00000004d00c7825 */ /* 0x004fe200078e0266 */
[----:B------:R-:W-:Y:S01]  /*20640*/  F2FP.BF16.F32.PACK_AB R7, R79, R78 ;  /* 0x0000004e4f07723e */ /* 0x000fe200000010ff */
[----:B------:R-:W0:Y:S01]  /*20650*/  LDC R102, c[0x0][0xbe8] ;  /* 0x0002fa00ff667b82 */ /* 0x000e220000000800 */
[----:B------:R-:W-:-:S02]  /*20660*/  F2FP.BF16.F32.PACK_AB R8, R81, R80 ;  /* 0x000000505108723e */ /* 0x000fc400000010ff */
[----:B------:R-:W-:Y:S01]  /*20670*/  F2FP.BF16.F32.PACK_AB R9, R83, R82 ;  /* 0x000000525309723e */ /* 0x000fe200000010ff */
[----:B------:R2:W-:Y:S01]  /*20680*/  STSM.16.M88.4 [R28], R4 ;  /* 0x000000041c007844 */ /* 0x0005e20000000200 */
[----:B------:R-:W-:Y:S01]  /*20690*/  F2FP.BF16.F32.PACK_AB R10, R85, R84 ;  /* 0x00000054550a723e */ /* 0x000fe200000010ff */
[----:B---3--:R-:W-:Y:S01]  /*206a0*/  IMAD.MOV.U32 R0, RZ, RZ, RZ ;  /* 0x000000ffff007224 */ /* 0x008fe200078e00ff */
[----:B------:R-:W-:Y:S01]  /*206b0*/  F2FP.BF16.F32.PACK_AB R11, R87, R86 ;  /* 0x00000056570b723e */ /* 0x000fe200000010ff */
[----:B------:R-:W3:Y:S01]  /*206c0*/  LDC.64 R14, c[0x0][0xba8] ;  /* 0x0002ea00ff0e7b82 */ /* 0x000ee20000000a00 */
[----:B------:R-:W-:-:S03]  /*206d0*/  ISETP.NE.U32.AND P0, PT, RZ, UR6, PT ;  /* 0x00000006ff007c0c */ /* 0x000fc6000bf05070 */
[----:B------:R4:W-:Y:S04]  /*206e0*/  STSM.16.M88.4 [R3], R8 ;  /* 0x0000000803007844 */ /* 0x0009e80000000200 */
[----:B------:R-:W-:Y:S01]  /*206f0*/  BAR.SYNC.DEFER_BLOCKING 0x1, 0x100 ;  /* 0x0044000000007b1d */ /* 0x000fe20000010000 */
[----:B------:R-:W-:-:S13]  /*20700*/  ISETP.NE.AND.EX P0, PT, RZ, UR7, PT, P0 ;  /* 0x00000007ff007c0c */ /* 0x000fda000bf05300 */
[----:B------:R-:W3:Y:S01]  /*20710*/  @P0 LDG.E R0, desc[UR60][R12.64] ;  /* 0x0000003c0c000981 */ /* 0x000ee2000c1e1900 */
[----:B------:R-:W-:Y:S01]  /*20720*/  ISETP.NE.U32.AND P1, PT, RZ, UR4, PT ;  /* 0x00000004ff007c0c */ /* 0x000fe2000bf25070 */
[----:B------:R-:W-:Y:S01]  /*20730*/  ULDC UR4, c[0x0][0xa88] ;  /* 0x0002a20000047ab9 */ /* 0x000fe20000000800 */
[C---:B------:R-:W-:Y:S01]  /*20740*/  ISETP.NE.AND P2, PT, R207.reuse, RZ, PT ;  /* 0x000000ffcf00720c */ /* 0x040fe20003f45270 */
[----:B------:R-:W-:Y:S01]  /*20750*/  IMAD.U32 R27, RZ, RZ, UR4 ;  /* 0x00000004ff1b7e24 */ /* 0x000fe2000f8e00ff */
[----:B------:R-:W-:Y:S01]  /*20760*/  ULDC UR4, c[0x0][0xad4] ;  /* 0x0002b50000047ab9 */ /* 0x000fe20000000800 */
[----:B------:R-:W-:Y:S02]  /*20770*/  ISETP.NE.AND.EX P1, PT, RZ, UR5, PT, P1 ;  /* 0x00000005ff007c0c */ /* 0x000fe4000bf25310 */
[----:B------:R-:W-:Y:S01]  /*20780*/  SEL R207, R207, UR4, P2 ;  /* 0x00000004cfcf7c07 */ /* 0x000fe20009000000 */
[----:B------:R-:W-:-:S03]  /*20790*/  IMAD.MOV.U32 R26, RZ, RZ, 0x9b8 ;  /* 0x000009b8ff1a7424 */ /* 0x000fc600078e00ff */
[----:B------:R-:W-:-:S04]  /*207a0*/  ISETP.GT.AND P3, PT, R207, 0x1, PT ;  /* 0x00000001cf00780c */ /* 0x000fc80003f64270 */
[----:B------:R-:W-:-:S03]  /*207b0*/  SEL R26, R26, 0x978, P3 ;  /* 0x000009781a1a7807 */ /* 0x000fc60001800000 */
[----:B--2---:R-:W2:Y:S08]  /*207c0*/  @P1 LDC.64 R4, c[0x0][0xc08] ;  /* 0x00030200ff041b82 */ /* 0x004eb00000000a00 */
[----:B------:R-:W1:Y:S08]  /*207d0*/  LDC.64 R6, c[0x0][R26+0x220] ;  /* 0x000088001a067b82 */ /* 0x000e700000000a00 */
[----:B----4-:R-:W4:Y:S01]  /*207e0*/  LDC.64 R8, c[0x0][R26+0x218] ;  /* 0x000086001a087b82 */ /* 0x010f220000000a00 */
[----:B0-----:R-:W-:-:S07]  /*207f0*/  ISETP.NE.AND P4, PT, R102, 0x1, PT ;  /* 0x000000016600780c */ /* 0x001fce0003f85270 */
[----:B------:R-:W0:Y:S01]  /*20800*/  LDC.64 R10, c[0x0][R26+0x228] ;  /* 0x00008a001a0a7b82 */ /* 0x000e220000000a00 */
[----:B--2---:R-:W-:-:S05]  /*20810*/  @P1 IMAD.WIDE R4, R208, 0x4, R4 ;  /* 0x00000004d0041825 */ /* 0x004fca00078e0204 */
[----:B------:R2:W5:Y:S01]  /*20820*/  @P1 LDG.E R27, desc[UR60][R4.64] ;  /* 0x0000003c041b1981 */ /* 0x000562000c1e1900 */
[----:B------:R-:W-:Y:S01]  /*20830*/  ISETP.NE.U32.AND P2, PT, RZ, UR6, PT ;  /* 0x00000006ff007c0c */ /* 0x000fe2000bf45070 */
[----:B------:R-:W0:Y:S01]  /*20840*/  @P4 LDC R28, c[0x0][0xbec] ;  /* 0x0002fb00ff1c4b82 */ /* 0x000e220000000800 */
[----:B------:R-:W-:Y:S02]  /*20850*/  SHF.R.S32.HI R24, RZ, 0x1f, R208 ;  /* 0x0000001fff187819 */ /* 0x000fe400000114d0 */
[----:B------:R-:W-:Y:S02]  /*20860*/  ISETP.NE.AND.EX P2, PT, RZ, UR7, PT, P2 ;  /* 0x00000007ff007c0c */ /* 0x000fe4000bf45320 */
[----:B------:R-:W-:Y:S02]  /*20870*/  SEL R33, R211, RZ, P3 ;  /* 0x000000ffd3217207 */ /* 0x000fe40001800000 */
[----:B------:R-:W-:Y:S01]  /*20880*/  SEL R3, R208, RZ, !P2 ;  /* 0x000000ffd0037207 */ /* 0x000fe20005000000 */
[----:B--2---:R-:W2:Y:S01]  /*20890*/  LDC.64 R4, c[0x0][R26+0x210] ;  /* 0x000084001a047b82 */ /* 0x004ea20000000a00 */
[----:B------:R-:W-:-:S07]  /*208a0*/  SEL R25, R24, RZ, !P2 ;  /* 0x000000ff18197207 */ /* 0x000fce0005000000 */
[----:B------:R-:W2:Y:S01]  /*208b0*/  @P4 LDC R105, c[0x0][0xbf0] ;  /* 0x0002fc00ff694b82 */ /* 0x000ea20000000800 */
[----:B-1----:R-:W-:-:S07]  /*208c0*/  IMAD R7, R7, R3, RZ ;  /* 0x0000000307077224 */ /* 0x002fce00078e02ff */
[----:B---3--:R-:W1:Y:S01]  /*208d0*/  @!P3 LDC R14, c[0x0][0xb50] ;  /* 0x0002d400ff0ebb82 */ /* 0x008e620000000800 */
[C---:B------:R-:W-:Y:S02]  /*208e0*/  IMAD R103, R6.reuse, R25, R7 ;  /* 0x0000001906677224 */ /* 0x040fe400078e0207 */
[----:B------:R-:W-:-:S05]  /*208f0*/  IMAD.WIDE.U32 R6, R6, R3, RZ ;  /* 0x0000000306067225 */ /* 0x000fca00078e00ff */
[----:B------:R-:W3:Y:S01]  /*20900*/  @!P3 LDC R15, c[0x0][0xb54] ;  /* 0x0002d500ff0fbb82 */ /* 0x000ee20000000800 */
[-C--:B----4-:R-:W-:Y:S02]  /*20910*/  IMAD R35, R9, R169.reuse, RZ ;  /* 0x000000a909237224 */ /* 0x090fe400078e02ff */
[----:B------:R-:W-:-:S04]  /*20920*/  IMAD.WIDE.U32 R8, R8, R169, RZ ;  /* 0x000000a908087225 */ /* 0x000fc800078e00ff */
[----:B------:R-:W-:Y:S02]  /*20930*/  IMAD.IADD R25, R203, 0x1, R188 ;  /* 0x00000001cb197824 */ /* 0x000fe400078e02bc */
[----:B------:R-:W-:Y:S02]  /*20940*/  IMAD.IADD R24, R9, 0x1, R35 ;  /* 0x0000000109187824 */ /* 0x000fe400078e0223 */
[----:B------:R-:W-:Y:S02]  /*20950*/  IMAD.IADD R9, R7, 0x1, R103 ;  /* 0x0000000107097824 */ /* 0x000fe400078e0267 */
[----:B------:R-:W-:Y:S02]  /*20960*/  IMAD.MOV.U32 R7, RZ, RZ, R25 ;  /* 0x000000ffff077224 */ /* 0x000fe400078e0019 */
[-C--:B0-----:R-:W-:Y:S02]  /*20970*/  IMAD R35, R11, R33.reuse, RZ ;  /* 0x000000210b237224 */ /* 0x081fe400078e02ff */
[----:B------:R-:W-:-:S04]  /*20980*/  IMAD.WIDE.U32 R10, R10, R33, RZ ;  /* 0x000000210a0a7225 */ /* 0x000fc800078e00ff */
[----:B------:R-:W-:Y:S01]  /*20990*/  IMAD.IADD R35, R11, 0x1, R35 ;  /* 0x000000010b237824 */ /* 0x000fe200078e0223 */
[--C-:B------:R-:W-:Y:S01]  /*209a0*/  IADD3 R8, P2, P5, R6, R8, R0.reuse ;  /* 0x0000000806087210 */ /* 0x100fe20007d5e000 */
[----:B------:R-:W-:Y:S01]  /*209b0*/  @P4 IMAD.HI.U32 R6, R25, R28, RZ ;  /* 0x0000001c19064227 */ /* 0x000fe200078e00ff */
[----:B------:R-:W-:-:S04]  /*209c0*/  SHF.R.S32.HI R103, RZ, 0x1f, R0 ;  /* 0x0000001fff677819 */ /* 0x000fc80000011400 */
[----:B--2---:R-:W-:Y:S02]  /*209d0*/  @P4 SHF.R.U32.HI R7, RZ, R105, R6 ;  /* 0x00000069ff074219 */ /* 0x004fe40000011606 */
[----:B------:R-:W-:Y:S02]  /*209e0*/  IADD3.X R9, R9, R24, R103, P2, P5 ;  /* 0x0000001809097210 */ /* 0x000fe400017ea467 */
[----:B------:R-:W-:Y:S01]  /*209f0*/  IADD3 R10, P2, P5, R7, R8, R10 ;  /* 0x00000008070a7210 */ /* 0x000fe20007d5e00a */
[--C-:B------:R-:W-:Y:S01]  /*20a00*/  IMAD.MOV R24, RZ, RZ, -R7.reuse ;  /* 0x000000ffff187224 */ /* 0x100fe200078e0a07 */
[----:B------:R-:W-:-:S03]  /*20a10*/  SHF.R.S32.HI R6, RZ, 0x1f, R7 ;  /* 0x0000001fff067819 */ /* 0x000fc60000011407 */
[----:B------:R-:W-:Y:S01]  /*20a20*/  IMAD R7, R102, R24, R25 ;  /* 0x0000001866077224 */ /* 0x000fe200078e0219 */
[----:B------:R-:W-:-:S03]  /*20a30*/  IADD3.X R11, R6, R9, R35, P2, P5 ;  /* 0x00000009060b7210 */ /* 0x000fc600017ea423 */
[-C--:B------:R-:W-:Y:S01]  /*20a40*/  IMAD R5, R5, R7.reuse, RZ ;  /* 0x0000000705057224 */ /* 0x080fe200078e02ff */
[----:B------:R-:W-:Y:S01]  /*20a50*/  SHF.R.S32.HI R9, RZ, 0x1f, R7 ;  /* 0x0000001fff097819 */ /* 0x000fe20000011407 */
[----:B------:R-:W-:-:S04]  /*20a60*/  IMAD.WIDE.U32 R10, R4, R7, R10 ;  /* 0x00000007040a7225 */ /* 0x000fc800078e000a */
[----:B------:R-:W-:Y:S01]  /*20a70*/  IMAD R5, R4, R9, R5 ;  /* 0x0000000904057224 */ /* 0x000fe200078e0205 */
[----:B-1----:R-:W-:-:S03]  /*20a80*/  LEA R14, P2, R10, R14, 0x2 ;  /* 0x0000000e0a0e7211 */ /* 0x002fc600078410ff */
[----:B------:R-:W-:-:S05]  /*20a90*/  IMAD.IADD R4, R11, 0x1, R5 ;  /* 0x000000010b047824 */ /* 0x000fca00078e0205 */
[----:B---3--:R-:W-:Y:S01]  /*20aa0*/  LEA.HI.X R15, R10, R15, R4, 0x2, P2 ;  /* 0x0000000f0a0f7211 */ /* 0x008fe200010f1404 */
[----:B------:R-:W-:Y:S06]  /*20ab0*/  @P1 BRA `(.L_x_1833) ;  /* 0x0000000000101947 */ /* 0x000fec0003800000 */
[----:B------:R-:W-:Y:S05]  /*20ac0*/  @!P0 BRA `(.L_x_1833) ;  /* 0x00000000000c8947 */ /* 0x000fea0003800000 */
[----:B------:R-:W2:Y:S04]  /*20ad0*/  LDG.E R4, desc[UR60][R12.64] ;  /* 0x0000003c0c047981 */ /* 0x000ea8000c1e1900 */
[----:B-----5:R-:W2:Y:S02]  /*20ae0*/  LDG.E R27, desc[UR60][R12.64+0x4] ;  /* 0x0000043c0c1b7981 */ /* 0x020ea4000c1e1900 */
[----:B--2---:R-:W-:-:S07]  /*20af0*/  IMAD.IADD R27, R27, 0x1, -R4 ;  /* 0x000000011b1b7824 */ /* 0x004fce00078e0a04 */
.L_x_1833:
[----:B------:R-:W2:Y:S01]  /*20b00*/  LDL R8, [R1+0x50] ;  /* 0x0000500001087983 */ /* 0x000ea20000100800 */
[----:B-----5:R-:W-:Y:S01]  /*20b10*/  IMAD R28, R27, R102, RZ ;  /* 0x000000661b1c7224 */ /* 0x020fe200078e02ff */
[----:B------:R-:W-:Y:S02]  /*20b20*/  LOP3.LUT P0, RZ, R229, 0x3, RZ, 0xc0, !PT ;  /* 0x00000003e5ff7812 */ /* 0x000fe4000780c0ff */
[----:B------:R-:W-:Y:S04]  /*20b30*/  SHFL.IDX PT, R4, R14, RZ, 0x1c1f ;  /* 0x001c1fff0e047589 */ /* 0x000fe800000e0000 */
[----:B------:R-:W0:Y:S04]  /*20b40*/  SHFL.IDX PT, R5, R15, RZ, 0x1c1f ;  /* 0x001c1fff0f057589 */ /* 0x000e2800000e0000 */
[----:B------:R-:W-:Y:S04]  /*20b50*/  SHFL.IDX PT, R6, R14, 0x1, 0x1c1f ;  /* 0x003c1f000e067f89 */ /* 0x000fe800000e0000 */
[----:B------:R-:W1:Y:S01]  /*20b60*/  SHFL.IDX PT, R7, R15, 0x1, 0x1c1f ;  /* 0x003c1f000f077f89 */ /* 0x000e6200000e0000 */
[----:B--2---:R-:W-:-:S04]  /*20b70*/  IMAD.IADD R11, R8, 0x1, R188 ;  /* 0x00000001080b7824 */ /* 0x004fc800078e02bc */
[C---:B------:R-:W-:Y:S01]  /*20b80*/  VIADD R12, R11.reuse, 0x8 ;  /* 0x000000080b0c7836 */ /* 0x040fe20000000000 */
[----:B------:R-:W-:-:S04]  /*20b90*/  ISETP.GE.OR P1, PT, R11, R28, P0 ;  /* 0x0000001c0b00720c */ /* 0x000fc80000726670 */
[----:B------:R-:W-:-:S09]  /*20ba0*/  ISETP.GE.OR P0, PT, R12, R28, P0 ;  /* 0x0000001c0c00720c */ /* 0x000fd20000706670 */
[----:B0-----:R0:W-:Y:S04]  /*20bb0*/  @!P1 ST.E desc[UR60][R4.64], R20 ;  /* 0x0000001404009985 */ /* 0x0011e8000c10193c */
[----:B-1----:R0:W-:Y:S01]  /*20bc0*/  @!P0 ST.E desc[UR60][R6.64], R21 ;  /* 0x0000001506008985 */ /* 0x0021e2000c10193c */
[----:B------:R-:W-:Y:S05]  /*20bd0*/  @P3 BRA `(.L_x_1834) ;  /* 0x0000000800843947 */ /* 0x000fea0003800000 */
[----:B0-----:R-:W-:Y:S01]  /*20be0*/  IMAD R5, R226, 0x40, R204 ;  /* 0x00000040e2057824 */ /* 0x001fe200078e02cc */
[----:B------:R-:W0:Y:S01]  /*20bf0*/  @P4 LDC R51, c[0x0][0xbec] ;  /* 0x0002fb00ff334b82 */ /* 0x000e220000000800 */
[----:B------:R-:W-:Y:S02]  /*20c00*/  ULDC.64 UR4, c[0x0][0xaa0] ;  /* 0x0002a80000047ab9 */ /* 0x000fe40000000a00 */
[----:B------:R-:W-:-:S05]  /*20c10*/  IMAD.WIDE R72, R5, 0x2, R72 ;  /* 0x0000000205487825 */ /* 0x000fca00078e0248 */
        /* <DEDUP_REMOVED lines=15> */
[----:B------:R-:W-:Y:S01]  /*20d10*/  IMAD.IADD R50, R188, 0x1, R49 ;  /* 0x00000001bc327824 */ /* 0x000fe200078e0231 */
        /* <DEDUP_REMOVED lines=27> */
[C---:B------:R-:W-:Y:S01]  /*20ed0*/  IMAD R51, R3.reuse, UR5, R48 ;  /* 0x0000000503337c24 */ /* 0x040fe2000f8e0230 */
        /* <DEDUP_REMOVED lines=17> */
[----:B------:R-:W-:-:S02]  /*20ff0*/  IMAD R0, R0, UR4, RZ ;  /* 0x0000000400007c24 */ /* 0x000fc4000f8e02ff */
[----:B------:R-:W-:Y:S01]  /*21000*/  IMAD R3, R102, R3, R50 ;  /* 0x0000000366037224 */ /* 0x000fe200078e0232 */
[----:B------:R0:W5:Y:S01]  /*21010*/  LD.E.128 R4, desc[UR60][R72.64] ;  /* 0x0000003c48047980 */ /* 0x000162000c101d00 */
[----:B------:R-:W-:-:S03]  /*21020*/  IMAD.IADD R21, R21, 0x1, R51 ;  /* 0x0000000115157824 */ /* 0x000fc600078e0233 */
        /* <DEDUP_REMOVED lines=15> */
[----:B------:R-:W-:-:S02]  /*21120*/  IMAD.IADD R21, R21, 0x1, R51 ;  /* 0x0000000115157824 */ /* 0x000fc400078e0233 */
[----:B------:R-:W-:Y:S02]  /*21130*/  IMAD R0, R0, UR4, RZ ;  /* 0x0000000400007c24 */ /* 0x000fe4000f8e02ff */
[----:B------:R-:W-:Y:S02]  /*21140*/  IMAD.IADD R53, R226, 0x1, R188 ;  /* 0x00000001e2357824 */ /* 0x000fe400078e02bc */
[C---:B------:R-:W-:Y:S02]  /*21150*/  IMAD R51, R3.reuse, UR5, R0 ;  /* 0x0000000503337c24 */ /* 0x040fe4000f8e0200 */
[----:B------:R-:W-:Y:S01]  /*21160*/  IMAD.WIDE.U32 R20, R3, UR4, R20 ;  /* 0x0000000403147c25 */ /* 0x000fe2000f8e0014 */
[----:B------:R-:W-:Y:S01]  /*21170*/  ISETP.GE.AND P2, PT, R53, R28, PT ;  /* 0x0000001c3500720c */ /* 0x000fe20003f46270 */
[----:B------:R-:W-:Y:S02]  /*21180*/  ULDC.64 UR4, c[0x0][0xa80] ;  /* 0x0002a00000047ab9 */ /* 0x000fe40000000a00 */
[----:B------:R-:W-:Y:S01]  /*21190*/  VIADD R0, R2, 0x2a820 ;  /* 0x0002a82002007836 */ /* 0x000fe20000000000 */
[----:B------:R-:W-:Y:S01]  /*211a0*/  LEA R50, P3, R20, UR4, 0x1 ;  /* 0x0000000414327c11 */ /* 0x000fe2000f8608ff */
[----:B------:R-:W-:-:S03]  /*211b0*/  IMAD.IADD R21, R21, 0x1, R51 ;  /* 0x0000000115157824 */ /* 0x000fc600078e0233 */
[----:B------:R-:W-:Y:S02]  /*211c0*/  PRMT R0, RZ, 0x654, R0 ;  /* 0x00000654ff007816 */ /* 0x000fe40000000000 */
[----:B------:R-:W-:Y:S01]  /*211d0*/  LEA.HI.X R51, R20, UR5, R21, 0x1, P3 ;  /* 0x0000000514337c11 */ /* 0x000fe200098f0c15 */
[C---:B------:R-:W-:Y:S02]  /*211e0*/  VIADD R49, R53.reuse, 0x20 ;  /* 0x0000002035317836 */ /* 0x040fe40000000000 */
[----:B------:R-:W-:Y:S01]  /*211f0*/  VIADD R3, R53, 0x40 ;  /* 0x0000004035037836 */ /* 0x000fe20000000000 */
[----:B-1----:R1:W-:Y:S01]  /*21200*/  SYNCS.ARRIVE.TRANS64.RED.A1T0 RZ, [R0+URZ], RZ ;  /* 0x000000ff00ff79a7 */ /* 0x0023e2000810043f */
[----:B------:R0:W2:Y:S01]  /*21210*/  SHFL.IDX PT, R48, R50, RZ, 0x181f ;  /* 0x00181fff32307589 */ /* 0x0000a200000e0000 */
[----:B------:R-:W-:Y:S01]  /*21220*/  BSSY B1, `(.L_x_1835) ;  /* 0x0000010000017945 */ /* 0x000fe20003800000 */
[-C--:B------:R-:W-:Y:S02]  /*21230*/  ISETP.GE.AND P0, PT, R49, R28.reuse, PT ;  /* 0x0000001c3100720c */ /* 0x080fe40003f06270 */
[----:B------:R-:W-:Y:S01]  /*21240*/  ISETP.GE.AND P1, PT, R3, R28, PT ;  /* 0x0000001c0300720c */ /* 0x000fe20003f26270 */
[----:B-1----:R0:W1:Y:S01]  /*21250*/  SHFL.IDX PT, R0, R51, RZ, 0x181f ;  /* 0x00181fff33007589 */ /* 0x00206200000e0000 */
[----:B------:R-:W-:-:S02]  /*21260*/  SHF.R.S32.HI R104, RZ, 0x1f, R205 ;  /* 0x0000001fff687819 */ /* 0x000fc400000114cd */
[----:B------:R-:W-:Y:S01]  /*21270*/  SHF.R.S32.HI R105, RZ, 0x1f, R204 ;  /* 0x0000001fff697819 */ /* 0x000fe200000114cc */
[----:B------:R-:W-:Y:S08]  /*21280*/  @P2 BRA `(.L_x_1836) ;  /* 0x0000000000242947 */ /* 0x000ff00003800000 */
        /* <DEDUP_REMOVED lines=9> */
.L_x_1836:
[----:B------:R-:W-:Y:S05]  /*21320*/  BSYNC B1 ;  /* 0x0000000000017941 */ /* 0x000fea0003800000 */
.L_x_1835:
        /* <DEDUP_REMOVED lines=13> */
.L_x_1838:
[----:B------:R-:W-:Y:S05]  /*21400*/  BSYNC B1 ;  /* 0x0000000000017941 */ /* 0x000fea0003800000 */
.L_x_1837:
        /* <DEDUP_REMOVED lines=13> */
.L_x_1840:
[----:B------:R-:W-:Y:S05]  /*214e0*/  BSYNC B1 ;  /* 0x0000000000017941 */ /* 0x000fea0003800000 */
.L_x_1839:
[----:B------:R-:W-:Y:S01]  /*214f0*/  VIADD R3, R53, 0x60 ;  /* 0x0000006035037836 */ /* 0x000fe20000000000 */
[----:B01--4-:R-:W0:Y:S04]  /*21500*/  SHFL.IDX PT, R51, R51, 0x3, 0x181f ;  /* 0x00781f0033337f89 */ /* 0x013e2800000e0000 */
        /* <DEDUP_REMOVED lines=14> */
.L_x_1834:
[----:B0-----:R-:W0:Y:S01]  /*215f0*/  @P4 LDC R6, c[0x0][0xbec] ;  /* 0x0002fb00ff064b82 */ /* 0x001e220000000800 */
[----:B------:R-:W-:Y:S01]  /*21600*/  ULDC.64 UR4, c[0x0][0xb08] ;  /* 0x0002c20000047ab9 */ /* 0x000fe20000000a00 */
[----:B------:R-:W-:Y:S01]  /*21610*/  ULDC.64 UR6, c[0x0][0xb30] ;  /* 0x0002cc0000067ab9 */ /* 0x000fe20000000a00 */
[----:B------:R-:W-:Y:S01]  /*21620*/  IMAD R103, R103, UR4, RZ ;  /* 0x0000000467677c24 */ /* 0x000fe2000f8e02ff */
[----:B------:R-:W-:Y:S01]  /*21630*/  ISETP.GE.AND P0, PT, R11, R28, PT ;  /* 0x0000001c0b00720c */ /* 0x000fe20003f06270 */
[C---:B------:R-:W-:Y:S01]  /*21640*/  IMAD.WIDE.U32 R4, R0.reuse, UR4, RZ ;  /* 0x0000000400047c25 */ /* 0x040fe2000f8e00ff */
[----:B------:R-:W-:Y:S01]  /*21650*/  BSSY B1, `(.L_x_1842) ;  /* 0x000007a000017945 */ /* 0x000fe20003800000 */
[----:B------:R-:W-:Y:S01]  /*21660*/  SHF.R.S32.HI R24, RZ, 0x1f, R212 ;  /* 0x0000001fff187819 */ /* 0x000fe200000114d4 */
[----:B------:R-:W1:Y:S01]  /*21670*/  @P4 LDC R9, c[0x0][0xbf0] ;  /* 0x0002fc00ff094b82 */ /* 0x000e620000000800 */
[----:B------:R-:W-:Y:S01]  /*21680*/  IMAD R103, R0, UR5, R103 ;  /* 0x0000000500677c24 */ /* 0x000fe2000f8e0267 */
[----:B------:R-:W-:Y:S01]  /*21690*/  ULDC.64 UR4, c[0x0][0xb38] ;  /* 0x0002ce0000047ab9 */ /* 0x000fe20000000a00 */
[----:B------:R-:W-:Y:S01]  /*216a0*/  SHF.R.S32.HI R0, RZ, 0x1f, R3 ;  /* 0x0000001fff007819 */ /* 0x000fe20000011403 */
[C---:B------:R-:W-:Y:S01]  /*216b0*/  VIADD R13, R182.reuse, 0x8 ;  /* 0x00000008b60d7836 */ /* 0x040fe20000000000 */
        /* <DEDUP_REMOVED lines=10> */
[----:B0-----:R-:W-:Y:S01]  /*21760*/  @P4 IMAD.HI.U32 R6, R25, R6, RZ ;  /* 0x0000000619064227 */ /* 0x001fe200078e00ff */
[----:B------:R-:W-:Y:S02]  /*21770*/  SHF.R.S32.HI R33, RZ, 0x1f, R216 ;  /* 0x0000001fff217819 */ /* 0x000fe400000114d8 */
[----:B------:R-:W-:Y:S01]  /*21780*/  SHF.R.S32.HI R34, RZ, 0x1f, R217 ;  /* 0x0000001fff227819 */ /* 0x000fe200000114d9 */
[----:B------:R-:W-:Y:S01]  /*21790*/  IMAD R0, R0, UR4, RZ ;  /* 0x0000000400007c24 */ /* 0x000fe2000f8e02ff */
[----:B------:R-:W-:Y:S01]  /*217a0*/  SHF.R.S32.HI R35, RZ, 0x1f, R218 ;  /* 0x0000001fff237819 */ /* 0x000fe200000114da */
[----:B------:R-:W-:Y:S01]  /*217b0*/  IMAD.WIDE.U32 R4, R3, UR4, R4 ;  /* 0x0000000403047c25 */ /* 0x000fe2000f8e0004 */
[----:B------:R-:W-:-:S02]  /*217c0*/  SHF.R.S32.HI R72, RZ, 0x1f, R219 ;  /* 0x0000001fff487819 */ /* 0x000fc400000114db */
[----:B------:R-:W-:Y:S01]  /*217d0*/  SHF.R.S32.HI R73, RZ, 0x1f, R220 ;  /* 0x0000001fff497819 */ /* 0x000fe200000114dc */
[----:B------:R-:W-:Y:S01]  /*217e0*/  IMAD R7, R3, UR5, R0 ;  /* 0x0000000503077c24 */ /* 0x000fe2000f8e0200 */
[----:B------:R-:W-:Y:S01]  /*217f0*/  ULDC.64 UR4, c[0x0][0xb48] ;  /* 0x0002d20000047ab9 */ /* 0x000fe20000000a00 */
        /* <DEDUP_REMOVED lines=9> */
[----:B------:R-:W-:-:S02]  /*21890*/  PRMT R6, RZ, 0x654, R6 ;  /* 0x00000654ff067816 */ /* 0x000fc40000000006 */
        /* <DEDUP_REMOVED lines=28> */
[-C--:B------:R-:W-:Y:S01]  /*21a60*/  @!P1 LEA R8, P5, R15, R4.reuse, 0x2 ;  /* 0x000000040f089211 */ /* 0x080fe200078a10ff */
        /* <DEDUP_REMOVED lines=56> */
.L_x_1843:
[----:B------:R-:W-:Y:S05]  /*21df0*/  BSYNC B1 ;  /* 0x0000000000017941 */ /* 0x000fea0003800000 */
.L_x_1842:
        /* <DEDUP_REMOVED lines=10> */
[-C--:B-1----:R-:W-:Y:S02]  /*21ea0*/  @!P1 LEA R8, P5, R13, R4.reuse, 0x2 ;  /* 0x000000040d089211 */ /* 0x082fe400078a10ff */
[-C--:B------:R-:W-:Y:S02]  /*21eb0*/  @!P0 LEA R10, P6, R15, R4.reuse, 0x2 ;  /* 0x000000040f0a8211 */ /* 0x080fe400078c10ff */
[-C--:B---3--:R-:W-:Y:S01]  /*21ec0*/  @!P1 LEA.HI.X R9, R13, R5.reuse, R14, 0x2, P5 ;  /* 0x000000050d099211 */ /* 0x088fe200028f140e */
[----:B0-----:R-:W-:Y:S01]  /*21ed0*/  @!P2 IMAD.WIDE R6, R182, 0x4, R4 ;  /* 0x00000004b606a825 */ /* 0x001fe200078e0204 */
        /* <DEDUP_REMOVED lines=18> */
[-C--:B-1----:R-:W-:Y:S01]  /*22000*/  @!P2 LEA R10, P6, R219, R4.reuse, 0x2 ;  /* 0x00000004db0aa211 */ /* 0x082fe200078c10ff */
[----:B------:R-:W-:Y:S01]  /*22010*/  @!P5 ST.E.64 desc[UR60][R20.64], R46 ;  /* 0x0000002e1400d985 */ /* 0x000fe2000c101b3c */
[----:B------:R-:W-:Y:S02]  /*22020*/  @!P1 LEA R8, P5, R220, R4, 0x2 ;  /* 0x00000004dc089211 */ /* 0x000fe400078a10ff */
        /* <DEDUP_REMOVED lines=35> */
.L_x_1832:
[----:B------:R-:W-:Y:S01]  /*22260*/  ULDC.64 UR4, c[0x0][0xc08] ;  /* 0x0003020000047ab9 */ /* 0x000fe20000000a00 */
[----:B------:R-:W3:Y:S01]  /*22270*/  LDC.64 R4, c[0x0][0xc00] ;  /* 0x00030000ff047b82 */ /* 0x000ee20000000a00 */
[----:B------:R-:W-:Y:S01]  /*22280*/  ISETP.NE.U32.AND P0, PT, RZ, UR4, PT ;  /* 0x00000004ff007c0c */ /* 0x000fe2000bf05070 */
[----:B------:R-:W-:-:S03]  /*22290*/  IMAD.MOV.U32 R3, RZ, RZ, RZ ;  /* 0x000000ffff037224 */ /* 0x000fc600078e00ff */
[----:B------:R-:W-:Y:S01]  /*222a0*/  ISETP.NE.AND.EX P1, PT, RZ, UR5, PT, P0 ;  /* 0x00000005ff007c0c */ /* 0x000fe2000bf25300 */
[----:B------:R-:W-:Y:S02]  /*222b0*/  ULDC.64 UR4, c[0x0][0xc00] ;  /* 0x0003000000047ab9 */ /* 0x000fe40000000a00 */
[----:B------:R-:W-:-:S04]  /*222c0*/  ISETP.NE.U32.AND P0, PT, RZ, UR4, PT ;  /* 0x00000004ff007c0c */ /* 0x000fc8000bf05070 */
[----:B------:R-:W-:-:S06]  /*222d0*/  ISETP.NE.AND.EX P0, PT, RZ, UR5, PT, P0 ;  /* 0x00000005ff007c0c */ /* 0x000fcc000bf05300 */
[----:B------:R-:W4:Y:S01]  /*222e0*/  @P1 LDC.64 R6, c[0x0][0xc08] ;  /* 0x00030200ff061b82 */ /* 0x000f220000000a00 */
[----:B------:R-:W-:Y:S02]  /*222f0*/  ULDC UR4, c[0x0][0xa88] ;  /* 0x0002a20000047ab9 */ /* 0x000fe40000000800 */
[----:B------:R-:W-:Y:S02]  /*22300*/  IMAD.U32 R0, RZ, RZ, UR4 ;  /* 0x00000004ff007e24 */ /* 0x000fe4000f8e00ff */
[----:B---3--:R-:W-:-:S05]  /*22310*/  IMAD.WIDE R4, R208, 0x4, R4 ;  /* 0x00000004d0047825 */ /* 0x008fca00078e0204 */
[----:B------:R3:W5:Y:S01]  /*22320*/  @P0 LDG.E R3, desc[UR60][R4.64] ;  /* 0x0000003c04030981 */ /* 0x000762000c1e1900 */
[----:B----4-:R-:W-:-:S05]  /*22330*/  @P1 IMAD.WIDE R6, R208, 0x4, R6 ;  /* 0x00000004d0061825 */ /* 0x010fca00078e0206 */
[----:B------:R3:W5:Y:S01]  /*22340*/  @P1 LDG.E R0, desc[UR60][R6.64] ;  /* 0x0000003c06001981 */ /* 0x000762000c1e1900 */
[----:B------:R-:W-:Y:S02]  /*22350*/  ISETP.NE.AND P2, PT, R207, RZ, PT ;  /* 0x000000ffcf00720c */ /* 0x000fe40003f45270 */
[----:B--2---:R-:W-:Y:S01]  /*22360*/  SHF.R.S32.HI R28, RZ, 0x1f, R208 ;  /* 0x0000001fff1c7819 */ /* 0x004fe200000114d0 */
[----:B0-----:R-:W0:Y:S10]  /*22370*/  S2R R33, SR_TID.X ;  /* 0x0000000000217919 */ /* 0x001e340000002100 */
[----:B------:R-:W2:Y:S01]  /*22380*/  @!P2 LDC R207, c[0x0][0xad4] ;  /* 0x0002b500ffcfab82 */ /* 0x000ea20000000800 */
[----:B0-----:R-:W-:Y:S01]  /*22390*/  VIADD R8, R33, 0xffffff80 ;  /* 0xffffff8021087836 */ /* 0x001fe20000000000 */
[----:B--2---:R-:W-:-:S04]  /*223a0*/  ISETP.GT.AND P2, PT, R207, 0x1, PT ;  /* 0x00000001cf00780c */ /* 0x004fc80003f44270 */
[----:B------:R-:W-:Y:S01]  /*223b0*/  ISETP.GT.AND P3, PT, R8, 0x7f, PT ;  /* 0x0000007f0800780c */ /* 0x000fe20003f64270 */
[----:B---3--:R-:W-:-:S12]  /*223c0*/  @P1 BRA `(.L_x_1844) ;  /* 0x0000000000101947 */ /* 0x008fd80003800000 */
[----:B------:R-:W-:Y:S05]  /*223d0*/  @!P0 BRA `(.L_x_1844) ;  /* 0x00000000000c8947 */ /* 0x000fea0003800000 */
[----:B------:R-:W2:Y:S04]  /*223e0*/  LDG.E R7, desc[UR60][R4.64] ;  /* 0x0000003c04077981 */ /* 0x000ea8000c1e1900 */
[----:B-----5:R-:W2:Y:S02]  /*223f0*/  LDG.E R0, desc[UR60][R4.64+0x4] ;  /* 0x0000043c04007981 */ /* 0x020ea4000c1e1900 */
[----:B--2---:R-:W-:-:S07]  /*22400*/  IMAD.IADD R0, R0, 0x1, -R7 ;  /* 0x0000000100007824 */ /* 0x004fce00078e0a07 */
.L_x_1844:
[----:B------:R-:W-:Y:S01]  /*22410*/  BSSY B1, `(.L_x_1845) ;  /* 0x0000035000017945 */ /* 0x000fe20003800000 */
[----:B------:R-:W-:Y:S02]  /*22420*/  SEL R27, R208, RZ, !P0 ;  /* 0x000000ffd01b7207 */ /* 0x000fe40004000000 */
[----:B------:R-:W-:Y:S02]  /*22430*/  SEL R28, R28, RZ, !P0 ;  /* 0x000000ff1c1c7207 */ /* 0x000fe40004000000 */
[----:B-----5:R-:W-:Y:S01]  /*22440*/  SHF.R.S32.HI R26, RZ, 0x1f, R3 ;  /* 0x0000001fff1a7819 */ /* 0x020fe20000011403 */
[----:B------:R-:W-:Y:S06]  /*22450*/  @P3 BRA `(.L_x_1846) ;  /* 0x0000000000c03947 */ /* 0x000fec0003800000 */
[----:B------:R-:W0:Y:S01]  /*22460*/  LDC R35, c[0x0][0xbe8] ;  /* 0x0002fa00ff237b82 */ /* 0x000e220000000800 */
[----:B------:R-:W-:Y:S01]  /*22470*/  IADD3 R33, R188, -0x80, R33 ;  /* 0xffffff80bc217810 */ /* 0x000fe20007ffe021 */
        /* <DEDUP_REMOVED lines=8> */
[----:B------:R-:W-:Y:S02]  /*22500*/  SEL R24, R24, 0x978, P0 ;  /* 0x0000097818187807 */ /* 0x000fe40000000000 */
[----:B------:R-:W-:-:S03]  /*22510*/  SEL R211, R211, RZ, P0 ;  /* 0x000000ffd3d37207 */ /* 0x000fc60000000000 */
[----:B------:R-:W2:Y:S08]  /*22520*/  LDC.64 R12, c[0x0][R24+0x220] ;  /* 0x00008800180c7b82 */ /* 0x000eb00000000a00 */
[----:B------:R-:W3:Y:S08]  /*22530*/  LDC.64 R10, c[0x0][R24+0x218] ;  /* 0x00008600180a7b82 */ /* 0x000ef00000000a00 */
[----:B------:R-:W4:Y:S08]  /*22540*/  LDC.64 R8, c[0x0][R24+0x228] ;  /* 0x00008a0018087b82 */ /* 0x000f300000000a00 */
[----:B------:R-:W5:Y:S08]  /*22550*/  LDC.64 R6, c[0x0][R24+0x210] ;  /* 0x0000840018067b82 */ /* 0x000f700000000a00 */
[----:B------:R-:W1:Y:S08]  /*22560*/  @P1 LDC R20, c[0x0][0xbec] ;  /* 0x0002fb00ff141b82 */ /* 0x000e700000000800 */
[----:B------:R-:W4:Y:S01]  /*22570*/  @P1 LDC R37, c[0x0][0xbf0] ;  /* 0x0002fc00ff251b82 */ /* 0x000f220000000800 */
[----:B--2---:R-:W-:-:S07]  /*22580*/  IMAD R13, R13, R27, RZ ;  /* 0x0000001b0d0d7224 */ /* 0x004fce00078e02ff */
[----:B0-----:R-:W0:Y:S01]  /*22590*/  @!P0 LDC R4, c[0x0][0xb50] ;  /* 0x0002d400ff048b82 */ /* 0x001e220000000800 */
[----:B------:R-:W-:Y:S02]  /*225a0*/  IMAD R13, R12, R28, R13 ;  /* 0x0000001c0c0d7224 */ /* 0x000fe400078e020d */
[----:B-1----:R-:W-:-:S05]  /*225b0*/  @P1 IMAD.HI.U32 R20, R33, R20, RZ ;  /* 0x0000001421141227 */ /* 0x002fca00078e00ff */
[----:B------:R-:W1:Y:S01]  /*225c0*/  @!P0 LDC R5, c[0x0][0xb54] ;  /* 0x0002d500ff058b82 */ /* 0x000e620000000800 */
[-C--:B---3--:R-:W-:Y:S02]  /*225d0*/  IMAD R25, R11, R169.reuse, RZ ;  /* 0x000000a90b197224 */ /* 0x088fe400078e02ff */
[----:B------:R-:W-:Y:S01]  /*225e0*/  IMAD.WIDE.U32 R14, R10, R169, RZ ;  /* 0x000000a90a0e7225 */ /* 0x000fe200078e00ff */
[----:B----4-:R-:W-:-:S03]  /*225f0*/  @P1 SHF.R.U32.HI R21, RZ, R37, R20 ;  /* 0x00000025ff151219 */ /* 0x010fc60000011614 */
[----:B------:R-:W-:-:S04]  /*22600*/  IMAD.WIDE.U32 R10, R12, R27, RZ ;  /* 0x0000001b0c0a7225 */ /* 0x000fc800078e00ff */
[----:B------:R-:W-:Y:S01]  /*22610*/  IMAD.IADD R12, R11, 0x1, R13 ;  /* 0x000000010b0c7824 */ /* 0x000fe200078e020d */
[----:B------:R-:W-:Y:S01]  /*22620*/  IADD3 R14, P1, P3, R10, R14, R3 ;  /* 0x0000000e0a0e7210 */ /* 0x000fe20007b3e003 */
[----:B------:R-:W-:Y:S02]  /*22630*/  IMAD.IADD R25, R15, 0x1, R25 ;  /* 0x000000010f197824 */ /* 0x000fe400078e0219 */
[----:B------:R-:W-:Y:S02]  /*22640*/  IMAD.MOV R10, RZ, RZ, -R21 ;  /* 0x000000ffff0a7224 */ /* 0x000fe400078e0a15 */
[-C--:B------:R-:W-:Y:S02]  /*22650*/  IMAD R13, R9, R211.reuse, RZ ;  /* 0x000000d3090d7224 */ /* 0x080fe400078e02ff */
[----:B------:R-:W-:-:S04]  /*22660*/  IMAD.WIDE.U32 R8, R8, R211, RZ ;  /* 0x000000d308087225 */ /* 0x000fc800078e00ff */
[----:B------:R-:W-:Y:S01]  /*22670*/  IMAD R11, R35, R10, R33 ;  /* 0x0000000a230b7224 */ /* 0x000fe200078e0221 */
[----:B------:R-:W-:Y:S01]  /*22680*/  IADD3.X R10, R12, R25, R26, P1, P3 ;  /* 0x000000190c0a7210 */ /* 0x000fe20000fe641a */
[----:B------:R-:W-:Y:S01]  /*22690*/  IMAD.IADD R13, R9, 0x1, R13 ;  /* 0x00000001090d7824 */ /* 0x000fe200078e020d */
[----:B------:R-:W-:Y:S01]  /*226a0*/  IADD3 R8, P0, P1, R21, R14, R8 ;  /* 0x0000000e15087210 */ /* 0x000fe2000791e008 */
[----:B-----5:R-:W-:Y:S01]  /*226b0*/  IMAD R7, R7, R11, RZ ;  /* 0x0000000b07077224 */ /* 0x020fe200078e02ff */
[----:B------:R-:W-:-:S04]  /*226c0*/  SHF.R.S32.HI R21, RZ, 0x1f, R21 ;  /* 0x0000001fff157819 */ /* 0x000fc80000011415 */
[----:B------:R-:W-:Y:S02]  /*226d0*/  IADD3.X R9, R21, R10, R13, P0, P1 ;  /* 0x0000000a15097210 */ /* 0x000fe400007e240d */
[----:B------:R-:W-:-:S05]  /*226e0*/  SHF.R.S32.HI R13, RZ, 0x1f, R11 ;  /* 0x0000001fff0d7819 */ /* 0x000fca000001140b */
[C---:B------:R-:W-:Y:S02]  /*226f0*/  IMAD R13, R6.reuse, R13, R7 ;  /* 0x0000000d060d7224 */ /* 0x040fe400078e0207 */
[----:B------:R-:W-:-:S04]  /*22700*/  IMAD.WIDE.U32 R6, R6, R11, R8 ;  /* 0x0000000b06067225 */ /* 0x000fc800078e0008 */
[----:B------:R-:W-:Y:S01]  /*22710*/  IMAD.IADD R7, R7, 0x1, R13 ;  /* 0x0000000107077824 */ /* 0x000fe200078e020d */
[----:B0-----:R-:W-:-:S04]  /*22720*/  LEA R4, P0, R6, R4, 0x2 ;  /* 0x0000000406047211 */ /* 0x001fc800078010ff */
[----:B-1----:R-:W-:Y:S01]  /*22730*/  LEA.HI.X R5, R6, R5, R7, 0x2, P0 ;  /* 0x0000000506057211 */ /* 0x002fe200000f1407 */
[----:B------:R-:W-:-:S05]  /*22740*/  IMAD.MOV.U32 R7, RZ, RZ, -0x800000 ;  /* 0xff800000ff077424 */ /* 0x000fca00078e00ff */
[----:B------:R0:W-:Y:S03]  /*22750*/  STG.E desc[UR60][R4.64], R7 ;  /* 0x0000000704007986 */ /* 0x0001e6000c10193c */
.L_x_1846:
[----:B------:R-:W-:Y:S05]  /*22760*/  BSYNC B1 ;  /* 0x0000000000017941 */ /* 0x000fea0003800000 */
.L_x_1845:
[----:B------:R-:W-:Y:S05]  /*22770*/  @P2 BRA `(.L_x_1841) ;  /* 0x0000000400a02947 */ /* 0x000fea0003800000 */
[----:B------:R-:W2:Y:S01]  /*22780*/  LDC R11, c[0x0][0xbe8] ;  /* 0x0002fa00ff0b7b82 */ /* 0x000ea20000000800 */
        /* <DEDUP_REMOVED lines=11> */
[----:B------:R-:W-:Y:S02]  /*22840*/  IMAD.IADD R9, R188, 0x1, R3 ;  /* 0x00000001bc097824 */ /* 0x000fe400078e0203 */
[----:B------:R-:W-:-:S04]  /*22850*/  IMAD.WIDE.U32 R4, R169, UR4, R4 ;  /* 0x00000004a9047c25 */ /* 0x000fc8000f8e0004 */
[----:B------:R-:W-:Y:S01]  /*22860*/  IMAD.MOV.U32 R3, RZ, RZ, R9 ;  /* 0x000000ffff037224 */ /* 0x000fe200078e0009 */
[----:B--2---:R-:W-:Y:S01]  /*22870*/  ISETP.NE.AND P0, PT, R11, 0x1, PT ;  /* 0x000000010b00780c */ /* 0x004fe20003f05270 */
[----:B------:R-:W-:Y:S02]  /*22880*/  IMAD R7, R28, UR6, RZ ;  /* 0x000000061c077c24 */ /* 0x000fe4000f8e02ff */
[----:B------:R-:W-:Y:S01]  /*22890*/  IMAD R5, R169, UR5, R5 ;  /* 0x00000005a9057c24 */ /* 0x000fe2000f8e0205 */
[----:B------:R-:W-:Y:S01]  /*228a0*/  ULDC.64 UR4, c[0x0][0xae0] ;  /* 0x0002b80000047ab9 */ /* 0x000fe20000000a00 */
[C---:B------:R-:W-:Y:S02]  /*228b0*/  IMAD R7, R27.reuse, UR7, R7 ;  /* 0x000000071b077c24 */ /* 0x040fe4000f8e0207 */
[----:B------:R-:W-:-:S04]  /*228c0*/  IMAD.WIDE.U32 R4, R27, UR6, R4 ;  /* 0x000000061b047c25 */ /* 0x000fc8000f8e0004 */
[----:B------:R-:W-:Y:S02]  /*228d0*/  IMAD.IADD R5, R5, 0x1, R7 ;  /* 0x0000000105057824 */ /* 0x000fe400078e0207 */
[----:B------:R-:W0:Y:S01]  /*228e0*/  @P0 LDC R6, c[0x0][0xbec] ;  /* 0x0002fb00ff060b82 */ /* 0x000e220000000800 */
[----:B------:R-:W-:-:S07]  /*228f0*/  IMAD.IADD R188, R226, 0x1, R188 ;  /* 0x00000001e2bc7824 */ /* 0x000fce00078e02bc */
[----:B------:R-:W2:Y:S01]  /*22900*/  @P0 LDC R13, c[0x0][0xbf0] ;  /* 0x0002fc00ff0d0b82 */ /* 0x000ea20000000800 */
[----:B0-----:R-:W-:-:S05]  /*22910*/  @P0 IMAD.HI.U32 R6, R9, R6, RZ ;  /* 0x0000000609060227 */ /* 0x001fca00078e00ff */
[----:B--2---:R-:W-:-:S04]  /*22920*/  @P0 SHF.R.U32.HI R3, RZ, R13, R6 ;  /* 0x0000000dff030219 */ /* 0x004fc80000011606 */
[--C-:B------:R-:W-:Y:S01]  /*22930*/  SHF.R.S32.HI R6, RZ, 0x1f, R3.reuse ;  /* 0x0000001fff067819 */ /* 0x100fe20000011403 */
[----:B------:R-:W-:Y:S02]  /*22940*/  IMAD.MOV R8, RZ, RZ, -R3 ;  /* 0x000000ffff087224 */ /* 0x000fe400078e0a03 */
[----:B------:R-:W-:-:S04]  /*22950*/  IMAD.WIDE.U32 R4, R3, UR4, R4 ;  /* 0x0000000403047c25 */ /* 0x000fc8000f8e0004 */
[----:B------:R-:W-:Y:S02]  /*22960*/  IMAD R6, R6, UR4, RZ ;  /* 0x0000000406067c24 */ /* 0x000fe4000f8e02ff */
[----:B------:R-:W-:Y:S02]  /*22970*/  IMAD R7, R11, R8, R9 ;  /* 0x000000080b077224 */ /* 0x000fe400078e0209 */
        /* <DEDUP_REMOVED lines=17> */
[----:B------:R0:W2:Y:S04]  /*22a90*/  SHFL.IDX PT, R4, R6, RZ, 0x181f ;  /* 0x00181fff06047589 */ /* 0x0000a800000e0000 */
[----:B------:R0:W3:Y:S01]  /*22aa0*/  SHFL.IDX PT, R0, R3, RZ, 0x181f ;  /* 0x00181fff03007589 */ /* 0x0000e200000e0000 */
[----:B------:R-:W-:Y:S05]  /*22ab0*/  @P2 BRA `(.L_x_1848) ;  /* 0x0000000000242947 */ /* 0x000fea0003800000 */
[----:B------:R-:W-:Y:S02]  /*22ac0*/  ULDC UR4, c[0x0][0xac8] ;  /* 0x0002b20000047ab9 */ /* 0x000fe40000000800 */
[----:B------:R-:W-:Y:S02]  /*22ad0*/  ISETP.GE.AND P4, PT, R204, UR4, PT ;  /* 0x00000004cc007c0c */ /* 0x000fe4000bf86270 */
[----:B------:R-:W-:-:S11]  /*22ae0*/  ISETP.GE.AND P5, PT, R205, UR4, PT ;  /* 0x00000004cd007c0c */ /* 0x000fd6000bfa6270 */
[CC--:B--2---:R-:W-:Y:S02]  /*22af0*/  @!P4 LEA R8, P2, R204.reuse, R4.reuse, 0x1 ;  /* 0x00000004cc08c211 */ /* 0x0c4fe400078408ff */
[C---:B------:R-:W-:Y:S02]  /*22b00*/  @!P5 LEA R4, P3, R205.reuse, R4, 0x1 ;  /* 0x00000004cd04d211 */ /* 0x040fe400078608ff */
[-C--:B---3--:R-:W-:Y:S02]  /*22b10*/  @!P4 LEA.HI.X R9, R204, R0.reuse, R12, 0x1, P2 ;  /* 0x00000000cc09c211 */ /* 0x088fe400010f0c0c */
[----:B------:R-:W-:-:S03]  /*22b20*/  @!P5 LEA.HI.X R5, R205, R0, R10, 0x1, P3 ;  /* 0x00000000cd05d211 */ /* 0x000fc600018f0c0a */
[----:B------:R4:W-:Y:S04]  /*22b30*/  @!P4 ST.E.128 desc[UR60][R8.64], RZ ;  /* 0x000000ff0800c985 */ /* 0x0009e8000c101d3c */
[----:B------:R4:W-:Y:S02]  /*22b40*/  @!P5 ST.E.128 desc[UR60][R4.64], RZ ;  /* 0x000000ff0400d985 */ /* 0x0009e4000c101d3c */
.L_x_1848:
[----:B------:R-:W-:Y:S05]  /*22b50*/  BSYNC B1 ;  /* 0x0000000000017941 */ /* 0x000fea0003800000 */
.L_x_1847:
[----:B---3--:R3:W0:Y:S01]  /*22b60*/  SHFL.IDX PT, R0, R3, 0x1, 0x181f ;  /* 0x00381f0003007f89 */ /* 0x00862200000e0000 */
[----:B------:R-:W-:Y:S03]  /*22b70*/  BSSY B1, `(.L_x_1849) ;  /* 0x000000c000017945 */ /* 0x000fe60003800000 */
[----:B--2-4-:R3:W2:Y:S01]  /*22b80*/  SHFL.IDX PT, R4, R6, 0x1, 0x181f ;  /* 0x00381f0006047f89 */ /* 0x0146a200000e0000 */
[----:B------:R-:W-:Y:S05]  /*22b90*/  @P1 BRA `(.L_x_1850) ;  /* 0x0000000000241947 */ /* 0x000fea0003800000 */
[----:B------:R-:W-:Y:S02]  /*22ba0*/  ULDC UR4, c[0x0][0xac8] ;  /* 0x0002b20000047ab9 */ /* 0x000fe40000000800 */
[----:B------:R-:W-:Y:S02]  /*22bb0*/  ISETP.GE.AND P3, PT, R204, UR4, PT ;  /* 0x00000004cc007c0c */ /* 0x000fe4000bf66270 */
[----:B------:R-:W-:-:S11]  /*22bc0*/  ISETP.GE.AND P4, PT, R205, UR4, PT ;  /* 0x00000004cd007c0c */ /* 0x000fd6000bf86270 */
[CC--:B--2---:R-:W-:Y:S02]  /*22bd0*/  @!P3 LEA R8, P1, R204.reuse, R4.reuse, 0x1 ;  /* 0x00000004cc08b211 */ /* 0x0c4fe400078208ff */
[C---:B------:R-:W-:Y:S02]  /*22be0*/  @!P4 LEA R4, P2, R205.reuse, R4, 0x1 ;  /* 0x00000004cd04c211 */ /* 0x040fe400078408ff */
[-C--:B0-----:R-:W-:Y:S02]  /*22bf0*/  @!P3 LEA.HI.X R9, R204, R0.reuse, R12, 0x1, P1 ;  /* 0x00000000cc09b211 */ /* 0x081fe400008f0c0c */
[----:B------:R-:W-:-:S03]  /*22c00*/  @!P4 LEA.HI.X R5, R205, R0, R10, 0x1, P2 ;  /* 0x00000000cd05c211 */ /* 0x000fc600010f0c0a */
[----:B------:R4:W-:Y:S04]  /*22c10*/  @!P3 ST.E.128 desc[UR60][R8.64], RZ ;  /* 0x000000ff0800b985 */ /* 0x0009e8000c101d3c */
[----:B------:R4:W-:Y:S02]  /*22c20*/  @!P4 ST.E.128 desc[UR60][R4.64], RZ ;  /* 0x000000ff0400c985 */ /* 0x0009e4000c101d3c */
.L_x_1850:
[----:B------:R-:W-:Y:S05]  /*22c30*/  BSYNC B1 ;  /* 0x0000000000017941 */ /* 0x000fea0003800000 */
.L_x_1849:
[----:B0-----:R0:W0:Y:S01]  /*22c40*/  SHFL.IDX PT, R0, R3, 0x2, 0x181f ;  /* 0x00581f0003007f89 */ /* 0x00102200000e0000 */
[----:B------:R-:W-:Y:S03]  /*22c50*/  BSSY B1, `(.L_x_1851) ;  /* 0x000000c000017945 */ /* 0x000fe60003800000 */
[----:B--2-4-:R2:W4:Y:S01]  /*22c60*/  SHFL.IDX PT, R4, R6, 0x2, 0x181f ;  /* 0x00581f0006047f89 */ /* 0x01452200000e0000 */
[----:B------:R-:W-:Y:S05]  /*22c70*/  @P0 BRA `(.L_x_1852) ;  /* 0x0000000000240947 */ /* 0x000fea0003800000 */
[----:B------:R-:W-:Y:S02]  /*22c80*/  ULDC UR4, c[0x0][0xac8] ;  /* 0x0002b20000047ab9 */ /* 0x000fe40000000800 */
[----:B------:R-:W-:Y:S02]  /*22c90*/  ISETP.GE.AND P2, PT, R204, UR4, PT ;  /* 0x00000004cc007c0c */ /* 0x000fe4000bf46270 */
[----:B------:R-:W-:-:S11]  /*22ca0*/  ISETP.GE.AND P3, PT, R205, UR4, PT ;  /* 0x00000004cd007c0c */ /* 0x000fd6000bf66270 */
[CC--:B----4-:R-:W-:Y:S02]  /*22cb0*/  @!P2 LEA R8, P0, R204.reuse, R4.reuse, 0x1 ;  /* 0x00000004cc08a211 */ /* 0x0d0fe400078008ff */
[C---:B------:R-:W-:Y:S02]  /*22cc0*/  @!P3 LEA R4, P1, R205.reuse, R4, 0x1 ;  /* 0x00000004cd04b211 */ /* 0x040fe400078208ff */
[-C--:B0-----:R-:W-:Y:S02]  /*22cd0*/  @!P2 LEA.HI.X R9, R204, R0.reuse, R12, 0x1, P0 ;  /* 0x00000000cc09a211 */ /* 0x081fe400000f0c0c */
[----:B------:R-:W-:-:S03]  /*22ce0*/  @!P3 LEA.HI.X R5, R205, R0, R10, 0x1, P1 ;  /* 0x00000000cd05b211 */ /* 0x000fc600008f0c0a */
[----:B------:R0:W-:Y:S04]  /*22cf0*/  @!P2 ST.E.128 desc[UR60][R8.64], RZ ;  /* 0x000000ff0800a985 */ /* 0x0001e8000c101d3c */
[----:B------:R0:W-:Y:S02]  /*22d00*/  @!P3 ST.E.128 desc[UR60][R4.64], RZ ;  /* 0x000000ff0400b985 */ /* 0x0001e4000c101d3c */
.L_x_1852:
[----:B------:R-:W-:Y:S05]  /*22d10*/  BSYNC B1 ;  /* 0x0000000000017941 */ /* 0x000fea0003800000 */
.L_x_1851:
[----:B0-----:R-:W-:Y:S01]  /*22d20*/  VIADD R0, R188, 0x60 ;  /* 0x00000060bc007836 */ /* 0x001fe20000000000 */
[----:B---3--:R-:W0:Y:S04]  /*22d30*/  SHFL.IDX PT, R3, R3, 0x3, 0x181f ;  /* 0x00781f0003037f89 */ /* 0x008e2800000e0000 */
[----:B------:R-:W-:Y:S01]  /*22d40*/  ISETP.GE.AND P0, PT, R0, R11, PT ;  /* 0x0000000b0000720c */ /* 0x000fe20003f06270 */
[----:B----4-:R3:W4:-:S12]  /*22d50*/  SHFL.IDX PT, R4, R6, 0x3, 0x181f ;  /* 0x00781f0006047f89 */ /* 0x01071800000e0000 */
[----:B---3--:R-:W-:Y:S05]  /*22d60*/  @P0 BRA `(.L_x_1841) ;  /* 0x0000000000240947 */ /* 0x008fea0003800000 */
[----:B------:R-:W-:Y:S02]  /*22d70*/  ULDC UR4, c[0x0][0xac8] ;  /* 0x0002b20000047ab9 */ /* 0x000fe40000000800 */
[----:B------:R-:W-:Y:S02]  /*22d80*/  ISETP.GE.AND P2, PT, R204, UR4, PT ;  /* 0x00000004cc007c0c */ /* 0x000fe4000bf46270 */
[----:B------:R-:W-:-:S11]  /*22d90*/  ISETP.GE.AND P3, PT, R205, UR4, PT ;  /* 0x00000004cd007c0c */ /* 0x000fd6000bf66270 */
[CC--:B--2-4-:R-:W-:Y:S02]  /*22da0*/  @!P2 LEA R6, P0, R204.reuse, R4.reuse, 0x1 ;  /* 0x00000004cc06a211 */ /* 0x0d4fe400078008ff */
[C---:B------:R-:W-:Y:S02]  /*22db0*/  @!P3 LEA R4, P1, R205.reuse, R4, 0x1 ;  /* 0x00000004cd04b211 */ /* 0x040fe400078208ff */
[-C--:B0-----:R-:W-:Y:S02]  /*22dc0*/  @!P2 LEA.HI.X R7, R204, R3.reuse, R12, 0x1, P0 ;  /* 0x00000003cc07a211 */ /* 0x081fe400000f0c0c */
[----:B------:R-:W-:-:S03]  /*22dd0*/  @!P3 LEA.HI.X R5, R205, R3, R10, 0x1, P1 ;  /* 0x00000003cd05b211 */ /* 0x000fc600008f0c0a */
[----:B------:R0:W-:Y:S04]  /*22de0*/  @!P2 ST.E.128 desc[UR60][R6.64], RZ ;  /* 0x000000ff0600a985 */ /* 0x0001e8000c101d3c */
[----:B------:R0:W-:Y:S02]  /*22df0*/  @!P3 ST.E.128 desc[UR60][R4.64], RZ ;  /* 0x000000ff0400b985 */ /* 0x0001e4000c101d3c */
.L_x_1841:
[----:B------:R-:W-:Y:S05]  /*22e00*/  BSYNC B0 ;  /* 0x0000000000007941 */ /* 0x000fea0003800000 */
.L_x_1831:
[----:B------:R-:W-:Y:S02]  /*22e10*/  ULDC UR4, c[0x0][0xc3c] ;  /* 0x00030f0000047ab9 */ /* 0x000fe40000000800 */
[----:B------:R-:W-:-:S13]  /*22e20*/  ISETP.GE.AND P0, PT, R31, UR4, PT ;  /* 0x000000041f007c0c */ /* 0x000fda000bf06270 */
[----:B------:R-:W-:Y:S05]  /*22e30*/  @!P0 BRA `(.L_x_1853) ;  /* 0xfffffde4009c8947 */ /* 0x000fea000383ffff */
[----:B------:R-:W-:Y:S05]  /*22e40*/  BRA `(.L_x_1546) ;  /* 0x0000008000207947 */ /* 0x000fea0003800000 */
.L_x_1544:
        /* <DEDUP_REMOVED lines=16> */
.L_x_1854:
        /* <DEDUP_REMOVED lines=43> */
.L_x_1858:
[----:B------:R-:W0:Y:S01]  /*23200*/  LDC R2, c[0x0][0xc3c] ;  /* 0x00030f00ff027b82 */ /* 0x000e220000000800 */
[----:B------:R-:W-:Y:S01]  /*23210*/  UIADD3 UR4, UR4, 0x1f, URZ ;  /* 0x0000001f04047890 */ /* 0x000fe2000fffe03f */
[----:B------:R-:W-:Y:S02]  /*23220*/  ULDC UR7, c[0x0][0xc3c] ;  /* 0x00030f0000077ab9 */ /* 0x000fe40000000800 */
[----:B------:R-:W-:-:S03]  /*23230*/  IMAD.U32 R27, RZ, RZ, UR7 ;  /* 0x00000007ff1b7e24 */ /* 0x000fc6000f8e00ff */
[----:B0-----:R-:W-:-:S13]  /*23240*/  ISETP.LE.AND P6, PT, R2, UR4, PT ;  /* 0x0000000402007c0c */ /* 0x001fda000bfc3270 */
[----:B------:R-:W-:Y:S05]  /*23250*/  @P6 BRA `(.L_x_1857) ;  /* 0x0000000800a86947 */ /* 0x000fea0003800000 */
[----:B------:R-:W-:Y:S02]  /*23260*/  VIADD R11, R6, UR4 ;  /* 0x00000004060b7c36 */ /* 0x000fe40008000000 */
[----:B------:R-:W-:Y:S02]  /*23270*/  IMAD.MOV.U32 R7, RZ, RZ, RZ ;  /* 0x000000ffff077224 */ /* 0x000fe400078e00ff */
[----:B------:R-:W-:Y:S01]  /*23280*/  IMAD.MOV.U32 R8, RZ, RZ, RZ ;  /* 0x000000ffff087224 */ /* 0x000fe200078e00ff */
[----:B------:R-:W-:-:S13]  /*23290*/  ISETP.GE.OR P6, PT, R11, R2, !P0 ;  /* 0x000000020b00720c */ /* 0x000fda00047c6670 */
[----:B------:R-:W0:Y:S08]  /*232a0*/  @!P6 LDC.64 R4, c[0x0][0xc80] ;  /* 0x00032000ff04eb82 */ /* 0x000e300000000a00 */
[----:B------:R-:W1:Y:S01]  /*232b0*/  @!P6 LDC.64 R2, c[0x0][0xc78] ;  /* 0x00031e00ff02eb82 */ /* 0x000e620000000a00 */
[----:B0-----:R-:W-:-:S05]  /*232c0*/  @!P6 IMAD.WIDE R4, R11, 0x4, R4 ;  /* 0x000000040b04e825 */ /* 0x001fca00078e0204 */
[----:B------:R-:W2:Y:S01]  /*232d0*/  @!P6 LDG.E R7, desc[UR60][R4.64] ;  /* 0x0000003c0407e981 */ /* 0x000ea2000c1e1900 */
[----:B-1----:R-:W-:-:S05]  /*232e0*/  @!P6 IMAD.WIDE R2, R11, 0x4, R2 ;  /* 0x000000040b02e825 */ /* 0x002fca00078e0202 */
        /* <DEDUP_REMOVED lines=22> */
.L_x_1856:
        /* <DEDUP_REMOVED lines=11> */
[----:B------:R-:W-:-:S05]  /*23500*/  VIADD R3, R27, 0xffffffff ;  /* 0xffffffff1b037836 */ /* 0x000fca0000000000 */
[----:B------:R0:W1:Y:S02]  /*23510*/  SHFL.IDX PT, R24, R2, R3, 0x1f ;  /* 0x00001f0302187589 */ /* 0x00006400000e0000 */
.L_x_1859:
[----:B-1----:R-:W-:Y:S02]  /*23520*/  IMAD R24, R24, UR5, R5 ;  /* 0x0000000518187c24 */ /* 0x002fe4000f8e0205 */
[----:B------:R-:W-:-:S03]  /*23530*/  VIADD R27, R27, UR4 ;  /* 0x000000041b1b7c36 */ /* 0x000fc60008000000 */
[----:B------:R-:W-:Y:S01]  /*23540*/  IADD3 R4, -R24, UR6, RZ ;  /* 0x0000000618047c10 */ /* 0x000fe2000fffe1ff */
[----:B------:R-:W-:Y:S06]  /*23550*/  @!P1 BRA `(.L_x_1860) ;  /* 0x0000000000e89947 */ /* 0x000fec0003800000 */
[-C--:B--2---:R-:W-:Y:S02]  /*23560*/  IABS R12, R7.reuse ;  /* 0x00000007000c7213 */ /* 0x084fe40000000000 */
[----:B------:R-:W-:Y:S02]  /*23570*/  IABS R5, R8 ;  /* 0x0000000800057213 */ /* 0x000fe40000000000 */
[----:B------:R-:W1:Y:S01]  /*23580*/  I2F.RP R9, R12 ;  /* 0x0000000c00097306 */ /* 0x000e620000209400 */
[----:B------:R-:W-:-:S07]  /*23590*/  IABS R13, R7 ;  /* 0x00000007000d7213 */ /* 0x000fce0000000000 */
[----:B------:R-:W2:Y:S08]  /*235a0*/  I2F.RP R10, R5 ;  /* 0x00000005000a7306 */ /* 0x000eb00000209400 */
[----:B-1----:R-:W0:Y:S08]  /*235b0*/  MUFU.RCP R9, R9 ;  /* 0x0000000900097308 */ /* 0x002e300000001000 */
[----:B--2---:R-:W-:Y:S01]  /*235c0*/  MUFU.RCP R10, R10 ;  /* 0x0000000a000a7308 */ /* 0x004fe20000001000 */
        /* <DEDUP_REMOVED lines=18> */
[----:B------:R-:W0:Y:S01]  /*236f0*/  F2I.FTZ.U32.TRUNC.NTZ R3, R11 ;  /* 0x0000000b00037305 */ /* 0x000e22000021f000 */
[----:B------:R-:W-:-:S05]  /*23700*/  IABS R12, R8 ;  /* 0x00000008000c7213 */ /* 0x000fca0000000000 */
[----:B------:R-:W-:-:S05]  /*23710*/  IMAD.MOV R12, RZ, RZ, -R12 ;  /* 0x000000ffff0c7224 */ /* 0x000fca00078e0a0c */
[----:B------:R-:W-:-:S04]  /*23720*/  @P0 VIADD R2, R2, 0x1 ;  /* 0x0000000102020836 */ /* 0x000fc80000000000 */
[----:B------:R-:W-:Y:S02]  /*23730*/  IMAD.MOV.U32 R13, RZ, RZ, R2 ;  /* 0x000000ffff0d7224 */ /* 0x000fe400078e0002 */
[----:B0-----:R-:W-:Y:S02]  /*23740*/  IMAD.MOV R2, RZ, RZ, -R3 ;  /* 0x000000ffff027224 */ /* 0x001fe400078e0a03 */
[----:B------:R-:W-:Y:S01]  /*23750*/  @!P2 IMAD.MOV R13, RZ, RZ, -R13 ;  /* 0x000000ffff0da224 */ /* 0x000fe200078e0a0d */
[----:B------:R-:W-:Y:S01]  /*23760*/  @!P1 LOP3.LUT R13, RZ, R7, RZ, 0x33, !PT ;  /* 0x00000007ff0d9212 */ /* 0x000fe200078e33ff */
[----:B------:R-:W-:Y:S02]  /*23770*/  IMAD R9, R2, R5, RZ ;  /* 0x0000000502097224 */ /* 0x000fe400078e02ff */
[----:B------:R-:W-:Y:S01]  /*23780*/  IMAD.MOV.U32 R2, RZ, RZ, RZ ;  /* 0x000000ffff027224 */ /* 0x000fe200078e00ff */
[----:B------:R-:W-:-:S03]  /*23790*/  IABS R10, R13 ;  /* 0x0000000d000a7213 */ /* 0x000fc60000000000 */
[----:B------:R-:W-:-:S04]  /*237a0*/  IMAD.HI.U32 R2, R3, R9, R2 ;  /* 0x0000000903027227 */ /* 0x000fc800078e0002 */
[----:B------:R-:W-:Y:S02]  /*237b0*/  IMAD.MOV.U32 R3, RZ, RZ, R10 ;  /* 0x000000ffff037224 */ /* 0x000fe400078e000a */
[----:B------:R-:W-:Y:S02]  /*237c0*/  IMAD.MOV.U32 R10, RZ, RZ, R12 ;  /* 0x000000ffff0a7224 */ /* 0x000fe400078e000c */
[----:B------:R-:W-:-:S04]  /*237d0*/  IMAD.HI.U32 R2, R2, R3, RZ ;  /* 0x0000000302027227 */ /* 0x000fc800078e00ff */
[----:B------:R-:W-:Y:S01]  /*237e0*/  IMAD R10, R2, R10, R3 ;  /* 0x0000000a020a7224 */ /* 0x000fe200078e0203 */
[----:B------:R-:W-:-:S04]  /*237f0*/  LOP3.LUT R3, R13, R8, RZ, 0x3c, !PT ;  /* 0x000000080d037212 */ /* 0x000fc800078e3cff */
[----:B------:R-:W-:Y:S02]  /*23800*/  ISETP.GT.U32.AND P1, PT, R5, R10, PT ;  /* 0x0000000a0500720c */ /* 0x000fe40003f24070 */
[----:B------:R-:W-:-:S11]  /*23810*/  ISETP.GE.AND P2, PT, R3, RZ, PT ;  /* 0x000000ff0300720c */ /* 0x000fd60003f46270 */
[----:B------:R-:W-:Y:S02]  /*23820*/  @!P1 IMAD.IADD R10, R10, 0x1, -R5 ;  /* 0x000000010a0a9824 */ /* 0x000fe400078e0a05 */
[----:B------:R-:W-:Y:S01]  /*23830*/  @!P1 VIADD R2, R2, 0x1 ;  /* 0x0000000102029836 */ /* 0x000fe20000000000 */
[----:B------:R-:W-:Y:S02]  /*23840*/  ISETP.NE.AND P1, PT, R8, RZ, PT ;  /* 0x000000ff0800720c */ /* 0x000fe40003f25270 */
[----:B------:R-:W-:Y:S01]  /*23850*/  ISETP.GE.U32.AND P0, PT, R10, R5, PT ;  /* 0x000000050a00720c */ /* 0x000fe20003f06070 */
[----:B------:R-:W-:-:S12]  /*23860*/  IMAD.MOV R5, RZ, RZ, -R13 ;  /* 0x000000ffff057224 */ /* 0x000fd800078e0a0d */
[----:B------:R-:W-:-:S04]  /*23870*/  @P0 VIADD R2, R2, 0x1 ;  /* 0x0000000102020836 */ /* 0x000fc80000000000 */
        /* <DEDUP_REMOVED lines=8> */
.L_x_1860:
[----:B0-----:R-:W0:Y:S02]  /*23900*/  LDC.64 R2, c[0x0][0xc90] ;  /* 0x00032400ff027b82 */ /* 0x001e240000000a00 */
        /* <DEDUP_REMOVED lines=32> */
[----:B------:R-:W-:Y:S02]  /*23b10*/  VIADDMNMX R8, R8, UR5, R13, PT ;  /* 0x0000000508087c46 */ /* 0x000fe4000b80010d */
[----:B------:R-:W-:-:S02]  /*23b20*/  IADD3 R9, R9, 0x1000000, R4 ;  /* 0x0100000009097810 */ /* 0x000fc40007ffe004 */
        /* <DEDUP_REMOVED lines=25> */
[----:B------:R-:W-:-:S07]  /*23cc0*/  IMAD R26, R2, R26, R9 ;  /* 0x0000001a021a7224 */ /* 0x000fce00078e0209 */
.L_x_1861:
[----:B------:R-:W-:-:S05]  /*23cd0*/  LOP3.LUT R2, RZ, R2, RZ, 0x33, !PT ;  /* 0x00000002ff027212 */ /* 0x000fca00078e33ff */
[----:B------:R-:W-:Y:S01]  /*23ce0*/  IMAD.IADD R25, R7, 0x1, R2 ;  /* 0x0000000107197824 */ /* 0x000fe200078e0202 */
[----:B------:R-:W-:Y:S06]  /*23cf0*/  BRA `(.L_x_1862) ;  /* 0x00000000000c7947 */ /* 0x000fec0003800000 */
.L_x_1857:
[----:B------:R-:W-:Y:S02]  /*23d00*/  IMAD.MOV.U32 R25, RZ, RZ, RZ ;  /* 0x000000ffff197224 */ /* 0x000fe400078e00ff */
[----:B------:R-:W-:Y:S02]  /*23d10*/  IMAD.U32 R24, RZ, RZ, UR6 ;  /* 0x00000006ff187e24 */ /* 0x000fe4000f8e00ff */
[----:B------:R-:W-:-:S07]  /*23d20*/  IMAD.MOV.U32 R26, RZ, RZ, RZ ;  /* 0x000000ffff1a7224 */ /* 0x000fce00078e00ff */
.L_x_1862:
[----:B------:R-:W-:-:S13]  /*23d30*/  ISETP.NE.AND P0, PT, R6, RZ, PT ;  /* 0x000000ff0600720c */ /* 0x000fda0003f05270 */
[----:B------:R-:W0:Y:S01]  /*23d40*/  @!P0 S2R R3, SR_CgaCtaId ;  /* 0x0000000000038919 */ /* 0x000e220000008800 */
[----:B------:R-:W-:-:S04]  /*23d50*/  @!P0 MOV R2, 0x400 ;  /* 0x0000040000028802 */ /* 0x000fc80000000f00 */
[----:B0-----:R-:W-:-:S05]  /*23d60*/  @!P0 LEA R2, R3, R2, 0x18 ;  /* 0x0000000203028211 */ /* 0x001fca00078ec0ff */
[----:B------:R0:W-:Y:S01]  /*23d70*/  @!P0 STS.128 [R2+0x2a8d0], R24 ;  /* 0x02a8d01802008388 */ /* 0x0001e20000000c00 */
[----:B------:R-:W-:Y:S06]  /*23d80*/  BAR.ARV 0x5, 0x180 ;  /* 0x0146000000007b1d */ /* 0x000fec0000002000 */
.L_x_1855:
        /* <DEDUP_REMOVED lines=12> */
[----:B------:R-:W-:Y:S01]  /*23e50*/  ULDC.64 UR36, c[0x0][0x198] ;  /* 0x0000660000247ab9 */ /* 0x000fe20000000a00 */
[----:B------:R-:W-:Y:S01]  /*23e60*/  IMAD.SHL.U32 R34, R4, 0x8, RZ ;  /* 0x0000000804227824 */ /* 0x000fe200078e00ff */
[----:B------:R-:W-:Y:S01]  /*23e70*/  ULDC UR38, c[0x0][0xc] ;  /* 0x0000030000267ab9 */ /* 0x000fe20000000800 */
[----:B------:R-:W-:Y:S02]  /*23e80*/  IMAD.MOV.U32 R22, RZ, RZ, RZ ;  /* 0x000000ffff167224 */ /* 0x000fe400078e00ff */
[----:B------:R-:W-:-:S02]  /*23e90*/  IMAD.MOV.U32 R28, RZ, RZ, RZ ;  /* 0x000000ffff1c7224 */ /* 0x000fc400078e00ff */
[----:B------:R-:W-:Y:S01]  /*23ea0*/  IMAD.MOV.U32 R30, RZ, RZ, 0x1 ;  /* 0x00000001ff1e7424 */ /* 0x000fe200078e00ff */
        /* <DEDUP_REMOVED lines=9> */
[----:B------:R-:W-:Y:S01]  /*23f40*/  SHF.R.U32.HI R3, RZ, 0x3, R4 ;  /* 0x00000003ff037819 */ /* 0x000fe20000011604 */
[----:B0-----:R-:W-:-:S03]  /*23f50*/  ULEA UR4, UR5, UR4, 0x18 ;  /* 0x0000000405047291 */ /* 0x001fc6000f8ec03f */
[----:B------:R-:W-:Y:S02]  /*23f60*/  LOP3.LUT R4, R3, 0x70, R0, 0xf8, !PT ;  /* 0x0000007003047812 */ /* 0x000fe400078ef800 */
[C---:B------:R-:W-:Y:S01]  /*23f70*/  LOP3.LUT R3, R2.reuse, 0x40, RZ, 0xfc, !PT ;  /* 0x0000004002037812 */ /* 0x040fe200078efcff */
[----:B------:R-:W-:Y:S01]  /*23f80*/  IMAD.U32 R17, RZ, RZ, UR4 ;  /* 0x00000004ff117e24 */ /* 0x000fe2000f8e00ff */
[----:B------:R-:W-:-:S03]  /*23f90*/  LOP3.LUT R0, R2, 0x80, RZ, 0xfc, !PT ;  /* 0x0000008002007812 */ /* 0x000fc600078efcff */
[----:B-1----:R-:W-:-:S07]  /*23fa0*/  IMAD R36, R34, 0x2, R17 ;  /* 0x0000000222247824 */ /* 0x002fce00078e0211 */
.L_x_1984:
[----:B------:R-:W-:Y:S05]  /*23fb0*/  YIELD ;  /* 0x0000000000007946 */ /* 0x000fea0003800000 */
[----:B------:R-:W-:Y:S01]  /*23fc0*/  ULDC.64 UR4, c[0x0][0xa28] ;  /* 0x00028a0000047ab9 */ /* 0x000fe20000000a00 */
[----:B------:R-:W-:Y:S01]  /*23fd0*/  IMAD.MOV.U32 R11, RZ, RZ, RZ ;  /* 0x000000ffff0b7224 */ /* 0x000fe200078e00ff */
[----:B------:R-:W-:Y:S01]  /*23fe0*/  ISETP.NE.U32.AND P0, PT, RZ, UR4, PT ;  /* 0x00000004ff007c0c */ /* 0x000fe2000bf05070 */
[----:B0-----:R-:W0:Y:S01]  /*23ff0*/  LDC.64 R4, c[0x0][0xa00] ;  /* 0x00028000ff047b82 */ /* 0x001e220000000a00 */
[----:B------:R-:W-:Y:S02]  /*24000*/  ULDC.64 UR6, c[0x0][0xa10] ;  /* 0x0002840000067ab9 */ /* 0x000fe40000000a00 */
[----:B------:R-:W-:Y:S01]  /*24010*/  ISETP.NE.AND.EX P0, PT, RZ, UR5, PT, P0 ;  /* 0x00000005ff007c0c */ /* 0x000fe2000bf05300 */
[----:B------:R-:W-:-:S12]  /*24020*/  ULDC.64 UR4, c[0x0][0xa18] ;  /* 0x0002860000047ab9 */ /* 0x000fd80000000a00 */
[----:B-1----:R-:W1:Y:S01]  /*24030*/  @P0 LDC.64 R2, c[0x0][0xa28] ;  /* 0x00028a00ff020b82 */ /* 0x002e620000000a00 */
[----:B------:R-:W-:Y:S01]  /*24040*/  ISETP.NE.U32.AND P1, PT, RZ, UR6, PT ;  /* 0x00000006ff007c0c */ /* 0x000fe2000bf25070 */
[----:B-1----:R-:W-:-:S05]  /*24050*/  @P0 IMAD.WIDE R2, R27, 0x4, R2 ;  /* 0x000000041b020825 */ /* 0x002fca00078e0202 */
[----:B------:R1:W2:Y:S01]  /*24060*/  @P0 LDG.E R11, desc[UR60][R2.64] ;  /* 0x0000003c020b0981 */ /* 0x0002a2000c1e1900 */
[----:B------:R-:W-:Y:S01]  /*24070*/  ISETP.NE.U32.AND P0, PT, RZ, UR4, PT ;  /* 0x00000004ff007c0c */ /* 0x000fe2000bf05070 */
[----:B------:R-:W-:Y:S01]  /*24080*/  IMAD.MOV.U32 R35, RZ, RZ, RZ ;  /* 0x000000ffff237224 */ /* 0x000fe200078e00ff */
[----:B------:R-:W-:Y:S01]  /*24090*/  ISETP.NE.AND.EX P1, PT, RZ, UR7, PT, P1 ;  /* 0x00000007ff007c0c */ /* 0x000fe2000bf25310 */
[----:B------:R-:W-:Y:S01]  /*240a0*/  IMAD.MOV.U32 R0, RZ, RZ, RZ ;  /* 0x000000ffff007224 */ /* 0x000fe200078e00ff */
[----:B------:R-:W-:Y:S01]  /*240b0*/  ISETP.NE.AND.EX P2, PT, RZ, UR5, PT, P0 ;  /* 0x00000005ff007c0c */ /* 0x000fe2000bf45300 */
[----:B------:R-:W-:Y:S01]  /*240c0*/  ULDC.64 UR4, c[0x0][0xa00] ;  /* 0x0002800000047ab9 */ /* 0x000fe20000000a00 */
[----:B0-----:R-:W-:Y:S01]  /*240d0*/  IMAD.WIDE R4, R27, 0x4, R4 ;  /* 0x000000041b047825 */ /* 0x001fe200078e0204 */
[----:B------:R-:W-:Y:S01]  /*240e0*/  ISETP.NE.U32.AND P0, PT, RZ, UR4, PT ;  /* 0x00000004ff007c0c */ /* 0x000fe2000bf05070 */
[----:B-1----:R-:W0:Y:S03]  /*240f0*/  LDC.64 R2, c[0x0][0xa10] ;  /* 0x00028400ff027b82 */ /* 0x002e260000000a00 */
[----:B------:R-:W-:-:S06]  /*24100*/  ISETP.NE.AND.EX P0, PT, RZ, UR5, PT, P0 ;  /* 0x00000005ff007c0c */ /* 0x000fcc000bf05300 */
[----:B------:R-:W1:Y:S07]  /*24110*/  @P2 LDC.64 R6, c[0x0][0xa18] ;  /* 0x00028600ff062b82 */ /* 0x000e6e0000000a00 */
[----:B------:R-:W5:Y:S01]  /*24120*/  @P0 LDG.E R35, desc[UR60][R4.64] ;  /* 0x0000003c04230981 */ /* 0x000f62000c1e1900 */
[----:B0-----:R-:W-:-:S05]  /*24130*/  IMAD.WIDE R2, R27, 0x4, R2 ;  /* 0x000000041b027825 */ /* 0x001fca00078e0202 */
[----:B------:R-:W5:Y:S01]  /*24140*/  @P1 LDG.E R0, desc[UR60][R2.64] ;  /* 0x0000003c02001981 */ /* 0x000f62000c1e1900 */
[----:B------:R-:W-:Y:S02]  /*24150*/  ULDC UR4, c[0x0][0x288] ;  /* 0x0000a20000047ab9 */ /* 0x000fe40000000800 */
[----:B------:R-:W-:Y:S01]  /*24160*/  IMAD.U32 R32, RZ, RZ, UR4 ;  /* 0x00000004ff207e24 */ /* 0x000fe2000f8e00ff */
[----:B------:R-:W-:Y:S02]  /*24170*/  ULDC.64 UR4, c[0x0][0x418] ;  /* 0x0001060000047ab9 */ /* 0x000fe40000000a00 */
[----:B------:R-:W-:-:S03]  /*24180*/  UISETP.NE.U32.AND UP0, UPT, UR4, URZ, UPT ;  /* 0x0000003f0400728c */ /* 0x000fc6000bf05070 */
[----:B------:R-:W-:Y:S01]  /*24190*/  ULDC UR4, c[0x0][0x424] ;  /* 0x0001090000047ab9 */ /* 0x000fe20000000800 */
[----:B------:R-:W-:Y:S01]  /*241a0*/  UISETP.NE.AND.EX UP0, UPT, UR5, URZ, UPT, UP0 ;  /* 0x0000003f0500728c */ /* 0x000fe2000bf05300 */
[----:B-1----:R-:W-:Y:S02]  /*241b0*/  @P2 IMAD.WIDE R6, R27, 0x4, R6 ;  /* 0x000000041b062825 */ /* 0x002fe400078e0206 */
[----:B------:R-:W-:Y:S01]  /*241c0*/  ULDC UR5, c[0x0][0x2f0] ;  /* 0x0000bc0000057ab9 */ /* 0x000fe20000000800 */
[----:B------:R-:W-:Y:S02]  /*241d0*/  USEL UR4, UR4, 0x1, UP0 ;  /* 0x0000000104047887 */ /* 0x000fe40008000000 */
[----:B------:R0:W5:Y:S02]  /*241e0*/  @P2 LDG.E R32, desc[UR60][R6.64] ;  /* 0x0000003c06202981 */ /* 0x000164000c1e1900 */
[----:B------:R-:W-:-:S03]  /*241f0*/  UIMAD UR4, UR4, UR5, URZ ;  /* 0x00000005040472a4 */ /* 0x000fc6000f8e023f */
[----:B------:R-:W-:-:S03]  /*24200*/  ULDC UR5, c[0x0][0x348] ;  /* 0x0000d20000057ab9 */ /* 0x000fc60000000800 */
[----:B------:R-:W-:Y:S02]  /*24210*/  IMAD.U32 R10, RZ, RZ, UR4 ;  /* 0x00000004ff0a7e24 */ /* 0x000fe4000f8e00ff */
[----:B0-----:R-:W-:Y:S01]  /*24220*/  IMAD.U32 R7, RZ, RZ, UR5 ;  /* 0x00000005ff077e24 */ /* 0x001fe2000f8e00ff */
[----:B--2---:R0:W-:Y:S01]  /*24230*/  STL [R1+0x4], R11 ;  /* 0x0000040b01007387 */ /* 0x0041e20000100800 */
[----:B---3--:R-:W-:Y:S05]  /*24240*/  @P2 BRA `(.L_x_1864) ;  /* 0x0000000000102947 */ /* 0x008fea0003800000 */
[----:B------:R-:W-:Y:S05]  /*24250*/  @!P0 BRA `(.L_x_1864) ;  /* 0x00000000000c8947 */ /* 0x000fea0003800000 */
[----:B------:R-:W2:Y:S04]  /*24260*/  LDG.E R9, desc[UR60][R4.64] ;  /* 0x0000003c04097981 */ /* 0x000ea8000c1e1900 */
[----:B-----5:R-:W2:Y:S02]  /*24270*/  LDG.E R32, desc[UR60][R4.64+0x4] ;  /* 0x0000043c04207981 */ /* 0x020ea4000c1e1900 */
[----:B--2---:R-:W-:-:S07]  /*24280*/  IMAD.IADD R32, R32, 0x1, -R9 ;  /* 0x0000000120207824 */ /* 0x004fce00078e0a09 */
.L_x_1864:
[----:B------:R-:W-:Y:S01]  /*24290*/  ULDC.64 UR4, c[0x0][0xa20] ;  /* 0x0002880000047ab9 */ /* 0x000fe20000000a00 */
[C---:B------:R-:W-:Y:S02]  /*242a0*/  LOP3.LUT R4, R26.reuse, 0xff000000, RZ, 0xc0, !PT ;  /* 0xff0000001a047812 */ /* 0x040fe400078ec0ff */
[----:B------:R-:W-:Y:S02]  /*242b0*/  ISETP.NE.U32.AND P0, PT, RZ, UR4, PT ;  /* 0x00000004ff007c0c */ /* 0x000fe4000bf05070 */
[----:B------:R-:W-:Y:S02]  /*242c0*/  SHF.R.U32.HI R5, RZ, 0x8, R4 ;  /* 0x00000008ff057819 */ /* 0x000fe40000011604 */
[----:B------:R-:W-:Y:S02]  /*242d0*/  ISETP.NE.AND.EX P0, PT, RZ, UR5, PT, P0 ;  /* 0x00000005ff007c0c */ /* 0x000fe4000bf05300 */
[C---:B------:R-:W-:Y:S02]  /*242e0*/  LOP3.LUT R6, R26.reuse, 0xff0000, RZ, 0xc0, !PT ;  /* 0x00ff00001a067812 */ /* 0x040fe400078ec0ff */
[----:B------:R-:W-:-:S02]  /*242f0*/  LOP3.LUT R26, R26, 0xffff, RZ, 0xc0, !PT ;  /* 0x0000ffff1a1a7812 */ /* 0x000fc400078ec0ff */
[----:B------:R-:W-:-:S07]  /*24300*/  LEA.HI R6, R6, R5, RZ, 0x10 ;  /* 0x0000000506067211 */ /* 0x000fce00078f80ff */
[----:B------:R-:W-:Y:S05]  /*24310*/  @!P0 BRA `(.L_x_1865) ;  /* 0x0000000000108947 */ /* 0x000fea0003800000 */
[----:B------:R-:W1:Y:S02]  /*24320*/  LDC.64 R4, c[0x0][0xa20] ;  /* 0x00028800ff047b82 */ /* 0x000e640000000a00 */
[----:B-1----:R-:W-:-:S05]  /*24330*/  IMAD.WIDE R4, R27, 0x4, R4 ;  /* 0x000000041b047825 */ /* 0x002fca00078e0204 */
[----:B------:R1:W5:Y:S01]  /*24340*/  LDG.E R10, desc[UR60][R4.64] ;  /* 0x0000003c040a7981 */ /* 0x000362000c1e1900 */
[----:B------:R-:W-:Y:S05]  /*24350*/  BRA `(.L_x_1866) ;  /* 0x0000000000247947 */ /* 0x000fea0003800000 */
.L_x_1865:
[----:B------:R-:W-:Y:S02]  /*24360*/  ULDC.64 UR4, c[0x0][0xa08] ;  /* 0x0002820000047ab9 */ /* 0x000fe40000000a00 */
[----:B------:R-:W-:-:S04]  /*24370*/  ISETP.NE.U32.AND P0, PT, RZ, UR4, PT ;  /* 0x00000004ff007c0c */ /* 0x000fc8000bf05070 */
[----:B------:R-:W-:-:S13]  /*24380*/  ISETP.NE.AND.EX P0, PT, RZ, UR5, PT, P0 ;  /* 0x00000005ff007c0c */ /* 0x000fda000bf05300 */
[----:B------:R-:W-:Y:S05]  /*24390*/  @!P0 BRA `(.L_x_1866) ;  /* 0x0000000000148947 */ /* 0x000fea0003800000 */
[----:B------:R-:W1:Y:S02]  /*243a0*/  LDC.64 R4, c[0x0][0xa08] ;  /* 0x00028200ff047b82 */ /* 0x000e640000000a00 */
[----:B-1----:R-:W-:-:S05]  /*243b0*/  IMAD.WIDE R4, R27, 0x4, R4 ;  /* 0x000000041b047825 */ /* 0x002fca00078e0204 */
[----:B------:R-:W2:Y:S04]  /*243c0*/  LDG.E R10, desc[UR60][R4.64] ;  /* 0x0000003c040a7981 */ /* 0x000ea8000c1e1900 */
[----:B------:R-:W2:Y:S02]  /*243d0*/  LDG.E R9, desc[UR60][R4.64+0x4] ;  /* 0x0000043c04097981 */ /* 0x000ea4000c1e1900 */
[----:B--2---:R-:W-:-:S07]  /*243e0*/  IMAD.IADD R10, R9, 0x1, -R10 ;  /* 0x00000001090a7824 */ /* 0x004fce00078e0a0a */
.L_x_1866:
[----:B-1----:R-:W2:Y:S01]  /*243f0*/  @P1 LDG.E R5, desc[UR60][R2.64] ;  /* 0x0000003c02051981 */ /* 0x002ea2000c1e1900 */
[----:B------:R-:W1:Y:S03]  /*24400*/  LDC R8, c[0x0][0x448] ;  /* 0x00011200ff087b82 */ /* 0x000e660000000800 */
[----:B------:R3:W2:Y:S01]  /*24410*/  @P1 LDG.E R4, desc[UR60][R2.64+0x4] ;  /* 0x0000043c02041981 */ /* 0x0006a2000c1e1900 */
[----:B------:R-:W-:Y:S02]  /*24420*/  IMAD.SHL.U32 R25, R25, 0x80, RZ ;  /* 0x0000008019197824 */ /* 0x000fe400078e00ff */
[----:B-----5:R-:W-:Y:S02]  /*24430*/  IMAD.IADD R10, R10, 0x1, -R11 ;  /* 0x000000010a0a7824 */ /* 0x020fe400078e0a0b */
[----:B---3--:R-:W3:Y:S01]  /*24440*/  LDC.64 R2, c[0x0][0x9e0] ;  /* 0x00027800ff027b82 */ /* 0x008ee20000000a00 */
[----:B-1----:R-:W-:-:S13]  /*24450*/  ISETP.NE.AND P2, PT, R8, 0x1, PT ;  /* 0x000000010800780c */ /* 0x002fda0003f45270 */
[----:B------:R-:W1:Y:S01]  /*24460*/  @P2 LDC R8, c[0x0][0x44c] ;  /* 0x00011300ff082b82 */ /* 0x000e620000000800 */
[----:B---3--:R-:W-:-:S07]  /*24470*/  ISETP.GE.AND P3, PT, R3, 0x1, PT ;  /* 0x000000010300780c */ /* 0x008fce0003f66270 */
[----:B------:R-:W3:Y:S01]  /*24480*/  @P2 LDC R9, c[0x0][0x450] ;  /* 0x00011400ff092b82 */ /* 0x000ee20000000800 */
[----:B--2---:R-:W-:Y:S02]  /*24490*/  @P1 IMAD.IADD R7, R4, 0x1, -R5 ;  /* 0x0000000104071824 */ /* 0x004fe400078e0a05 */
[----:B------:R-:W-:Y:S02]  /*244a0*/  VIADD R5, R25, 0x7f ;  /* 0x0000007f19057836 */ /* 0x000fe40000000000 */
[----:B------:R-:W-:Y:S02]  /*244b0*/  IMAD.IADD R37, R10, 0x1, R7 ;  /* 0x000000010a257824 */ /* 0x000fe400078e0207 */
[----:B-1----:R-:W-:-:S03]  /*244c0*/  @P2 IMAD.HI.U32 R4, R5, R8, RZ ;  /* 0x0000000805042227 */ /* 0x002fc600078e00ff */
[C---:B------:R-:W-:Y:S02]  /*244d0*/  IADD3 R18, R37.reuse, 0x1, -R32 ;  /* 0x0000000125127810 */ /* 0x040fe40007ffe820 */
[----:B---3--:R-:W-:Y:S01]  /*244e0*/  @P2 SHF.R.U32.HI R5, RZ, R9, R4 ;  /* 0x00000009ff052219 */ /* 0x008fe20000011604 */
[----:B------:R-:W-:-:S04]  /*244f0*/  VIADD R4, R37, 0x5f ;  /* 0x0000005f25047836 */ /* 0x000fc80000000000 */
[----:B------:R-:W-:-:S04]  /*24500*/  IMAD.HI R4, R4, 0x2aaaaaab, RZ ;  /* 0x2aaaaaab04047827 */ /* 0x000fc800078e02ff */
[----:B------:R-:W-:Y:S01]  /*24510*/  IMAD.IADD R8, R18, 0x1, R5 ;  /* 0x0000000112087824 */ /* 0x000fe200078e0205 */
[----:B------:R-:W-:-:S03]  /*24520*/  SHF.R.U32.HI R19, RZ, 0x1f, R4 ;  /* 0x0000001fff137819 */ /* 0x000fc60000011604 */
[----:B------:R-:W-:Y:S01]  /*24530*/  IMAD.IADD R2, R8, 0x1, R2 ;  /* 0x0000000108027824 */ /* 0x000fe200078e0202 */
[----:B------:R-:W-:Y:S01]  /*24540*/  LEA.HI.SX32 R19, R4, R19, 0x1c ;  /* 0x0000001304137211 */ /* 0x000fe200078fe2ff */
[----:B------:R-:W-:Y:S06]  /*24550*/  @!P3 BRA `(.L_x_1867) ;  /* 0x000000000048b947 */ /* 0x000fec0003800000 */
[C---:B------:R-:W-:Y:S01]  /*24560*/  ISETP.GT.AND P0, PT, R8.reuse, RZ, PT ;  /* 0x000000ff0800720c */ /* 0x040fe20003f04270 */
[----:B------:R-:W-:Y:S01]  /*24570*/  BSSY B0, `(.L_x_1868) ;  /* 0x000000e000007945 */ /* 0x000fe20003800000 */
[----:B------:R-:W-:-:S11]  /*24580*/  VIADD R9, R8, 0xffffffff ;  /* 0xffffffff08097836 */ /* 0x000fd60000000000 */
[----:B------:R-:W-:Y:S05]  /*24590*/  @P0 BRA `(.L_x_1869) ;  /* 0x00000000001c0947 */ /* 0x000fea0003800000 */
[----:B------:R-:W-:Y:S01]  /*245a0*/  ISETP.NE.AND P0, PT, R3, 0x1, PT ;  /* 0x000000010300780c */ /* 0x000fe20003f05270 */
[----:B------:R-:W-:-:S12]  /*245b0*/  IMAD.MOV R9, RZ, RZ, -R8 ;  /* 0x000000ffff097224 */ /* 0x000fd800078e0a08 */
[----:B------:R-:W1:Y:S02]  /*245c0*/  @P0 LDC.64 R4, c[0x0][0x9e8] ;  /* 0x00027a00ff040b82 */ /* 0x000e640000000a00 */
[----:B-1----:R-:W-:-:S05]  /*245d0*/  @P0 IMAD.HI.U32 R4, R9, R4, RZ ;  /* 0x0000000409040227 */ /* 0x002fca00078e00ff */
[----:B------:R-:W-:-:S04]  /*245e0*/  @P0 SHF.R.U32.HI R9, RZ, R5, R4 ;  /* 0x00000005ff090219 */ /* 0x000fc80000011604 */
[----:B------:R-:W-:Y:S01]  /*245f0*/  LOP3.LUT R9, RZ, R9, RZ, 0x33, !PT ;  /* 0x00000009ff097212 */ /* 0x000fe200078e33ff */
[----:B------:R-:W-:Y:S06]  /*24600*/  BRA `(.L_x_1870) ;  /* 0x0000000000107947 */ /* 0x000fec0003800000 */
.L_x_1869:
[----:B------:R-:W-:-:S13]  /*24610*/  ISETP.NE.AND P0, PT, R3, 0x1, PT ;  /* 0x000000010300780c */ /* 0x000fda0003f05270 */
[----:B------:R-:W1:Y:S02]  /*24620*/  @P0 LDC.64 R4, c[0x0][0x9e8] ;  /* 0x00027a00ff040b82 */ /* 0x000e640000000a00 */
[----:B-1----:R-:W-:-:S05]  /*24630*/  @P0 IMAD.HI.U32 R4, R9, R4, RZ ;  /* 0x0000000409040227 */ /* 0x002fca00078e00ff */
[----:B------:R-:W-:-:S07]  /*24640*/  @P0 SHF.R.U32.HI R9, RZ, R5, R4 ;  /* 0x00000005ff090219 */ /* 0x000fce0000011604 */
.L_x_1870:
[----:B------:R-:W-:Y:S05]  /*24650*/  BSYNC B0 ;  /* 0x0000000000007941 */ /* 0x000fea0003800000 */
.L_x_1868:
[----:B------:R-:W-:-:S05]  /*24660*/  IMAD R9, R9, R3, R3 ;  /* 0x0000000309097224 */ /* 0x000fca00078e0203 */
[----:B------:R-:W-:-:S07]  /*24670*/  VIMNMX R2, R2, R9, PT ;  /* 0x0000000902027248 */ /* 0x000fce0003fe0100 */
.L_x_1867:
[----:B------:R-:W1:Y:S01]  /*24680*/  @P2 LDC R8, c[0x0][0x44c] ;  /* 0x00011300ff082b82 */ /* 0x000e620000000800 */
[----:B------:R-:W-:Y:S01]  /*24690*/  VIADD R2, R2, 0x5f ;  /* 0x0000005f02027836 */ /* 0x000fe20000000000 */
[----:B------:R-:W-:Y:S01]  /*246a0*/  ULDC UR4, c[0x0][0x9dc] ;  /* 0x0002770000047ab9 */ /* 0x000fe20000000800 */
[----:B------:R-:W-:Y:S02]  /*246b0*/  IMAD.MOV.U32 R5, RZ, RZ, R25 ;  /* 0x000000ffff057224 */ /* 0x000fe400078e0019 */
[----:B------:R-:W-:-:S03]  /*246c0*/  IMAD.HI R2, R2, 0x2aaaaaab, RZ ;  /* 0x2aaaaaab02027827 */ /* 0x000fc600078e02ff */
[----:B------:R-:W2:Y:S01]  /*246d0*/  @P2 LDC R4, c[0x0][0x450] ;  /* 0x00011400ff042b82 */ /* 0x000ea20000000800 */
[----:B-1----:R-:W-:-:S04]  /*246e0*/  @P2 IMAD.HI.U32 R9, R25, R8, RZ ;  /* 0x0000000819092227 */ /* 0x002fc800078e00ff */
[----:B------:R-:W-:Y:S01]  /*246f0*/  IMAD.IADD R8, R37, 0x1, -R32 ;  /* 0x0000000125087824 */ /* 0x000fe200078e0a20 */
[----:B--2---:R-:W-:Y:S02]  /*24700*/  @P2 SHF.R.U32.HI R5, RZ, R4, R9 ;  /* 0x00000004ff052219 */ /* 0x004fe40000011609 */
[----:B------:R-:W-:-:S04]  /*24710*/  SHF.R.U32.HI R9, RZ, 0x1f, R2 ;  /* 0x0000001fff097819 */ /* 0x000fc80000011602 */
[----:B------:R-:W-:Y:S01]  /*24720*/  LEA.HI.SX32 R2, R2, R9, 0x1c ;  /* 0x0000000902027211 */ /* 0x000fe200078fe2ff */
[----:B------:R-:W-:-:S03]  /*24730*/  IMAD.IADD R9, R8, 0x1, R5 ;  /* 0x0000000108097824 */ /* 0x000fc600078e0205 */
[----:B0-----:R-:W-:Y:S01]  /*24740*/  VIMNMX R11, R19, R2, PT ;  /* 0x00000002130b7248 */ /* 0x001fe20003fe0100 */
        /* <DEDUP_REMOVED lines=12> */
.L_x_1873:
[----:B------:R-:W-:-:S13]  /*24810*/  ISETP.NE.AND P0, PT, R3, 0x1, PT ;  /* 0x000000010300780c */ /* 0x000fda0003f05270 */
[----:B------:R-:W0:Y:S02]  /*24820*/  @P0 LDC.64 R4, c[0x0][0x9e8] ;  /* 0x00027a00ff040b82 */ /* 0x000e240000000a00 */
[----:B0-----:R-:W-:-:S05]  /*24830*/  @P0 IMAD.HI.U32 R4, R9, R4, RZ ;  /* 0x0000000409040227 */ /* 0x001fca00078e00ff */
[----:B------:R-:W-:-:S07]  /*24840*/  @P0 SHF.R.U32.HI R9, RZ, R5, R4 ;  /* 0x00000005ff090219 */ /* 0x000fce0000011604 */
.L_x_1874:
[----:B------:R-:W-:Y:S05]  /*24850*/  BSYNC B0 ;  /* 0x0000000000007941 */ /* 0x000fea0003800000 */
.L_x_1872:
[----:B------:R-:W-:-:S05]  /*24860*/  IMAD R3, R9, R3, RZ ;  /* 0x0000000309037224 */ /* 0x000fca00078e02ff */
[----:B------:R-:W-:-:S07]  /*24870*/  VIMNMX R2, R2, R3, !PT ;  /* 0x0000000302027248 */ /* 0x000fce0007fe0100 */
.L_x_1871:
[----:B------:R-:W-:Y:S01]  /*24880*/  IMAD.HI R2, R2, 0x2aaaaaab, RZ ;  /* 0x2aaaaaab02027827 */ /* 0x000fe200078e02ff */
[----:B------:R-:W-:Y:S01]  /*24890*/  BSSY B0, `(.L_x_1875) ;  /* 0x0000026000007945 */ /* 0x000fe20003800000 */
[----:B------:R-:W-:Y:S02]  /*248a0*/  LOP3.LUT R9, R6, 0xff, RZ, 0xc0, !PT ;  /* 0x000000ff06097812 */ /* 0x000fe400078ec0ff */
[----:B------:R-:W-:Y:S01]  /*248b0*/  SHF.R.U32.HI R6, RZ, 0x10, R6 ;  /* 0x00000010ff067819 */ /* 0x000fe20000011606 */
        /* <DEDUP_REMOVED lines=9> */
[----:B------:R-:W-:Y:S02]  /*24950*/  IABS R13, R5 ;  /* 0x00000005000d7213 */ /* 0x000fe40000000000 */
[----:B------:R-:W-:Y:S02]  /*24960*/  IADD3 R12, R5, -0x1, R11 ;  /* 0xffffffff050c7810 */ /* 0x000fe40007ffe00b */
[----:B------:R-:W0:Y:S03]  /*24970*/  I2F.RP R2, R13 ;  /* 0x0000000d00027306 */ /* 0x000e260000209400 */
[----:B------:R-:W-:-:S05]  /*24980*/  IMAD.IADD R12, R12, 0x1, -R4 ;  /* 0x000000010c0c7824 */ /* 0x000fca00078e0a04 */
[----:B0-----:R-:W0:Y:S02]  /*24990*/  MUFU.RCP R2, R2 ;  /* 0x0000000200027308 */ /* 0x001e240000001000 */
[----:B0-----:R-:W-:-:S06]  /*249a0*/  VIADD R2, R2, 0xffffffe ;  /* 0x0ffffffe02027836 */ /* 0x001fcc0000000000 */
[----:B------:R0:W1:Y:S02]  /*249b0*/  F2I.FTZ.U32.TRUNC.NTZ R3, R2 ;  /* 0x0000000200037305 */ /* 0x000064000021f000 */
[----:B0-----:R-:W-:-:S04]  /*249c0*/  LOP3.LUT R2, R12, R5, RZ, 0x3c, !PT ;  /* 0x000000050c027212 */ /* 0x001fc800078e3cff */
[----:B------:R-:W-:Y:S01]  /*249d0*/  ISETP.GE.AND P3, PT, R2, RZ, PT ;  /* 0x000000ff0200720c */ /* 0x000fe20003f66270 */
[----:B-1----:R-:W-:-:S04]  /*249e0*/  IMAD.MOV R2, RZ, RZ, -R3 ;  /* 0x000000ffff027224 */ /* 0x002fc800078e0a03 */
[----:B------:R-:W-:Y:S02]  /*249f0*/  IMAD R14, R2, R13, RZ ;  /* 0x0000000d020e7224 */ /* 0x000fe400078e02ff */
[----:B------:R-:W-:-:S04]  /*24a00*/  IMAD.MOV.U32 R2, RZ, RZ, RZ ;  /* 0x000000ffff027224 */ /* 0x000fc800078e00ff */
        /* <DEDUP_REMOVED lines=13> */
[----:B------:R-:W-:-:S07]  /*24ae0*/  @!P2 LOP3.LUT R14, RZ, R5, RZ, 0x33, !PT ;  /* 0x00000005ff0ea212 */ /* 0x000fce00078e33ff */
.L_x_1876:
[----:B------:R-:W-:Y:S05]  /*24af0*/  BSYNC B0 ;  /* 0x0000000000007941 */ /* 0x000fea0003800000 */
.L_x_1875:
[-C--:B------:R-:W-:Y:S01]  /*24b00*/  IMAD R3, R9, R14.reuse, R4 ;  /* 0x0000000e09037224 */ /* 0x080fe200078e0204 */
        /* <DEDUP_REMOVED lines=24> */
.L_x_2052:
[----:B-1----:R-:W-:Y:S02]  /*24c90*/  ISETP.NE.AND P0, PT, R14, RZ, PT ;  /* 0x000000ff0e00720c */ /* 0x002fe40003f05270 */
[----:B------:R-:W-:-:S11]  /*24ca0*/  PLOP3.LUT P6, PT, PT, PT, PT, 0x8, 0x0 ;  /* 0x000000000000781c */ /* 0x000fd60003fce170 */
[----:B------:R-:W-:Y:S05]  /*24cb0*/  @P0 BRA `(.L_x_1880) ;  /* 0x00000000000c0947 */ /* 0x000fea0003800000 */
[----:B------:R-:W-:-:S03]  /*24cc0*/  UMOV UR4, 0xffffffff ;  /* 0xffffffff00047882 */ /* 0x000fc60000000000 */
[----:B------:R-:W-:Y:S05]  /*24cd0*/  BRA.DIV UR4, `(.L_x_1881) ;  /* 0x0000007604647947 */ /* 0x000fea000b800000 */
[----:B------:R-:W-:-:S13]  /*24ce0*/  ELECT P6, URZ, PT ;  /* 0x00000000003f782f */ /* 0x000fda00038c0000 */
.L_x_1880:
        /* <DEDUP_REMOVED lines=9> */
.L_x_2055:
[----:B------:R-:W-:Y:S05]  /*24d80*/  BSYNC B1 ;  /* 0x0000000000017941 */ /* 0x000fea0003800000 */
.L_x_1882:
        /* <DEDUP_REMOVED lines=10> */
.L_x_2056:
[----:B------:R-:W-:Y:S05]  /*24e30*/  BSYNC B2 ;  /* 0x0000000000027941 */ /* 0x000fea0003800000 */
.L_x_1886:
[----:B------:R-:W-:Y:S04]  /*24e40*/  BSSY B2, `(.L_x_1888) ;  /* 0x0000009000027945 */ /* 0x000fe80003800000 */
[----:B------:R-:W-:Y:S05]  /*24e50*/  @P1 BRA `(.L_x_1889) ;  /* 0x00000000001c1947 */ /* 0x000fea0003800000 */
[----:B------:R-:W2:Y:S01]  /*24e60*/  S2R R7, SR_TID.X ;  /* 0x0000000000077919 */ /* 0x000ea20000002100 */
[----:B------:R-:W-:-:S04]  /*24e70*/  IMAD.MOV.U32 R3, RZ, RZ, 0x9000 ;  /* 0x00009000ff037424 */ /* 0x000fc800078e00ff */
[----:B------:R3:W-:Y:S01]  /*24e80*/  SYNCS.ARRIVE.TRANS64 RZ, [R12+URZ+0x2a890], R3 ;  /* 0x02a890030cff79a7 */ /* 0x0007e2000800003f */
[----:B--2---:R-:W-:-:S04]  /*24e90*/  LOP3.LUT R7, R7, 0x1f, RZ, 0xc0, !PT ;  /* 0x0000001f07077812 */ /* 0x004fc800078ec0ff */
[----:B------:R-:W-:-:S13]  /*24ea0*/  ISETP.NE.AND P0, PT, R7, RZ, PT ;  /* 0x000000ff0700720c */ /* 0x000fda0003f05270 */
[----:B---3--:R-:W-:Y:S05]  /*24eb0*/  @!P0 BRA `(.L_x_1889) ;  /* 0x0000000000048947 */ /* 0x008fea0003800000 */
[----:B------:R-:W-:Y:S01]  /*24ec0*/  BPT.TRAP 0x1 ;  /* 0x000000040000795c */ /* 0x000fe20000300000 */
.L_x_1889:
[----:B------:R-:W-:Y:S05]  /*24ed0*/  BSYNC B2 ;  /* 0x0000000000027941 */ /* 0x000fea0003800000 */
.L_x_1888:
        /* <DEDUP_REMOVED lines=10> */
[----:B------:R-:W-:Y:S01]  /*24f80*/  VIADD R13, R10, 0x18400 ;  /* 0x000184000a0d7836 */ /* 0x000fe20000000000 */
[----:B------:R-:W-:-:S09]  /*24f90*/  UMOV UR7, 0x12f00000 ;  /* 0x12f0000000077882 */ /* 0x000fd20000000000 */
.L_x_1890:
        /* <DEDUP_REMOVED lines=12> */
[----:B------:R-:W-:Y:S01]  /*25060*/  VIADD R13, R10, 0x1b400 ;  /* 0x0001b4000a0d7836 */ /* 0x000fe20000000000 */
[----:B------:R-:W-:Y:S01]  /*25070*/  UMOV UR6, 0x0 ;  /* 0x0000000000067882 */ /* 0x000fe20000000000 */
[----:B------:R-:W-:Y:S01]  /*25080*/  UMOV UR7, 0x12f00000 ;  /* 0x12f0000000077882 */ /* 0x000fe20000000000 */
[----:B------:R-:W-:-:S15]  /*25090*/  R2UR UR10, R21 ;  /* 0x00000000150a72ca */ /* 0x000fde00000e0000 */
.L_x_1891:
        /* <DEDUP_REMOVED lines=15> */
.L_x_1892:
        /* <DEDUP_REMOVED lines=13> */
.L_x_2057:
[----:B------:R-:W-:Y:S05]  /*25260*/  BSYNC B2 ;  /* 0x0000000000027941 */ /* 0x000fea0003800000 */
.L_x_1893:
        /* <DEDUP_REMOVED lines=11> */
.L_x_1896:
[----:B------:R-:W-:Y:S05]  /*25320*/  BSYNC B2 ;  /* 0x0000000000027941 */ /* 0x000fea0003800000 */
.L_x_1895:
        /* <DEDUP_REMOVED lines=9> */
.L_x_1897:
        /* <DEDUP_REMOVED lines=15> */
.L_x_1898:
        /* <DEDUP_REMOVED lines=10> */
.L_x_1885:
[----:B------:R-:W-:Y:S05]  /*25550*/  BSYNC B1 ;  /* 0x0000000000017941 */ /* 0x000fea0003800000 */
.L_x_1884:
        /* <DEDUP_REMOVED lines=9> */
.L_x_1914:
[----:B------:R-:W-:Y:S05]  /*255f0*/  YIELD ;  /* 0x0000000000007946 */ /* 0x000fea0003800000 */
[----:B------:R-:W-:Y:S04]  /*25600*/  BSSY B1, `(.L_x_1899) ;  /* 0x000007b000017945 */ /* 0x000fe80003800000 */
[----:B------:R-:W-:Y:S05]  /*25610*/  @!P6 BRA `(.L_x_1900) ;  /* 0x0000000400e4e947 */ /* 0x000fea0003800000 */
[----:B0-----:R-:W-:Y:S01]  /*25620*/  IMAD R10, R22, 0x8, R17 ;  /* 0x00000008160a7824 */ /* 0x001fe200078e0211 */
[----:B------:R-:W-:Y:S01]  /*25630*/  SHF.L.U32 R2, R31, 0x1f, RZ ;  /* 0x0000001f1f027819 */ /* 0x000fe200000006ff */
[----:B------:R-:W0:Y:S01]  /*25640*/  S2R R3, SR_TID.X ;  /* 0x0000000000037919 */ /* 0x000e220000002100 */
[----:B------:R-:W-:Y:S02]  /*25650*/  BSSY B2, `(.L_x_1901) ;  /* 0x0000005000027945 */ /* 0x000fe40003800000 */
[----:B------:R-:W1:Y:S01]  /*25660*/  SYNCS.PHASECHK.TRANS64.TRYWAIT P1, [R10+URZ+0x2a8a0], R2 ;  /* 0x02a8a0020a0075a7 */ /* 0x000e62000802017f */
[----:B0-----:R-:W-:-:S04]  /*25670*/  LOP3.LUT R3, R3, 0x7f, RZ, 0xc0, !PT ;  /* 0x0000007f03037812 */ /* 0x001fc800078ec0ff */
[----:B------:R-:W-:Y:S01]  /*25680*/  ISETP.NE.AND P2, PT, R3, RZ, PT ;  /* 0x000000ff0300720c */ /* 0x000fe20003f45270 */
[----:B-1----:R-:W-:-:S12]  /*25690*/  @!P1 BRA `(.L_x_1902) ;  /* 0x0000006c00509947 */ /* 0x002fd80003800000 */
.L_x_2058:
[----:B------:R-:W-:Y:S05]  /*256a0*/  BSYNC B2 ;  /* 0x0000000000027941 */ /* 0x000fea0003800000 */
.L_x_1901:
[----:B------:R-:W-:Y:S04]  /*256b0*/  BSSY B2, `(.L_x_1903) ;  /* 0x0000009000027945 */ /* 0x000fe80003800000 */
[----:B------:R-:W-:Y:S05]  /*256c0*/  @P2 BRA `(.L_x_1904) ;  /* 0x00000000001c2947 */ /* 0x000fea0003800000 */
[----:B------:R-:W1:Y:S01]  /*256d0*/  S2R R7, SR_TID.X ;  /* 0x0000000000077919 */ /* 0x000e620000002100 */
[----:B------:R-:W-:-:S04]  /*256e0*/  IMAD.MOV.U32 R3, RZ, RZ, 0x9000 ;  /* 0x00009000ff037424 */ /* 0x000fc800078e00ff */
[----:B------:R2:W-:Y:S01]  /*256f0*/  SYNCS.ARRIVE.TRANS64 RZ, [R10+URZ+0x2a890], R3 ;  /* 0x02a890030aff79a7 */ /* 0x0005e2000800003f */
[----:B-1----:R-:W-:-:S04]  /*25700*/  LOP3.LUT R7, R7, 0x1f, RZ, 0xc0, !PT ;  /* 0x0000001f07077812 */ /* 0x002fc800078ec0ff */
[----:B------:R-:W-:-:S13]  /*25710*/  ISETP.NE.AND P1, PT, R7, RZ, PT ;  /* 0x000000ff0700720c */ /* 0x000fda0003f25270 */
[----:B--2---:R-:W-:Y:S05]  /*25720*/  @!P1 BRA `(.L_x_1904) ;  /* 0x0000000000049947 */ /* 0x004fea0003800000 */
[----:B------:R-:W-:Y:S01]  /*25730*/  BPT.TRAP 0x1 ;  /* 0x000000040000795c */ /* 0x000fe20000300000 */
.L_x_1904:
[----:B------:R-:W-:Y:S05]  /*25740*/  BSYNC B2 ;  /* 0x0000000000027941 */ /* 0x000fea0003800000 */
.L_x_1903:
        /* <DEDUP_REMOVED lines=8> */
[----:B------:R-:W-:Y:S01]  /*257d0*/  VIADD R12, R3, 0x18400 ;  /* 0x00018400030c7836 */ /* 0x000fe20000000000 */
[----:B------:R-:W-:Y:S01]  /*257e0*/  UMOV UR6, 0x0 ;  /* 0x0000000000067882 */ /* 0x000fe20000000000 */
[----:B------:R-:W-:-:S10]  /*257f0*/  UMOV UR7, 0x12f00000 ;  /* 0x12f0000000077882 */ /* 0x000fd40000000000 */
.L_x_1905:
        /* <DEDUP_REMOVED lines=10> */
[----:B------:R-:W-:Y:S01]  /*258a0*/  IMAD.MOV.U32 R12, RZ, RZ, 0x40 ;  /* 0x00000040ff0c7424 */ /* 0x000fe200078e00ff */
[----:B------:R-:W-:Y:S01]  /*258b0*/  PLOP3.LUT P1, PT, PT, PT, PT, 0x80, 0x0 ;  /* 0x000000000000781c */ /* 0x000fe20003f2f070 */
[----:B------:R-:W-:Y:S01]  /*258c0*/  VIADD R14, R3, 0x1b400 ;  /* 0x0001b400030e7836 */ /* 0x000fe20000000000 */
[----:B------:R-:W-:Y:S01]  /*258d0*/  UMOV UR6, 0x0 ;  /* 0x0000000000067882 */ /* 0x000fe20000000000 */
[----:B------:R-:W-:Y:S01]  /*258e0*/  UMOV UR7, 0x12f00000 ;  /* 0x12f0000000077882 */ /* 0x000fe20000000000 */
[----:B------:R-:W-:-:S15]  /*258f0*/  R2UR UR10, R12 ;  /* 0x000000000c0a72ca */ /* 0x000fde00000e0000 */
.L_x_1906:
        /* <DEDUP_REMOVED lines=10> */
[----:B------:R-:W-:Y:S01]  /*259a0*/  PLOP3.LUT P1, PT, PT, PT, PT, 0x80, 0x0 ;  /* 0x000000000000781c */ /* 0x000fe20003f2f070 */
[----:B------:R-:W-:Y:S01]  /*259b0*/  VIADD R3, R3, 0x1e400 ;  /* 0x0001e40003037836 */ /* 0x000fe20000000000 */
[----:B------:R-:W-:Y:S01]  /*259c0*/  UMOV UR6, 0x0 ;  /* 0x0000000000067882 */ /* 0x000fe20000000000 */
[----:B------:R-:W-:Y:S01]  /*259d0*/  UMOV UR7, 0x12f00000 ;  /* 0x12f0000000077882 */ /* 0x000fe20000000000 */
[----:B------:R-:W-:-:S09]  /*259e0*/  UMOV UR10, 0x80 ;  /* 0x00000080000a7882 */ /* 0x000fd20000000000 */
.L_x_1907:
        /* <DEDUP_REMOVED lines=10> */
[----:B------:R-:W1:Y:S01]  /*25a90*/  SYNCS.PHASECHK.TRANS64.TRYWAIT P1, [R10+URZ+0x2a8c0], R2 ;  /* 0x02a8c0020a0075a7 */ /* 0x000e62000802017f */
[----:B------:R-:W-:Y:S04]  /*25aa0*/  BSSY B2, `(.L_x_1908) ;  /* 0x0000002000027945 */ /* 0x000fe80003800000 */
[----:B-1----:R-:W-:Y:S05]  /*25ab0*/  @!P1 BRA `(.L_x_1909) ;  /* 0x00000068005c9947 */ /* 0x002fea0003800000 */
.L_x_2059:
[----:B------:R-:W-:Y:S05]  /*25ac0*/  BSYNC B2 ;  /* 0x0000000000027941 */ /* 0x000fea0003800000 */
.L_x_1908:
[----:B------:R-:W-:Y:S01]  /*25ad0*/  BSSY B2, `(.L_x_1910) ;  /* 0x000000b000027945 */ /* 0x000fe20003800000 */
[----:B01----:R-:W-:Y:S02]  /*25ae0*/  IMAD.MOV.U32 R2, RZ, RZ, 0x0 ;  /* 0x00000000ff027424 */ /* 0x003fe400078e00ff */
[----:B------:R-:W-:Y:S01]  /*25af0*/  IMAD.MOV.U32 R3, RZ, RZ, 0x12f00000 ;  /* 0x12f00000ff037424 */ /* 0x000fe200078e00ff */
[----:B------:R-:W-:Y:S06]  /*25b00*/  @P2 BRA `(.L_x_1911) ;  /* 0x00000000001c2947 */ /* 0x000fec0003800000 */
[----:B------:R-:W0:Y:S01]  /*25b10*/  S2R R14, SR_TID.X ;  /* 0x00000000000e7919 */ /* 0x000e220000002100 */
[----:B------:R-:W-:-:S04]  /*25b20*/  IMAD.MOV.U32 R13, RZ, RZ, 0x6000 ;  /* 0x00006000ff0d7424 */ /* 0x000fc800078e00ff */
[----:B------:R1:W-:Y:S01]  /*25b30*/  SYNCS.ARRIVE.TRANS64 RZ, [R10+URZ+0x2a8b0], R13 ;  /* 0x02a8b00d0aff79a7 */ /* 0x0003e2000800003f */
[----:B0-----:R-:W-:-:S04]  /*25b40*/  LOP3.LUT R14, R14, 0x1f, RZ, 0xc0, !PT ;  /* 0x0000001f0e0e7812 */ /* 0x001fc800078ec0ff */
[----:B------:R-:W-:-:S13]  /*25b50*/  ISETP.NE.AND P1, PT, R14, RZ, PT ;  /* 0x000000ff0e00720c */ /* 0x000fda0003f25270 */
[----:B-1----:R-:W-:Y:S05]  /*25b60*/  @!P1 BRA `(.L_x_1911) ;  /* 0x0000000000049947 */ /* 0x002fea0003800000 */
[----:B------:R-:W-:Y:S01]  /*25b70*/  BPT.TRAP 0x1 ;  /* 0x000000040000795c */ /* 0x000fe20000300000 */
.L_x_1911:
[----:B------:R-:W-:Y:S05]  /*25b80*/  BSYNC B2 ;  /* 0x0000000000027941 */ /* 0x000fea0003800000 */
.L_x_1910:
[----:B------:R-:W-:Y:S01]  /*25b90*/  R2UR UR10, R15 ;  /* 0x000000000f0a72ca */ /* 0x000fe200000e0000 */
[----:B------:R-:W-:Y:S01]  /*25ba0*/  IMAD R13, R22, 0x6000, R17 ;  /* 0x00006000160d7824 */ /* 0x000fe200078e0211 */
[----:B------:R-:W-:Y:S01]  /*25bb0*/  R2UR UR6, R2 ;  /* 0x00000000020672ca */ /* 0x000fe200000e0000 */
[----:B------:R-:W-:Y:S01]  /*25bc0*/  UIADD3 UR4, UP0, UR36, 0x670, URZ ;  /* 0x0000067024047890 */ /* 0x000fe2000ff1e03f */
[----:B------:R-:W-:Y:S01]  /*25bd0*/  R2UR UR7, R3 ;  /* 0x00000000030772ca */ /* 0x000fe200000e0000 */
[----:B------:R-:W-:Y:S01]  /*25be0*/  VIADD R10, R10, 0x2a8b0 ;  /* 0x0002a8b00a0a7836 */ /* 0x000fe20000000000 */
[----:B------:R-:W-:Y:S01]  /*25bf0*/  PLOP3.LUT P1, PT, PT, PT, PT, 0x80, 0x0 ;  /* 0x000000000000781c */ /* 0x000fe20003f2f070 */
[----:B------:R-:W-:Y:S01]  /*25c00*/  VIADD R14, R13, 0x400 ;  /* 0x000004000d0e7836 */ /* 0x000fe20000000000 */
[----:B------:R-:W-:-:S12]  /*25c10*/  UIADD3.X UR5, URZ, UR37, URZ, UP0, !UPT ;  /* 0x000000253f057290 */ /* 0x000fd800087fe43f */
.L_x_1912:
        /* <DEDUP_REMOVED lines=15> */
.L_x_1913:
        /* <DEDUP_REMOVED lines=10> */
.L_x_1900:
[----:B------:R-:W-:Y:S05]  /*25db0*/  BSYNC B1 ;  /* 0x0000000000017941 */ /* 0x000fea0003800000 */
.L_x_1899:
[C---:B------:R-:W-:Y:S01]  /*25dc0*/  ISETP.GT.AND P2, PT, R11.reuse, R5, PT ;  /* 0x000000050b00720c */ /* 0x040fe20003f44270 */
[----:B------:R-:W-:Y:S02]  /*25dd0*/  VIADD R22, R22, 0x1 ;  /* 0x0000000116167836 */ /* 0x000fe40000000000 */
[----:B------:R-:W-:-:S03]  /*25de0*/  VIADD R11, R11, 0xffffffff ;  /* 0xffffffff0b0b7836 */ /* 0x000fc60000000000 */
[----:B------:R-:W-:-:S04]  /*25df0*/  ISETP.NE.AND P1, PT, R22, 0x2, PT ;  /* 0x000000021600780c */ /* 0x000fc80003f25270 */
[----:B------:R-:W-:Y:S02]  /*25e00*/  SEL R2, RZ, 0x1, P1 ;  /* 0x00000001ff027807 */ /* 0x000fe40000800000 */
[----:B------:R-:W-:Y:S02]  /*25e10*/  SEL R22, R22, RZ, P1 ;  /* 0x000000ff16167207 */ /* 0x000fe40000800000 */
[----:B------:R-:W-:Y:S01]  /*25e20*/  LOP3.LUT R31, R31, R2, RZ, 0x3c, !PT ;  /* 0x000000021f1f7212 */ /* 0x000fe200078e3cff */
[----:B------:R-:W-:Y:S06]  /*25e30*/  @P2 BRA `(.L_x_1914) ;  /* 0xfffffff400ec2947 */ /* 0x000fec000383ffff */
.L_x_1878:
[----:B------:R-:W-:Y:S05]  /*25e40*/  BSYNC B0 ;  /* 0x0000000000007941 */ /* 0x000fea0003800000 */
.L_x_1877:
[----:B------:R-:W1:Y:S01]  /*25e50*/  LDC R0, c[0x0][0x448] ;  /* 0x00011200ff007b82 */ /* 0x000e620000000800 */
[----:B------:R-:W-:Y:S01]  /*25e60*/  VIADD R5, R25, 0x7f ;  /* 0x0000007f19057836 */ /* 0x000fe20000000000 */
[----:B------:R-:W-:Y:S06]  /*25e70*/  @!P0 WARPSYNC.ALL ;  /* 0x0000000000008948 */ /* 0x000fec0003800000 */
[----:B------:R-:W2:Y:S08]  /*25e80*/  LDC.64 R2, c[0x0][0x9e0] ;  /* 0x00027800ff027b82 */ /* 0x000eb00000000a00 */
[----:B------:R-:W-:Y:S01]  /*25e90*/  @!P0 BAR.SYNC.DEFER_BLOCKING 0xc, 0x180 ;  /* 0x0306000000008b1d */ /* 0x000fe20000010000 */
[----:B-1----:R-:W-:-:S02]  /*25ea0*/  ISETP.NE.AND P1, PT, R0, 0x1, PT ;  /* 0x000000010000780c */ /* 0x002fc40003f25270 */
[----:B--2---:R-:W-:-:S11]  /*25eb0*/  ISETP.GE.AND P2, PT, R3, 0x1, PT ;  /* 0x000000010300780c */ /* 0x004fd60003f46270 */
[----:B------:R-:W1:Y:S08]  /*25ec0*/  @P1 LDC R4, c[0x0][0x44c] ;  /* 0x00011300ff041b82 */ /* 0x000e700000000800 */
[----:B------:R-:W2:Y:S01]  /*25ed0*/  @P1 LDC R0, c[0x0][0x450] ;  /* 0x00011400ff001b82 */ /* 0x000ea20000000800 */
[----:B-1----:R-:W-:-:S05]  /*25ee0*/  @P1 IMAD.HI.U32 R7, R5, R4, RZ ;  /* 0x0000000405071227 */ /* 0x002fca00078e00ff */
[----:B--2---:R-:W-:-:S05]  /*25ef0*/  @P1 SHF.R.U32.HI R5, RZ, R0, R7 ;  /* 0x00000000ff051219 */ /* 0x004fca0000011607 */
        /* <DEDUP_REMOVED lines=14> */
.L_x_1917:
[----:B------:R-:W-:-:S13]  /*25fe0*/  ISETP.NE.AND P0, PT, R3, 0x1, PT ;  /* 0x000000010300780c */ /* 0x000fda0003f05270 */
[----:B------:R-:W1:Y:S02]  /*25ff0*/  @P0 LDC.64 R4, c[0x0][0x9e8] ;  /* 0x00027a00ff040b82 */ /* 0x000e640000000a00 */
[----:B-1----:R-:W-:-:S05]  /*26000*/  @P0 IMAD.HI.U32 R4, R0, R4, RZ ;  /* 0x0000000400040227 */ /* 0x002fca00078e00ff */
[----:B------:R-:W-:-:S07]  /*26010*/  @P0 SHF.R.U32.HI R0, RZ, R5, R4 ;  /* 0x00000005ff000219 */ /* 0x000fce0000011604 */
.L_x_1918:
[----:B------:R-:W-:Y:S05]  /*26020*/  BSYNC B0 ;  /* 0x0000000000007941 */ /* 0x000fea0003800000 */
.L_x_1916:
[----:B------:R-:W-:-:S05]  /*26030*/  IMAD R5, R0, R3, R3 ;  /* 0x0000000300057224 */ /* 0x000fca00078e0203 */
[----:B------:R-:W-:-:S07]  /*26040*/  VIMNMX R2, R2, R5, PT ;  /* 0x0000000502027248 */ /* 0x000fce0003fe0100 */
.L_x_1915:
[----:B------:R-:W1:Y:S01]  /*26050*/  @P1 LDC R0, c[0x0][0x44c] ;  /* 0x00011300ff001b82 */ /* 0x000e620000000800 */
[----:B------:R-:W-:Y:S01]  /*26060*/  VIADD R2, R2, 0x5f ;  /* 0x0000005f02027836 */ /* 0x000fe20000000000 */
[----:B------:R-:W-:Y:S01]  /*26070*/  ULDC UR4, c[0x0][0x9dc] ;  /* 0x0002770000047ab9 */ /* 0x000fe20000000800 */
[----:B------:R-:W-:Y:S02]  /*26080*/  IMAD.MOV.U32 R5, RZ, RZ, R25 ;  /* 0x000000ffff057224 */ /* 0x000fe400078e0019 */
[----:B------:R-:W-:-:S03]  /*26090*/  IMAD.HI R2, R2, 0x2aaaaaab, RZ ;  /* 0x2aaaaaab02027827 */ /* 0x000fc600078e02ff */
[----:B------:R-:W2:Y:S01]  /*260a0*/  @P1 LDC R7, c[0x0][0x450] ;  /* 0x00011400ff071b82 */ /* 0x000ea20000000800 */
[----:B-1----:R-:W-:-:S05]  /*260b0*/  @P1 IMAD.HI.U32 R0, R25, R0, RZ ;  /* 0x0000000019001227 */ /* 0x002fca00078e00ff */
[----:B--2---:R-:W-:Y:S02]  /*260c0*/  @P1 SHF.R.U32.HI R5, RZ, R7, R0 ;  /* 0x00000007ff051219 */ /* 0x004fe40000011600 */
[----:B------:R-:W-:-:S03]  /*260d0*/  SHF.R.U32.HI R7, RZ, 0x1f, R2 ;  /* 0x0000001fff077819 */ /* 0x000fc60000011602 */
[----:B------:R-:W-:Y:S01]  /*260e0*/  IMAD.IADD R8, R8, 0x1, R5 ;  /* 0x0000000108087824 */ /* 0x000fe200078e0205 */
[----:B------:R-:W-:-:S03]  /*260f0*/  LEA.HI.SX32 R2, R2, R7, 0x1c ;  /* 0x0000000702027211 */ /* 0x000fc600078fe2ff */
[----:B------:R-:W-:Y:S01]  /*26100*/  VIADD R0, R8, -UR4 ;  /* 0x8000000408007c36 */ /* 0x000fe20008000000 */
[----:B------:R-:W-:Y:S01]  /*26110*/  VIMNMX R19, R19, R2, PT ;  /* 0x0000000213137248 */ /* 0x000fe20003fe0100 */
[----:B------:R-:W-:Y:S06]  /*26120*/  @!P2 BRA `(.L_x_1919) ;  /* 0x000000000044a947 */ /* 0x000fec0003800000 */
[----:B------:R-:W-:Y:S01]  /*26130*/  ISETP.GT.AND P0, PT, R8, -0x1, PT ;  /* 0xffffffff0800780c */ /* 0x000fe20003f04270 */
[----:B------:R-:W-:-:S12]  /*26140*/  BSSY B0, `(.L_x_1920) ;  /* 0x000000d000007945 */ /* 0x000fd80003800000 */
[----:B------:R-:W-:Y:S05]  /*26150*/  @P0 BRA `(.L_x_1921) ;  /* 0x00000000001c0947 */ /* 0x000fea0003800000 */
[----:B------:R-:W-:Y:S02]  /*26160*/  ISETP.NE.AND P0, PT, R3, 0x1, PT ;  /* 0x000000010300780c */ /* 0x000fe40003f05270 */
[----:B------:R-:W-:-:S11]  /*26170*/  LOP3.LUT R7, RZ, R8, RZ, 0x33, !PT ;  /* 0x00000008ff077212 */ /* 0x000fd600078e33ff */
[----:B------:R-:W1:Y:S02]  /*26180*/  @P0 LDC.64 R4, c[0x0][0x9e8] ;  /* 0x00027a00ff040b82 */ /* 0x000e640000000a00 */
[----:B-1----:R-:W-:-:S05]  /*26190*/  @P0 IMAD.HI.U32 R4, R7, R4, RZ ;  /* 0x0000000407040227 */ /* 0x002fca00078e00ff */
[----:B------:R-:W-:-:S04]  /*261a0*/  @P0 SHF.R.U32.HI R7, RZ, R5, R4 ;  /* 0x00000005ff070219 */ /* 0x000fc80000011604 */
[----:B------:R-:W-:Y:S01]  /*261b0*/  LOP3.LUT R8, RZ, R7, RZ, 0x33, !PT ;  /* 0x00000007ff087212 */ /* 0x000fe200078e33ff */
[----:B------:R-:W-:Y:S06]  /*261c0*/  BRA `(.L_x_1922) ;  /* 0x0000000000107947 */ /* 0x000fec0003800000 */
.L_x_1921:
[----:B------:R-:W-:-:S13]  /*261d0*/  ISETP.NE.AND P0, PT, R3, 0x1, PT ;  /* 0x000000010300780c */ /* 0x000fda0003f05270 */
[----:B------:R-:W1:Y:S02]  /*261e0*/  @P0 LDC.64 R4, c[0x0][0x9e8] ;  /* 0x00027a00ff040b82 */ /* 0x000e640000000a00 */
[----:B-1----:R-:W-:-:S05]  /*261f0*/  @P0 IMAD.HI.U32 R4, R8, R4, RZ ;  /* 0x0000000408040227 */ /* 0x002fca00078e00ff */
[----:B------:R-:W-:-:S07]  /*26200*/  @P0 SHF.R.U32.HI R8, RZ, R5, R4 ;  /* 0x00000005ff080219 */ /* 0x000fce0000011604 */
.L_x_1922:
[----:B------:R-:W-:Y:S05]  /*26210*/  BSYNC B0 ;  /* 0x0000000000007941 */ /* 0x000fea0003800000 */
.L_x_1920:
[----:B------:R-:W-:-:S05]  /*26220*/  IMAD R3, R8, R3, RZ ;  /* 0x0000000308037224 */ /* 0x000fca00078e02ff */
[----:B------:R-:W-:-:S07]  /*26230*/  VIMNMX R0, R0, R3, !PT ;  /* 0x0000000300007248 */ /* 0x000fce0007fe0100 */
.L_x_1919:
[----:B------:R-:W-:Y:S01]  /*26240*/  ISETP.NE.AND P1, PT, R6, RZ, PT ;  /* 0x000000ff0600720c */ /* 0x000fe20003f25270 */
[----:B------:R-:W-:Y:S01]  /*26250*/  IMAD.HI R0, R0, 0x2aaaaaab, RZ ;  /* 0x2aaaaaab00007827 */ /* 0x000fe200078e02ff */
[----:B------:R-:W-:Y:S03]  /*26260*/  BSSY B0, `(.L_x_1923) ;  /* 0x0000022000007945 */ /* 0x000fe60003800000 */
[----:B------:R-:W-:Y:S01]  /*26270*/  IMAD.MOV.U32 R2, RZ, RZ, RZ ;  /* 0x000000ffff027224 */ /* 0x000fe200078e00ff */
[----:B------:R-:W-:-:S04]  /*26280*/  SHF.R.U32.HI R3, RZ, 0x1f, R0 ;  /* 0x0000001fff037819 */ /* 0x000fc80000011600 */
[----:B------:R-:W-:-:S03]  /*26290*/  LEA.HI.SX32 R0, R0, R3, 0x1c ;  /* 0x0000000300007211 */ /* 0x000fc600078fe2ff */
[----:B------:R-:W1:Y:S01]  /*262a0*/  @!P1 LDC R6, c[0x0][0x9f0] ;  /* 0x00027c00ff069b82 */ /* 0x000e620000000800 */
[----:B------:R-:W-:-:S04]  /*262b0*/  VIMNMX R0, RZ, R0, !PT ;  /* 0x00000000ff007248 */ /* 0x000fc80007fe0100 */
[----:B------:R-:W-:-:S13]  /*262c0*/  ISETP.GT.AND P0, PT, R19, R0, PT ;  /* 0x000000001300720c */ /* 0x000fda0003f04270 */
[----:B------:R-:W-:Y:S05]  /*262d0*/  @!P0 BRA `(.L_x_1924) ;  /* 0x0000000000688947 */ /* 0x000fea0003800000 */
[-C--:B-1----:R-:W-:Y:S01]  /*262e0*/  IABS R4, R6.reuse ;  /* 0x0000000600047213 */ /* 0x082fe20000000000 */
[----:B------:R-:W-:Y:S01]  /*262f0*/  IMAD.MOV.U32 R2, RZ, RZ, RZ ;  /* 0x000000ffff027224 */ /* 0x000fe200078e00ff */
[----:B------:R-:W-:Y:S02]  /*26300*/  IABS R8, R6 ;  /* 0x0000000600087213 */ /* 0x000fe40000000000 */
[----:B------:R-:W1:Y:S08]  /*26310*/  I2F.RP R5, R4 ;  /* 0x0000000400057306 */ /* 0x000e700000209400 */
[----:B-1----:R-:W1:Y:S02]  /*26320*/  MUFU.RCP R5, R5 ;  /* 0x0000000500057308 */ /* 0x002e640000001000 */
[----:B-1----:R-:W-:-:S06]  /*26330*/  VIADD R7, R5, 0xffffffe ;  /* 0x0ffffffe05077836 */ /* 0x002fcc0000000000 */
[----:B------:R1:W2:Y:S02]  /*26340*/  F2I.FTZ.U32.TRUNC.NTZ R3, R7 ;  /* 0x0000000700037305 */ /* 0x0002a4000021f000 */
[----:B-1----:R-:W-:Y:S02]  /*26350*/  IMAD.MOV R7, RZ, RZ, -R8 ;  /* 0x000000ffff077224 */ /* 0x002fe400078e0a08 */
[----:B--2---:R-:W-:-:S04]  /*26360*/  IMAD.MOV R11, RZ, RZ, -R3 ;  /* 0x000000ffff0b7224 */ /* 0x004fc800078e0a03 */
        /* <DEDUP_REMOVED lines=17> */
.L_x_1924:
[----:B------:R-:W-:Y:S05]  /*26480*/  BSYNC B0 ;  /* 0x0000000000007941 */ /* 0x000fea0003800000 */
.L_x_1923:
[-C--:B------:R-:W-:Y:S01]  /*26490*/  IMAD R0, R9, R2.reuse, R0 ;  /* 0x0000000209007224 */ /* 0x080fe200078e0200 */
[----:B------:R-:W-:Y:S04]  /*264a0*/  BSSY B7, `(.L_x_1925) ;  /* 0x0000365000077945 */ /* 0x000fe80003800000 */
[----:B------:R-:W-:Y:S01]  /*264b0*/  VIADDMNMX R19, R0, R2, R19, PT ;  /* 0x0000000200137246 */ /* 0x000fe20003800113 */
[----:B------:R2:W-:Y:S03]  /*264c0*/  STL [R1], R0 ;  /* 0x0000000001007387 */ /* 0x0005e60000100800 */
[----:B------:R-:W-:Y:S01]  /*264d0*/  ISETP.GT.AND P0, PT, R19, R0, PT ;  /* 0x000000001300720c */ /* 0x000fe20003f04270 */
[----:B------:R2:W-:-:S12]  /*264e0*/  STL [R1+0x20], R19 ;  /* 0x0000201301007387 */ /* 0x0005d80000100800 */
[----:B--2---:R-:W-:Y:S05]  /*264f0*/  @P0 BRA `(.L_x_1926) ;  /* 0x0000000000440947 */ /* 0x004fea0003800000 */
[----:B------:R-:W2:Y:S02]  /*26500*/  S2R R3, SR_TID.X ;  /* 0x0000000000037919 */ /* 0x000ea40000002100 */
[----:B--2---:R-:W-:-:S04]  /*26510*/  LOP3.LUT R3, R3, 0x7f, RZ, 0xc0, !PT ;  /* 0x0000007f03037812 */ /* 0x004fc800078ec0ff */
[----:B------:R-:W-:-:S13]  /*26520*/  ISETP.NE.AND P0, PT, R3, RZ, PT ;  /* 0x000000ff0300720c */ /* 0x000fda0003f05270 */
[----:B------:R-:W-:Y:S05]  /*26530*/  @P0 BRA `(.L_x_1927) ;  /* 0x00000034006c0947 */ /* 0x000fea0003800000 */
[----:B------:R-:W2:Y:S01]  /*26540*/  S2R R5, SR_LANEID ;  /* 0x0000000000057919 */ /* 0x000ea20000000000 */
[----:B------:R-:W-:Y:S01]  /*26550*/  VOTEU.ANY UR4, UPT, PT ;  /* 0x0000000000047886 */ /* 0x000fe200038e0100 */
[----:B------:R-:W3:Y:S01]  /*26560*/  LDC.64 R2, c[0x0][0xc60] ;  /* 0x00031800ff027b82 */ /* 0x000ee20000000a00 */
[----:B------:R-:W2:Y:S02]  /*26570*/  FLO.U32 R0, UR4 ;  /* 0x0000000400007d00 */ /* 0x000ea400080e0000 */
[----:B--2---:R-:W-:-:S06]  /*26580*/  ISETP.EQ.U32.AND P0, PT, R0, R5, PT ;  /* 0x000000050000720c */ /* 0x004fcc0003f02070 */
[----:B------:R-:W3:Y:S07]  /*26590*/  POPC R5, UR4 ;  /* 0x0000000400057d09 */ /* 0x000eee0008000000 */
[----:B---3--:R-:W2:Y:S01]  /*265a0*/  @P0 ATOMG.E.ADD.STRONG.GPU PT, R3, desc[UR60][R2.64], R5 ;  /* 0x00000005020309a8 */ /* 0x008ea200081ee1fc */
[----:B------:R-:W3:Y:S02]  /*265b0*/  S2R R4, SR_LTMASK ;  /* 0x0000000000047919 */ /* 0x000ee40000003900 */
[----:B---3--:R-:W-:-:S04]  /*265c0*/  LOP3.LUT R4, R4, UR4, RZ, 0xc0, !PT ;  /* 0x0000000404047c12 */ /* 0x008fc8000f8ec0ff */
[----:B------:R-:W3:Y:S01]  /*265d0*/  POPC R7, R4 ;  /* 0x0000000400077309 */ /* 0x000ee20000000000 */
[----:B--2---:R-:W3:Y:S02]  /*265e0*/  SHFL.IDX PT, R0, R3, R0, 0x1f ;  /* 0x00001f0003007589 */ /* 0x004ee400000e0000 */
[----:B---3--:R-:W-:Y:S01]  /*265f0*/  IADD3 R24, R0, UR38, R7 ;  /* 0x0000002600187c10 */ /* 0x008fe2000fffe007 */
[----:B------:R-:W-:Y:S06]  /*26600*/  BRA `(.L_x_1927) ;  /* 0x0000003400387947 */ /* 0x000fec0003800000 */
.L_x_1926:
        /* <DEDUP_REMOVED lines=9> */
[----:B------:R-:W2:Y:S01]  /*266a0*/  LDC.64 R2, c[0x4][R2] ;  /* 0x0100000002027b82 */ /* 0x000ea20000000a00 */
[----:B------:R-:W-:Y:S02]  /*266b0*/  IMAD.U32 R5, RZ, RZ, UR7 ;  /* 0x00000007ff057e24 */ /* 0x000fe4000f8e00ff */
[----:B-1----:R-:W-:Y:S02]  /*266c0*/  IMAD.U32 R6, RZ, RZ, UR8 ;  /* 0x00000008ff067e24 */ /* 0x002fe4000f8e00ff */
[----:B------:R-:W-:-:S02]  /*266d0*/  IMAD.U32 R7, RZ, RZ, UR9 ;  /* 0x00000009ff077e24 */ /* 0x000fc4000f8e00ff */
[----:B0-----:R-:W-:Y:S02]  /*266e0*/  IMAD.U32 R10, RZ, RZ, UR4 ;  /* 0x00000004ff0a7e24 */ /* 0x001fe4000f8e00ff */
[----:B------:R-:W-:Y:S02]  /*266f0*/  IMAD.U32 R11, RZ, RZ, UR5 ;  /* 0x00000005ff0b7e24 */ /* 0x000fe4000f8e00ff */
[----:B------:R-:W-:Y:S02]  /*26700*/  IMAD.MOV.U32 R8, RZ, RZ, 0x70 ;  /* 0x00000070ff087424 */ /* 0x000fe400078e00ff */
[----:B------:R-:W-:Y:S02]  /*26710*/  IMAD.MOV.U32 R12, RZ, RZ, 0x1 ;  /* 0x00000001ff0c7424 */ /* 0x000fe400078e00ff */
[----:B------:R-:W-:-:S07]  /*26720*/  IMAD.MOV.U32 R13, RZ, RZ, RZ ;  /* 0x000000ffff0d7224 */ /* 0x000fce00078e00ff */
[----:B------:R-:W-:-:S07]  /*26730*/  LEPC R20, `(.L_x_1929) ;  /* 0x000000001014794e */ /* 0x000fce0000000000 */
[----:B--2---:R-:W-:Y:S05]  /*26740*/  CALL.ABS.NOINC R2 ;  /* 0x0000000002007343 */ /* 0x004fea0003c00000 */
.L_x_1929:
[----:B------:R-:W-:Y:S05]  /*26750*/  BSYNC B6 ;  /* 0x0000000000067941 */ /* 0x000fea0003800000 */
.L_x_1928:
        /* <DEDUP_REMOVED lines=8> */
[----:B------:R2:W3:Y:S01]  /*267e0*/  LDC.64 R2, c[0x4][R18] ;  /* 0x0100000012027b82 */ /* 0x0004e20000000a00 */
[----:B------:R-:W-:Y:S02]  /*267f0*/  IMAD.U32 R4, RZ, RZ, UR6 ;  /* 0x00000006ff047e24 */ /* 0x000fe4000f8e00ff */
[----:B------:R-:W-:Y:S02]  /*26800*/  IMAD.U32 R5, RZ, RZ, UR7 ;  /* 0x00000007ff057e24 */ /* 0x000fe4000f8e00ff */
[----:B-1----:R-:W-:Y:S02]  /*26810*/  IMAD.U32 R6, RZ, RZ, UR8 ;  /* 0x00000008ff067e24 */ /* 0x002fe4000f8e00ff */
[----:B------:R-:W-:-:S02]  /*26820*/  IMAD.U32 R7, RZ, RZ, UR9 ;  /* 0x00000009ff077e24 */ /* 0x000fc4000f8e00ff */
[----:B0-----:R-:W-:Y:S02]  /*26830*/  IMAD.U32 R10, RZ, RZ, UR4 ;  /* 0x00000004ff0a7e24 */ /* 0x001fe4000f8e00ff */
[----:B------:R-:W-:Y:S02]  /*26840*/  IMAD.U32 R11, RZ, RZ, UR5 ;  /* 0x00000005ff0b7e24 */ /* 0x000fe4000f8e00ff */
[----:B------:R-:W-:Y:S02]  /*26850*/  IMAD.MOV.U32 R8, RZ, RZ, 0x70 ;  /* 0x00000070ff087424 */ /* 0x000fe400078e00ff */
[----:B------:R-:W-:Y:S02]  /*26860*/  IMAD.MOV.U32 R12, RZ, RZ, 0x1 ;  /* 0x00000001ff0c7424 */ /* 0x000fe400078e00ff */
[----:B--2---:R-:W-:-:S07]  /*26870*/  IMAD.MOV.U32 R13, RZ, RZ, RZ ;  /* 0x000000ffff0d7224 */ /* 0x004fce00078e00ff */
[----:B------:R-:W-:-:S07]  /*26880*/  LEPC R20, `(.L_x_1932) ;  /* 0x000000001014794e */ /* 0x000fce0000000000 */
[----:B---3--:R-:W-:Y:S05]  /*26890*/  CALL.ABS.NOINC R2 ;  /* 0x0000000002007343 */ /* 0x008fea0003c00000 */
.L_x_1932:
        /* <DEDUP_REMOVED lines=15> */
.L_x_1931:
[----:B------:R-:W-:Y:S05]  /*26990*/  BSYNC B6 ;  /* 0x0000000000067941 */ /* 0x000fea0003800000 */
.L_x_1930:
[----:B------:R-:W-:Y:S01]  /*269a0*/  ULDC.64 UR4, c[0x0][0x9f8] ;  /* 0x00027e0000047ab9 */ /* 0x000fe20000000a00 */
[----:B------:R-:W2:Y:S01]  /*269b0*/  LDL R18, [R1+0x4] ;  /* 0x0000040001127983 */ /* 0x000ea20000100800 */
[----:B------:R-:W-:Y:S01]  /*269c0*/  ISETP.NE.U32.AND P0, PT, RZ, UR4, PT ;  /* 0x00000004ff007c0c */ /* 0x000fe2000bf05070 */
[----:B------:R-:W-:Y:S01]  /*269d0*/  IMAD.MOV.U32 R33, RZ, RZ, R27 ;  /* 0x000000ffff217224 */ /* 0x000fe200078e001b */
[----:B------:R-:W3:Y:S01]  /*269e0*/  LDC R0, c[0x0][0x430] ;  /* 0x00010c00ff007b82 */ /* 0x000ee20000000800 */
[----:B------:R-:W4:Y:S01]  /*269f0*/  S2R R20, SR_TID.X ;  /* 0x0000000000147919 */ /* 0x000f220000002100 */
[----:B------:R-:W-:Y:S01]  /*26a00*/  ISETP.NE.AND.EX P0, PT, RZ, UR5, PT, P0 ;  /* 0x00000005ff007c0c */ /* 0x000fe2000bf05300 */
[----:B------:R-:W-:Y:S01]  /*26a10*/  VIADD R23, R19, 0xffffffff ;  /* 0xffffffff13177836 */ /* 0x000fe20000000000 */
[----:B------:R-:W-:-:S11]  /*26a20*/  ULDC UR4, c[0x0][0x320] ;  /* 0x0000c80000047ab9 */ /* 0x000fd60000000800 */
[----:B------:R-:W0:Y:S01]  /*26a30*/  @P0 LDC.64 R2, c[0x0][0x9f8] ;  /* 0x00027e00ff020b82 */ /* 0x000e220000000a00 */
[----:B----4-:R-:W-:Y:S01]  /*26a40*/  LOP3.LUT R20, R20, 0x7f, RZ, 0xc0, !PT ;  /* 0x0000007f14147812 */ /* 0x010fe200078ec0ff */
[----:B0-----:R-:W-:-:S05]  /*26a50*/  @P0 IMAD.WIDE R2, R27, 0x4, R2 ;  /* 0x000000041b020825 */ /* 0x001fca00078e0202 */
[----:B------:R0:W4:Y:S01]  /*26a60*/  @P0 LDG.E R33, desc[UR60][R2.64] ;  /* 0x0000003c02210981 */ /* 0x000122000c1e1900 */
[----:B------:R-:W-:Y:S02]  /*26a70*/  SHF.R.U32.HI R21, RZ, 0x3, R20 ;  /* 0x00000003ff157819 */ /* 0x000fe40000011614 */
[----:B---3--:R-:W-:Y:S01]  /*26a80*/  ISETP.NE.AND P1, PT, R0, 0x1, PT ;  /* 0x000000010000780c */ /* 0x008fe20003f25270 */
[----:B------:R-:W3:Y:S01]  /*26a90*/  S2R R20, SR_TID.X ;  /* 0x0000000000147919 */ /* 0x000ee20000002100 */
[----:B------:R-:W0:Y:S11]  /*26aa0*/  S2R R19, SR_TID.X ;  /* 0x0000000000137919 */ /* 0x000e360000002100 */
[----:B-1----:R-:W1:Y:S08]  /*26ab0*/  @P1 LDC R6, c[0x0][0x434] ;  /* 0x00010d00ff061b82 */ /* 0x002e700000000800 */
[----:B------:R-:W1:Y:S01]  /*26ac0*/  @P1 LDC R7, c[0x0][0x438] ;  /* 0x00010e00ff071b82 */ /* 0x000e620000000800 */
[----:B---3--:R-:W-:-:S02]  /*26ad0*/  IMAD.SHL.U32 R20, R20, 0x10, RZ ;  /* 0x0000001014147824 */ /* 0x008fc400078e00ff */
[----:B0-----:R-:W-:-:S03]  /*26ae0*/  IMAD.SHL.U32 R19, R19, 0x8, RZ ;  /* 0x0000000813137824 */ /* 0x001fc600078e00ff */
[----:B------:R-:W-:Y:S02]  /*26af0*/  LOP3.LUT R20, R21, 0x70, R20, 0xf8, !PT ;  /* 0x0000007015147812 */ /* 0x000fe400078ef814 */
[----:B------:R-:W-:-:S03]  /*26b00*/  LOP3.LUT R19, R19, 0x38, RZ, 0xc0, !PT ;  /* 0x0000003813137812 */ /* 0x000fc600078ec0ff */
[----:B------:R-:W-:-:S05]  /*26b10*/  IMAD R4, R23, 0x60, R20 ;  /* 0x0000006017047824 */ /* 0x000fca00078e0214 */
[----:B------:R-:W-:-:S04]  /*26b20*/  ISETP.GE.AND P0, PT, R4, R37, PT ;  /* 0x000000250400720c */ /* 0x000fc80003f06270 */
[----:B------:R-:W-:Y:S02]  /*26b30*/  ISETP.GT.U32.OR P0, PT, R20, 0x5f, P0 ;  /* 0x0000005f1400780c */ /* 0x000fe40000704470 */
[----:B------:R-:W-:Y:S01]  /*26b40*/  LOP3.LUT R16, R16, 0xfffffff7, RZ, 0xc0, !PT ;  /* 0xfffffff710107812 */ /* 0x000fe200078ec0ff */
[----:B------:R-:W-:Y:S01]  /*26b50*/  UMOV UR5, 0xffffffff ;  /* 0xffffffff00057882 */ /* 0x000fe20000000000 */
[----:B--2---:R-:W-:Y:S01]  /*26b60*/  IMAD.IADD R5, R4, 0x1, R18 ;  /* 0x0000000104057824 */ /* 0x004fe200078e0212 */
[----:B------:R-:W-:-:S03]  /*26b70*/  LOP3.LUT R18, R19, 0x40, RZ, 0xfc, !PT ;  /* 0x0000004013127812 */ /* 0x000fc600078efcff */
[----:B-1----:R-:W-:Y:S01]  /*26b80*/  @P1 IMAD.HI.U32 R6, R5, R6, RZ ;  /* 0x0000000605061227 */ /* 0x002fe200078e00ff */
[----:B------:R-:W-:-:S03]  /*26b90*/  ISETP.GE.AND P2, PT, R18, UR4, PT ;  /* 0x0000000412007c0c */ /* 0x000fc6000bf46270 */
[----:B------:R-:W-:Y:S01]  /*26ba0*/  IMAD.MOV.U32 R4, RZ, RZ, R5 ;  /* 0x000000ffff047224 */ /* 0x000fe200078e0005 */
[----:B------:R-:W-:Y:S02]  /*26bb0*/  @P1 SHF.R.U32.HI R4, RZ, R7, R6 ;  /* 0x00000007ff041219 */ /* 0x000fe40000011606 */
[----:B------:R-:W-:Y:S01]  /*26bc0*/  ISETP.GE.AND P1, PT, R19, UR4, PT ;  /* 0x0000000413007c0c */ /* 0x000fe2000bf26270 */
[----:B------:R-:W-:Y:S02]  /*26bd0*/  ULDC UR4, c[0x0][0x2f4] ;  /* 0x0000bd0000047ab9 */ /* 0x000fe40000000800 */
[----:B------:R-:W-:Y:S01]  /*26be0*/  IMAD.MOV R2, RZ, RZ, -R4 ;  /* 0x000000ffff027224 */ /* 0x000fe200078e0a04 */
[----:B------:R-:W-:-:S03]  /*26bf0*/  SEL R29, RZ, 0x1, P1 ;  /* 0x00000001ff1d7807 */ /* 0x000fc60000800000 */
[----:B------:R-:W-:Y:S01]  /*26c00*/  IMAD R0, R0, R2, R5 ;  /* 0x0000000200007224 */ /* 0x000fe200078e0205 */
[----:B------:R-:W-:Y:S01]  /*26c10*/  SEL R5, RZ, 0xffffffff, P2 ;  /* 0xffffffffff057807 */ /* 0x000fe20001000000 */
[----:B------:R-:W0:Y:S04]  /*26c20*/  @!P0 LDC.64 R2, c[0x0][0x428] ;  /* 0x00010a00ff028b82 */ /* 0x000e280000000a00 */
[----:B------:R-:W-:Y:S01]  /*26c30*/  IMAD.SHL.U32 R6, R5, 0x2, RZ ;  /* 0x0000000205067824 */ /* 0x000fe200078e00ff */
[----:B------:R-:W-:-:S04]  /*26c40*/  @!P0 SHF.R.S32.HI R5, RZ, 0x1f, R4 ;  /* 0x0000001fff058819 */ /* 0x000fc80000011404 */
[----:B------:R-:W-:Y:S02]  /*26c50*/  LOP3.LUT R29, R6, 0x2, R29, 0xe2, !PT ;  /* 0x00000002061d7812 */ /* 0x000fe400078ee21d */
[----:B----4-:R-:W-:Y:S01]  /*26c60*/  SHF.R.S32.HI R8, RZ, 0x1f, R33 ;  /* 0x0000001fff087819 */ /* 0x010fe20000011421 */
[----:B0-----:R-:W-:-:S04]  /*26c70*/  @!P0 IMAD.WIDE.U32 R4, R33, R2, R4 ;  /* 0x0000000221048225 */ /* 0x001fc800078e0004 */
[----:B------:R-:W-:Y:S01]  /*26c80*/  @!P0 IMAD R6, R8, R2, RZ ;  /* 0x0000000208068224 */ /* 0x000fe200078e02ff */
[----:B------:R-:W-:Y:S01]  /*26c90*/  ISETP.GE.AND P2, PT, R19, UR4, PT ;  /* 0x0000000413007c0c */ /* 0x000fe2000bf46270 */
[----:B------:R0:W-:Y:S02]  /*26ca0*/  STL [R1+0x8], R8 ;  /* 0x0000080801007387 */ /* 0x0001e40000100800 */
[----:B------:R-:W-:Y:S02]  /*26cb0*/  @!P0 IMAD R6, R33, R3, R6 ;  /* 0x0000000321068224 */ /* 0x000fe400078e0206 */
[----:B------:R-:W1:Y:S02]  /*26cc0*/  @!P0 LDC.64 R2, c[0x0][0x418] ;  /* 0x00010600ff028b82 */ /* 0x000e640000000a00 */
[----:B------:R-:W-:Y:S02]  /*26cd0*/  @!P0 IMAD.IADD R6, R5, 0x1, R6 ;  /* 0x0000000105068824 */ /* 0x000fe400078e0206 */
[----:B------:R-:W-:Y:S01]  /*26ce0*/  IMAD.U32 R5, RZ, RZ, UR39 ;  /* 0x00000027ff057e24 */ /* 0x000fe2000f8e00ff */
[----:B-1----:R-:W-:-:S04]  /*26cf0*/  @!P0 LEA R2, P1, R4, R2, 0x2 ;  /* 0x0000000204028211 */ /* 0x002fc800078210ff */
[----:B------:R-:W-:Y:S01]  /*26d00*/  @!P0 LEA.HI.X R3, R4, R3, R6, 0x2, P1 ;  /* 0x0000000304038211 */ /* 0x000fe200008f1406 */
[----:B------:R-:W-:-:S06]  /*26d10*/  IMAD.MOV.U32 R4, RZ, RZ, RZ ;  /* 0x000000ffff047224 */ /* 0x000fcc00078e00ff */
[----:B------:R1:W5:Y:S01]  /*26d20*/  @!P0 LDG.E R4, desc[UR60][R2.64] ;  /* 0x0000003c02048981 */ /* 0x000362000c1e1900 */
[----:B------:R-:W-:Y:S02]  /*26d30*/  ISETP.GT.U32.AND P0, PT, R20, 0x5f, PT ;  /* 0x0000005f1400780c */ /* 0x000fe40003f04070 */
[----:B------:R-:W-:Y:S02]  /*26d40*/  ISETP.NE.AND P3, PT, R5, 0x3, PT ;  /* 0x000000030500780c */ /* 0x000fe40003f65270 */
[----:B0-----:R-:W-:Y:S02]  /*26d50*/  LOP3.LUT R8, R19, 0x80, RZ, 0xfc, !PT ;  /* 0x0000008013087812 */ /* 0x001fe400078efcff */
[----:B------:R-:W-:-:S07]  /*26d60*/  ISETP.GE.AND P1, PT, R18, UR4, PT ;  /* 0x0000000412007c0c */ /* 0x000fce000bf26270 */
[----:B------:R-:W-:Y:S02]  /*26d70*/  @P0 LOP3.LUT R16, R16, 0x8, RZ, 0xfc, !PT ;  /* 0x0000000810100812 */ /* 0x000fe400078efcff */
[----:B------:R-:W-:Y:S02]  /*26d80*/  ISETP.GE.AND P0, PT, R8, UR4, PT ;  /* 0x0000000408007c0c */ /* 0x000fe4000bf06270 */
[----:B------:R-:W-:-:S04]  /*26d90*/  LOP3.LUT R16, R16, 0xffffffef, RZ, 0xc0, !PT ;  /* 0xffffffef10107812 */ /* 0x000fc800078ec0ff */
[----:B------:R-:W-:-:S04]  /*26da0*/  @P3 LOP3.LUT R16, R16, 0x10, RZ, 0xfc, !PT ;  /* 0x0000001010103812 */ /* 0x000fc800078efcff */
[----:B------:R-:W-:-:S04]  /*26db0*/  LOP3.LUT R16, R16, 0xfffffffb, RZ, 0xc0, !PT ;  /* 0xfffffffb10107812 */ /* 0x000fc800078ec0ff */
[----:B------:R-:W-:-:S04]  /*26dc0*/  @P2 LOP3.LUT R16, R16, 0x4, RZ, 0xfc, !PT ;  /* 0x0000000410102812 */ /* 0x000fc800078efcff */
[----:B------:R-:W-:-:S04]  /*26dd0*/  LOP3.LUT R16, R16, 0xfffffffe, RZ, 0xc0, !PT ;  /* 0xfffffffe10107812 */ /* 0x000fc800078ec0ff */
[----:B------:R-:W-:-:S04]  /*26de0*/  LOP3.LUT R16, R16, 0xfffffffd, RZ, 0xc0, !PT ;  /* 0xfffffffd10107812 */ /* 0x000fc800078ec0ff */
[----:B------:R-:W-:-:S04]  /*26df0*/  @P1 LOP3.LUT R16, R16, 0x2, RZ, 0xfc, !PT ;  /* 0x0000000210101812 */ /* 0x000fc800078efcff */
[----:B------:R-:W-:Y:S01]  /*26e00*/  @P0 LOP3.LUT R16, R16, 0x1, RZ, 0xfc, !PT ;  /* 0x0000000110100812 */ /* 0x000fe200078efcff */
[----:B-1----:R-:W-:Y:S06]  /*26e10*/  BRA.DIV UR5, `(.L_x_1933) ;  /* 0x0000005605987947 */ /* 0x002fec000b800000 */
.L_x_2062:
[----:B------:R-:W-:Y:S05]  /*26e20*/  @!P3 BRA `(.L_x_1934) ;  /* 0x000000000004b947 */ /* 0x000fea0003800000 */
[----:B------:R-:W-:Y:S01]  /*26e30*/  BPT.TRAP 0x1 ;  /* 0x000000040000795c */ /* 0x000fe20000300000 */
.L_x_1934:
        /* <DEDUP_REMOVED lines=23> */
.L_x_2063:
[----:B------:R-:W-:Y:S05]  /*26fb0*/  BSYNC B0 ;  /* 0x0000000000007941 */ /* 0x000fea0003800000 */
.L_x_1935:
[----:B------:R-:W1:Y:S01]  /*26fc0*/  S2R R8, SR_TID.X ;  /* 0x0000000000087919 */ /* 0x000e620000002100 */
[----:B------:R-:W-:Y:S01]  /*26fd0*/  ULDC.64 UR4, c[0x0][0x300] ;  /* 0x0000c00000047ab9 */ /* 0x000fe20000000a00 */
[----:B------:R-:W-:Y:S01]  /*26fe0*/  ULDC.64 UR6, c[0x0][0x2e8] ;  /* 0x0000ba0000067ab9 */ /* 0x000fe20000000a00 */
[----:B------:R-:W-:Y:S01]  /*26ff0*/  IMAD R5, R5, UR4, RZ ;  /* 0x0000000405057c24 */ /* 0x000fe2000f8e02ff */
[----:B------:R-:W2:Y:S01]  /*27000*/  S2R R9, SR_TID.X ;  /* 0x0000000000097919 */ /* 0x000ea20000002100 */
[----:B0-----:R-:W-:Y:S01]  /*27010*/  IMAD.WIDE.U32 R2, R0, UR4, RZ ;  /* 0x0000000400027c25 */ /* 0x001fe2000f8e00ff */
[C---:B------:R-:W-:Y:S02]  /*27020*/  LOP3.LUT P4, RZ, R16.reuse, 0x4, RZ, 0xc0, !PT ;  /* 0x0000000410ff7812 */ /* 0x040fe4000788c0ff */
[----:B------:R-:W-:Y:S01]  /*27030*/  LOP3.LUT P3, RZ, R16, 0x2, RZ, 0xc0, !PT ;  /* 0x0000000210ff7812 */ /* 0x000fe2000786c0ff */
        /* <DEDUP_REMOVED lines=85> */
.L_x_2077:
        /* <DEDUP_REMOVED lines=12> */
.L_x_1938:
        /* <DEDUP_REMOVED lines=10> */
.L_x_1939:
[----:B------:R2:W-:Y:S02]  /*276f0*/  SYNCS.ARRIVE.TRANS64.A1T0 RZ, [R7+URZ+0x2a830], RZ ;  /* 0x02a830ff07ff79a7 */ /* 0x0005e4000810003f */
[----:B------:R-:W-:Y:S05]  /*27700*/  WARPSYNC.ALL ;  /* 0x0000000000007948 */ /* 0x000fea0003800000 */
[----:B------:R-:W-:Y:S01]  /*27710*/  ULDC.64 UR4, c[0x0][0xa00] ;  /* 0x0002800000047ab9 */ /* 0x000fe20000000a00 */
[----:B-1----:R-:W-:Y:S01]  /*27720*/  VIADD R2, R17, 0xc400 ;  /* 0x0000c40011027836 */ /* 0x002fe20000000000 */
[----:B------:R-:W-:Y:S01]  /*27730*/  BAR.SYNC.DEFER_BLOCKING 0x8, 0x180 ;  /* 0x0206000000007b1d */ /* 0x000fe20000010000 */
[----:B------:R-:W-:Y:S02]  /*27740*/  ISETP.NE.U32.AND P0, PT, RZ, UR4, PT ;  /* 0x00000004ff007c0c */ /* 0x000fe4000bf05070 */
[----:B------:R-:W-:-:S02]  /*27750*/  SHF.R.S32.HI R0, RZ, 0x1f, R27 ;  /* 0x0000001fff007819 */ /* 0x000fc4000001141b */
[----:B------:R-:W-:Y:S01]  /*27760*/  ISETP.NE.AND.EX P0, PT, RZ, UR5, PT, P0 ;  /* 0x00000005ff007c0c */ /* 0x000fe2000bf05300 */
[----:B------:R-:W-:Y:S01]  /*27770*/  ULDC.64 UR4, c[0x0][0x298] ;  /* 0x0000a60000047ab9 */ /* 0x000fe20000000a00 */
[----:B------:R-:W-:Y:S01]  /*27780*/  LOP3.LUT P1, RZ, R2, 0x3ff, RZ, 0xc0, !PT ;  /* 0x000003ff02ff7812 */ /* 0x000fe2000782c0ff */
[----:B------:R-:W-:Y:S01]  /*27790*/  BSSY B6, `(.L_x_1940) ;  /* 0x000001c000067945 */ /* 0x000fe20003800000 */
[----:B------:R-:W-:Y:S02]  /*277a0*/  SEL R0, R0, RZ, !P0 ;  /* 0x000000ff00007207 */ /* 0x000fe40004000000 */
[----:B------:R-:W-:-:S03]  /*277b0*/  SEL R2, R27, RZ, !P0 ;  /* 0x000000ff1b027207 */ /* 0x000fc60004000000 */
[----:B------:R1:W-:Y:S04]  /*277c0*/  STL [R1+0x28], R0 ;  /* 0x0000280001007387 */ /* 0x0003e80000100800 */
[----:B------:R3:W-:Y:S01]  /*277d0*/  STL [R1+0x14], R2 ;  /* 0x0000140201007387 */ /* 0x0007e20000100800 */
[----:B-1----:R-:W-:Y:S01]  /*277e0*/  SHF.R.S32.HI R0, RZ, 0x1f, R35 ;  /* 0x0000001fff007819 */ /* 0x002fe20000011423 */
[----:B---3--:R-:W-:-:S04]  /*277f0*/  IMAD.WIDE.U32 R2, R35, UR4, RZ ;  /* 0x0000000423027c25 */ /* 0x008fc8000f8e00ff */
[----:B------:R-:W-:Y:S01]  /*27800*/  IMAD R0, R0, UR4, RZ ;  /* 0x0000000400007c24 */ /* 0x000fe2000f8e02ff */
[----:B------:R1:W-:Y:S03]  /*27810*/  STL.64 [R1+0x18], R2 ;  /* 0x0000180201007387 */ /* 0x0003e60000100a00 */
[----:B------:R-:W-:-:S04]  /*27820*/  IMAD R0, R35, UR5, R0 ;  /* 0x0000000523007c24 */ /* 0x000fc8000f8e0200 */
[----:B------:R-:W-:Y:S01]  /*27830*/  IMAD.IADD R35, R3, 0x1, R0 ;  /* 0x0000000103237824 */ /* 0x000fe200078e0200 */
[----:B------:R-:W-:Y:S06]  /*27840*/  @!P1 BRA `(.L_x_1941) ;  /* 0x0000000000409947 */ /* 0x000fec0003800000 */
[----:B-1----:R-:W-:Y:S01]  /*27850*/  MOV R2, 0x0 ;  /* 0x0000000000027802 */ /* 0x002fe20000000f00 */
        /* <DEDUP_REMOVED lines=15> */
.L_x_1941:
[----:B------:R-:W-:Y:S05]  /*27950*/  BSYNC B6 ;  /* 0x0000000000067941 */ /* 0x000fea0003800000 */
.L_x_1940:
[----:B------:R-:W3:Y:S01]  /*27960*/  LDL.LU R20, [R1+0x28] ;  /* 0x0000280001147983 */ /* 0x000ee20000300800 */
[----:B------:R-:W-:Y:S01]  /*27970*/  ULDC.64 UR4, c[0x0][0x2d8] ;  /* 0x0000b60000047ab9 */ /* 0x000fe20000000a00 */
[----:B--2---:R-:W2:Y:S02]  /*27980*/  LDC R7, c[0x0][0x448] ;  /* 0x00011200ff077b82 */ /* 0x004ea40000000800 */
[----:B------:R-:W4:Y:S04]  /*27990*/  LDL.LU R21, [R1+0x14] ;  /* 0x0000140001157983 */ /* 0x000f280000300800 */
[----:B-1----:R-:W5:Y:S01]  /*279a0*/  LDL.LU.64 R2, [R1+0x18] ;  /* 0x0000180001027983 */ /* 0x002f620000300a00 */
[----:B------:R-:W1:Y:S01]  /*279b0*/  S2R R8, SR_TID.X ;  /* 0x0000000000087919 */ /* 0x000e620000002100 */
[----:B--2---:R-:W-:-:S13]  /*279c0*/  ISETP.NE.AND P0, PT, R7, 0x1, PT ;  /* 0x000000010700780c */ /* 0x004fda0003f05270 */
[----:B------:R-:W2:Y:S01]  /*279d0*/  @P0 LDC R6, c[0x0][0x44c] ;  /* 0x00011300ff060b82 */ /* 0x000ea20000000800 */
[----:B-1----:R-:W-:-:S05]  /*279e0*/  IMAD.SHL.U32 R8, R8, 0x8, RZ ;  /* 0x0000000808087824 */ /* 0x002fca00078e00ff */
[----:B------:R-:W-:Y:S01]  /*279f0*/  LOP3.LUT R8, R8, 0x38, RZ, 0xc0, !PT ;  /* 0x0000003808087812 */ /* 0x000fe200078ec0ff */
[----:B-----5:R-:W-:Y:S02]  /*27a00*/  IMAD.MOV.U32 R3, RZ, RZ, R35 ;  /* 0x000000ffff037224 */ /* 0x020fe400078e0023 */
[----:B------:R-:W-:-:S04]  /*27a10*/  IMAD.WIDE.U32 R2, R26, UR4, R2 ;  /* 0x000000041a027c25 */ /* 0x000fc8000f8e0002 */
[----:B------:R-:W-:Y:S01]  /*27a20*/  IMAD R3, R26, UR5, R3 ;  /* 0x000000051a037c24 */ /* 0x000fe2000f8e0203 */
[----:B------:R-:W-:Y:S02]  /*27a30*/  ULDC.64 UR4, c[0x0][0x2e0] ;  /* 0x0000b80000047ab9 */ /* 0x000fe40000000a00 */
[----:B---3--:R-:W-:Y:S02]  /*27a40*/  IMAD R0, R20, UR4, RZ ;  /* 0x0000000414007c24 */ /* 0x008fe4000f8e02ff */
[----:B------:R-:W1:Y:S01]  /*27a50*/  S2R R20, SR_TID.X ;  /* 0x0000000000147919 */ /* 0x000e620000002100 */
[----:B----4-:R-:W-:-:S04]  /*27a60*/  IMAD.WIDE.U32 R2, R21, UR4, R2 ;  /* 0x0000000415027c25 */ /* 0x010fc8000f8e0002 */
[----:B------:R-:W-:Y:S01]  /*27a70*/  IMAD R0, R21, UR5, R0 ;  /* 0x0000000515007c24 */ /* 0x000fe2000f8e0200 */
[----:B------:R-:W-:-:S03]  /*27a80*/  ULDC.64 UR4, c[0x0][0x2d0] ;  /* 0x0000b40000047ab9 */ /* 0x000fc60000000a00 */
[----:B------:R-:W-:Y:S02]  /*27a90*/  IMAD.IADD R3, R3, 0x1, R0 ;  /* 0x0000000103037824 */ /* 0x000fe400078e0200 */
[----:B------:R-:W3:Y:S01]  /*27aa0*/  @P0 LDC R0, c[0x0][0x450] ;  /* 0x00011400ff000b82 */ /* 0x000ee20000000800 */
[----:B-1----:R-:W-:-:S04]  /*27ab0*/  LOP3.LUT R20, R20, 0x7f, RZ, 0xc0, !PT ;  /* 0x0000007f14147812 */ /* 0x002fc800078ec0ff */
[----:B------:R-:W-:Y:S02]  /*27ac0*/  SHF.R.U32.HI R21, RZ, 0x3, R20 ;  /* 0x00000003ff157819 */ /* 0x000fe40000011614 */
[----:B------:R-:W1:Y:S02]  /*27ad0*/  S2R R20, SR_TID.X ;  /* 0x0000000000147919 */ /* 0x000e640000002100 */
[----:B-1----:R-:W-:-:S05]  /*27ae0*/  IMAD.SHL.U32 R20, R20, 0x10, RZ ;  /* 0x0000001014147824 */ /* 0x002fca00078e00ff */
[----:B------:R-:W-:Y:S02]  /*27af0*/  LOP3.LUT R20, R21, 0x70, R20, 0xf8, !PT ;  /* 0x0000007015147812 */ /* 0x000fe400078ef814 */
[----:B------:R-:W1:Y:S03]  /*27b00*/  S2R R21, SR_TID.X ;  /* 0x0000000000157919 */ /* 0x000e660000002100 */
[----:B------:R-:W-:Y:S02]  /*27b10*/  IMAD.IADD R5, R20, 0x1, R25 ;  /* 0x0000000114057824 */ /* 0x000fe400078e0219 */
[----:B------:R-:W4:Y:S02]  /*27b20*/  S2R R20, SR_TID.X ;  /* 0x0000000000147919 */ /* 0x000f240000002100 */
[----:B--2---:R-:W-:-:S04]  /*27b30*/  @P0 IMAD.HI.U32 R6, R5, R6, RZ ;  /* 0x0000000605060227 */ /* 0x004fc800078e00ff */
[----:B0-----:R-:W-:Y:S01]  /*27b40*/  IMAD.MOV.U32 R4, RZ, RZ, R5 ;  /* 0x000000ffff047224 */ /* 0x001fe200078e0005 */
[----:B---3--:R-:W-:-:S05]  /*27b50*/  @P0 SHF.R.U32.HI R4, RZ, R0, R6 ;  /* 0x00000000ff040219 */ /* 0x008fca0000011606 */
[----:B------:R-:W-:Y:S02]  /*27b60*/  IMAD.MOV R0, RZ, RZ, -R4 ;  /* 0x000000ffff007224 */ /* 0x000fe400078e0a04 */
[----:B------:R-:W-:-:S04]  /*27b70*/  IMAD.WIDE.U32 R2, R4, UR4, R2 ;  /* 0x0000000404027c25 */ /* 0x000fc8000f8e0002 */
[----:B------:R-:W-:Y:S01]  /*27b80*/  IMAD R0, R7, R0, R5 ;  /* 0x0000000007007224 */ /* 0x000fe200078e0205 */
[----:B------:R-:W-:-:S05]  /*27b90*/  SHF.R.S32.HI R5, RZ, 0x1f, R4 ;  /* 0x0000001fff057819 */ /* 0x000fca0000011404 */
[----:B------:R-:W-:Y:S02]  /*27ba0*/  IMAD R5, R5, UR4, RZ ;  /* 0x0000000405057c24 */ /* 0x000fe4000f8e02ff */
[----:B-1----:R-:W-:Y:S02]  /*27bb0*/  IMAD.SHL.U32 R21, R21, 0x8, RZ ;  /* 0x0000000815157824 */ /* 0x002fe400078e00ff */
[----:B------:R-:W-:Y:S01]  /*27bc0*/  IMAD R5, R4, UR5, R5 ;  /* 0x0000000504057c24 */ /* 0x000fe2000f8e0205 */
[----:B------:R-:W-:Y:S01]  /*27bd0*/  SHF.R.S32.HI R4, RZ, 0x1f, R0 ;  /* 0x0000001fff047819 */ /* 0x000fe20000011400 */
[----:B------:R-:W-:Y:S01]  /*27be0*/  ULDC.64 UR4, c[0x0][0x2c8] ;  /* 0x0000b20000047ab9 */ /* 0x000fe20000000a00 */
[----:B------:R-:W-:Y:S01]  /*27bf0*/  LOP3.LUT R21, R21, 0x38, RZ, 0xc0, !PT ;  /* 0x0000003815157812 */ /* 0x000fe200078ec0ff */
[----:B------:R-:W-:Y:S01]  /*27c00*/  IMAD.IADD R3, R3, 0x1, R5 ;  /* 0x0000000103037824 */ /* 0x000fe200078e0205 */
[----:B----4-:R-:W-:Y:S01]  /*27c10*/  LOP3.LUT R20, R20, 0x7f, RZ, 0xc0, !PT ;  /* 0x0000007f14147812 */ /* 0x010fe200078ec0ff */
[----:B------:R-:W-:Y:S01]  /*27c20*/  IMAD R4, R4, UR4, RZ ;  /* 0x0000000404047c24 */ /* 0x000fe2000f8e02ff */
[C---:B------:R-:W-:Y:S01]  /*27c30*/  LOP3.LUT R9, R21.reuse, 0x40, RZ, 0xfc, !PT ;  /* 0x0000004015097812 */ /* 0x040fe200078efcff */
[----:B------:R-:W-:Y:S01]  /*27c40*/  IMAD.WIDE.U32 R2, R0, UR4, R2 ;  /* 0x0000000400027c25 */ /* 0x000fe2000f8e0002 */
[----:B------:R-:W-:-:S03]  /*27c50*/  LOP3.LUT R10, R21, 0x80, RZ, 0xfc, !PT ;  /* 0x00000080150a7812 */ /* 0x000fc600078efcff */
        /* <DEDUP_REMOVED lines=9> */
[----:B------:R-:W-:Y:S02]  /*27cf0*/  ISETP.GE.AND P0, PT, R10, UR4, PT ;  /* 0x000000040a007c0c */ /* 0x000fe4000bf06270 */
[----:B------:R-:W-:Y:S01]  /*27d00*/  SHF.R.U32.HI R9, RZ, 0x3, R20 ;  /* 0x00000003ff097819 */ /* 0x000fe20000011614 */
[----:B------:R-:W-:Y:S10]  /*27d10*/  BRA.DIV UR5, `(.L_x_1942) ;  /* 0x0000005205487947 */ /* 0x000ff4000b800000 */
[----:B------:R-:W0:Y:S01]  /*27d20*/  SHFL.IDX PT, R3, R0, RZ, 0x181f ;  /* 0x00181fff00037589 */ /* 0x000e2200000e0000 */
[----:B------:R-:W-:Y:S02]  /*27d30*/  IMAD R32, R32, R7, RZ ;  /* 0x0000000720207224 */ /* 0x000fe400078e02ff */
[----:B------:R-:W-:Y:S01]  /*27d40*/  IMAD.IADD R25, R9, 0x1, R25 ;  /* 0x0000000109197824 */ /* 0x000fe200078e0219 */
[----:B------:R-:W1:Y:S04]  /*27d50*/  SHFL.IDX PT, R2, R4, RZ, 0x181f ;  /* 0x00181fff04027589 */ /* 0x000e6800000e0000 */
[----:B------:R-:W-:Y:S01]  /*27d60*/  ISETP.GE.AND P1, PT, R25, R32, PT ;  /* 0x000000201900720c */ /* 0x000fe20003f26270 */
[----:B------:R-:W-:-:S12]  /*27d70*/  SHFL.IDX PT, R14, R0, 0x7, 0x181f ;  /* 0x00f81f00000e7f89 */ /* 0x000fd800000e0000 */
[----:B0-----:R-:W-:-:S05]  /*27d80*/  @!P1 LEA R5, P4, R8, R3, 0x1 ;  /* 0x0000000308059211 */ /* 0x001fca00078808ff */
[----:B-1----:R-:W-:Y:S02]  /*27d90*/  @!P1 IMAD.X R3, RZ, RZ, R2, P4 ;  /* 0x000000ffff039224 */ /* 0x002fe400020e0602 */
        /* <DEDUP_REMOVED lines=71> */
.L_x_2094:
[----:B------:R-:W-:Y:S01]  /*28210*/  VIADD R25, R25, 0x70 ;  /* 0x0000007019197836 */ /* 0x000fe20000000000 */
[----:B------:R-:W-:Y:S04]  /*28220*/  BSSY B0, `(.L_x_1943) ;  /* 0x000000b000007945 */ /* 0x000fe80003800000 */
[----:B------:R-:W-:-:S13]  /*28230*/  ISETP.GE.AND P1, PT, R25, R32, PT ;  /* 0x000000201900720c */ /* 0x000fda0003f26270 */
[----:B------:R-:W-:Y:S05]  /*28240*/  @P1 BRA `(.L_x_1944) ;  /* 0x0000000000201947 */ /* 0x000fea0003800000 */
[----:B0-----:R-:W-:-:S05]  /*28250*/  LEA R2, P1, R8, R14, 0x1 ;  /* 0x0000000e08027211 */ /* 0x001fca00078208ff */
[----:B------:R-:W-:-:S05]  /*28260*/  IMAD.X R3, RZ, RZ, R4, P1 ;  /* 0x000000ffff037224 */ /* 0x000fca00008e0604 */
[----:B------:R-:W-:Y:S01]  /*28270*/  @!PT LDS RZ, [RZ] ;  /* 0x00000000fffff984 */ /* 0x000fe20000000800 */
[----:B------:R-:W-:Y:S01]  /*28280*/  @!PT LDS RZ, [RZ] ;  /* 0x00000000fffff984 */ /* 0x000fe20000000800 */
[----:B------:R-:W-:Y:S01]  /*28290*/  @!PT LDS RZ, [RZ] ;  /* 0x00000000fffff984 */ /* 0x000fe20000000800 */
[----:B------:R1:W-:Y:S04]  /*282a0*/  LDGSTS.E.BYPASS.LTC128B.128 [R36+0xfc00], desc[UR60][R2.64], !P3 ;  /* 0x0fc0000002247fae */ /* 0x0003e8000d901d7c */
[----:B------:R1:W-:Y:S04]  /*282b0*/  LDGSTS.E.BYPASS.LTC128B.128 [R36+0x13c00], desc[UR60][R2.64+0x80], !P2 ;  /* 0x13c0008002247fae */ /* 0x0003e8000d101d7c */
[----:B------:R1:W-:Y:S02]  /*282c0*/  LDGSTS.E.BYPASS.LTC128B.128 [R36+0x17c00], desc[UR60][R2.64+0x100], !P0 ;  /* 0x17c0010002247fae */ /* 0x0003e4000c101d7c */
.L_x_1944:
[----:B------:R-:W-:Y:S05]  /*282d0*/  BSYNC B0 ;  /* 0x0000000000007941 */ /* 0x000fea0003800000 */
.L_x_1943:
[----:B------:R-:W-:Y:S01]  /*282e0*/  NOP ;  /* 0x0000000000007918 */ /* 0x000fe20000000000 */
[----:B------:R-:W-:-:S13]  /*282f0*/  PLOP3.LUT P0, PT, PT, PT, PT, 0x80, 0x0 ;  /* 0x000000000000781c */ /* 0x000fda0003f0f070 */
.L_x_1945:
[----:B------:R-:W-:Y:S02]  /*28300*/  PLOP3.LUT P1, PT, P1, P0, PT, 0xa2, 0x0 ;  /* 0x000000000000781c */ /* 0x000fe40000f21472 */
[----:B------:R-:W-:-:S08]  /*28310*/  @P0 R2UR P1, UR4, R17 ;  /* 0x00000000110402ca */ /* 0x000fd00000020000 */
[----:B------:R-:W-:-:S05]  /*28320*/  @P0 PLOP3.LUT P0, PT, P1, PT, PT, 0x80, 0x0 ;  /* 0x000000000000081c */ /* 0x000fca0000f0f070 */
[----:B------:R-:W-:Y:S01]  /*28330*/  @!P1 SYNCS.ARRIVE.TRANS64.RED.A0T1 RZ, [UR4+0x2a800], RZ ;  /* 0x02a800ffffff99a7 */ /* 0x000fe20008200404 */
[----:B------:R-:W-:Y:S07]  /*28340*/  @!P1 ARRIVES.LDGSTSBAR.64.TRANSCNT [UR4+0x2a800] ;  /* 0x02a80000ff0099b0 */ /* 0x000fee0008000a84 */
[----:B------:R-:W-:Y:S05]  /*28350*/  @P0 BRA.U.ANY `(.L_x_1945) ;  /* 0xfffffffd00e80947 */ /* 0x000fea000393ffff */
[----:B01----:R-:W2:Y:S02]  /*28360*/  LDL.LU R2, [R1+0x24] ;  /* 0x0000240001027983 */ /* 0x003ea40000300800 */
[----:B--2---:R-:W-:-:S05]  /*28370*/  VIADD R2, R2, 0x1 ;  /* 0x0000000102027836 */ /* 0x004fca0000000000 */
[----:B------:R-:W-:Y:S01]  /*28380*/  LEA.HI R0, R2, R2, RZ, 0x1 ;  /* 0x0000000202007211 */ /* 0x000fe200078f08ff */
[----:B------:R0:W-:Y:S03]  /*28390*/  STL [R1+0x24], R2 ;  /* 0x0000240201007387 */ /* 0x0001e60000100800 */
[----:B------:R-:W-:-:S05]  /*283a0*/  LOP3.LUT R0, R0, 0xfffffffe, RZ, 0xc0, !PT ;  /* 0xfffffffe00007812 */ /* 0x000fca00078ec0ff */
[----:B------:R-:W-:-:S05]  /*283b0*/  IMAD.IADD R0, R2, 0x1, -R0 ;  /* 0x0000000102007824 */ /* 0x000fca00078e0a00 */
[----:B0-----:R-:W-:Y:S01]  /*283c0*/  SHF.L.U32 R2, R0, 0x1f, RZ ;  /* 0x0000001f00027819 */ /* 0x001fe200000006ff */
[----:B------:R-:W-:Y:S01]  /*283d0*/  NOP ;  /* 0x0000000000007918 */ /* 0x000fe20000000000 */
[----:B------:R-:W2:Y:S01]  /*283e0*/  LDL.LU R3, [R1+0x20] ;  /* 0x0000200001037983 */ /* 0x000ea20000300800 */
[----:B------:R0:W-:Y:S01]  /*283f0*/  SYNCS.ARRIVE.TRANS64.A1T0 RZ, [R17+URZ+0x2a800], RZ ;  /* 0x02a800ff11ff79a7 */ /* 0x0001e2000810003f */
[----:B------:R-:W-:Y:S01]  /*28400*/  BSSY B0, `(.L_x_1946) ;  /* 0x0000004000007945 */ /* 0x000fe20003800000 */
[----:B------:R-:W1:Y:S01]  /*28410*/  SYNCS.PHASECHK.TRANS64.TRYWAIT P0, [R17+URZ+0x2a820], R2 ;  /* 0x02a82002110075a7 */ /* 0x000e62000800017f */
[----:B--2---:R-:W-:Y:S02]  /*28420*/  VIADD R0, R3, 0xfffffffe ;  /* 0xfffffffe03007836 */ /* 0x004fe40000000000 */
[----:B01----:R-:W-:Y:S05]  /*28430*/  @!P0 BRA `(.L_x_1947) ;  /* 0x0000005400388947 */ /* 0x003fea0003800000 */
.L_x_2095:
[----:B------:R-:W-:Y:S05]  /*28440*/  BSYNC B0 ;  /* 0x0000000000007941 */ /* 0x000fea0003800000 */
.L_x_1946:
[----:B------:R-:W2:Y:S01]  /*28450*/  LDL R3, [R1] ;  /* 0x0000000001037983 */ /* 0x000ea20000100800 */
[----:B------:R-:W-:Y:S01]  /*28460*/  BSSY B0, `(.L_x_1948) ;  /* 0x00000f8000007945 */ /* 0x000fe20003800000 */
[----:B--2---:R-:W-:-:S13]  /*28470*/  ISETP.GE.AND P0, PT, R0, R3, PT ;  /* 0x000000030000720c */ /* 0x004fda0003f06270 */
[----:B------:R-:W-:Y:S05]  /*28480*/  @!P0 BRA `(.L_x_1949) ;  /* 0x0000000c00d48947 */ /* 0x000fea0003800000 */
[----:B------:R-:W-:Y:S02]  /*28490*/  IMAD.MOV.U32 R10, RZ, RZ, R28 ;  /* 0x000000ffff0a7224 */ /* 0x000fe400078e001c */
[----:B------:R-:W-:Y:S02]  /*284a0*/  IMAD.MOV.U32 R20, RZ, RZ, R30 ;  /* 0x000000ffff147224 */ /* 0x000fe400078e001e */
[----:B------:R-:W-:-:S07]  /*284b0*/  IMAD.MOV.U32 R32, RZ, RZ, R23 ;  /* 0x000000ffff207224 */ /* 0x000fce00078e0017 */
.L_x_1962:
[----:B0-----:R-:W2:Y:S01]  /*284c0*/  LDL R2, [R1+0x4] ;  /* 0x0000040001027983 */ /* 0x001ea20000100800 */
[----:B------:R-:W0:Y:S03]  /*284d0*/  LDC R7, c[0x0][0x430] ;  /* 0x00010c00ff077b82 */ /* 0x000e260000000800 */
[----:B------:R-:W3:Y:S01]  /*284e0*/  LDL R8, [R1+0x8] ;  /* 0x0000080001087983 */ /* 0x000ee20000100800 */
[----:B------:R-:W1:Y:S01]  /*284f0*/  S2R R3, SR_TID.X ;  /* 0x0000000000037919 */ /* 0x000e620000002100 */
[----:B------:R-:W4:Y:S01]  /*28500*/  S2R R9, SR_TID.X ;  /* 0x0000000000097919 */ /* 0x000f220000002100 */
[----:B0-----:R-:W-:-:S13]  /*28510*/  ISETP.NE.AND P0, PT, R7, 0x1, PT ;  /* 0x000000010700780c */ /* 0x001fda0003f05270 */
[----:B------:R-:W0:Y:S01]  /*28520*/  @P0 LDC R5, c[0x0][0x434] ;  /* 0x00010d00ff050b82 */ /* 0x000e220000000800 */
[----:B-1----:R-:W-:-:S04]  /*28530*/  LOP3.LUT R3, R3, 0x7f, RZ, 0xc0, !PT ;  /* 0x0000007f03037812 */ /* 0x002fc800078ec0ff */
[----:B------:R-:W-:Y:S01]  /*28540*/  SHF.R.U32.HI R3, RZ, 0x3, R3 ;  /* 0x00000003ff037819 */ /* 0x000fe20000011603 */
[----:B----4-:R-:W-:-:S05]  /*28550*/  IMAD.SHL.U32 R9, R9, 0x10, RZ ;  /* 0x0000001009097824 */ /* 0x010fca00078e00ff */
[----:B------:R-:W-:Y:S02]  /*28560*/  LOP3.LUT R9, R3, 0x70, R9, 0xf8, !PT ;  /* 0x0000007003097812 */ /* 0x000fe400078ef809 */
[----:B------:R-:W1:Y:S02]  /*28570*/  @P0 LDC R3, c[0x0][0x438] ;  /* 0x00010e00ff030b82 */ /* 0x000e640000000800 */
[----:B------:R-:W-:Y:S01]  /*28580*/  ISETP.GT.U32.AND P2, PT, R9, 0x5f, PT ;  /* 0x0000005f0900780c */ /* 0x000fe20003f44070 */
[----:B--2---:R-:W-:-:S04]  /*28590*/  IMAD R4, R0, 0x60, R2 ;  /* 0x0000006000047824 */ /* 0x004fc800078e0202 */
[----:B------:R-:W-:-:S04]  /*285a0*/  IMAD.IADD R4, R9, 0x1, R4 ;  /* 0x0000000109047824 */ /* 0x000fc800078e0204 */
[----:B0-----:R-:W-:-:S04]  /*285b0*/  @P0 IMAD.HI.U32 R6, R4, R5, RZ ;  /* 0x0000000504060227 */ /* 0x001fc800078e00ff */
[----:B------:R-:W-:Y:S01]  /*285c0*/  IMAD.MOV.U32 R2, RZ, RZ, R4 ;  /* 0x000000ffff027224 */ /* 0x000fe200078e0004 */
[----:B-1----:R-:W-:-:S05]  /*285d0*/  @P0 SHF.R.U32.HI R2, RZ, R3, R6 ;  /* 0x00000003ff020219 */ /* 0x002fca0000011606 */
        /* <DEDUP_REMOVED lines=13> */
[----:B------:R-:W-:Y:S01]  /*286b0*/  LOP3.LUT P1, RZ, R16, 0x10, RZ, 0xc0, !PT ;  /* 0x0000001010ff7812 */ /* 0x000fe2000782c0ff */
[----:B------:R-:W-:-:S05]  /*286c0*/  VIADD R28, R10, 0x1 ;  /* 0x000000010a1c7836 */ /* 0x000fca0000000000 */
[C---:B------:R-:W-:Y:S01]  /*286d0*/  ISETP.NE.AND P0, PT, R28.reuse, 0x2, PT ;  /* 0x000000021c00780c */ /* 0x040fe20003f05270 */
[----:B------:R-:W-:Y:S05]  /*286e0*/  YIELD ;  /* 0x0000000000007946 */ /* 0x000fea0003800000 */
[----:B------:R-:W-:Y:S01]  /*286f0*/  SEL R3, RZ, 0x1, P0 ;  /* 0x00000001ff037807 */ /* 0x000fe20000000000 */
[----:B------:R-:W-:Y:S01]  /*28700*/  IMAD.MOV.U32 R23, RZ, RZ, R0 ;  /* 0x000000ffff177224 */ /* 0x000fe200078e0000 */
[----:B------:R-:W-:Y:S02]  /*28710*/  SEL R28, R28, RZ, P0 ;  /* 0x000000ff1c1c7207 */ /* 0x000fe40000000000 */
[----:B------:R-:W-:Y:S01]  /*28720*/  LOP3.LUT R30, R20, R3, RZ, 0x3c, !PT ;  /* 0x00000003141e7212 */ /* 0x000fe200078e3cff */
[----:B0-----:R-:W-:Y:S06]  /*28730*/  @!P1 BRA `(.L_x_1950) ;  /* 0x0000000000049947 */ /* 0x001fec0003800000 */
[----:B------:R-:W-:Y:S01]  /*28740*/  BPT.TRAP 0x1 ;  /* 0x000000040000795c */ /* 0x000fe20000300000 */
.L_x_1950:
[----:B------:R-:W-:Y:S01]  /*28750*/  IMAD R5, R28, 0x8, R17 ;  /* 0x000000081c057824 */ /* 0x000fe200078e0211 */
[----:B------:R-:W-:Y:S01]  /*28760*/  SHF.L.U32 R0, R30, 0x1f, RZ ;  /* 0x0000001f1e007819 */ /* 0x000fe200000006ff */
[----:B------:R-:W-:Y:S03]  /*28770*/  BSSY B1, `(.L_x_1951) ;  /* 0x0000003000017945 */ /* 0x000fe60003800000 */
[----:B------:R-:W0:Y:S02]  /*28780*/  SYNCS.PHASECHK.TRANS64.TRYWAIT P0, [R5+URZ+0x2a840], R0 ;  /* 0x02a84000050075a7 */ /* 0x000e24000800017f */
[----:B0-----:R-:W-:Y:S05]  /*28790*/  @!P0 BRA `(.L_x_1952) ;  /* 0x0000005000748947 */ /* 0x001fea0003800000 */
.L_x_2096:
[----:B------:R-:W-:Y:S05]  /*287a0*/  BSYNC B1 ;  /* 0x0000000000017941 */ /* 0x000fea0003800000 */
.L_x_1951:
[----:B------:R-:W-:Y:S01]  /*287b0*/  SHF.R.S32.HI R21, RZ, 0x1f, R7 ;  /* 0x0000001fff157819 */ /* 0x000fe20000011407 */
[----:B------:R-:W-:Y:S01]  /*287c0*/  ULDC.64 UR4, c[0x0][0x300] ;  /* 0x0000c00000047ab9 */ /* 0x000fe20000000a00 */
[----:B-----5:R-:W-:Y:S01]  /*287d0*/  SHF.R.S32.HI R25, RZ, 0x1f, R6 ;  /* 0x0000001fff197819 */ /* 0x020fe20000011406 */
[----:B------:R-:W-:Y:S01]  /*287e0*/  IMAD.WIDE.U32 R2, R7, UR4, RZ ;  /* 0x0000000407027c25 */ /* 0x000fe2000f8e00ff */
[----:B------:R-:W-:Y:S01]  /*287f0*/  ULDC.64 UR6, c[0x0][0x2e8] ;  /* 0x0000ba0000067ab9 */ /* 0x000fe20000000a00 */
[C---:B------:R-:W-:Y:S02]  /*28800*/  LOP3.LUT P3, RZ, R16.reuse, 0x4, RZ, 0xc0, !PT ;  /* 0x0000000410ff7812 */ /* 0x040fe4000786c0ff */
[----:B0-----:R-:W-:Y:S01]  /*28810*/  IMAD R0, R21, UR4, RZ ;  /* 0x0000000415007c24 */ /* 0x001fe2000f8e02ff */
        /* <DEDUP_REMOVED lines=59> */
.L_x_2110:
[----:B--2---:R-:W-:-:S05]  /*28bd0*/  IADD3 R2, P0, R2, R0, RZ ;  /* 0x0000000002027210 */ /* 0x004fca0007f1e0ff */
        /* <DEDUP_REMOVED lines=9> */
.L_x_1954:
        /* <DEDUP_REMOVED lines=10> */
.L_x_1955:
[----:B------:R2:W-:Y:S01]  /*28d10*/  SYNCS.ARRIVE.TRANS64.A1T0 RZ, [R5+URZ+0x2a830], RZ ;  /* 0x02a830ff05ff79a7 */ /* 0x0005e2000810003f */
[----:B------:R-:W-:Y:S05]  /*28d20*/  @!P2 BRA `(.L_x_1956) ;  /* 0x000000000004a947 */ /* 0x000fea0003800000 */
[----:B------:R-:W-:Y:S01]  /*28d30*/  BPT.TRAP 0x1 ;  /* 0x000000040000795c */ /* 0x000fe20000300000 */
.L_x_1956:
[----:B-1----:R-:W-:Y:S01]  /*28d40*/  SHF.L.U32 R2, R20, 0x1f, RZ ;  /* 0x0000001f14027819 */ /* 0x002fe200000006ff */
[----:B--2---:R-:W-:Y:S01]  /*28d50*/  IMAD R5, R10, 0x8, R17 ;  /* 0x000000080a057824 */ /* 0x004fe200078e0211 */
[----:B------:R-:W-:Y:S03]  /*28d60*/  BSSY B1, `(.L_x_1957) ;  /* 0x0000003000017945 */ /* 0x000fe60003800000 */
[----:B------:R-:W1:Y:S02]  /*28d70*/  SYNCS.PHASECHK.TRANS64.TRYWAIT P0, [R5+URZ+0x2a860], R2 ;  /* 0x02a86002050075a7 */ /* 0x000e64000800017f */
[----:B-1----:R-:W-:Y:S05]  /*28d80*/  @!P0 BRA `(.L_x_1958) ;  /* 0x0000005000e88947 */ /* 0x002fea0003800000 */
.L_x_2111:
[----:B------:R-:W-:Y:S05]  /*28d90*/  BSYNC B1 ;  /* 0x0000000000017941 */ /* 0x000fea0003800000 */
.L_x_1957:
[----:B------:R-:W2:Y:S01]  /*28da0*/  S2R R3, SR_TID.X ;  /* 0x0000000000037919 */ /* 0x000ea20000002100 */
[----:B------:R-:W-:Y:S01]  /*28db0*/  UMOV UR4, 0xffffffff ;  /* 0xffffffff00047882 */ /* 0x000fe20000000000 */
[----:B0-----:R-:W-:Y:S01]  /*28dc0*/  IMAD R8, R32, -0x60, R37 ;  /* 0xffffffa020087824 */ /* 0x001fe200078e0225 */
[----:B------:R-:W-:Y:S01]  /*28dd0*/  LOP3.LUT P0, RZ, R29, 0x2, RZ, 0xc0, !PT ;  /* 0x000000021dff7812 */ /* 0x000fe2000780c0ff */
[----:B------:R-:W-:Y:S01]  /*28de0*/  IMAD R4, R10, 0x3000, R34 ;  /* 0x000030000a047824 */ /* 0x000fe200078e0222 */
[----:B--2---:R-:W-:-:S04]  /*28df0*/  LOP3.LUT R3, R3, 0x7f, RZ, 0xc0, !PT ;  /* 0x0000007f03037812 */ /* 0x004fc800078ec0ff */
[----:B------:R-:W-:-:S05]  /*28e00*/  SHF.R.U32.HI R3, RZ, 0x3, R3 ;  /* 0x00000003ff037819 */ /* 0x000fca0000011603 */
[----:B------:R-:W-:Y:S01]  /*28e10*/  IMAD.IADD R8, R8, 0x1, -R3 ;  /* 0x0000000108087824 */ /* 0x000fe200078e0a03 */
[----:B------:R-:W-:Y:S06]  /*28e20*/  BRA.DIV UR4, `(.L_x_1959) ;  /* 0x0000005204d47947 */ /* 0x000fec000b800000 */
[----:B-1----:R-:W0:Y:S01]  /*28e30*/  SHFL.IDX PT, R2, R18, RZ, 0x181f ;  /* 0x00181fff12027589 */ /* 0x002e2200000e0000 */
        /* <DEDUP_REMOVED lines=44> */
.L_x_2125:
[C---:B------:R-:W-:Y:S01]  /*29100*/  ISETP.LT.OR P1, PT, R8.reuse, 0x51, !P1 ;  /* 0x000000510800780c */ /* 0x040fe20004f21670 */
[----:B------:R-:W-:Y:S01]  /*29110*/  ULDC.64 UR4, c[0x0][0x328] ;  /* 0x0000ca0000047ab9 */ /* 0x000fe20000000a00 */
[----:B------:R-:W-:Y:S02]  /*29120*/  ISETP.LT.OR P0, PT, R8, 0x51, !P0 ;  /* 0x000000510800780c */ /* 0x000fe40004701670 */
[----:B-1----:R-:W-:Y:S01]  /*29130*/  IADD3 R2, P2, R2, R0, RZ ;  /* 0x0000000002027210 */ /* 0x002fe20007f5e0ff */
        /* <DEDUP_REMOVED lines=17> */
.L_x_1960:
        /* <DEDUP_REMOVED lines=10> */
.L_x_1961:
[----:B------:R-:W2:Y:S01]  /*292f0*/  LDL R0, [R1] ;  /* 0x0000000001007983 */ /* 0x000ea20000100800 */
[----:B------:R-:W-:Y:S01]  /*29300*/  IMAD.MOV.U32 R3, RZ, RZ, R25 ;  /* 0x000000ffff037224 */ /* 0x000fe200078e0019 */
[----:B------:R-:W-:Y:S01]  /*29310*/  ULDC.64 UR4, c[0x0][0x330] ;  /* 0x0000cc0000047ab9 */ /* 0x000fe20000000a00 */
[----:B------:R-:W-:Y:S01]  /*29320*/  ULDC.64 UR6, c[0x0][0x318] ;  /* 0x0000c60000067ab9 */ /* 0x000fe20000000a00 */
[----:B------:R1:W-:Y:S01]  /*29330*/  SYNCS.ARRIVE.TRANS64.A1T0 RZ, [R5+URZ+0x2a850], RZ ;  /* 0x02a850ff05ff79a7 */ /* 0x0003e2000810003f */
[----:B------:R-:W-:-:S04]  /*29340*/  IMAD.WIDE.U32 R2, R26, UR4, R2 ;  /* 0x000000041a027c25 */ /* 0x000fc8000f8e0002 */
[----:B------:R-:W-:Y:S01]  /*29350*/  IMAD R19, R26, UR5, R3 ;  /* 0x000000051a137c24 */ /* 0x000fe2000f8e0203 */
[C---:B0-----:R-:W-:Y:S01]  /*29360*/  LEA R18, P0, R2.reuse, UR6, 0x1 ;  /* 0x0000000602127c11 */ /* 0x041fe2000f8008ff */
[----:B------:R-:W-:Y:S02]  /*29370*/  IMAD.MOV.U32 R10, RZ, RZ, R28 ;  /* 0x000000ffff0a7224 */ /* 0x000fe400078e001c */
[----:B------:R-:W-:Y:S01]  /*29380*/  IMAD.MOV.U32 R20, RZ, RZ, R30 ;  /* 0x000000ffff147224 */ /* 0x000fe200078e001e */
[----:B------:R-:W-:Y:S01]  /*29390*/  LEA.HI.X R19, R2, UR7, R19, 0x1, P0 ;  /* 0x0000000702137c11 */ /* 0x000fe200080f0c13 */
[----:B------:R-:W-:Y:S01]  /*293a0*/  IMAD.MOV.U32 R32, RZ, RZ, R23 ;  /* 0x000000ffff207224 */ /* 0x000fe200078e0017 */
[C---:B--2---:R-:W-:Y:S01]  /*293b0*/  ISETP.GT.AND P0, PT, R23.reuse, R0, PT ;  /* 0x000000001700720c */ /* 0x044fe20003f04270 */
[----:B------:R-:W-:-:S12]  /*293c0*/  VIADD R0, R23, 0xffffffff ;  /* 0xffffffff17007836 */ /* 0x000fd80000000000 */
[----:B-1----:R-:W-:Y:S05]  /*293d0*/  @P0 BRA `(.L_x_1962) ;  /* 0xfffffff000380947 */ /* 0x002fea000383ffff */
.L_x_1949:
[----:B------:R-:W-:Y:S05]  /*293e0*/  BSYNC B0 ;  /* 0x0000000000007941 */ /* 0x000fea0003800000 */
.L_x_1948:
[----:B0-----:R-:W0:Y:S01]  /*293f0*/  S2R R2, SR_TID.X ;  /* 0x0000000000027919 */ /* 0x001e220000002100 */
[----:B------:R-:W-:Y:S01]  /*29400*/  BSSY B0, `(.L_x_1963) ;  /* 0x0000010000007945 */ /* 0x000fe20003800000 */
[----:B0-----:R-:W-:-:S04]  /*29410*/  LOP3.LUT R2, R2, 0x7f, RZ, 0xc0, !PT ;  /* 0x0000007f02027812 */ /* 0x001fc800078ec0ff */
[----:B------:R-:W-:-:S13]  /*29420*/  ISETP.NE.AND P0, PT, R2, RZ, PT ;  /* 0x000000ff0200720c */ /* 0x000fda0003f05270 */
[----:B------:R-:W-:Y:S05]  /*29430*/  @P0 BRA `(.L_x_1964) ;  /* 0x0000000000300947 */ /* 0x000fea0003800000 */
[----:B------:R-:W0:Y:S01]  /*29440*/  S2R R5, SR_LANEID ;  /* 0x0000000000057919 */ /* 0x000e220000000000 */
[----:B------:R-:W-:Y:S01]  /*29450*/  VOTEU.ANY UR4, UPT, PT ;  /* 0x0000000000047886 */ /* 0x000fe200038e0100 */
[----:B------:R-:W1:Y:S01]  /*29460*/  LDC.64 R2, c[0x0][0xc60] ;  /* 0x00031800ff027b82 */ /* 0x000e620000000a00 */
[----:B------:R-:W0:Y:S02]  /*29470*/  FLO.U32 R0, UR4 ;  /* 0x0000000400007d00 */ /* 0x000e2400080e0000 */
[----:B0-----:R-:W-:-:S06]  /*29480*/  ISETP.EQ.U32.AND P0, PT, R0, R5, PT ;  /* 0x000000050000720c */ /* 0x001fcc0003f02070 */
[----:B------:R-:W1:Y:S07]  /*29490*/  POPC R5, UR4 ;  /* 0x0000000400057d09 */ /* 0x000e6e0008000000 */
[----:B-1----:R-:W2:Y:S01]  /*294a0*/  @P0 ATOMG.E.ADD.STRONG.GPU PT, R3, desc[UR60][R2.64], R5 ;  /* 0x00000005020309a8 */ /* 0x002ea200081ee1fc */
[----:B------:R-:W0:Y:S02]  /*294b0*/  S2R R4, SR_LTMASK ;  /* 0x0000000000047919 */ /* 0x000e240000003900 */
[----:B0-----:R-:W-:-:S04]  /*294c0*/  LOP3.LUT R4, R4, UR4, RZ, 0xc0, !PT ;  /* 0x0000000404047c12 */ /* 0x001fc8000f8ec0ff */
[----:B------:R-:W0:Y:S01]  /*294d0*/  POPC R7, R4 ;  /* 0x0000000400077309 */ /* 0x000e220000000000 */
[----:B--2---:R-:W0:Y:S02]  /*294e0*/  SHFL.IDX PT, R0, R3, R0, 0x1f ;  /* 0x00001f0003007589 */ /* 0x004e2400000e0000 */
[----:B0-----:R-:W-:-:S07]  /*294f0*/  IADD3 R24, R0, UR38, R7 ;  /* 0x0000002600187c10 */ /* 0x001fce000fffe007 */
.L_x_1964:
[----:B------:R-:W-:Y:S05]  /*29500*/  BSYNC B0 ;  /* 0x0000000000007941 */ /* 0x000fea0003800000 */
.L_x_1963:
[----:B------:R-:W-:-:S13]  /*29510*/  LOP3.LUT P0, RZ, R16, 0x10, RZ, 0xc0, !PT ;  /* 0x0000001010ff7812 */ /* 0x000fda000780c0ff */
[----:B------:R-:W-:Y:S05]  /*29520*/  @!P0 BRA `(.L_x_1965) ;  /* 0x0000000000048947 */ /* 0x000fea0003800000 */
[----:B------:R-:W-:Y:S01]  /*29530*/  BPT.TRAP 0x1 ;  /* 0x000000040000795c */ /* 0x000fe20000300000 */
.L_x_1965:
[----:B------:R-:W-:Y:S01]  /*29540*/  IMAD R0, R28, 0x8, R17 ;  /* 0x000000081c007824 */ /* 0x000fe200078e0211 */
[----:B------:R-:W-:Y:S01]  /*29550*/  SHF.L.U32 R3, R30, 0x1f, RZ ;  /* 0x0000001f1e037819 */ /* 0x000fe200000006ff */
[----:B------:R-:W-:Y:S01]  /*29560*/  BSSY B0, `(.L_x_1966) ;  /* 0x0000004000007945 */ /* 0x000fe20003800000 */
[----:B------:R-:W-:Y:S02]  /*29570*/  IMAD R6, R23, -0x60, R37 ;  /* 0xffffffa017067824 */ /* 0x000fe400078e0225 */
[----:B------:R-:W0:Y:S02]  /*29580*/  SYNCS.PHASECHK.TRANS64.TRYWAIT P0, [R0+URZ+0x2a860], R3 ;  /* 0x02a86003000075a7 */ /* 0x000e24000800017f */
[----:B0-----:R-:W-:Y:S05]  /*29590*/  @!P0 BRA `(.L_x_1967) ;  /* 0x0000005000e88947 */ /* 0x001fea0003800000 */
.L_x_2126:
[----:B------:R-:W-:Y:S05]  /*295a0*/  BSYNC B0 ;  /* 0x0000000000007941 */ /* 0x000fea0003800000 */
.L_x_1966:
        /* <DEDUP_REMOVED lines=57> */
.L_x_2140:
        /* <DEDUP_REMOVED lines=11> */
.L_x_1969:
        /* <DEDUP_REMOVED lines=10> */
.L_x_1970:
[----:B------:R2:W-:Y:S01]  /*29a90*/  SYNCS.ARRIVE.TRANS64.A1T0 RZ, [R0+URZ+0x2a850], RZ ;  /* 0x02a850ff00ff79a7 */ /* 0x0005e2000810003f */
[----:B------:R-:W-:-:S05]  /*29aa0*/  VIADD R28, R28, 0x1 ;  /* 0x000000011c1c7836 */ /* 0x000fca0000000000 */
[----:B------:R-:W-:-:S04]  /*29ab0*/  ISETP.NE.AND P0, PT, R28, 0x2, PT ;  /* 0x000000021c00780c */ /* 0x000fc80003f05270 */
[----:B0-----:R-:W-:Y:S02]  /*29ac0*/  SEL R3, RZ, 0x1, P0 ;  /* 0x00000001ff037807 */ /* 0x001fe40000000000 */
[----:B------:R-:W-:Y:S02]  /*29ad0*/  SEL R28, R28, RZ, P0 ;  /* 0x000000ff1c1c7207 */ /* 0x000fe40000000000 */
[----:B--2---:R-:W-:-:S07]  /*29ae0*/  LOP3.LUT R30, R30, R3, RZ, 0x3c, !PT ;  /* 0x000000031e1e7212 */ /* 0x004fce00078e3cff */
.L_x_1927:
[----:B------:R-:W-:Y:S05]  /*29af0*/  BSYNC B7 ;  /* 0x0000000000077941 */ /* 0x000fea0003800000 */
.L_x_1925:
[----:B------:R-:W-:-:S13]  /*29b00*/  LOP3.LUT P0, RZ, R16, 0x20, RZ, 0xc0, !PT ;  /* 0x0000002010ff7812 */ /* 0x000fda000780c0ff */
[----:B------:R-:W-:Y:S05]  /*29b10*/  @!P0 BRA `(.L_x_1971) ;  /* 0x0000000000248947 */ /* 0x000fea0003800000 */
[----:B------:R-:W-:Y:S05]  /*29b20*/  WARPSYNC.ALL ;  /* 0x0000000000007948 */ /* 0x000fea0003800000 */
[----:B------:R-:W2:Y:S08]  /*29b30*/  S2UR UR5, SR_CgaCtaId ;  /* 0x00000000000579c3 */ /* 0x000eb00000008800 */
[----:B------:R-:W-:Y:S06]  /*29b40*/  BAR.SYNC.DEFER_BLOCKING 0x5, 0x180 ;  /* 0x0146000000007b1d */ /* 0x000fec0000010000 */
[----:B------:R-:W-:-:S02]  /*29b50*/  UMOV UR4, 0x400 ;  /* 0x0000040000047882 */ /* 0x000fc40000000000 */
[----:B--2---:R-:W-:-:S06]  /*29b60*/  ULEA UR4, UR5, UR4, 0x18 ;  /* 0x0000000405047291 */ /* 0x004fcc000f8ec03f */
[----:B0-----:R-:W-:-:S05]  /*29b70*/  IMAD.U32 R17, RZ, RZ, UR4 ;  /* 0x00000004ff117e24 */ /* 0x001fca000f8e00ff */
[----:B------:R0:W2:Y:S01]  /*29b80*/  LDS.128 R24, [R17+0x2a8d0] ;  /* 0x02a8d00011187984 */ /* 0x0000a20000000c00 */
[----:B------:R-:W-:Y:S06]  /*29b90*/  BAR.ARV 0x4, 0x180 ;  /* 0x0106000000007b1d */ /* 0x000fec0000002000 */
[----:B------:R-:W-:Y:S05]  /*29ba0*/  BRA `(.L_x_1972) ;  /* 0x0000000c00d47947 */ /* 0x000fea0003800000 */
.L_x_1971:
[----:B------:R-:W2:Y:S01]  /*29bb0*/  S2R R8, SR_TID.X ;  /* 0x0000000000087919 */ /* 0x000ea20000002100 */
[----:B------:R-:W-:Y:S01]  /*29bc0*/  UMOV UR4, 0xffffffff ;  /* 0xffffffff00047882 */ /* 0x000fe20000000000 */
[----:B--2---:R-:W-:-:S04]  /*29bd0*/  LOP3.LUT R8, R8, 0x1f, RZ, 0xc0, !PT ;  /* 0x0000001f08087812 */ /* 0x004fc800078ec0ff */
[----:B------:R-:W-:Y:S01]  /*29be0*/  ISETP.NE.AND P0, PT, R8, 0x1f, PT ;  /* 0x0000001f0800780c */ /* 0x000fe20003f05270 */
[----:B------:R-:W-:-:S12]  /*29bf0*/  BRA.DIV UR4, `(.L_x_1973) ;  /* 0x0000005604507947 */ /* 0x000fd8000b800000 */
[----:B------:R-:W-:Y:S01]  /*29c00*/  IMAD.IADD R7, R27, 0x1, R8 ;  /* 0x000000011b077824 */ /* 0x000fe200078e0208 */
[----:B------:R-:W-:-:S04]  /*29c10*/  ULDC UR4, c[0x0][0xc3c] ;  /* 0x00030f0000047ab9 */ /* 0x000fc80000000800 */
[----:B------:R-:W-:-:S13]  /*29c20*/  ISETP.GE.OR P1, PT, R7, UR4, !P0 ;  /* 0x0000000407007c0c */ /* 0x000fda000c726670 */
[----:B------:R-:W2:Y:S08]  /*29c30*/  @!P1 LDC.64 R2, c[0x0][0xc80] ;  /* 0x00032000ff029b82 */ /* 0x000eb00000000a00 */
[----:B------:R-:W3:Y:S01]  /*29c40*/  @!P1 LDC.64 R4, c[0x0][0xc78] ;  /* 0x00031e00ff049b82 */ /* 0x000ee20000000a00 */
[----:B--2---:R-:W-:-:S05]  /*29c50*/  @!P1 IMAD.WIDE R2, R7, 0x4, R2 ;  /* 0x0000000407029825 */ /* 0x004fca00078e0202 */
[----:B-1----:R3:W2:Y:S02]  /*29c60*/  @!P1 LDG.E R6, desc[UR60][R2.64] ;  /* 0x0000003c02069981 */ /* 0x0026a4000c1e1900 */
[----:B---3--:R-:W-:-:S05]  /*29c70*/  @!P1 IMAD.WIDE R2, R7, 0x4, R4 ;  /* 0x0000000407029825 */ /* 0x008fca00078e0204 */
        /* <DEDUP_REMOVED lines=10> */
[----:B------:R-:W-:Y:S02]  /*29d20*/  IMAD.MOV.U32 R6, RZ, RZ, RZ ;  /* 0x000000ffff067224 */ /* 0x000fe400078e00ff */
[----:B---3--:R-:W-:Y:S01]  /*29d30*/  @!P1 IMAD.MOV.U32 R4, RZ, RZ, R5 ;  /* 0x000000ffff049224 */ /* 0x008fe200078e0005 */
[----:B------:R-:W-:-:S03]  /*29d40*/  ISETP.NE.AND P1, PT, R8, RZ, PT ;  /* 0x000000ff0800720c */ /* 0x000fc60003f25270 */
[----:B------:R-:W-:-:S05]  /*29d50*/  IMAD R13, R4, R25, RZ ;  /* 0x00000019040d7224 */ /* 0x000fca00078e02ff */
        /* <DEDUP_REMOVED lines=15> */
[----:B------:R1:W2:Y:S02]  /*29e50*/  SHFL.IDX PT, R14, R2, 0x1f, 0x1f ;  /* 0x03e01f00020e7f89 */ /* 0x0002a400000e0000 */
.L_x_2150:
[----:B------:R-:W-:Y:S02]  /*29e60*/  ULDC UR4, c[0x0][0xc38] ;  /* 0x00030e0000047ab9 */ /* 0x000fe40000000800 */
[----:B------:R-:W-:-:S04]  /*29e70*/  IMAD.U32 R5, RZ, RZ, UR4 ;  /* 0x00000004ff057e24 */ /* 0x000fc8000f8e00ff */
[----:B--2---:R-:W-:-:S04]  /*29e80*/  IMAD R14, R14, R5, RZ ;  /* 0x000000050e0e7224 */ /* 0x004fc800078e02ff */
[----:B------:R-:W-:-:S05]  /*29e90*/  IMAD.IADD R7, R7, 0x1, R14 ;  /* 0x0000000107077824 */ /* 0x000fca00078e020e */
[----:B------:R-:W-:-:S13]  /*29ea0*/  ISETP.GT.AND P6, PT, R7, R0, PT ;  /* 0x000000000700720c */ /* 0x000fda0003fc4270 */
[----:B------:R-:W-:Y:S05]  /*29eb0*/  @P6 BRA `(.L_x_1974) ;  /* 0x0000000000a46947 */ /* 0x000fea0003800000 */
.L_x_1977:
[----:B-1----:R-:W1:Y:S01]  /*29ec0*/  LDC R2, c[0x0][0xc3c] ;  /* 0x00030f00ff027b82 */ /* 0x002e620000000800 */
[----:B------:R-:W-:-:S05]  /*29ed0*/  VIADD R27, R27, 0x1f ;  /* 0x0000001f1b1b7836 */ /* 0x000fca0000000000 */
[----:B-1----:R-:W-:-:S13]  /*29ee0*/  ISETP.GE.AND P6, PT, R27, R2, PT ;  /* 0x000000021b00720c */ /* 0x002fda0003fc6270 */
[----:B------:R-:W-:Y:S05]  /*29ef0*/  @P6 BRA `(.L_x_1975) ;  /* 0x0000000800bc6947 */ /* 0x000fea0003800000 */
[----:B------:R-:W1:Y:S01]  /*29f00*/  S2R R3, SR_TID.X ;  /* 0x0000000000037919 */ /* 0x000e620000002100 */
[----:B------:R-:W-:Y:S01]  /*29f10*/  IMAD.MOV.U32 R25, RZ, RZ, RZ ;  /* 0x000000ffff197224 */ /* 0x000fe200078e00ff */
[----:B-1----:R-:W-:-:S05]  /*29f20*/  LOP3.LUT R3, R3, 0x1f, RZ, 0xc0, !PT ;  /* 0x0000001f03037812 */ /* 0x002fca00078ec0ff */
[----:B------:R-:W-:-:S05]  /*29f30*/  IMAD.IADD R9, R27, 0x1, R3 ;  /* 0x000000011b097824 */ /* 0x000fca00078e0203 */
[----:B------:R-:W-:-:S13]  /*29f40*/  ISETP.GE.OR P6, PT, R9, R2, !P0 ;  /* 0x000000020900720c */ /* 0x000fda00047c6670 */
[----:B------:R-:W1:Y:S08]  /*29f50*/  @!P6 LDC.64 R2, c[0x0][0xc80] ;  /* 0x00032000ff02eb82 */ /* 0x000e700000000a00 */
[----:B------:R-:W2:Y:S01]  /*29f60*/  @!P6 LDC.64 R4, c[0x0][0xc78] ;  /* 0x00031e00ff04eb82 */ /* 0x000ea20000000a00 */
[----:B-1----:R-:W-:-:S05]  /*29f70*/  @!P6 IMAD.WIDE R2, R9, 0x4, R2 ;  /* 0x000000040902e825 */ /* 0x002fca00078e0202 */
[----:B------:R2:W3:Y:S02]  /*29f80*/  @!P6 LDG.E R25, desc[UR60][R2.64] ;  /* 0x0000003c0219e981 */ /* 0x0004e4000c1e1900 */
[----:B--2---:R-:W-:-:S04]  /*29f90*/  @!P6 IMAD.WIDE R2, R9, 0x4, R4 ;  /* 0x000000040902e825 */ /* 0x004fc800078e0204 */
[----:B------:R-:W-:-:S06]  /*29fa0*/  IMAD.MOV.U32 R4, RZ, RZ, RZ ;  /* 0x000000ffff047224 */ /* 0x000fcc00078e00ff */
[----:B------:R-:W3:Y:S01]  /*29fb0*/  @!P6 LDG.E R4, desc[UR60][R2.64] ;  /* 0x0000003c0204e981 */ /* 0x000ee2000c1e1900 */
[----:B------:R-:W-:Y:S01]  /*29fc0*/  UMOV UR4, 0xffffffff ;  /* 0xffffffff00047882 */ /* 0x000fe20000000000 */
[----:B---3--:R-:W-:Y:S02]  /*29fd0*/  IMAD R13, R4, R25, RZ ;  /* 0x00000019040d7224 */ /* 0x008fe400078e02ff */
[----:B------:R-:W-:Y:S05]  /*29fe0*/  BRA.DIV UR4, `(.L_x_1976) ;  /* 0x0000005604907947 */ /* 0x000fea000b800000 */
        /* <DEDUP_REMOVED lines=16> */
.L_x_2158:
[----:B------:R-:W-:Y:S02]  /*2a0f0*/  ULDC UR4, c[0x0][0xc38] ;  /* 0x00030e0000047ab9 */ /* 0x000fe40000000800 */
[----:B------:R-:W-:-:S04]  /*2a100*/  IMAD.U32 R5, RZ, RZ, UR4 ;  /* 0x00000004ff057e24 */ /* 0x000fc8000f8e00ff */
[----:B--2---:R-:W-:-:S04]  /*2a110*/  IMAD R14, R14, R5, RZ ;  /* 0x000000050e0e7224 */ /* 0x004fc800078e02ff */
[----:B------:R-:W-:-:S05]  /*2a120*/  IMAD.IADD R7, R14, 0x1, R7 ;  /* 0x000000010e077824 */ /* 0x000fca00078e0207 */
[----:B------:R-:W-:-:S13]  /*2a130*/  ISETP.GT.AND P6, PT, R7, R0, PT ;  /* 0x000000000700720c */ /* 0x000fda0003fc4270 */
[----:B------:R-:W-:Y:S05]  /*2a140*/  @!P6 BRA `(.L_x_1977) ;  /* 0xfffffffc005ce947 */ /* 0x000fea000383ffff */
.L_x_1974:
[----:B------:R-:W-:Y:S01]  /*2a150*/  IMAD.IADD R7, R7, 0x1, -R14 ;  /* 0x0000000107077824 */ /* 0x000fe200078e0a0e */
[----:B------:R-:W-:-:S03]  /*2a160*/  UMOV UR4, 0xffffffff ;  /* 0xffffffff00047882 */ /* 0x000fc60000000000 */
[----:B------:R-:W-:-:S05]  /*2a170*/  IMAD R3, R2, R5, R7 ;  /* 0x0000000502037224 */ /* 0x000fca00078e0207 */
[----:B------:R-:W-:Y:S01]  /*2a180*/  ISETP.GT.AND P6, PT, R3, R0, PT ;  /* 0x000000000300720c */ /* 0x000fe20003fc4270 */
[----:B------:R-:W-:-:S12]  /*2a190*/  BRA.DIV UR4, `(.L_x_1978) ;  /* 0x0000005604dc7947 */ /* 0x000fd8000b800000 */
[----:B------:R-:W-:-:S04]  /*2a1a0*/  VOTE.ANY R3, PT, !P6 ;  /* 0x0000000000037806 */ /* 0x000fc800070e0100 */
[----:B------:R-:W2:Y:S02]  /*2a1b0*/  POPC R12, R3 ;  /* 0x00000003000c7309 */ /* 0x000ea40000000000 */
[----:B--2---:R2:W3:Y:S01]  /*2a1c0*/  SHFL.IDX PT, R25, R25, R12, 0x1f ;  /* 0x00001f0c19197589 */ /* 0x0044e200000e0000 */
[----:B------:R-:W-:-:S03]  /*2a1d0*/  IMAD.IADD R27, R12, 0x1, R27 ;  /* 0x000000010c1b7824 */ /* 0x000fc600078e021b */
[----:B------:R2:W4:Y:S04]  /*2a1e0*/  SHFL.IDX PT, R4, R4, R12, 0x1f ;  /* 0x00001f0c04047589 */ /* 0x00052800000e0000 */
.L_x_2163:
[----:B------:R-:W-:-:S13]  /*2a1f0*/  ISETP.NE.AND P0, PT, R3, RZ, PT ;  /* 0x000000ff0300720c */ /* 0x000fda0003f05270 */
[----:B------:R-:W-:Y:S05]  /*2a200*/  @!P0 BRA `(.L_x_1979) ;  /* 0x0000000000108947 */ /* 0x000fea0003800000 */
[----:B------:R-:W-:Y:S01]  /*2a210*/  UMOV UR4, 0xffffffff ;  /* 0xffffffff00047882 */ /* 0x000fe20000000000 */
[----:B--2---:R-:W-:Y:S02]  /*2a220*/  VIADD R12, R12, 0xffffffff ;  /* 0xffffffff0c0c7836 */ /* 0x004fe40000000000 */
[----:B------:R-:W-:Y:S05]  /*2a230*/  BRA.DIV UR4, `(.L_x_1980) ;  /* 0x0000005a04107947 */ /* 0x000fea000b800000 */
[----:B------:R2:W0:Y:S02]  /*2a240*/  SHFL.IDX PT, R6, R2, R12, 0x1f ;  /* 0x00001f0c02067589 */ /* 0x00042400000e0000 */
.L_x_1979:
[----:B----4-:R-:W-:Y:S01]  /*2a250*/  ISETP.NE.AND P0, PT, R4, 0x1, PT ;  /* 0x000000010400780c */ /* 0x010fe20003f05270 */
[----:B0-----:R-:W-:-:S04]  /*2a260*/  IMAD R24, R6, R5, R7 ;  /* 0x0000000506187224 */ /* 0x001fc800078e0207 */
[----:B------:R-:W-:-:S08]  /*2a270*/  IMAD.IADD R0, R0, 0x1, -R24 ;  /* 0x0000000100007824 */ /* 0x000fd000078e0a18 */
[----:B------:R-:W-:Y:S05]  /*2a280*/  @!P0 BRA `(.L_x_1981) ;  /* 0x0000000000dc8947 */ /* 0x000fea0003800000 */
[-C--:B---3--:R-:W-:Y:S02]  /*2a290*/  IABS R5, R25.reuse ;  /* 0x0000001900057213 */ /* 0x088fe40000000000 */
[----:B------:R-:W-:Y:S02]  /*2a2a0*/  IABS R6, R4 ;  /* 0x0000000400067213 */ /* 0x000fe40000000000 */
[----:B------:R-:W0:Y:S08]  /*2a2b0*/  I2F.RP R7, R5 ;  /* 0x0000000500077306 */ /* 0x000e300000209400 */
[----:B------:R-:W3:Y:S08]  /*2a2c0*/  I2F.RP R8, R6 ;  /* 0x0000000600087306 */ /* 0x000ef00000209400 */
[----:B0-----:R-:W1:Y:S08]  /*2a2d0*/  MUFU.RCP R7, R7 ;  /* 0x0000000700077308 */ /* 0x001e700000001000 */
[----:B---3--:R-:W-:Y:S01]  /*2a2e0*/  MUFU.RCP R8, R8 ;  /* 0x0000000800087308 */ /* 0x008fe20000001000 */
[----:B-12---:R-:W-:Y:S01]  /*2a2f0*/  VIADD R2, R7, 0xffffffe ;  /* 0x0ffffffe07027836 */ /* 0x006fe20000000000 */
        /* <DEDUP_REMOVED lines=43> */
[--C-:B------:R-:W-:Y:S02]  /*2a5b0*/  IMAD R4, R4, R2, R7.reuse ;  /* 0x0000000204047224 */ /* 0x100fe400078e0207 */
[----:B------:R-:W-:Y:S02]  /*2a5c0*/  IMAD.MOV R2, RZ, RZ, -R7 ;  /* 0x000000ffff027224 */ /* 0x000fe400078e0a07 */
[----:B------:R-:W-:Y:S02]  /*2a5d0*/  IMAD R26, R4, 0x10000, R5 ;  /* 0x00010000041a7824 */ /* 0x000fe400078e0205 */
[----:B------:R-:W-:Y:S01]  /*2a5e0*/  IMAD R2, R25, R2, R0 ;  /* 0x0000000219027224 */ /* 0x000fe200078e0200 */
[----:B------:R-:W-:Y:S06]  /*2a5f0*/  BRA `(.L_x_1982) ;  /* 0x0000000000f07947 */ /* 0x000fec0003800000 */
.L_x_1981:
[----:B-12---:R-:W0:Y:S02]  /*2a600*/  LDC.64 R2, c[0x0][0xc90] ;  /* 0x00032400ff027b82 */ /* 0x006e240000000a00 */
[----:B0-----:R-:W-:-:S05]  /*2a610*/  IMAD.WIDE R2, R27, 0x4, R2 ;  /* 0x000000041b027825 */ /* 0x001fca00078e0202 */
[----:B------:R0:W3:Y:S02]  /*2a620*/  LDG.E R6, desc[UR60][R2.64] ;  /* 0x0000003c02067981 */ /* 0x0000e4000c1e1900 */
[----:B0-----:R-:W-:Y:S02]  /*2a630*/  IMAD.MOV.U32 R2, RZ, RZ, RZ ;  /* 0x000000ffff027224 */ /* 0x001fe400078e00ff */
[----:B---3--:R-:W-:-:S05]  /*2a640*/  IMAD R7, R25, R6, RZ ;  /* 0x0000000619077224 */ /* 0x008fca00078e02ff */
        /* <DEDUP_REMOVED lines=55> */
.L_x_1982:
[----:B------:R-:W-:-:S05]  /*2a9c0*/  LOP3.LUT R2, RZ, R2, RZ, 0x33, !PT ;  /* 0x00000002ff027212 */ /* 0x000fca00078e33ff */
[----:B------:R-:W-:Y:S01]  /*2a9d0*/  IMAD.IADD R25, R25, 0x1, R2 ;  /* 0x0000000119197824 */ /* 0x000fe200078e0202 */
[----:B------:R-:W-:Y:S06]  /*2a9e0*/  BRA `(.L_x_1983) ;  /* 0x00000000001c7947 */ /* 0x000fec0003800000 */
.L_x_1975:
[----:B------:R-:W-:Y:S01]  /*2a9f0*/  UMOV UR4, URZ ;  /* 0x0000003f00047c82 */ /* 0x000fe20008000000 */
[----:B------:R-:W-:Y:S01]  /*2aa00*/  UMOV UR5, URZ ;  /* 0x0000003f00057c82 */ /* 0x000fe20008000000 */
[----:B------:R-:W-:Y:S01]  /*2aa10*/  ULDC UR6, c[0x0][0xc3c] ;  /* 0x00030f0000067ab9 */ /* 0x000fe20000000800 */
[----:B------:R-:W-:Y:S02]  /*2aa20*/  IMAD.MOV.U32 R24, RZ, RZ, R0 ;  /* 0x000000ffff187224 */ /* 0x000fe400078e0000 */
[----:B------:R-:W-:Y:S02]  /*2aa30*/  IMAD.U32 R25, RZ, RZ, UR4 ;  /* 0x00000004ff197e24 */ /* 0x000fe4000f8e00ff */
[----:B------:R-:W-:Y:S02]  /*2aa40*/  IMAD.U32 R26, RZ, RZ, UR5 ;  /* 0x00000005ff1a7e24 */ /* 0x000fe4000f8e00ff */
[----:B------:R-:W-:-:S07]  /*2aa50*/  IMAD.U32 R27, RZ, RZ, UR6 ;  /* 0x00000006ff1b7e24 */ /* 0x000fce000f8e00ff */
.L_x_1983:
[----:B------:R-:W1:Y:S01]  /*2aa60*/  S2R R0, SR_TID.X ;  /* 0x0000000000007919 */ /* 0x000e620000002100 */
[----:B------:R-:W-:Y:S05]  /*2aa70*/  WARPSYNC.ALL ;  /* 0x0000000000007948 */ /* 0x000fea0003800000 */
[----:B------:R-:W-:Y:S01]  /*2aa80*/  BAR.SYNC.DEFER_BLOCKING 0x4, 0x180 ;  /* 0x0106000000007b1d */ /* 0x000fe20000010000 */
[----:B-1----:R-:W-:-:S04]  /*2aa90*/  LOP3.LUT R0, R0, 0x1f, RZ, 0xc0, !PT ;  /* 0x0000001f00007812 */ /* 0x002fc800078ec0ff */
[----:B------:R-:W-:-:S13]  /*2aaa0*/  ISETP.NE.AND P0, PT, R0, RZ, PT ;  /* 0x000000ff0000720c */ /* 0x000fda0003f05270 */
[----:B------:R-:W0:Y:S01]  /*2aab0*/  @!P0 S2R R3, SR_CgaCtaId ;  /* 0x0000000000038919 */ /* 0x000e220000008800 */
[----:B------:R-:W-:-:S04]  /*2aac0*/  @!P0 MOV R0, 0x400 ;  /* 0x0000040000008802 */ /* 0x000fc80000000f00 */
[----:B0-----:R-:W-:-:S05]  /*2aad0*/  @!P0 LEA R17, R3, R0, 0x18 ;  /* 0x0000000003118211 */ /* 0x001fca00078ec0ff */
[----:B------:R3:W-:Y:S01]  /*2aae0*/  @!P0 STS.128 [R17+0x2a8d0], R24 ;  /* 0x02a8d01811008388 */ /* 0x0007e20000000c00 */
[----:B------:R-:W-:Y:S06]  /*2aaf0*/  BAR.ARV 0x5, 0x180 ;  /* 0x0146000000007b1d */ /* 0x000fec0000002000 */
.L_x_1972:
[----:B------:R-:W-:Y:S02]  /*2ab00*/  ULDC UR4, c[0x0][0xc3c] ;  /* 0x00030f0000047ab9 */ /* 0x000fe40000000800 */
[----:B--2---:R-:W-:-:S13]  /*2ab10*/  ISETP.GE.AND P0, PT, R27, UR4, PT ;  /* 0x000000041b007c0c */ /* 0x004fda000bf06270 */
[----:B------:R-:W-:Y:S05]  /*2ab20*/  @!P0 BRA `(.L_x_1984) ;  /* 0xffffff9400208947 */ /* 0x000fea000383ffff */
[----:B------:R-:W-:Y:S05]  /*2ab30*/  BSYNC B8 ;  /* 0x0000000000087941 */ /* 0x000fea0003800000 */
.L_x_1863:
[----:B------:R-:W2:Y:S01]  /*2ab40*/  LDL.LU R0, [R1+0x24] ;  /* 0x0000240001007983 */ /* 0x000ea20000300800 */
[----:B------:R-:W-:Y:S01]  /*2ab50*/  BSSY B0, `(.L_x_1985) ;  /* 0x000000b000007945 */ /* 0x000fe20003800000 */
[----:B------:R-:W4:Y:S01]  /*2ab60*/  S2R R5, SR_CgaCtaId ;  /* 0x0000000000057919 */ /* 0x000f220000008800 */
[----:B--2---:R-:W-:-:S05]  /*2ab70*/  VIADD R0, R0, 0x1 ;  /* 0x0000000100007836 */ /* 0x004fca0000000000 */
        /* <DEDUP_REMOVED lines=8> */
.L_x_2166:
[----:B------:R-:W-:Y:S05]  /*2ac00*/  BSYNC B0 ;  /* 0x0000000000007941 */ /* 0x000fea0003800000 */
.L_x_1985:
[----:B------:R-:W-:-:S03]  /*2ac10*/  UMOV UR4, 0xffffffff ;  /* 0xffffffff00047882 */ /* 0x000fc60000000000 */
[----:B------:R-:W-:Y:S05]  /*2ac20*/  BRA.DIV UR4, `(.L_x_1987) ;  /* 0x0000004e04d07947 */ /* 0x000fea000b800000 */
[----:B0-----:R-:W0:Y:S02]  /*2ac30*/  S2R R0, SR_TID.X ;  /* 0x0000000000007919 */ /* 0x001e240000002100 */
[----:B0-----:R-:W-:-:S04]  /*2ac40*/  SHF.R.U32.HI R0, RZ, 0x5, R0 ;  /* 0x00000005ff007819 */ /* 0x001fc80000011600 */
[----:B------:R-:W-:-:S05]  /*2ac50*/  LOP3.LUT R0, R0, 0x3, RZ, 0xc0, !PT ;  /* 0x0000000300007812 */ /* 0x000fca00078ec0ff */
[----:B------:R0:W2:Y:S02]  /*2ac60*/  SHFL.IDX PT, R14, R0, RZ, 0x1f ;  /* 0x00001fff000e7589 */ /* 0x0000a400000e0000 */
.L_x_2169:
[----:B--2---:R-:W-:-:S13]  /*2ac70*/  ISETP.NE.AND P0, PT, R14, RZ, PT ;  /* 0x000000ff0e00720c */ /* 0x004fda0003f05270 */
[----:B------:R-:W-:Y:S05]  /*2ac80*/  @P0 BRA `(.L_x_1546) ;  /* 0x0000000000900947 */ /* 0x000fea0003800000 */
[----:B------:R-:W-:-:S03]  /*2ac90*/  UMOV UR4, 0xffffffff ;  /* 0xffffffff00047882 */ /* 0x000fc60000000000 */
[----:B------:R-:W-:Y:S05]  /*2aca0*/  BRA.DIV UR4, `(.L_x_1988) ;  /* 0x0000004e04e47947 */ /* 0x000fea000b800000 */
[----:B------:R-:W-:-:S13]  /*2acb0*/  ELECT P6, URZ, PT ;  /* 0x00000000003f782f */ /* 0x000fda00038c0000 */
.L_x_2172:
[----:B------:R-:W-:Y:S05]  /*2acc0*/  @!P6 BRA `(.L_x_1546) ;  /* 0x000000000080e947 */ /* 0x000fea0003800000 */
[----:B0-----:R-:W2:Y:S02]  /*2acd0*/  LDL R0, [R1+0x58] ;  /* 0x0000580001007983 */ /* 0x001ea40000100800 */
[----:B--2---:R-:W-:-:S13]  /*2ace0*/  R2UR UR4, R0 ;  /* 0x00000000000472ca */ /* 0x004fda00000e0000 */
[----:B------:R-:W-:-:S06]  /*2acf0*/  ULOP3.LUT UR4, UR4, 0x2, URZ, 0xfc, !UPT ;  /* 0x0000000204047892 */ /* 0x000fcc000f8efc3f */
[----:B------:R-:W-:-:S05]  /*2ad00*/  IMAD.U32 R0, RZ, RZ, UR4 ;  /* 0x00000004ff007e24 */ /* 0x000fca000f8e00ff */
[----:B------:R-:W-:-:S13]  /*2ad10*/  ISETP.NE.AND P0, PT, R0, 0x3, PT ;  /* 0x000000030000780c */ /* 0x000fda0003f05270 */
[----:B------:R-:W-:Y:S05]  /*2ad20*/  @!P0 BRA `(.L_x_1989) ;  /* 0x0000000000048947 */ /* 0x000fea0003800000 */
[----:B------:R-:W-:Y:S01]  /*2ad30*/  BPT.TRAP 0x1 ;  /* 0x000000040000795c */ /* 0x000fe20000300000 */
.L_x_1989:
[----:B------:R-:W-:Y:S01]  /*2ad40*/  IMAD R5, R28, 0x8, R7 ;  /* 0x000000081c057824 */ /* 0x000fe200078e0207 */
[----:B------:R-:W-:Y:S01]  /*2ad50*/  SHF.L.U32 R0, R30, 0x1f, RZ ;  /* 0x0000001f1e007819 */ /* 0x000fe200000006ff */
[----:B------:R-:W-:-:S03]  /*2ad60*/  VIADD R28, R28, 0x1 ;  /* 0x000000011c1c7836 */ /* 0x000fc60000000000 */
[----:B------:R-:W0:Y:S02]  /*2ad70*/  SYNCS.PHASECHK.TRANS64.TRYWAIT P1, [R5+URZ+0x2a840], R0 ;  /* 0x02a84000050075a7 */ /* 0x000e24000802017f */
[----:B------:R-:W-:-:S04]  /*2ad80*/  ISETP.NE.AND P2, PT, R28, 0x2, PT ;  /* 0x000000021c00780c */ /* 0x000fc80003f45270 */
[----:B------:R-:W-:Y:S01]  /*2ad90*/  SEL R3, RZ, 0x1, P2 ;  /* 0x00000001ff037807 */ /* 0x000fe20001000000 */
[----:B0-----:R-:W-:Y:S08]  /*2ada0*/  @!P1 BRA `(.L_x_1990) ;  /* 0x0000004c00c49947 */ /* 0x001ff00003800000 */
.L_x_2173:
[----:B------:R-:W-:Y:S02]  /*2adb0*/  SEL R28, R28, RZ, P2 ;  /* 0x000000ff1c1c7207 */ /* 0x000fe40001000000 */
[----:B------:R-:W-:Y:S01]  /*2adc0*/  LOP3.LUT R2, R30, R3, RZ, 0x3c, !PT ;  /* 0x000000031e027212 */ /* 0x000fe200078e3cff */
[----:B------:R-:W-:Y:S06]  /*2add0*/  @!P0 BRA `(.L_x_1991) ;  /* 0x0000000000048947 */ /* 0x000fec0003800000 */
[----:B------:R-:W-:Y:S01]  /*2ade0*/  BPT.TRAP 0x1 ;  /* 0x000000040000795c */ /* 0x000fe20000300000 */
.L_x_1991:
[----:B------:R-:W-:Y:S01]  /*2adf0*/  IMAD R3, R28, 0x8, R7 ;  /* 0x000000081c037824 */ /* 0x000fe200078e0207 */
[----:B------:R-:W-:-:S04]  /*2ae00*/  SHF.L.U32 R2, R2, 0x1f, RZ ;  /* 0x0000001f02027819 */ /* 0x000fc800000006ff */
[----:B------:R-:W2:Y:S02]  /*2ae10*/  SYNCS.PHASECHK.TRANS64.TRYWAIT P1, [R3+URZ+0x2a840], R2 ;  /* 0x02a84002030075a7 */ /* 0x000ea4000802017f */
[----:B--2---:R-:W-:Y:S05]  /*2ae20*/  @!P1 BRA `(.L_x_1992) ;  /* 0x0000004c00b89947 */ /* 0x004fea0003800000 */
.L_x_2174:
[----:B------:R-:W-:Y:S05]  /*2ae30*/  @!P0 BRA `(.L_x_1993) ;  /* 0x0000000000048947 */ /* 0x000fea0003800000 */
[----:B------:R-:W-:Y:S01]  /*2ae40*/  BPT.TRAP 0x1 ;  /* 0x000000040000795c */ /* 0x000fe20000300000 */
.L_x_1993:
[----:B------:R-:W4:Y:S02]  /*2ae50*/  SYNCS.PHASECHK.TRANS64.TRYWAIT P1, [R5+URZ+0x2a860], R0 ;  /* 0x02a86000050075a7 */ /* 0x000f24000802017f */
[----:B----4-:R-:W-:Y:S05]  /*2ae60*/  @!P1 BRA `(.L_x_1994) ;  /* 0x0000004c00bc9947 */ /* 0x010fea0003800000 */
.L_x_2175:
[----:B------:R-:W-:Y:S05]  /*2ae70*/  @!P0 BRA `(.L_x_1995) ;  /* 0x0000000000048947 */ /* 0x000fea0003800000 */
[----:B------:R-:W-:Y:S01]  /*2ae80*/  BPT.TRAP 0x1 ;  /* 0x000000040000795c */ /* 0x000fe20000300000 */
.L_x_1995:
[----:B------:R0:W0:Y:S02]  /*2ae90*/  SYNCS.PHASECHK.TRANS64.TRYWAIT P0, [R3+URZ+0x2a860], R2 ;  /* 0x02a86002030075a7 */ /* 0x000024000800017f */
[----:B0-----:R-:W-:Y:S05]  /*2aea0*/  @!P0 NANOSLEEP.SYNCS 0x989680 ;  /* 0x009896800000895d */ /* 0x001fea0003900000 */
[----:B------:R-:W0:Y:S02]  /*2aeb0*/  @!P0 SYNCS.PHASECHK.TRANS64 P0, [R3+URZ+0x2a860], R2 ;  /* 0x02a86002030085a7 */ /* 0x000e24000800007f */
[----:B0-----:R-:W-:Y:S05]  /*2aec0*/  @!P0 BRA `(.L_x_1995) ;  /* 0xfffffffc00f08947 */ /* 0x001fea000383ffff */
.L_x_1546:
[----:B------:R-:W-:Y:S05]  /*2aed0*/  BSYNC B9 ;  /* 0x0000000000097941 */ /* 0x000fea0003800000 */
.L_x_1543:
[----:B------:R-:W-:Y:S05]  /*2aee0*/  EXIT ;  /* 0x000000000000794d */ /* 0x000fea0003800000 */
.L_x_1574:
[----:B0-----:R0:W1:Y:S02]  /*2aef0*/  SYNCS.PHASECHK.TRANS64.TRYWAIT P6, [R86+URZ+0x2a890], R87 ;  /* 0x02a89057560075a7 */ /* 0x00106400080c017f */
[----:B-1----:R-:W-:Y:S05]  /*2af00*/  @!P6 NANOSLEEP.SYNCS 0x989680 ;  /* 0x009896800000e95d */ /* 0x002fea0003900000 */
[----:B------:R-:W1:Y:S02]  /*2af10*/  @!P6 SYNCS.PHASECHK.TRANS64 P6, [R86+URZ+0x2a890], R87 ;  /* 0x02a890575600e5a7 */ /* 0x000e6400080c007f */
[----:B-1----:R-:W-:Y:S05]  /*2af20*/  @!P6 BRA `(.L_x_1574) ;  /* 0xfffffffc00f0e947 */ /* 0x002fea000383ffff */
[----:B------:R-:W-:Y:S05]  /*2af30*/  BRA `(.L_x_1996) ;  /* 0xfffffd8c00f07947 */ /* 0x000fea000383ffff */
.L_x_1575:
        /* <DEDUP_REMOVED lines=8> */
.L_x_1998:
[----:B------:R-:W-:Y:S05]  /*2afc0*/  BSYNC B1 ;  /* 0x0000000000017941 */ /* 0x000fea0003800000 */
.L_x_1997:
        /* <DEDUP_REMOVED lines=8> */
.L_x_1999:
[----:B------:R-:W-:Y:S01]  /*2b050*/  IMAD.MOV.U32 R11, RZ, RZ, R14 ;  /* 0x000000ffff0b7224 */ /* 0x000fe200078e000e */
[----:B------:R-:W-:Y:S06]  /*2b060*/  BRA `(.L_x_2000) ;  /* 0xfffffd8c00b87947 */ /* 0x000fec000383ffff */
.L_x_1600:
        /* <DEDUP_REMOVED lines=8> */
.L_x_2002:
[----:B------:R-:W-:Y:S05]  /*2b0f0*/  BSYNC B1 ;  /* 0x0000000000017941 */ /* 0x000fea0003800000 */
.L_x_2001:
        /* <DEDUP_REMOVED lines=8> */
.L_x_2003:
[----:B------:R-:W-:Y:S01]  /*2b180*/  IMAD.MOV.U32 R117, RZ, RZ, R14 ;  /* 0x000000ffff757224 */ /* 0x000fe200078e000e */
[----:B------:R-:W-:Y:S06]  /*2b190*/  BRA `(.L_x_2004) ;  /* 0xfffffda4001c7947 */ /* 0x000fec000383ffff */
.L_x_1630:
[----:B0-----:R0:W1:Y:S02]  /*2b1a0*/  SYNCS.PHASECHK.TRANS64.TRYWAIT P6, [R86+URZ+0x2a890], R87 ;  /* 0x02a89057560075a7 */ /* 0x00106400080c017f */
[----:B-1----:R-:W-:Y:S05]  /*2b1b0*/  @!P6 NANOSLEEP.SYNCS 0x989680 ;  /* 0x009896800000e95d */ /* 0x002fea0003900000 */
[----:B------:R-:W1:Y:S02]  /*2b1c0*/  @!P6 SYNCS.PHASECHK.TRANS64 P6, [R86+URZ+0x2a890], R87 ;  /* 0x02a890575600e5a7 */ /* 0x000e6400080c007f */
[----:B-1----:R-:W-:Y:S05]  /*2b1d0*/  @!P6 BRA `(.L_x_1630) ;  /* 0xfffffffc00f0e947 */ /* 0x002fea000383ffff */
[----:B------:R-:W-:Y:S05]  /*2b1e0*/  BRA `(.L_x_2005) ;  /* 0xfffffdc4004c7947 */ /* 0x000fea000383ffff */
.L_x_1631:
        /* <DEDUP_REMOVED lines=8> */
.L_x_2007:
[----:B------:R-:W-:Y:S05]  /*2b270*/  BSYNC B1 ;  /* 0x0000000000017941 */ /* 0x000fea0003800000 */
.L_x_2006:
        /* <DEDUP_REMOVED lines=8> */
.L_x_2008:
[----:B------:R-:W-:Y:S01]  /*2b300*/  IMAD.MOV.U32 R11, RZ, RZ, R14 ;  /* 0x000000ffff0b7224 */ /* 0x000fe200078e000e */
[----:B------:R-:W-:Y:S06]  /*2b310*/  BRA `(.L_x_2009) ;  /* 0xfffffdc4001c7947 */ /* 0x000fec000383ffff */
.L_x_1644:
[----:B------:R-:W-:Y:S01]  /*2b320*/  BSSY B1, `(.L_x_2010) ;  /* 0x0000008000017945 */ /* 0x000fe20003800000 */
[----:B--234-:R-:W-:Y:S02]  /*2b330*/  IMAD.MOV.U32 R13, RZ, RZ, R116 ;  /* 0x000000ffff0d7224 */ /* 0x01cfe400078e0074 */
[----:B------:R-:W-:Y:S02]  /*2b340*/  IMAD.MOV.U32 R12, RZ, RZ, 0x1 ;  /* 0x00000001ff0c7424 */ /* 0x000fe400078e00ff */
[----:B------:R-:W-:Y:S02]  /*2b350*/  IMAD.MOV.U32 R11, RZ, RZ, 0x1c1f ;  /* 0x00001c1fff0b7424 */ /* 0x000fe400078e00ff */
[----:B------:R-:W-:-:S07]  /*2b360*/  IMAD.MOV.U32 R15, RZ, RZ, -0x1 ;  /* 0xffffffffff0f7424 */ /* 0x000fce00078e00ff */
[----:B01----:R-:W-:Y:S05]  /*2b370*/  WARPSYNC.COLLECTIVE R15, `(.L_x_2011) ;  /* 0x000000000f087348 */ /* 0x003fea0003c00000 */
[----:B------:R2:W3:Y:S02]  /*2b380*/  SHFL.IDX P6, R14, R13, R12, R11 ;  /* 0x0000000c0d0e7389 */ /* 0x0004e400000c000b */
[----:B0123--:R-:W-:Y:S01]  /*2b390*/  ENDCOLLECTIVE ;  /* 0x000000000000791b */ /* 0x00ffe20003800000 */
.L_x_2011:
[----:B------:R-:W-:Y:S05]  /*2b3a0*/  BSYNC B1 ;  /* 0x0000000000017941 */ /* 0x000fea0003800000 */
.L_x_2010:
        /* <DEDUP_REMOVED lines=8> */
.L_x_2012:
[----:B------:R-:W-:Y:S01]  /*2b430*/  IMAD.MOV.U32 R117, RZ, RZ, R14 ;  /* 0x000000ffff757224 */ /* 0x000fe200078e000e */
[----:B------:R-:W-:Y:S06]  /*2b440*/  BRA `(.L_x_2013) ;  /* 0xfffffdd800cc7947 */ /* 0x000fec000383ffff */
.L_x_1657:
[----:B0-----:R0:W1:Y:S02]  /*2b450*/  SYNCS.PHASECHK.TRANS64.TRYWAIT P4, [R86+URZ+0x2a890], R87 ;  /* 0x02a89057560075a7 */ /* 0x001064000808017f */
[----:B-1----:R-:W-:Y:S05]  /*2b460*/  @!P4 NANOSLEEP.SYNCS 0x989680 ;  /* 0x009896800000c95d */ /* 0x002fea0003900000 */
[----:B------:R-:W1:Y:S02]  /*2b470*/  @!P4 SYNCS.PHASECHK.TRANS64 P4, [R86+URZ+0x2a890], R87 ;  /* 0x02a890575600c5a7 */ /* 0x000e64000808007f */
[----:B-1----:R-:W-:Y:S05]  /*2b480*/  @!P4 BRA `(.L_x_1657) ;  /* 0xfffffffc00f0c947 */ /* 0x002fea000383ffff */
[----:B------:R-:W-:Y:S05]  /*2b490*/  BRA `(.L_x_2014) ;  /* 0xfffffdf000dc7947 */ /* 0x000fea000383ffff */
.L_x_1658:
        /* <DEDUP_REMOVED lines=8> */
.L_x_2016:
[----:B------:R-:W-:Y:S05]  /*2b520*/  BSYNC B1 ;  /* 0x0000000000017941 */ /* 0x000fea0003800000 */
.L_x_2015:
        /* <DEDUP_REMOVED lines=8> */
.L_x_2017:
[----:B------:R-:W-:Y:S01]  /*2b5b0*/  IMAD.MOV.U32 R34, RZ, RZ, R14 ;  /* 0x000000ffff227224 */ /* 0x000fe200078e000e */
[----:B------:R-:W-:Y:S06]  /*2b5c0*/  BRA `(.L_x_2018) ;  /* 0xfffffdf000f87947 */ /* 0x000fec000383ffff */
.L_x_1661:
        /* <DEDUP_REMOVED lines=8> */
.L_x_2020:
[----:B------:R-:W-:Y:S05]  /*2b650*/  BSYNC B1 ;  /* 0x0000000000017941 */ /* 0x000fea0003800000 */
.L_x_2019:
        /* <DEDUP_REMOVED lines=8> */
.L_x_2021:
[----:B------:R-:W-:Y:S01]  /*2b6e0*/  IMAD.MOV.U32 R32, RZ, RZ, R14 ;  /* 0x000000ffff207224 */ /* 0x000fe200078e000e */
[----:B------:R-:W-:Y:S06]  /*2b6f0*/  BRA `(.L_x_2022) ;  /* 0xfffffdf400547947 */ /* 0x000fec000383ffff */
.L_x_1665:
[----:B---3--:R3:W0:Y:S02]  /*2b700*/  SYNCS.PHASECHK.TRANS64.TRYWAIT P0, [R86+URZ+0x2a8b0], R87 ;  /* 0x02a8b057560075a7 */ /* 0x008624000800017f */
[----:B0-----:R-:W-:Y:S05]  /*2b710*/  @!P0 NANOSLEEP.SYNCS 0x989680 ;  /* 0x009896800000895d */ /* 0x001fea0003900000 */
[----:B------:R-:W0:Y:S02]  /*2b720*/  @!P0 SYNCS.PHASECHK.TRANS64 P0, [R86+URZ+0x2a8b0], R87 ;  /* 0x02a8b057560085a7 */ /* 0x000e24000800007f */
[----:B0-----:R-:W-:Y:S05]  /*2b730*/  @!P0 BRA `(.L_x_1665) ;  /* 0xfffffffc00f08947 */ /* 0x001fea000383ffff */
[----:B------:R-:W-:Y:S05]  /*2b740*/  BRA `(.L_x_2023) ;  /* 0xfffffdf8002c7947 */ /* 0x000fea000383ffff */
.L_x_1693:
        /* <DEDUP_REMOVED lines=8> */
.L_x_2025:
[----:B------:R-:W-:Y:S05]  /*2b7d0*/  BSYNC B1 ;  /* 0x0000000000017941 */ /* 0x000fea0003800000 */
.L_x_2024:
        /* <DEDUP_REMOVED lines=8> */
.L_x_2026:
[----:B------:R-:W-:Y:S02]  /*2b860*/  IMAD.MOV.U32 R13, RZ, RZ, R0 ;  /* 0x000000ffff0d7224 */ /* 0x000fe400078e0000 */
[----:B------:R-:W-:-:S07]  /*2b870*/  IMAD.MOV.U32 R6, RZ, RZ, R14 ;  /* 0x000000ffff067224 */ /* 0x000fce00078e000e */
[----:B------:R-:W-:Y:S05]  /*2b880*/  WARPSYNC.COLLECTIVE R15, `(.L_x_2027) ;  /* 0x000000000f087348 */ /* 0x000fea0003c00000 */
[----:B------:R0:W1:Y:S02]  /*2b890*/  SHFL.IDX P6, R14, R13, R12, R11 ;  /* 0x0000000c0d0e7389 */ /* 0x00006400000c000b */
[----:B01----:R-:W-:Y:S01]  /*2b8a0*/  ENDCOLLECTIVE ;  /* 0x000000000000791b */ /* 0x003fe20003800000 */
.L_x_2027:
[----:B------:R-:W-:Y:S02]  /*2b8b0*/  IMAD.MOV.U32 R13, RZ, RZ, R65 ;  /* 0x000000ffff0d7224 */ /* 0x000fe400078e0041 */
[----:B------:R-:W-:-:S07]  /*2b8c0*/  IMAD.MOV.U32 R9, RZ, RZ, R14 ;  /* 0x000000ffff097224 */ /* 0x000fce00078e000e */
[----:B------:R-:W-:Y:S05]  /*2b8d0*/  WARPSYNC.COLLECTIVE R15, `(.L_x_2028) ;  /* 0x000000000f087348 */ /* 0x000fea0003c00000 */
[----:B------:R0:W1:Y:S02]  /*2b8e0*/  SHFL.IDX P6, R14, R13, R12, R11 ;  /* 0x0000000c0d0e7389 */ /* 0x00006400000c000b */
[----:B01----:R-:W-:Y:S01]  /*2b8f0*/  ENDCOLLECTIVE ;  /* 0x000000000000791b */ /* 0x003fe20003800000 */
.L_x_2028:
[----:B------:R-:W-:Y:S01]  /*2b900*/  IMAD.MOV.U32 R8, RZ, RZ, R14 ;  /* 0x000000ffff087224 */ /* 0x000fe200078e000e */
[----:B------:R-:W-:Y:S06]  /*2b910*/  BRA `(.L_x_2029) ;  /* 0xfffffe0c00587947 */ /* 0x000fec000383ffff */
.L_x_1696:
[----:B------:R-:W-:Y:S01]  /*2b920*/  BSSY B1, `(.L_x_2030) ;  /* 0x0000008000017945 */ /* 0x000fe20003800000 */
[----:B------:R-:W-:Y:S02]  /*2b930*/  IMAD.MOV.U32 R13, RZ, RZ, R62 ;  /* 0x000000ffff0d7224 */ /* 0x000fe400078e003e */
[----:B------:R-:W-:Y:S02]  /*2b940*/  IMAD.MOV.U32 R12, RZ, RZ, 0x1 ;  /* 0x00000001ff0c7424 */ /* 0x000fe400078e00ff */
[----:B------:R-:W-:Y:S02]  /*2b950*/  IMAD.MOV.U32 R11, RZ, RZ, 0x1c1f ;  /* 0x00001c1fff0b7424 */ /* 0x000fe400078e00ff */
[----:B------:R-:W-:-:S07]  /*2b960*/  IMAD.MOV.U32 R15, RZ, RZ, -0x1 ;  /* 0xffffffffff0f7424 */ /* 0x000fce00078e00ff */
[----:B-12---:R-:W-:Y:S05]  /*2b970*/  WARPSYNC.COLLECTIVE R15, `(.L_x_2031) ;  /* 0x000000000f087348 */ /* 0x006fea0003c00000 */
[----:B------:R0:W3:Y:S02]  /*2b980*/  SHFL.IDX P6, R14, R13, R12, R11 ;  /* 0x0000000c0d0e7389 */ /* 0x0000e400000c000b */
[----:B0123--:R-:W-:Y:S01]  /*2b990*/  ENDCOLLECTIVE ;  /* 0x000000000000791b */ /* 0x00ffe20003800000 */
.L_x_2031:
[----:B------:R-:W-:Y:S05]  /*2b9a0*/  BSYNC B1 ;  /* 0x0000000000017941 */ /* 0x000fea0003800000 */
.L_x_2030:
        /* <DEDUP_REMOVED lines=8> */
.L_x_2032:
[----:B------:R-:W-:Y:S02]  /*2ba30*/  IMAD.MOV.U32 R13, RZ, RZ, R0 ;  /* 0x000000ffff0d7224 */ /* 0x000fe400078e0000 */
[----:B------:R-:W-:-:S07]  /*2ba40*/  IMAD.MOV.U32 R63, RZ, RZ, R14 ;  /* 0x000000ffff3f7224 */ /* 0x000fce00078e000e */
[----:B------:R-:W-:Y:S05]  /*2ba50*/  WARPSYNC.COLLECTIVE R15, `(.L_x_2033) ;  /* 0x000000000f087348 */ /* 0x000fea0003c00000 */
[----:B------:R0:W1:Y:S02]  /*2ba60*/  SHFL.IDX P6, R14, R13, R12, R11 ;  /* 0x0000000c0d0e7389 */ /* 0x00006400000c000b */
[----:B01----:R-:W-:Y:S01]  /*2ba70*/  ENDCOLLECTIVE ;  /* 0x000000000000791b */ /* 0x003fe20003800000 */
.L_x_2033:
[----:B------:R-:W-:Y:S02]  /*2ba80*/  IMAD.MOV.U32 R13, RZ, RZ, R65 ;  /* 0x000000ffff0d7224 */ /* 0x000fe400078e0041 */
[----:B------:R-:W-:-:S07]  /*2ba90*/  IMAD.MOV.U32 R0, RZ, RZ, R14 ;  /* 0x000000ffff007224 */ /* 0x000fce00078e000e */
[----:B------:R-:W-:Y:S05]  /*2baa0*/  WARPSYNC.COLLECTIVE R15, `(.L_x_2034) ;  /* 0x000000000f087348 */ /* 0x000fea0003c00000 */
[----:B------:R0:W1:Y:S02]  /*2bab0*/  SHFL.IDX P6, R14, R13, R12, R11 ;  /* 0x0000000c0d0e7389 */ /* 0x00006400000c000b */
[----:B01----:R-:W-:Y:S01]  /*2bac0*/  ENDCOLLECTIVE ;  /* 0x000000000000791b */ /* 0x003fe20003800000 */
.L_x_2034:
[----:B------:R-:W-:Y:S01]  /*2bad0*/  IMAD.MOV.U32 R65, RZ, RZ, R14 ;  /* 0x000000ffff417224 */ /* 0x000fe200078e000e */
[----:B------:R-:W-:Y:S06]  /*2bae0*/  BRA `(.L_x_2035) ;  /* 0xfffffe14000c7947 */ /* 0x000fec000383ffff */
.L_x_1700:
[----:B0-----:R0:W1:Y:S02]  /*2baf0*/  SYNCS.PHASECHK.TRANS64.TRYWAIT P0, [R2+URZ+0x2a800], R5 ;  /* 0x02a80005020075a7 */ /* 0x001064000800017f */
[----:B-1----:R-:W-:Y:S05]  /*2bb00*/  @!P0 NANOSLEEP.SYNCS 0x989680 ;  /* 0x009896800000895d */ /* 0x002fea0003900000 */
[----:B------:R-:W1:Y:S02]  /*2bb10*/  @!P0 SYNCS.PHASECHK.TRANS64 P0, [R2+URZ+0x2a800], R5 ;  /* 0x02a80005020085a7 */ /* 0x000e64000800007f */
[----:B-1----:R-:W-:Y:S05]  /*2bb20*/  @!P0 BRA `(.L_x_1700) ;  /* 0xfffffffc00f08947 */ /* 0x002fea000383ffff */
[----:B------:R-:W-:Y:S05]  /*2bb30*/  BRA `(.L_x_2036) ;  /* 0xfffffe1c003c7947 */ /* 0x000fea000383ffff */
.L_x_1724:
        /* <DEDUP_REMOVED lines=8> */
.L_x_2038:
[----:B------:R-:W-:Y:S05]  /*2bbc0*/  BSYNC B1 ;  /* 0x0000000000017941 */ /* 0x000fea0003800000 */
.L_x_2037:
        /* <DEDUP_REMOVED lines=8> */
.L_x_2039:
[----:B------:R-:W-:Y:S02]  /*2bc50*/  IMAD.MOV.U32 R13, RZ, RZ, R61 ;  /* 0x000000ffff0d7224 */ /* 0x000fe400078e003d */
[----:B------:R-:W-:-:S07]  /*2bc60*/  IMAD.MOV.U32 R0, RZ, RZ, R14 ;  /* 0x000000ffff007224 */ /* 0x000fce00078e000e */
[----:B------:R-:W-:Y:S05]  /*2bc70*/  WARPSYNC.COLLECTIVE R15, `(.L_x_2040) ;  /* 0x000000000f087348 */ /* 0x000fea0003c00000 */
[----:B------:R0:W1:Y:S02]  /*2bc80*/  SHFL.IDX P6, R14, R13, R12, R11 ;  /* 0x0000000c0d0e7389 */ /* 0x00006400000c000b */
[----:B01----:R-:W-:Y:S01]  /*2bc90*/  ENDCOLLECTIVE ;  /* 0x000000000000791b */ /* 0x003fe20003800000 */
.L_x_2040:
[----:B------:R-:W-:Y:S02]  /*2bca0*/  IMAD.MOV.U32 R13, RZ, RZ, R62 ;  /* 0x000000ffff0d7224 */ /* 0x000fe400078e003e */
[----:B------:R-:W-:-:S07]  /*2bcb0*/  IMAD.MOV.U32 R7, RZ, RZ, R14 ;  /* 0x000000ffff077224 */ /* 0x000fce00078e000e */
[----:B------:R-:W-:Y:S05]  /*2bcc0*/  WARPSYNC.COLLECTIVE R15, `(.L_x_2041) ;  /* 0x000000000f087348 */ /* 0x000fea0003c00000 */
[----:B------:R0:W1:Y:S02]  /*2bcd0*/  SHFL.IDX P6, R14, R13, R12, R11 ;  /* 0x0000000c0d0e7389 */ /* 0x00006400000c000b */
[----:B01----:R-:W-:Y:S01]  /*2bce0*/  ENDCOLLECTIVE ;  /* 0x000000000000791b */ /* 0x003fe20003800000 */
.L_x_2041:
[----:B------:R-:W-:Y:S05]  /*2bcf0*/  BRA `(.L_x_2042) ;  /* 0xfffffe4000d47947 */ /* 0x000fea000383ffff */
.L_x_1727:
[----:B------:R-:W-:Y:S01]  /*2bd00*/  BSSY B1, `(.L_x_2043) ;  /* 0x0000008000017945 */ /* 0x000fe20003800000 */
[----:B------:R-:W-:Y:S02]  /*2bd10*/  IMAD.MOV.U32 R13, RZ, RZ, R21 ;  /* 0x000000ffff0d7224 */ /* 0x000fe400078e0015 */
[----:B------:R-:W-:Y:S02]  /*2bd20*/  IMAD.MOV.U32 R12, RZ, RZ, 0x1 ;  /* 0x00000001ff0c7424 */ /* 0x000fe400078e00ff */
[----:B------:R-:W-:Y:S02]  /*2bd30*/  IMAD.MOV.U32 R11, RZ, RZ, 0x1c1f ;  /* 0x00001c1fff0b7424 */ /* 0x000fe400078e00ff */
[----:B------:R-:W-:-:S07]  /*2bd40*/  IMAD.MOV.U32 R15, RZ, RZ, -0x1 ;  /* 0xffffffffff0f7424 */ /* 0x000fce00078e00ff */
[----:B--2---:R-:W-:Y:S05]  /*2bd50*/  WARPSYNC.COLLECTIVE R15, `(.L_x_2044) ;  /* 0x000000000f087348 */ /* 0x004fea0003c00000 */
[----:B------:R0:W1:Y:S02]  /*2bd60*/  SHFL.IDX P6, R14, R13, R12, R11 ;  /* 0x0000000c0d0e7389 */ /* 0x00006400000c000b */
[----:B012---:R-:W-:Y:S01]  /*2bd70*/  ENDCOLLECTIVE ;  /* 0x000000000000791b */ /* 0x007fe20003800000 */
.L_x_2044:
[----:B------:R-:W-:Y:S05]  /*2bd80*/  BSYNC B1 ;  /* 0x0000000000017941 */ /* 0x000fea0003800000 */
.L_x_2043:
        /* <DEDUP_REMOVED lines=8> */
.L_x_2045:
[----:B------:R-:W-:Y:S02]  /*2be10*/  IMAD.MOV.U32 R13, RZ, RZ, R61 ;  /* 0x000000ffff0d7224 */ /* 0x000fe400078e003d */
[----:B------:R-:W-:-:S07]  /*2be20*/  IMAD.MOV.U32 R3, RZ, RZ, R14 ;  /* 0x000000ffff037224 */ /* 0x000fce00078e000e */
[----:B------:R-:W-:Y:S05]  /*2be30*/  WARPSYNC.COLLECTIVE R15, `(.L_x_2046) ;  /* 0x000000000f087348 */ /* 0x000fea0003c00000 */
[----:B------:R0:W1:Y:S02]  /*2be40*/  SHFL.IDX P6, R14, R13, R12, R11 ;  /* 0x0000000c0d0e7389 */ /* 0x00006400000c000b */
[----:B01----:R-:W-:Y:S01]  /*2be50*/  ENDCOLLECTIVE ;  /* 0x000000000000791b */ /* 0x003fe20003800000 */
.L_x_2046:
[----:B------:R-:W-:Y:S02]  /*2be60*/  IMAD.MOV.U32 R13, RZ, RZ, R62 ;  /* 0x000000ffff0d7224 */ /* 0x000fe400078e003e */
[----:B------:R-:W-:-:S07]  /*2be70*/  IMAD.MOV.U32 R61, RZ, RZ, R14 ;  /* 0x000000ffff3d7224 */ /* 0x000fce00078e000e */
[----:B------:R-:W-:Y:S05]  /*2be80*/  WARPSYNC.COLLECTIVE R15, `(.L_x_2047) ;  /* 0x000000000f087348 */ /* 0x000fea0003c00000 */
[----:B------:R0:W1:Y:S02]  /*2be90*/  SHFL.IDX P6, R14, R13, R12, R11 ;  /* 0x0000000c0d0e7389 */ /* 0x00006400000c000b */
[----:B01----:R-:W-:Y:S01]  /*2bea0*/  ENDCOLLECTIVE ;  /* 0x000000000000791b */ /* 0x003fe20003800000 */
.L_x_2047:
[----:B------:R-:W-:Y:S01]  /*2beb0*/  IMAD.MOV.U32 R62, RZ, RZ, R14 ;  /* 0x000000ffff3e7224 */ /* 0x000fe200078e000e */
[----:B------:R-:W-:Y:S06]  /*2bec0*/  BRA `(.L_x_2048) ;  /* 0xfffffe4800187947 */ /* 0x000fec000383ffff */
.L_x_1731:
[----:B0-----:R0:W1:Y:S02]  /*2bed0*/  SYNCS.PHASECHK.TRANS64.TRYWAIT P0, [R2+URZ+0x2a800], R61 ;  /* 0x02a8003d020075a7 */ /* 0x001064000800017f */
[----:B-1----:R-:W-:Y:S05]  /*2bee0*/  @!P0 NANOSLEEP.SYNCS 0x989680 ;  /* 0x009896800000895d */ /* 0x002fea0003900000 */
[----:B------:R-:W1:Y:S02]  /*2bef0*/  @!P0 SYNCS.PHASECHK.TRANS64 P0, [R2+URZ+0x2a800], R61 ;  /* 0x02a8003d020085a7 */ /* 0x000e64000800007f */
[----:B-1----:R-:W-:Y:S05]  /*2bf00*/  @!P0 BRA `(.L_x_1731) ;  /* 0xfffffffc00f08947 */ /* 0x002fea000383ffff */
[----:B------:R-:W-:Y:S05]  /*2bf10*/  BRA `(.L_x_2049) ;  /* 0xfffffe4c00b47947 */ /* 0x000fea000383ffff */
.L_x_1745:
[----:B-1----:R1:W2:Y:S02]  /*2bf20*/  SYNCS.PHASECHK.TRANS64.TRYWAIT P1, [R9+URZ+0x2a830], R0 ;  /* 0x02a83000090075a7 */ /* 0x0022a4000802017f */
[----:B--2---:R-:W-:Y:S05]  /*2bf30*/  @!P1 NANOSLEEP.SYNCS 0x989680 ;  /* 0x009896800000995d */ /* 0x004fea0003900000 */
[----:B------:R-:W2:Y:S02]  /*2bf40*/  @!P1 SYNCS.PHASECHK.TRANS64 P1, [R9+URZ+0x2a830], R0 ;  /* 0x02a83000090095a7 */ /* 0x000ea4000802007f */
[----:B--2---:R-:W-:Y:S05]  /*2bf50*/  @!P1 BRA `(.L_x_1745) ;  /* 0xfffffffc00f09947 */ /* 0x004fea000383ffff */
[----:B------:R-:W-:Y:S05]  /*2bf60*/  BRA `(.L_x_1744) ;  /* 0xfffffe7800307947 */ /* 0x000fea000383ffff */
.L_x_1766:
[----:B-1----:R1:W2:Y:S02]  /*2bf70*/  SYNCS.PHASECHK.TRANS64.TRYWAIT P1, [R9+URZ+0x2a830], R4 ;  /* 0x02a83004090075a7 */ /* 0x0022a4000802017f */
[----:B--2---:R-:W-:Y:S05]  /*2bf80*/  @!P1 NANOSLEEP.SYNCS 0x989680 ;  /* 0x009896800000995d */ /* 0x004fea0003900000 */
[----:B------:R-:W2:Y:S02]  /*2bf90*/  @!P1 SYNCS.PHASECHK.TRANS64 P1, [R9+URZ+0x2a830], R4 ;  /* 0x02a83004090095a7 */ /* 0x000ea4000802007f */
[----:B--2---:R-:W-:Y:S05]  /*2bfa0*/  @!P1 BRA `(.L_x_1766) ;  /* 0xfffffffc00f09947 */ /* 0x004fea000383ffff */
[----:B------:R-:W-:Y:S05]  /*2bfb0*/  BRA `(.L_x_1765) ;  /* 0xfffffea400d87947 */ /* 0x000fea000383ffff */
.L_x_1771:
[----:B-1----:R1:W2:Y:S02]  /*2bfc0*/  SYNCS.PHASECHK.TRANS64.TRYWAIT P1, [R21+URZ+0x2a850], R4 ;  /* 0x02a85004150075a7 */ /* 0x0022a4000802017f */
[----:B--2---:R-:W-:Y:S05]  /*2bfd0*/  @!P1 NANOSLEEP.SYNCS 0x989680 ;  /* 0x009896800000995d */ /* 0x004fea0003900000 */
[----:B------:R-:W2:Y:S02]  /*2bfe0*/  @!P1 SYNCS.PHASECHK.TRANS64 P1, [R21+URZ+0x2a850], R4 ;  /* 0x02a85004150095a7 */ /* 0x000ea4000802007f */
[----:B--2---:R-:W-:Y:S05]  /*2bff0*/  @!P1 BRA `(.L_x_1771) ;  /* 0xfffffffc00f09947 */ /* 0x004fea000383ffff */
[----:B------:R-:W-:Y:S05]  /*2c000*/  BRA `(.L_x_1770) ;  /* 0xfffffeb400147947 */ /* 0x000fea000383ffff */
.L_x_1793:
[----:B-1----:R1:W2:Y:S02]  /*2c010*/  SYNCS.PHASECHK.TRANS64.TRYWAIT P1, [R20+URZ+0x2a830], R3 ;  /* 0x02a83003140075a7 */ /* 0x0022a4000802017f */
[----:B--2---:R-:W-:Y:S05]  /*2c020*/  @!P1 NANOSLEEP.SYNCS 0x989680 ;  /* 0x009896800000995d */ /* 0x004fea0003900000 */
[----:B------:R-:W2:Y:S02]  /*2c030*/  @!P1 SYNCS.PHASECHK.TRANS64 P1, [R20+URZ+0x2a830], R3 ;  /* 0x02a83003140095a7 */ /* 0x000ea4000802007f */
[----:B--2---:R-:W-:Y:S05]  /*2c040*/  @!P1 BRA `(.L_x_1793) ;  /* 0xfffffffc00f09947 */ /* 0x004fea000383ffff */
[----:B------:R-:W-:Y:S05]  /*2c050*/  BRA `(.L_x_1792) ;  /* 0xfffffedc00707947 */ /* 0x000fea000383ffff */
.L_x_1798:
[----:B-1----:R1:W2:Y:S02]  /*2c060*/  SYNCS.PHASECHK.TRANS64.TRYWAIT P1, [R21+URZ+0x2a850], R0 ;  /* 0x02a85000150075a7 */ /* 0x0022a4000802017f */
[----:B--2---:R-:W-:Y:S05]  /*2c070*/  @!P1 NANOSLEEP.SYNCS 0x989680 ;  /* 0x009896800000995d */ /* 0x004fea0003900000 */
[----:B------:R-:W2:Y:S02]  /*2c080*/  @!P1 SYNCS.PHASECHK.TRANS64 P1, [R21+URZ+0x2a850], R0 ;  /* 0x02a85000150095a7 */ /* 0x000ea4000802007f */
[----:B--2---:R-:W-:Y:S05]  /*2c090*/  @!P1 BRA `(.L_x_1798) ;  /* 0xfffffffc00f09947 */ /* 0x004fea000383ffff */
[----:B------:R-:W-:Y:S05]  /*2c0a0*/  BRA `(.L_x_1797) ;  /* 0xfffffee800ac7947 */ /* 0x000fea000383ffff */
.L_x_1808:
[----:B-1----:R1:W2:Y:S02]  /*2c0b0*/  SYNCS.PHASECHK.TRANS64.TRYWAIT P1, [R0+URZ+0x2a830], R3 ;  /* 0x02a83003000075a7 */ /* 0x0022a4000802017f */
[----:B--2---:R-:W-:Y:S05]  /*2c0c0*/  @!P1 NANOSLEEP.SYNCS 0x989680 ;  /* 0x009896800000995d */ /* 0x004fea0003900000 */
[----:B------:R-:W2:Y:S02]  /*2c0d0*/  @!P1 SYNCS.PHASECHK.TRANS64 P1, [R0+URZ+0x2a830], R3 ;  /* 0x02a83003000095a7 */ /* 0x000ea4000802007f */
[----:B--2---:R-:W-:Y:S05]  /*2c0e0*/  @!P1 BRA `(.L_x_1808) ;  /* 0xfffffffc00f09947 */ /* 0x004fea000383ffff */
[----:B------:R-:W-:Y:S05]  /*2c0f0*/  BRA `(.L_x_1807) ;  /* 0xfffffefc00b07947 */ /* 0x000fea000383ffff */
.L_x_1813:
[----:B-1----:R1:W2:Y:S02]  /*2c100*/  SYNCS.PHASECHK.TRANS64.TRYWAIT P1, [R15+URZ+0x2a850], R3 ;  /* 0x02a850030f0075a7 */ /* 0x0022a4000802017f */
[----:B--2---:R-:W-:Y:S05]  /*2c110*/  @!P1 NANOSLEEP.SYNCS 0x989680 ;  /* 0x009896800000995d */ /* 0x004fea0003900000 */
[----:B------:R-:W2:Y:S02]  /*2c120*/  @!P1 SYNCS.PHASECHK.TRANS64 P1, [R15+URZ+0x2a850], R3 ;  /* 0x02a850030f0095a7 */ /* 0x000ea4000802007f */
[----:B--2---:R-:W-:Y:S05]  /*2c130*/  @!P1 BRA `(.L_x_1813) ;  /* 0xfffffffc00f09947 */ /* 0x004fea000383ffff */
[----:B------:R-:W-:Y:S05]  /*2c140*/  BRA `(.L_x_1812) ;  /* 0xffffff0800ec7947 */ /* 0x000fea000383ffff */
.L_x_1829:
[----:B-1----:R1:W2:Y:S02]  /*2c150*/  SYNCS.PHASECHK.TRANS64.TRYWAIT P1, [R5+URZ+0x2a850], R8 ;  /* 0x02a85008050075a7 */ /* 0x0022a4000802017f */
[----:B--2---:R-:W-:Y:S05]  /*2c160*/  @!P1 NANOSLEEP.SYNCS 0x989680 ;  /* 0x009896800000995d */ /* 0x004fea0003900000 */
[----:B------:R-:W2:Y:S02]  /*2c170*/  @!P1 SYNCS.PHASECHK.TRANS64 P1, [R5+URZ+0x2a850], R8 ;  /* 0x02a85008050095a7 */ /* 0x000ea4000802007f */
[----:B--2---:R-:W-:Y:S05]  /*2c180*/  @!P1 BRA `(.L_x_1829) ;  /* 0xfffffffc00f09947 */ /* 0x004fea000383ffff */
[----:B------:R-:W-:Y:S05]  /*2c190*/  BRA `(.L_x_1828) ;  /* 0xffffff3400647947 */ /* 0x000fea000383ffff */
.L_x_1879:
[----:B------:R-:W0:Y:S01]  /*2c1a0*/  S2R R12, SR_TID.X ;  /* 0x00000000000c7919 */ /* 0x000e220000002100 */
[----:B------:R-:W-:Y:S01]  /*2c1b0*/  BSSY B1, `(.L_x_2050) ;  /* 0x000000a000017945 */ /* 0x000fe20003800000 */
[----:B------:R-:W-:Y:S02]  /*2c1c0*/  IMAD.MOV.U32 R11, RZ, RZ, 0x1f ;  /* 0x0000001fff0b7424 */ /* 0x000fe400078e00ff */
[----:B------:R-:W-:Y:S01]  /*2c1d0*/  IMAD.MOV.U32 R15, RZ, RZ, -0x1 ;  /* 0xffffffffff0f7424 */ /* 0x000fe200078e00ff */
[----:B0-----:R-:W-:-:S04]  /*2c1e0*/  SHF.R.U32.HI R12, RZ, 0x5, R12 ;  /* 0x00000005ff0c7819 */ /* 0x001fc8000001160c */
[----:B------:R-:W-:-:S05]  /*2c1f0*/  LOP3.LUT R12, R12, 0x3, RZ, 0xc0, !PT ;  /* 0x000000030c0c7812 */ /* 0x000fca00078ec0ff */
[----:B------:R-:W-:Y:S02]  /*2c200*/  IMAD.MOV.U32 R13, RZ, RZ, R12 ;  /* 0x000000ffff0d7224 */ /* 0x000fe400078e000c */
[----:B------:R-:W-:-:S07]  /*2c210*/  IMAD.MOV.U32 R12, RZ, RZ, RZ ;  /* 0x000000ffff0c7224 */ /* 0x000fce00078e00ff */
[----:B------:R-:W-:Y:S05]  /*2c220*/  WARPSYNC.COLLECTIVE R15, `(.L_x_2051) ;  /* 0x000000000f087348 */ /* 0x000fea0003c00000 */
[----:B------:R0:W1:Y:S02]  /*2c230*/  SHFL.IDX P6, R14, R13, R12, R11 ;  /* 0x0000000c0d0e7389 */ /* 0x00006400000c000b */
[----:B01----:R-:W-:Y:S01]  /*2c240*/  ENDCOLLECTIVE ;  /* 0x000000000000791b */ /* 0x003fe20003800000 */
.L_x_2051:
[----:B------:R-:W-:Y:S05]  /*2c250*/  BSYNC B1 ;  /* 0x0000000000017941 */ /* 0x000fea0003800000 */
.L_x_2050:
[----:B------:R-:W-:Y:S05]  /*2c260*/  BRA `(.L_x_2052) ;  /* 0xffffff8800887947 */ /* 0x000fea000383ffff */
.L_x_1881:
[----:B------:R-:W-:Y:S01]  /*2c270*/  BSSY B1, `(.L_x_2053) ;  /* 0x0000006000017945 */ /* 0x000fe20003800000 */
[----:B------:R-:W-:-:S07]  /*2c280*/  IMAD.MOV.U32 R15, RZ, RZ, -0x1 ;  /* 0xffffffffff0f7424 */ /* 0x000fce00078e00ff */
[----:B0-----:R-:W-:Y:S05]  /*2c290*/  WARPSYNC.COLLECTIVE R15, `(.L_x_2054) ;  /* 0x000000000f0c7348 */ /* 0x001fea0003c00000 */
[----:B------:R-:W-:Y:S02]  /*2c2a0*/  ELECT P6, UR62, PT ;  /* 0x00000000003e782f */ /* 0x000fe400038c0000 */
[----:B------:R-:W-:Y:S01]  /*2c2b0*/  MOV R14, UR62 ;  /* 0x0000003e000e7c02 */ /* 0x000fe20008000f00 */
[----:B0-----:R-:W-:Y:S10]  /*2c2c0*/  ENDCOLLECTIVE ;  /* 0x000000000000791b */ /* 0x001ff40003800000 */
.L_x_2054:
[----:B------:R-:W-:Y:S05]  /*2c2d0*/  BSYNC B1 ;  /* 0x0000000000017941 */ /* 0x000fea0003800000 */
.L_x_2053:
[----:B------:R-:W-:Y:S05]  /*2c2e0*/  BRA `(.L_x_1880) ;  /* 0xffffff8800807947 */ /* 0x000fea000383ffff */
.L_x_1883:
[----:B0-----:R0:W1:Y:S02]  /*2c2f0*/  SYNCS.PHASECHK.TRANS64.TRYWAIT P0, [R17+URZ+0x2a820], R10 ;  /* 0x02a8200a110075a7 */ /* 0x001064000800017f */
[----:B-1----:R-:W-:Y:S05]  /*2c300*/  @!P0 NANOSLEEP.SYNCS 0x989680 ;  /* 0x009896800000895d */ /* 0x002fea0003900000 */
[----:B------:R-:W1:Y:S02]  /*2c310*/  @!P0 SYNCS.PHASECHK.TRANS64 P0, [R17+URZ+0x2a820], R10 ;  /* 0x02a8200a110085a7 */ /* 0x000e64000800007f */
[----:B-1----:R-:W-:Y:S05]  /*2c320*/  @!P0 BRA `(.L_x_1883) ;  /* 0xfffffffc00f08947 */ /* 0x002fea000383ffff */
[----:B------:R-:W-:Y:S05]  /*2c330*/  BRA `(.L_x_2055) ;  /* 0xffffff8800907947 */ /* 0x000fea000383ffff */
.L_x_1887:
[----:B-1----:R1:W2:Y:S02]  /*2c340*/  SYNCS.PHASECHK.TRANS64.TRYWAIT P0, [R12+URZ+0x2a8a0], R11 ;  /* 0x02a8a00b0c0075a7 */ /* 0x0022a4000800017f */
[----:B--2---:R-:W-:Y:S05]  /*2c350*/  @!P0 NANOSLEEP.SYNCS 0x989680 ;  /* 0x009896800000895d */ /* 0x004fea0003900000 */
[----:B------:R-:W2:Y:S02]  /*2c360*/  @!P0 SYNCS.PHASECHK.TRANS64 P0, [R12+URZ+0x2a8a0], R11 ;  /* 0x02a8a00b0c0085a7 */ /* 0x000ea4000800007f */
[----:B--2---:R-:W-:Y:S05]  /*2c370*/  @!P0 BRA `(.L_x_1887) ;  /* 0xfffffffc00f08947 */ /* 0x004fea000383ffff */
[----:B------:R-:W-:Y:S05]  /*2c380*/  BRA `(.L_x_2056) ;  /* 0xffffff8800a87947 */ /* 0x000fea000383ffff */
.L_x_1894:
[----:B0-----:R0:W2:Y:S02]  /*2c390*/  SYNCS.PHASECHK.TRANS64.TRYWAIT P0, [R12+URZ+0x2a8c0], R11 ;  /* 0x02a8c00b0c0075a7 */ /* 0x0010a4000800017f */
[----:B--2---:R-:W-:Y:S05]  /*2c3a0*/  @!P0 NANOSLEEP.SYNCS 0x989680 ;  /* 0x009896800000895d */ /* 0x004fea0003900000 */
[----:B------:R-:W2:Y:S02]  /*2c3b0*/  @!P0 SYNCS.PHASECHK.TRANS64 P0, [R12+URZ+0x2a8c0], R11 ;  /* 0x02a8c00b0c0085a7 */ /* 0x000ea4000800007f */
[----:B--2---:R-:W-:Y:S05]  /*2c3c0*/  @!P0 BRA `(.L_x_1894) ;  /* 0xfffffffc00f08947 */ /* 0x004fea000383ffff */
[----:B------:R-:W-:Y:S05]  /*2c3d0*/  BRA `(.L_x_2057) ;  /* 0xffffff8c00a07947 */ /* 0x000fea000383ffff */
.L_x_1902:
[----:B0-----:R0:W1:Y:S02]  /*2c3e0*/  SYNCS.PHASECHK.TRANS64.TRYWAIT P1, [R10+URZ+0x2a8a0], R2 ;  /* 0x02a8a0020a0075a7 */ /* 0x001064000802017f */
[----:B-1----:R-:W-:Y:S05]  /*2c3f0*/  @!P1 NANOSLEEP.SYNCS 0x989680 ;  /* 0x009896800000995d */ /* 0x002fea0003900000 */
[----:B------:R-:W1:Y:S02]  /*2c400*/  @!P1 SYNCS.PHASECHK.TRANS64 P1, [R10+URZ+0x2a8a0], R2 ;  /* 0x02a8a0020a0095a7 */ /* 0x000e64000802007f */
[----:B-1----:R-:W-:Y:S05]  /*2c410*/  @!P1 BRA `(.L_x_1902) ;  /* 0xfffffffc00f09947 */ /* 0x002fea000383ffff */
[----:B------:R-:W-:Y:S05]  /*2c420*/  BRA `(.L_x_2058) ;  /* 0xffffff90009c7947 */ /* 0x000fea000383ffff */
.L_x_1909:
[----:B-1----:R1:W2:Y:S02]  /*2c430*/  SYNCS.PHASECHK.TRANS64.TRYWAIT P1, [R10+URZ+0x2a8c0], R2 ;  /* 0x02a8c0020a0075a7 */ /* 0x0022a4000802017f */
[----:B--2---:R-:W-:Y:S05]  /*2c440*/  @!P1 NANOSLEEP.SYNCS 0x989680 ;  /* 0x009896800000995d */ /* 0x004fea0003900000 */
[----:B------:R-:W2:Y:S02]  /*2c450*/  @!P1 SYNCS.PHASECHK.TRANS64 P1, [R10+URZ+0x2a8c0], R2 ;  /* 0x02a8c0020a0095a7 */ /* 0x000ea4000802007f */
[----:B--2---:R-:W-:Y:S05]  /*2c460*/  @!P1 BRA `(.L_x_1909) ;  /* 0xfffffffc00f09947 */ /* 0x004fea000383ffff */
[----:B------:R-:W-:Y:S05]  /*2c470*/  BRA `(.L_x_2059) ;  /* 0xffffff9400907947 */ /* 0x000fea000383ffff */
.L_x_1933:
        /* <DEDUP_REMOVED lines=11> */
.L_x_2061:
[----:B------:R-:W-:Y:S05]  /*2c530*/  BSYNC B0 ;  /* 0x0000000000007941 */ /* 0x000fea0003800000 */
.L_x_2060:
[----:B------:R-:W-:Y:S05]  /*2c540*/  BRA `(.L_x_2062) ;  /* 0xffffffa800347947 */ /* 0x000fea000383ffff */
.L_x_1936:
[----:B0-----:R0:W1:Y:S02]  /*2c550*/  SYNCS.PHASECHK.TRANS64.TRYWAIT P0, [R7+URZ+0x2a840], R2 ;  /* 0x02a84002070075a7 */ /* 0x001064000800017f */
[----:B-1----:R-:W-:Y:S05]  /*2c560*/  @!P0 NANOSLEEP.SYNCS 0x989680 ;  /* 0x009896800000895d */ /* 0x002fea0003900000 */
[----:B------:R-:W1:Y:S02]  /*2c570*/  @!P0 SYNCS.PHASECHK.TRANS64 P0, [R7+URZ+0x2a840], R2 ;  /* 0x02a84002070085a7 */ /* 0x000e64000800007f */
[----:B-1----:R-:W-:Y:S05]  /*2c580*/  @!P0 BRA `(.L_x_1936) ;  /* 0xfffffffc00f08947 */ /* 0x002fea000383ffff */
[----:B------:R-:W-:Y:S05]  /*2c590*/  BRA `(.L_x_2063) ;  /* 0xffffffa800847947 */ /* 0x000fea000383ffff */
.L_x_1937:
        /* <DEDUP_REMOVED lines=8> */
.L_x_2065:
[----:B------:R-:W-:Y:S05]  /*2c620*/  BSYNC B0 ;  /* 0x0000000000007941 */ /* 0x000fea0003800000 */
.L_x_2064:
        /* <DEDUP_REMOVED lines=9> */
.L_x_2066:
[----:B------:R-:W-:Y:S02]  /*2c6c0*/  IMAD.MOV.U32 R13, RZ, RZ, R0 ;  /* 0x000000ffff0d7224 */ /* 0x000fe400078e0000 */
[----:B------:R-:W-:Y:S02]  /*2c6d0*/  IMAD.MOV.U32 R12, RZ, RZ, 0x1 ;  /* 0x00000001ff0c7424 */ /* 0x000fe400078e00ff */
[----:B------:R-:W-:-:S07]  /*2c6e0*/  IMAD.MOV.U32 R3, RZ, RZ, R14 ;  /* 0x000000ffff037224 */ /* 0x000fce00078e000e */
[----:B------:R-:W-:Y:S05]  /*2c6f0*/  WARPSYNC.COLLECTIVE R15, `(.L_x_2067) ;  /* 0x000000000f087348 */ /* 0x000fea0003c00000 */
[----:B------:R0:W1:Y:S02]  /*2c700*/  SHFL.IDX P6, R14, R13, R12, R11 ;  /* 0x0000000c0d0e7389 */ /* 0x00006400000c000b */
[----:B01----:R-:W-:Y:S01]  /*2c710*/  ENDCOLLECTIVE ;  /* 0x000000000000791b */ /* 0x003fe20003800000 */
.L_x_2067:
        /* <DEDUP_REMOVED lines=17> */
.L_x_2068:
[----:B------:R-:W-:Y:S02]  /*2c830*/  @P1 IMAD R8, R5, 0x2, R17 ;  /* 0x0000000205081824 */ /* 0x000fe400078e0211 */
[----:B------:R-:W-:Y:S02]  /*2c840*/  IMAD.MOV.U32 R13, RZ, RZ, R0 ;  /* 0x000000ffff0d7224 */ /* 0x000fe400078e0000 */
[----:B------:R-:W-:Y:S02]  /*2c850*/  IMAD.MOV.U32 R12, RZ, RZ, 0x2 ;  /* 0x00000002ff0c7424 */ /* 0x000fe400078e00ff */
[----:B------:R-:W-:-:S07]  /*2c860*/  IMAD.MOV.U32 R3, RZ, RZ, R14 ;  /* 0x000000ffff037224 */ /* 0x000fce00078e000e */
[----:B------:R-:W-:Y:S05]  /*2c870*/  WARPSYNC.COLLECTIVE R15, `(.L_x_2069) ;  /* 0x000000000f087348 */ /* 0x000fea0003c00000 */
[----:B------:R0:W1:Y:S02]  /*2c880*/  SHFL.IDX P6, R14, R13, R12, R11 ;  /* 0x0000000c0d0e7389 */ /* 0x00006400000c000b */
[----:B01----:R-:W-:Y:S01]  /*2c890*/  ENDCOLLECTIVE ;  /* 0x000000000000791b */ /* 0x003fe20003800000 */
.L_x_2069:
        /* <DEDUP_REMOVED lines=17> */
.L_x_2070:
[----:B------:R-:W-:Y:S02]  /*2c9b0*/  @P1 IMAD R8, R5, 0x2, R17 ;  /* 0x0000000205081824 */ /* 0x000fe400078e0211 */
[----:B------:R-:W-:Y:S02]  /*2c9c0*/  IMAD.MOV.U32 R13, RZ, RZ, R0 ;  /* 0x000000ffff0d7224 */ /* 0x000fe400078e0000 */
[----:B------:R-:W-:Y:S02]  /*2c9d0*/  IMAD.MOV.U32 R12, RZ, RZ, 0x3 ;  /* 0x00000003ff0c7424 */ /* 0x000fe400078e00ff */
[----:B------:R-:W-:-:S07]  /*2c9e0*/  IMAD.MOV.U32 R3, RZ, RZ, R14 ;  /* 0x000000ffff037224 */ /* 0x000fce00078e000e */
[----:B------:R-:W-:Y:S05]  /*2c9f0*/  WARPSYNC.COLLECTIVE R15, `(.L_x_2071) ;  /* 0x000000000f087348 */ /* 0x000fea0003c00000 */
[----:B------:R0:W1:Y:S02]  /*2ca00*/  SHFL.IDX P6, R14, R13, R12, R11 ;  /* 0x0000000c0d0e7389 */ /* 0x00006400000c000b */
[----:B01----:R-:W-:Y:S01]  /*2ca10*/  ENDCOLLECTIVE ;  /* 0x000000000000791b */ /* 0x003fe20003800000 */
.L_x_2071:
        /* <DEDUP_REMOVED lines=17> */
.L_x_2072:
[----:B------:R-:W-:Y:S02]  /*2cb30*/  @P1 IMAD R8, R5, 0x2, R17 ;  /* 0x0000000205081824 */ /* 0x000fe400078e0211 */
[----:B------:R-:W-:Y:S02]  /*2cb40*/  IMAD.MOV.U32 R13, RZ, RZ, R0 ;  /* 0x000000ffff0d7224 */ /* 0x000fe400078e0000 */
[----:B------:R-:W-:Y:S02]  /*2cb50*/  IMAD.MOV.U32 R12, RZ, RZ, 0x4 ;  /* 0x00000004ff0c7424 */ /* 0x000fe400078e00ff */
[----:B------:R-:W-:-:S07]  /*2cb60*/  IMAD.MOV.U32 R3, RZ, RZ, R14 ;  /* 0x000000ffff037224 */ /* 0x000fce00078e000e */
[----:B------:R-:W-:Y:S05]  /*2cb70*/  WARPSYNC.COLLECTIVE R15, `(.L_x_2073) ;  /* 0x000000000f087348 */ /* 0x000fea0003c00000 */
[----:B------:R0:W1:Y:S02]  /*2cb80*/  SHFL.IDX P6, R14, R13, R12, R11 ;  /* 0x0000000c0d0e7389 */ /* 0x00006400000c000b */
[----:B01----:R-:W-:Y:S01]  /*2cb90*/  ENDCOLLECTIVE ;  /* 0x000000000000791b */ /* 0x003fe20003800000 */
.L_x_2073:
        /* <DEDUP_REMOVED lines=17> */
.L_x_2074:
[----:B------:R-:W-:Y:S02]  /*2ccb0*/  @P1 IMAD R8, R5, 0x2, R17 ;  /* 0x0000000205081824 */ /* 0x000fe400078e0211 */
[----:B------:R-:W-:Y:S02]  /*2ccc0*/  IMAD.MOV.U32 R13, RZ, RZ, R0 ;  /* 0x000000ffff0d7224 */ /* 0x000fe400078e0000 */
[----:B------:R-:W-:Y:S02]  /*2ccd0*/  IMAD.MOV.U32 R12, RZ, RZ, 0x5 ;  /* 0x00000005ff0c7424 */ /* 0x000fe400078e00ff */
[----:B------:R-:W-:-:S07]  /*2cce0*/  IMAD.MOV.U32 R3, RZ, RZ, R14 ;  /* 0x000000ffff037224 */ /* 0x000fce00078e000e */
[----:B------:R-:W-:Y:S05]  /*2ccf0*/  WARPSYNC.COLLECTIVE R15, `(.L_x_2075) ;  /* 0x000000000f087348 */ /* 0x000fea0003c00000 */
[----:B------:R0:W1:Y:S02]  /*2cd00*/  SHFL.IDX P6, R14, R13, R12, R11 ;  /* 0x0000000c0d0e7389 */ /* 0x00006400000c000b */
[----:B01----:R-:W-:Y:S01]  /*2cd10*/  ENDCOLLECTIVE ;  /* 0x000000000000791b */ /* 0x003fe20003800000 */
.L_x_2075:
        /* <DEDUP_REMOVED lines=10> */
.L_x_2076:
        /* <DEDUP_REMOVED lines=8> */
.L_x_1942:
        /* <DEDUP_REMOVED lines=9> */
.L_x_2078:
[----:B------:R-:W-:Y:S01]  /*2ced0*/  ISETP.GE.AND P1, PT, R25, R32, PT ;  /* 0x000000201900720c */ /* 0x000fe20003f26270 */
[----:B------:R-:W-:Y:S02]  /*2cee0*/  IMAD.MOV.U32 R13, RZ, RZ, R0 ;  /* 0x000000ffff0d7224 */ /* 0x000fe400078e0000 */
[----:B------:R-:W-:-:S10]  /*2cef0*/  IMAD.MOV.U32 R2, RZ, RZ, R14 ;  /* 0x000000ffff027224 */ /* 0x000fd400078e000e */
[----:B------:R-:W-:Y:S05]  /*2cf00*/  WARPSYNC.COLLECTIVE R15, `(.L_x_2079) ;  /* 0x000000000f087348 */ /* 0x000fea0003c00000 */
[----:B------:R0:W1:Y:S02]  /*2cf10*/  SHFL.IDX P6, R14, R13, R12, R11 ;  /* 0x0000000c0d0e7389 */ /* 0x00006400000c000b */
[----:B01----:R-:W-:Y:S01]  /*2cf20*/  ENDCOLLECTIVE ;  /* 0x000000000000791b */ /* 0x003fe20003800000 */
.L_x_2079:
[----:B------:R-:W-:Y:S02]  /*2cf30*/  IMAD.MOV.U32 R13, RZ, RZ, R4 ;  /* 0x000000ffff0d7224 */ /* 0x000fe400078e0004 */
[----:B------:R-:W-:Y:S02]  /*2cf40*/  IMAD.MOV.U32 R12, RZ, RZ, 0x1 ;  /* 0x00000001ff0c7424 */ /* 0x000fe400078e00ff */
[----:B------:R-:W-:-:S07]  /*2cf50*/  IMAD.MOV.U32 R3, RZ, RZ, R14 ;  /* 0x000000ffff037224 */ /* 0x000fce00078e000e */
[----:B------:R-:W-:Y:S05]  /*2cf60*/  WARPSYNC.COLLECTIVE R15, `(.L_x_2080) ;  /* 0x000000000f087348 */ /* 0x000fea0003c00000 */
[----:B------:R0:W1:Y:S02]  /*2cf70*/  SHFL.IDX P6, R14, R13, R12, R11 ;  /* 0x0000000c0d0e7389 */ /* 0x00006400000c000b */
[----:B01----:R-:W-:Y:S01]  /*2cf80*/  ENDCOLLECTIVE ;  /* 0x000000000000791b */ /* 0x003fe20003800000 */
.L_x_2080:
[----:B------:R-:W-:-:S05]  /*2cf90*/  @!P1 LEA R5, P4, R8, R3, 0x1 ;  /* 0x0000000308059211 */ /* 0x000fca00078808ff */
[----:B------:R-:W-:Y:S02]  /*2cfa0*/  @!P1 IMAD.X R3, RZ, RZ, R2, P4 ;  /* 0x000000ffff039224 */ /* 0x000fe400020e0602 */
        /* <DEDUP_REMOVED lines=14> */
.L_x_2081:
[----:B------:R-:W-:Y:S02]  /*2d090*/  IMAD.MOV.U32 R13, RZ, RZ, R4 ;  /* 0x000000ffff0d7224 */ /* 0x000fe400078e0004 */
[----:B------:R-:W-:Y:S02]  /*2d0a0*/  IMAD.MOV.U32 R12, RZ, RZ, 0x2 ;  /* 0x00000002ff0c7424 */ /* 0x000fe400078e00ff */
[----:B------:R-:W-:-:S07]  /*2d0b0*/  IMAD.MOV.U32 R3, RZ, RZ, R14 ;  /* 0x000000ffff037224 */ /* 0x000fce00078e000e */
[----:B------:R-:W-:Y:S05]  /*2d0c0*/  WARPSYNC.COLLECTIVE R15, `(.L_x_2082) ;  /* 0x000000000f087348 */ /* 0x000fea0003c00000 */
[----:B------:R0:W1:Y:S02]  /*2d0d0*/  SHFL.IDX P6, R14, R13, R12, R11 ;  /* 0x0000000c0d0e7389 */ /* 0x00006400000c000b */
[----:B01----:R-:W-:Y:S01]  /*2d0e0*/  ENDCOLLECTIVE ;  /* 0x000000000000791b */ /* 0x003fe20003800000 */
.L_x_2082:
        /* <DEDUP_REMOVED lines=17> */
.L_x_2083:
[----:B------:R-:W-:Y:S02]  /*2d200*/  IMAD.MOV.U32 R13, RZ, RZ, R4 ;  /* 0x000000ffff0d7224 */ /* 0x000fe400078e0004 */
[----:B------:R-:W-:Y:S02]  /*2d210*/  IMAD.MOV.U32 R12, RZ, RZ, 0x3 ;  /* 0x00000003ff0c7424 */ /* 0x000fe400078e00ff */
[----:B------:R-:W-:-:S07]  /*2d220*/  IMAD.MOV.U32 R3, RZ, RZ, R14 ;  /* 0x000000ffff037224 */ /* 0x000fce00078e000e */
[----:B------:R-:W-:Y:S05]  /*2d230*/  WARPSYNC.COLLECTIVE R15, `(.L_x_2084) ;  /* 0x000000000f087348 */ /* 0x000fea0003c00000 */
[----:B------:R0:W1:Y:S02]  /*2d240*/  SHFL.IDX P6, R14, R13, R12, R11 ;  /* 0x0000000c0d0e7389 */ /* 0x00006400000c000b */
[----:B01----:R-:W-:Y:S01]  /*2d250*/  ENDCOLLECTIVE ;  /* 0x000000000000791b */ /* 0x003fe20003800000 */
.L_x_2084:
        /* <DEDUP_REMOVED lines=17> */
.L_x_2085:
[----:B------:R-:W-:Y:S02]  /*2d370*/  IMAD.MOV.U32 R13, RZ, RZ, R4 ;  /* 0x000000ffff0d7224 */ /* 0x000fe400078e0004 */
[----:B------:R-:W-:Y:S02]  /*2d380*/  IMAD.MOV.U32 R12, RZ, RZ, 0x4 ;  /* 0x00000004ff0c7424 */ /* 0x000fe400078e00ff */
[----:B------:R-:W-:-:S07]  /*2d390*/  IMAD.MOV.U32 R3, RZ, RZ, R14 ;  /* 0x000000ffff037224 */ /* 0x000fce00078e000e */
[----:B------:R-:W-:Y:S05]  /*2d3a0*/  WARPSYNC.COLLECTIVE R15, `(.L_x_2086) ;  /* 0x000000000f087348 */ /* 0x000fea0003c00000 */
[----:B------:R0:W1:Y:S02]  /*2d3b0*/  SHFL.IDX P6, R14, R13, R12, R11 ;  /* 0x0000000c0d0e7389 */ /* 0x00006400000c000b */
[----:B01----:R-:W-:Y:S01]  /*2d3c0*/  ENDCOLLECTIVE ;  /* 0x000000000000791b */ /* 0x003fe20003800000 */
.L_x_2086:
        /* <DEDUP_REMOVED lines=17> */
.L_x_2087:
[----:B------:R-:W-:Y:S02]  /*2d4e0*/  IMAD.MOV.U32 R13, RZ, RZ, R4 ;  /* 0x000000ffff0d7224 */ /* 0x000fe400078e0004 */
[----:B------:R-:W-:Y:S02]  /*2d4f0*/  IMAD.MOV.U32 R12, RZ, RZ, 0x5 ;  /* 0x00000005ff0c7424 */ /* 0x000fe400078e00ff */
[----:B------:R-:W-:-:S07]  /*2d500*/  IMAD.MOV.U32 R3, RZ, RZ, R14 ;  /* 0x000000ffff037224 */ /* 0x000fce00078e000e */
[----:B------:R-:W-:Y:S05]  /*2d510*/  WARPSYNC.COLLECTIVE R15, `(.L_x_2088) ;  /* 0x000000000f087348 */ /* 0x000fea0003c00000 */
[----:B------:R0:W1:Y:S02]  /*2d520*/  SHFL.IDX P6, R14, R13, R12, R11 ;  /* 0x0000000c0d0e7389 */ /* 0x00006400000c000b */
[----:B01----:R-:W-:Y:S01]  /*2d530*/  ENDCOLLECTIVE ;  /* 0x000000000000791b */ /* 0x003fe20003800000 */
.L_x_2088:
        /* <DEDUP_REMOVED lines=17> */
.L_x_2089:
[----:B------:R-:W-:Y:S02]  /*2d650*/  IMAD.MOV.U32 R13, RZ, RZ, R4 ;  /* 0x000000ffff0d7224 */ /* 0x000fe400078e0004 */
[----:B------:R-:W-:Y:S02]  /*2d660*/  IMAD.MOV.U32 R12, RZ, RZ, 0x6 ;  /* 0x00000006ff0c7424 */ /* 0x000fe400078e00ff */
[----:B------:R-:W-:-:S07]  /*2d670*/  IMAD.MOV.U32 R3, RZ, RZ, R14 ;  /* 0x000000ffff037224 */ /* 0x000fce00078e000e */
[----:B------:R-:W-:Y:S05]  /*2d680*/  WARPSYNC.COLLECTIVE R15, `(.L_x_2090) ;  /* 0x000000000f087348 */ /* 0x000fea0003c00000 */
[----:B------:R0:W1:Y:S02]  /*2d690*/  SHFL.IDX P6, R14, R13, R12, R11 ;  /* 0x0000000c0d0e7389 */ /* 0x00006400000c000b */
[----:B01----:R-:W-:Y:S01]  /*2d6a0*/  ENDCOLLECTIVE ;  /* 0x000000000000791b */ /* 0x003fe20003800000 */
.L_x_2090:
        /* <DEDUP_REMOVED lines=17> */
.L_x_2091:
[----:B------:R-:W-:Y:S02]  /*2d7c0*/  IMAD.MOV.U32 R13, RZ, RZ, R4 ;  /* 0x000000ffff0d7224 */ /* 0x000fe400078e0004 */
[----:B------:R-:W-:Y:S02]  /*2d7d0*/  IMAD.MOV.U32 R12, RZ, RZ, 0x7 ;  /* 0x00000007ff0c7424 */ /* 0x000fe400078e00ff */
[----:B------:R-:W-:-:S07]  /*2d7e0*/  IMAD.MOV.U32 R3, RZ, RZ, R14 ;  /* 0x000000ffff037224 */ /* 0x000fce00078e000e */
[----:B------:R-:W-:Y:S05]  /*2d7f0*/  WARPSYNC.COLLECTIVE R15, `(.L_x_2092) ;  /* 0x000000000f087348 */ /* 0x000fea0003c00000 */
[----:B------:R0:W1:Y:S02]  /*2d800*/  SHFL.IDX P6, R14, R13, R12, R11 ;  /* 0x0000000c0d0e7389 */ /* 0x00006400000c000b */
[----:B01----:R-:W-:Y:S01]  /*2d810*/  ENDCOLLECTIVE ;  /* 0x000000000000791b */ /* 0x003fe20003800000 */
.L_x_2092:
        /* <DEDUP_REMOVED lines=15> */
.L_x_2093:
[----:B------:R-:W-:Y:S05]  /*2d910*/  BRA `(.L_x_2094) ;  /* 0xffffffa8003c7947 */ /* 0x000fea000383ffff */
.L_x_1947:
[----:B0-----:R0:W1:Y:S02]  /*2d920*/  SYNCS.PHASECHK.TRANS64.TRYWAIT P0, [R17+URZ+0x2a820], R2 ;  /* 0x02a82002110075a7 */ /* 0x001064000800017f */
[----:B-1----:R-:W-:Y:S05]  /*2d930*/  @!P0 NANOSLEEP.SYNCS 0x989680 ;  /* 0x009896800000895d */ /* 0x002fea0003900000 */
[----:B------:R-:W1:Y:S02]  /*2d940*/  @!P0 SYNCS.PHASECHK.TRANS64 P0, [R17+URZ+0x2a820], R2 ;  /* 0x02a82002110085a7 */ /* 0x000e64000800007f */
[----:B-1----:R-:W-:Y:S05]  /*2d950*/  @!P0 BRA `(.L_x_1947) ;  /* 0xfffffffc00f08947 */ /* 0x002fea000383ffff */
[----:B------:R-:W-:Y:S05]  /*2d960*/  BRA `(.L_x_2095) ;  /* 0xffffffa800b47947 */ /* 0x000fea000383ffff */
.L_x_1952:
[----:B0-----:R0:W1:Y:S02]  /*2d970*/  SYNCS.PHASECHK.TRANS64.TRYWAIT P0, [R5+URZ+0x2a840], R0 ;  /* 0x02a84000050075a7 */ /* 0x001064000800017f */
[----:B-1----:R-:W-:Y:S05]  /*2d980*/  @!P0 NANOSLEEP.SYNCS 0x989680 ;  /* 0x009896800000895d */ /* 0x002fea0003900000 */
[----:B------:R-:W1:Y:S02]  /*2d990*/  @!P0 SYNCS.PHASECHK.TRANS64 P0, [R5+URZ+0x2a840], R0 ;  /* 0x02a84000050085a7 */ /* 0x000e64000800007f */
[----:B-1----:R-:W-:Y:S05]  /*2d9a0*/  @!P0 BRA `(.L_x_1952) ;  /* 0xfffffffc00f08947 */ /* 0x002fea000383ffff */
[----:B------:R-:W-:Y:S05]  /*2d9b0*/  BRA `(.L_x_2096) ;  /* 0xffffffac00787947 */ /* 0x000fea000383ffff */
.L_x_1953:
        /* <DEDUP_REMOVED lines=8> */
.L_x_2098:
[----:B------:R-:W-:Y:S05]  /*2da40*/  BSYNC B1 ;  /* 0x0000000000017941 */ /* 0x000fea0003800000 */
.L_x_2097:
        /* <DEDUP_REMOVED lines=10> */
.L_x_2099:
        /* <DEDUP_REMOVED lines=8> */
.L_x_2100:
        /* <DEDUP_REMOVED lines=14> */
.L_x_2101:
[----:B------:R-:W-:Y:S02]  /*2dc50*/  IMAD.MOV.U32 R13, RZ, RZ, R8 ;  /* 0x000000ffff0d7224 */ /* 0x000fe400078e0008 */
[----:B------:R-:W-:Y:S02]  /*2dc60*/  IMAD.MOV.U32 R12, RZ, RZ, 0x2 ;  /* 0x00000002ff0c7424 */ /* 0x000fe400078e00ff */
[----:B------:R-:W-:-:S07]  /*2dc70*/  IMAD.MOV.U32 R2, RZ, RZ, R14 ;  /* 0x000000ffff027224 */ /* 0x000fce00078e000e */
[----:B------:R-:W-:Y:S05]  /*2dc80*/  WARPSYNC.COLLECTIVE R15, `(.L_x_2102) ;  /* 0x000000000f087348 */ /* 0x000fea0003c00000 */
[----:B------:R0:W1:Y:S02]  /*2dc90*/  SHFL.IDX P6, R14, R13, R12, R11 ;  /* 0x0000000c0d0e7389 */ /* 0x00006400000c000b */
[----:B01----:R-:W-:Y:S01]  /*2dca0*/  ENDCOLLECTIVE ;  /* 0x000000000000791b */ /* 0x003fe20003800000 */
.L_x_2102:
        /* <DEDUP_REMOVED lines=13> */
.L_x_2103:
[----:B------:R-:W-:Y:S02]  /*2dd80*/  IMAD.MOV.U32 R13, RZ, RZ, R8 ;  /* 0x000000ffff0d7224 */ /* 0x000fe400078e0008 */
[----:B------:R-:W-:Y:S02]  /*2dd90*/  IMAD.MOV.U32 R12, RZ, RZ, 0x3 ;  /* 0x00000003ff0c7424 */ /* 0x000fe400078e00ff */
[----:B------:R-:W-:-:S07]  /*2dda0*/  IMAD.MOV.U32 R2, RZ, RZ, R14 ;  /* 0x000000ffff027224 */ /* 0x000fce00078e000e */
[----:B------:R-:W-:Y:S05]  /*2ddb0*/  WARPSYNC.COLLECTIVE R15, `(.L_x_2104) ;  /* 0x000000000f087348 */ /* 0x000fea0003c00000 */
[----:B------:R0:W1:Y:S02]  /*2ddc0*/  SHFL.IDX P6, R14, R13, R12, R11 ;  /* 0x0000000c0d0e7389 */ /* 0x00006400000c000b */
[----:B01----:R-:W-:Y:S01]  /*2ddd0*/  ENDCOLLECTIVE ;  /* 0x000000000000791b */ /* 0x003fe20003800000 */
.L_x_2104:
        /* <DEDUP_REMOVED lines=13> */
.L_x_2105:
[----:B------:R-:W-:Y:S02]  /*2deb0*/  IMAD.MOV.U32 R13, RZ, RZ, R8 ;  /* 0x000000ffff0d7224 */ /* 0x000fe400078e0008 */
[----:B------:R-:W-:Y:S02]  /*2dec0*/  IMAD.MOV.U32 R12, RZ, RZ, 0x4 ;  /* 0x00000004ff0c7424 */ /* 0x000fe400078e00ff */
[----:B------:R-:W-:-:S07]  /*2ded0*/  IMAD.MOV.U32 R2, RZ, RZ, R14 ;  /* 0x000000ffff027224 */ /* 0x000fce00078e000e */
[----:B------:R-:W-:Y:S05]  /*2dee0*/  WARPSYNC.COLLECTIVE R15, `(.L_x_2106) ;  /* 0x000000000f087348 */ /* 0x000fea0003c00000 */
[----:B------:R0:W1:Y:S02]  /*2def0*/  SHFL.IDX P6, R14, R13, R12, R11 ;  /* 0x0000000c0d0e7389 */ /* 0x00006400000c000b */
[----:B01----:R-:W-:Y:S01]  /*2df00*/  ENDCOLLECTIVE ;  /* 0x000000000000791b */ /* 0x003fe20003800000 */
.L_x_2106:
        /* <DEDUP_REMOVED lines=13> */
.L_x_2107:
[----:B------:R-:W-:Y:S02]  /*2dfe0*/  IMAD.MOV.U32 R13, RZ, RZ, R8 ;  /* 0x000000ffff0d7224 */ /* 0x000fe400078e0008 */
[----:B------:R-:W-:Y:S02]  /*2dff0*/  IMAD.MOV.U32 R12, RZ, RZ, 0x5 ;  /* 0x00000005ff0c7424 */ /* 0x000fe400078e00ff */
[----:B------:R-:W-:-:S07]  /*2e000*/  IMAD.MOV.U32 R2, RZ, RZ, R14 ;  /* 0x000000ffff027224 */ /* 0x000fce00078e000e */
[----:B------:R-:W-:Y:S05]  /*2e010*/  WARPSYNC.COLLECTIVE R15, `(.L_x_2108) ;  /* 0x000000000f087348 */ /* 0x000fea0003c00000 */
[----:B------:R0:W1:Y:S02]  /*2e020*/  SHFL.IDX P6, R14, R13, R12, R11 ;  /* 0x0000000c0d0e7389 */ /* 0x00006400000c000b */
[----:B01----:R-:W-:Y:S01]  /*2e030*/  ENDCOLLECTIVE ;  /* 0x000000000000791b */ /* 0x003fe20003800000 */
.L_x_2108:
        /* <DEDUP_REMOVED lines=13> */
.L_x_2109:
[----:B------:R-:W-:Y:S01]  /*2e110*/  IMAD.MOV.U32 R2, RZ, RZ, R14 ;  /* 0x000000ffff027224 */ /* 0x000fe200078e000e */
[----:B------:R-:W-:Y:S06]  /*2e120*/  BRA `(.L_x_2110) ;  /* 0xffffffa800a87947 */ /* 0x000fec000383ffff */
.L_x_1958:
[----:B-1----:R1:W2:Y:S02]  /*2e130*/  SYNCS.PHASECHK.TRANS64.TRYWAIT P0, [R5+URZ+0x2a860], R2 ;  /* 0x02a86002050075a7 */ /* 0x0022a4000800017f */
[----:B--2---:R-:W-:Y:S05]  /*2e140*/  @!P0 NANOSLEEP.SYNCS 0x989680 ;  /* 0x009896800000895d */ /* 0x004fea0003900000 */
[----:B------:R-:W2:Y:S02]  /*2e150*/  @!P0 SYNCS.PHASECHK.TRANS64 P0, [R5+URZ+0x2a860], R2 ;  /* 0x02a86002050085a7 */ /* 0x000ea4000800007f */
[----:B--2---:R-:W-:Y:S05]  /*2e160*/  @!P0 BRA `(.L_x_1958) ;  /* 0xfffffffc00f08947 */ /* 0x004fea000383ffff */
[----:B------:R-:W-:Y:S05]  /*2e170*/  BRA `(.L_x_2111) ;  /* 0xffffffac00047947 */ /* 0x000fea000383ffff */
.L_x_1959:
        /* <DEDUP_REMOVED lines=8> */
.L_x_2113:
[----:B------:R-:W-:Y:S05]  /*2e200*/  BSYNC B1 ;  /* 0x0000000000017941 */ /* 0x000fea0003800000 */
.L_x_2112:
        /* <DEDUP_REMOVED lines=9> */
.L_x_2114:
[----:B------:R-:W-:Y:S02]  /*2e2a0*/  IMAD.MOV.U32 R13, RZ, RZ, R19 ;  /* 0x000000ffff0d7224 */ /* 0x000fe400078e0013 */
[----:B------:R-:W-:Y:S02]  /*2e2b0*/  IMAD.MOV.U32 R12, RZ, RZ, 0x1 ;  /* 0x00000001ff0c7424 */ /* 0x000fe400078e00ff */
[----:B------:R-:W-:-:S07]  /*2e2c0*/  IMAD.MOV.U32 R2, RZ, RZ, R14 ;  /* 0x000000ffff027224 */ /* 0x000fce00078e000e */
[----:B------:R-:W-:Y:S05]  /*2e2d0*/  WARPSYNC.COLLECTIVE R15, `(.L_x_2115) ;  /* 0x000000000f087348 */ /* 0x000fea0003c00000 */
[----:B------:R0:W1:Y:S02]  /*2e2e0*/  SHFL.IDX P6, R14, R13, R12, R11 ;  /* 0x0000000c0d0e7389 */ /* 0x00006400000c000b */
[----:B01----:R-:W-:Y:S01]  /*2e2f0*/  ENDCOLLECTIVE ;  /* 0x000000000000791b */ /* 0x003fe20003800000 */
.L_x_2115:
        /* <DEDUP_REMOVED lines=15> */
.L_x_2116:
[----:B------:R-:W-:Y:S02]  /*2e3f0*/  IMAD.MOV.U32 R13, RZ, RZ, R19 ;  /* 0x000000ffff0d7224 */ /* 0x000fe400078e0013 */
[----:B------:R-:W-:Y:S02]  /*2e400*/  IMAD.MOV.U32 R12, RZ, RZ, 0x2 ;  /* 0x00000002ff0c7424 */ /* 0x000fe400078e00ff */
[----:B------:R-:W-:-:S07]  /*2e410*/  IMAD.MOV.U32 R2, RZ, RZ, R14 ;  /* 0x000000ffff027224 */ /* 0x000fce00078e000e */
[----:B------:R-:W-:Y:S05]  /*2e420*/  WARPSYNC.COLLECTIVE R15, `(.L_x_2117) ;  /* 0x000000000f087348 */ /* 0x000fea0003c00000 */
[----:B------:R0:W1:Y:S02]  /*2e430*/  SHFL.IDX P6, R14, R13, R12, R11 ;  /* 0x0000000c0d0e7389 */ /* 0x00006400000c000b */
[----:B01----:R-:W-:Y:S01]  /*2e440*/  ENDCOLLECTIVE ;  /* 0x000000000000791b */ /* 0x003fe20003800000 */
.L_x_2117:
        /* <DEDUP_REMOVED lines=14> */
.L_x_2118:
[----:B------:R-:W-:Y:S02]  /*2e530*/  IMAD.MOV.U32 R13, RZ, RZ, R19 ;  /* 0x000000ffff0d7224 */ /* 0x000fe400078e0013 */
[----:B------:R-:W-:Y:S02]  /*2e540*/  IMAD.MOV.U32 R12, RZ, RZ, 0x3 ;  /* 0x00000003ff0c7424 */ /* 0x000fe400078e00ff */
[----:B------:R-:W-:-:S07]  /*2e550*/  IMAD.MOV.U32 R2, RZ, RZ, R14 ;  /* 0x000000ffff027224 */ /* 0x000fce00078e000e */
[----:B------:R-:W-:Y:S05]  /*2e560*/  WARPSYNC.COLLECTIVE R15, `(.L_x_2119) ;  /* 0x000000000f087348 */ /* 0x000fea0003c00000 */
[----:B------:R0:W1:Y:S02]  /*2e570*/  SHFL.IDX P6, R14, R13, R12, R11 ;  /* 0x0000000c0d0e7389 */ /* 0x00006400000c000b */
[----:B01----:R-:W-:Y:S01]  /*2e580*/  ENDCOLLECTIVE ;  /* 0x000000000000791b */ /* 0x003fe20003800000 */
.L_x_2119:
        /* <DEDUP_REMOVED lines=14> */
.L_x_2120:
[----:B------:R-:W-:Y:S02]  /*2e670*/  IMAD.MOV.U32 R13, RZ, RZ, R19 ;  /* 0x000000ffff0d7224 */ /* 0x000fe400078e0013 */
[----:B------:R-:W-:Y:S02]  /*2e680*/  IMAD.MOV.U32 R12, RZ, RZ, 0x4 ;  /* 0x00000004ff0c7424 */ /* 0x000fe400078e00ff */
[----:B------:R-:W-:-:S07]  /*2e690*/  IMAD.MOV.U32 R2, RZ, RZ, R14 ;  /* 0x000000ffff027224 */ /* 0x000fce00078e000e */
[----:B------:R-:W-:Y:S05]  /*2e6a0*/  WARPSYNC.COLLECTIVE R15, `(.L_x_2121) ;  /* 0x000000000f087348 */ /* 0x000fea0003c00000 */
[----:B------:R0:W1:Y:S02]  /*2e6b0*/  SHFL.IDX P6, R14, R13, R12, R11 ;  /* 0x0000000c0d0e7389 */ /* 0x00006400000c000b */
[----:B01----:R-:W-:Y:S01]  /*2e6c0*/  ENDCOLLECTIVE ;  /* 0x000000000000791b */ /* 0x003fe20003800000 */
.L_x_2121:
        /* <DEDUP_REMOVED lines=14> */
.L_x_2122:
[----:B------:R-:W-:Y:S02]  /*2e7b0*/  IMAD.MOV.U32 R13, RZ, RZ, R19 ;  /* 0x000000ffff0d7224 */ /* 0x000fe400078e0013 */
[----:B------:R-:W-:Y:S02]  /*2e7c0*/  IMAD.MOV.U32 R12, RZ, RZ, 0x5 ;  /* 0x00000005ff0c7424 */ /* 0x000fe400078e00ff */
[----:B------:R-:W-:-:S07]  /*2e7d0*/  IMAD.MOV.U32 R2, RZ, RZ, R14 ;  /* 0x000000ffff027224 */ /* 0x000fce00078e000e */
[----:B------:R-:W-:Y:S05]  /*2e7e0*/  WARPSYNC.COLLECTIVE R15, `(.L_x_2123) ;  /* 0x000000000f087348 */ /* 0x000fea0003c00000 */
[----:B------:R0:W1:Y:S02]  /*2e7f0*/  SHFL.IDX P6, R14, R13, R12, R11 ;  /* 0x0000000c0d0e7389 */ /* 0x00006400000c000b */
[----:B01----:R-:W-:Y:S01]  /*2e800*/  ENDCOLLECTIVE ;  /* 0x000000000000791b */ /* 0x003fe20003800000 */
.L_x_2123:
        /* <DEDUP_REMOVED lines=13> */
.L_x_2124:
[----:B------:R-:W-:Y:S01]  /*2e8e0*/  @!PT LDS RZ, [RZ] ;  /* 0x00000000fffff984 */ /* 0x000fe20000000800 */
[----:B------:R-:W-:Y:S01]  /*2e8f0*/  @!PT LDS RZ, [RZ] ;  /* 0x00000000fffff984 */ /* 0x000fe20000000800 */
[----:B------:R-:W-:Y:S01]  /*2e900*/  @!PT LDS RZ, [RZ] ;  /* 0x00000000fffff984 */ /* 0x000fe20000000800 */
[----:B------:R0:W-:Y:S02]  /*2e910*/  LDGSTS.E.BYPASS.LTC128B.128 [R4+0x5400], desc[UR60][R2.64+0x80], !P2 ;  /* 0x0540008002047fae */ /* 0x0001e4000d101d7c */
[----:B0-----:R-:W-:Y:S01]  /*2e920*/  IMAD.MOV.U32 R2, RZ, RZ, R14 ;  /* 0x000000ffff027224 */ /* 0x001fe200078e000e */
[----:B------:R-:W-:Y:S06]  /*2e930*/  BRA `(.L_x_2125) ;  /* 0xffffffa400f07947 */ /* 0x000fec000383ffff */
.L_x_1967:
[----:B0-----:R0:W1:Y:S02]  /*2e940*/  SYNCS.PHASECHK.TRANS64.TRYWAIT P0, [R0+URZ+0x2a860], R3 ;  /* 0x02a86003000075a7 */ /* 0x001064000800017f */
[----:B-1----:R-:W-:Y:S05]  /*2e950*/  @!P0 NANOSLEEP.SYNCS 0x989680 ;  /* 0x009896800000895d */ /* 0x002fea0003900000 */
[----:B------:R-:W1:Y:S02]  /*2e960*/  @!P0 SYNCS.PHASECHK.TRANS64 P0, [R0+URZ+0x2a860], R3 ;  /* 0x02a86003000085a7 */ /* 0x000e64000800007f */
[----:B-1----:R-:W-:Y:S05]  /*2e970*/  @!P0 BRA `(.L_x_1967) ;  /* 0xfffffffc00f08947 */ /* 0x002fea000383ffff */
[----:B------:R-:W-:Y:S05]  /*2e980*/  BRA `(.L_x_2126) ;  /* 0xffffffac00047947 */ /* 0x000fea000383ffff */
.L_x_1968:
        /* <DEDUP_REMOVED lines=8> */
.L_x_2128:
[----:B------:R-:W-:Y:S05]  /*2ea10*/  BSYNC B0 ;  /* 0x0000000000007941 */ /* 0x000fea0003800000 */
.L_x_2127:
        /* <DEDUP_REMOVED lines=15> */
.L_x_2129:
[----:B------:R-:W-:Y:S02]  /*2eb10*/  IMAD.MOV.U32 R13, RZ, RZ, R19 ;  /* 0x000000ffff0d7224 */ /* 0x000fe400078e0013 */
[----:B------:R-:W-:Y:S02]  /*2eb20*/  IMAD.MOV.U32 R12, RZ, RZ, 0x1 ;  /* 0x00000001ff0c7424 */ /* 0x000fe400078e00ff */
[----:B------:R-:W-:-:S05]  /*2eb30*/  IMAD.SHL.U32 R5, R5, 0x8, RZ ;  /* 0x0000000805057824 */ /* 0x000fca00078e00ff */
[----:B------:R-:W-:-:S05]  /*2eb40*/  LOP3.LUT R5, R5, 0x38, RZ, 0xc0, !PT ;  /* 0x0000003805057812 */ /* 0x000fca00078ec0ff */
[----:B------:R-:W-:-:S05]  /*2eb50*/  IMAD.SHL.U32 R5, R5, 0x2, RZ ;  /* 0x0000000205057824 */ /* 0x000fca00078e00ff */
[----:B------:R-:W-:-:S13]  /*2eb60*/  IADD3 R2, P2, R14, R5, RZ ;  /* 0x000000050e027210 */ /* 0x000fda0007f5e0ff */
[----:B------:R-:W-:Y:S05]  /*2eb70*/  WARPSYNC.COLLECTIVE R15, `(.L_x_2130) ;  /* 0x000000000f087348 */ /* 0x000fea0003c00000 */
[----:B------:R0:W1:Y:S02]  /*2eb80*/  SHFL.IDX P6, R14, R13, R12, R11 ;  /* 0x0000000c0d0e7389 */ /* 0x00006400000c000b */
[----:B01----:R-:W-:Y:S01]  /*2eb90*/  ENDCOLLECTIVE ;  /* 0x000000000000791b */ /* 0x003fe20003800000 */
.L_x_2130:
        /* <DEDUP_REMOVED lines=13> */
.L_x_2131:
[----:B------:R-:W-:Y:S02]  /*2ec70*/  IMAD.MOV.U32 R13, RZ, RZ, R19 ;  /* 0x000000ffff0d7224 */ /* 0x000fe400078e0013 */
[----:B------:R-:W-:Y:S01]  /*2ec80*/  IMAD.MOV.U32 R12, RZ, RZ, 0x2 ;  /* 0x00000002ff0c7424 */ /* 0x000fe200078e00ff */
[----:B------:R-:W-:-:S13]  /*2ec90*/  IADD3 R2, P2, R14, R5, RZ ;  /* 0x000000050e027210 */ /* 0x000fda0007f5e0ff */
[----:B------:R-:W-:Y:S05]  /*2eca0*/  WARPSYNC.COLLECTIVE R15, `(.L_x_2132) ;  /* 0x000000000f087348 */ /* 0x000fea0003c00000 */
[----:B------:R0:W1:Y:S02]  /*2ecb0*/  SHFL.IDX P6, R14, R13, R12, R11 ;  /* 0x0000000c0d0e7389 */ /* 0x00006400000c000b */
[----:B01----:R-:W-:Y:S01]  /*2ecc0*/  ENDCOLLECTIVE ;  /* 0x000000000000791b */ /* 0x003fe20003800000 */
.L_x_2132:
        /* <DEDUP_REMOVED lines=13> */
.L_x_2133:
[----:B------:R-:W-:Y:S02]  /*2eda0*/  IMAD.MOV.U32 R13, RZ, RZ, R19 ;  /* 0x000000ffff0d7224 */ /* 0x000fe400078e0013 */
[----:B------:R-:W-:Y:S02]  /*2edb0*/  IMAD.MOV.U32 R12, RZ, RZ, 0x3 ;  /* 0x00000003ff0c7424 */ /* 0x000fe400078e00ff */
[----:B------:R-:W-:-:S07]  /*2edc0*/  IMAD.MOV.U32 R10, RZ, RZ, R14 ;  /* 0x000000ffff0a7224 */ /* 0x000fce00078e000e */
[----:B------:R-:W-:Y:S05]  /*2edd0*/  WARPSYNC.COLLECTIVE R15, `(.L_x_2134) ;  /* 0x000000000f087348 */ /* 0x000fea0003c00000 */
[----:B------:R0:W1:Y:S02]  /*2ede0*/  SHFL.IDX P6, R14, R13, R12, R11 ;  /* 0x0000000c0d0e7389 */ /* 0x00006400000c000b */
[----:B01----:R-:W-:Y:S01]  /*2edf0*/  ENDCOLLECTIVE ;  /* 0x000000000000791b */ /* 0x003fe20003800000 */
.L_x_2134:
        /* <DEDUP_REMOVED lines=14> */
.L_x_2135:
[----:B------:R-:W-:Y:S02]  /*2eee0*/  IMAD.MOV.U32 R13, RZ, RZ, R19 ;  /* 0x000000ffff0d7224 */ /* 0x000fe400078e0013 */
[----:B------:R-:W-:Y:S01]  /*2eef0*/  IMAD.MOV.U32 R12, RZ, RZ, 0x4 ;  /* 0x00000004ff0c7424 */ /* 0x000fe200078e00ff */
[----:B------:R-:W-:-:S13]  /*2ef00*/  IADD3 R2, P2, R14, R5, RZ ;  /* 0x000000050e027210 */ /* 0x000fda0007f5e0ff */
[----:B------:R-:W-:Y:S05]  /*2ef10*/  WARPSYNC.COLLECTIVE R15, `(.L_x_2136) ;  /* 0x000000000f087348 */ /* 0x000fea0003c00000 */
[----:B------:R0:W1:Y:S02]  /*2ef20*/  SHFL.IDX P6, R14, R13, R12, R11 ;  /* 0x0000000c0d0e7389 */ /* 0x00006400000c000b */
[----:B01----:R-:W-:Y:S01]  /*2ef30*/  ENDCOLLECTIVE ;  /* 0x000000000000791b */ /* 0x003fe20003800000 */
.L_x_2136:
        /* <DEDUP_REMOVED lines=13> */
.L_x_2137:
[----:B------:R-:W-:Y:S02]  /*2f010*/  IMAD.MOV.U32 R13, RZ, RZ, R19 ;  /* 0x000000ffff0d7224 */ /* 0x000fe400078e0013 */
[----:B------:R-:W-:Y:S02]  /*2f020*/  IMAD.MOV.U32 R12, RZ, RZ, 0x5 ;  /* 0x00000005ff0c7424 */ /* 0x000fe400078e00ff */
[----:B------:R-:W-:-:S07]  /*2f030*/  IMAD.MOV.U32 R10, RZ, RZ, R14 ;  /* 0x000000ffff0a7224 */ /* 0x000fce00078e000e */
[----:B------:R-:W-:Y:S05]  /*2f040*/  WARPSYNC.COLLECTIVE R15, `(.L_x_2138) ;  /* 0x000000000f087348 */ /* 0x000fea0003c00000 */
[----:B------:R0:W1:Y:S02]  /*2f050*/  SHFL.IDX P6, R14, R13, R12, R11 ;  /* 0x0000000c0d0e7389 */ /* 0x00006400000c000b */
[----:B01----:R-:W-:Y:S01]  /*2f060*/  ENDCOLLECTIVE ;  /* 0x000000000000791b */ /* 0x003fe20003800000 */
.L_x_2138:
        /* <DEDUP_REMOVED lines=12> */
.L_x_2139:
[----:B------:R-:W-:Y:S05]  /*2f130*/  BRA `(.L_x_2140) ;  /* 0xffffffa800007947 */ /* 0x000fea000383ffff */
.L_x_1973:
        /* <DEDUP_REMOVED lines=8> */
.L_x_2142:
[----:B------:R-:W-:Y:S05]  /*2f1c0*/  BSYNC B0 ;  /* 0x0000000000007941 */ /* 0x000fea0003800000 */
.L_x_2141:
        /* <DEDUP_REMOVED lines=9> */
.L_x_2143:
[----:B------:R-:W-:Y:S02]  /*2f260*/  ULDC UR4, c[0x0][0xc3c] ;  /* 0x00030f0000047ab9 */ /* 0x000fe40000000800 */
[----:B------:R-:W-:-:S13]  /*2f270*/  ISETP.GE.OR P1, PT, R9, UR4, !P0 ;  /* 0x0000000409007c0c */ /* 0x000fda000c726670 */
[----:B------:R-:W0:Y:S08]  /*2f280*/  @!P1 LDC.64 R2, c[0x0][0xc80] ;  /* 0x00032000ff029b82 */ /* 0x000e300000000a00 */
[----:B------:R-:W1:Y:S01]  /*2f290*/  @!P1 LDC.64 R4, c[0x0][0xc78] ;  /* 0x00031e00ff049b82 */ /* 0x000e620000000a00 */
[----:B------:R-:W-:Y:S02]  /*2f2a0*/  IMAD.MOV.U32 R25, RZ, RZ, RZ ;  /* 0x000000ffff197224 */ /* 0x000fe400078e00ff */
[----:B------:R-:W-:-:S02]  /*2f2b0*/  IMAD.MOV.U32 R11, RZ, RZ, RZ ;  /* 0x000000ffff0b7224 */ /* 0x000fc400078e00ff */
[----:B------:R-:W-:Y:S02]  /*2f2c0*/  IMAD.MOV.U32 R7, RZ, RZ, R14 ;  /* 0x000000ffff077224 */ /* 0x000fe400078e000e */
[----:B0-----:R-:W-:-:S05]  /*2f2d0*/  @!P1 IMAD.WIDE R2, R9, 0x4, R2 ;  /* 0x0000000409029825 */ /* 0x001fca00078e0202 */
[----:B------:R1:W2:Y:S02]  /*2f2e0*/  @!P1 LDG.E R6, desc[UR60][R2.64] ;  /* 0x0000003c02069981 */ /* 0x0002a4000c1e1900 */
[----:B-1----:R-:W-:-:S05]  /*2f2f0*/  @!P1 IMAD.WIDE R2, R9, 0x4, R4 ;  /* 0x0000000409029825 */ /* 0x002fca00078e0204 */
[----:B------:R-:W3:Y:S01]  /*2f300*/  @!P1 LDG.E R5, desc[UR60][R2.64] ;  /* 0x0000003c02059981 */ /* 0x000ee2000c1e1900 */
[----:B------:R-:W-:Y:S01]  /*2f310*/  IMAD.MOV.U32 R4, RZ, RZ, RZ ;  /* 0x000000ffff047224 */ /* 0x000fe200078e00ff */
[C---:B------:R-:W-:Y:S02]  /*2f320*/  ISETP.GE.U32.AND P2, PT, R8.reuse, 0x2, PT ;  /* 0x000000020800780c */ /* 0x040fe40003f46070 */
        /* <DEDUP_REMOVED lines=11> */
.L_x_2144:
[----:B------:R-:W-:Y:S01]  /*2f3e0*/  IMAD.MOV.U32 R12, RZ, RZ, 0x2 ;  /* 0x00000002ff0c7424 */ /* 0x000fe200078e00ff */
[----:B------:R-:W-:-:S05]  /*2f3f0*/  SEL R14, R14, RZ, P1 ;  /* 0x000000ff0e0e7207 */ /* 0x000fca0000800000 */
[----:B------:R-:W-:-:S04]  /*2f400*/  IMAD.IADD R5, R13, 0x1, R14 ;  /* 0x000000010d057824 */ /* 0x000fc800078e020e */
[----:B------:R-:W-:-:S07]  /*2f410*/  IMAD.MOV.U32 R13, RZ, RZ, R5 ;  /* 0x000000ffff0d7224 */ /* 0x000fce00078e0005 */
[----:B------:R-:W-:Y:S05]  /*2f420*/  WARPSYNC.COLLECTIVE R15, `(.L_x_2145) ;  /* 0x000000000f087348 */ /* 0x000fea0003c00000 */
[----:B------:R0:W1:Y:S02]  /*2f430*/  SHFL.UP P6, R14, R13, R12, R11 ;  /* 0x0400000c0d0e7389 */ /* 0x00006400000c000b */
[----:B01----:R-:W-:Y:S01]  /*2f440*/  ENDCOLLECTIVE ;  /* 0x000000000000791b */ /* 0x003fe20003800000 */
.L_x_2145:
[----:B------:R-:W-:Y:S01]  /*2f450*/  IMAD.MOV.U32 R12, RZ, RZ, 0x4 ;  /* 0x00000004ff0c7424 */ /* 0x000fe200078e00ff */
[----:B------:R-:W-:-:S05]  /*2f460*/  SEL R2, R14, RZ, P2 ;  /* 0x000000ff0e027207 */ /* 0x000fca0001000000 */
[----:B------:R-:W-:-:S04]  /*2f470*/  IMAD.IADD R2, R5, 0x1, R2 ;  /* 0x0000000105027824 */ /* 0x000fc800078e0202 */
[----:B------:R-:W-:-:S07]  /*2f480*/  IMAD.MOV.U32 R13, RZ, RZ, R2 ;  /* 0x000000ffff0d7224 */ /* 0x000fce00078e0002 */
[----:B------:R-:W-:Y:S05]  /*2f490*/  WARPSYNC.COLLECTIVE R15, `(.L_x_2146) ;  /* 0x000000000f087348 */ /* 0x000fea0003c00000 */
[----:B------:R0:W1:Y:S02]  /*2f4a0*/  SHFL.UP P6, R14, R13, R12, R11 ;  /* 0x0400000c0d0e7389 */ /* 0x00006400000c000b */
[----:B01----:R-:W-:Y:S01]  /*2f4b0*/  ENDCOLLECTIVE ;  /* 0x000000000000791b */ /* 0x003fe20003800000 */
.L_x_2146:
[----:B------:R-:W-:Y:S01]  /*2f4c0*/  IMAD.MOV.U32 R12, RZ, RZ, 0x8 ;  /* 0x00000008ff0c7424 */ /* 0x000fe200078e00ff */
[----:B------:R-:W-:-:S05]  /*2f4d0*/  SEL R3, R14, RZ, P3 ;  /* 0x000000ff0e037207 */ /* 0x000fca0001800000 */
[----:B------:R-:W-:-:S04]  /*2f4e0*/  IMAD.IADD R3, R2, 0x1, R3 ;  /* 0x0000000102037824 */ /* 0x000fc800078e0203 */
[----:B------:R-:W-:-:S07]  /*2f4f0*/  IMAD.MOV.U32 R13, RZ, RZ, R3 ;  /* 0x000000ffff0d7224 */ /* 0x000fce00078e0003 */
[----:B------:R-:W-:Y:S05]  /*2f500*/  WARPSYNC.COLLECTIVE R15, `(.L_x_2147) ;  /* 0x000000000f087348 */ /* 0x000fea0003c00000 */
[----:B------:R0:W1:Y:S02]  /*2f510*/  SHFL.UP P6, R14, R13, R12, R11 ;  /* 0x0400000c0d0e7389 */ /* 0x00006400000c000b */
[----:B01----:R-:W-:Y:S01]  /*2f520*/  ENDCOLLECTIVE ;  /* 0x000000000000791b */ /* 0x003fe20003800000 */
.L_x_2147:
[----:B------:R-:W-:Y:S01]  /*2f530*/  IMAD.MOV.U32 R12, RZ, RZ, 0x10 ;  /* 0x00000010ff0c7424 */ /* 0x000fe200078e00ff */
[----:B------:R-:W-:-:S05]  /*2f540*/  SEL R14, R14, RZ, P4 ;  /* 0x000000ff0e0e7207 */ /* 0x000fca0002000000 */
[----:B------:R-:W-:-:S04]  /*2f550*/  IMAD.IADD R5, R3, 0x1, R14 ;  /* 0x0000000103057824 */ /* 0x000fc800078e020e */
[----:B------:R-:W-:-:S07]  /*2f560*/  IMAD.MOV.U32 R13, RZ, RZ, R5 ;  /* 0x000000ffff0d7224 */ /* 0x000fce00078e0005 */
[----:B------:R-:W-:Y:S05]  /*2f570*/  WARPSYNC.COLLECTIVE R15, `(.L_x_2148) ;  /* 0x000000000f087348 */ /* 0x000fea0003c00000 */
[----:B------:R0:W1:Y:S02]  /*2f580*/  SHFL.UP P6, R14, R13, R12, R11 ;  /* 0x0400000c0d0e7389 */ /* 0x00006400000c000b */
[----:B01----:R-:W-:Y:S01]  /*2f590*/  ENDCOLLECTIVE ;  /* 0x000000000000791b */ /* 0x003fe20003800000 */
.L_x_2148:
        /* <DEDUP_REMOVED lines=8> */
.L_x_2149:
[----:B------:R-:W-:Y:S05]  /*2f620*/  BRA `(.L_x_2150) ;  /* 0xffffffa8000c7947 */ /* 0x000fea000383ffff */
.L_x_1976:
[----:B------:R-:W-:Y:S01]  /*2f630*/  BSSY B0, `(.L_x_2151) ;  /* 0x0000007000007945 */ /* 0x000fe20003800000 */
[----:B------:R-:W-:Y:S02]  /*2f640*/  IMAD.MOV.U32 R12, RZ, RZ, 0x1 ;  /* 0x00000001ff0c7424 */ /* 0x000fe400078e00ff */
[----:B------:R-:W-:Y:S02]  /*2f650*/  IMAD.MOV.U32 R11, RZ, RZ, RZ ;  /* 0x000000ffff0b7224 */ /* 0x000fe400078e00ff */
[----:B------:R-:W-:-:S07]  /*2f660*/  IMAD.MOV.U32 R15, RZ, RZ, -0x1 ;  /* 0xffffffffff0f7424 */ /* 0x000fce00078e00ff */
[----:B0-----:R-:W-:Y:S05]  /*2f670*/  WARPSYNC.COLLECTIVE R15, `(.L_x_2152) ;  /* 0x000000000f087348 */ /* 0x001fea0003c00000 */
[----:B------:R1:W2:Y:S02]  /*2f680*/  SHFL.UP P6, R14, R13, R12, R11 ;  /* 0x0400000c0d0e7389 */ /* 0x0002a400000c000b */
[----:B012---:R-:W-:Y:S01]  /*2f690*/  ENDCOLLECTIVE ;  /* 0x000000000000791b */ /* 0x007fe20003800000 */
.L_x_2152:
[----:B------:R-:W-:Y:S05]  /*2f6a0*/  BSYNC B0 ;  /* 0x0000000000007941 */ /* 0x000fea0003800000 */
.L_x_2151:
        /* <DEDUP_REMOVED lines=8> */
.L_x_2153:
[----:B------:R-:W-:Y:S01]  /*2f730*/  IMAD.MOV.U32 R12, RZ, RZ, 0x4 ;  /* 0x00000004ff0c7424 */ /* 0x000fe200078e00ff */
[----:B------:R-:W-:-:S05]  /*2f740*/  SEL R2, R14, RZ, P2 ;  /* 0x000000ff0e027207 */ /* 0x000fca0001000000 */
[----:B------:R-:W-:-:S04]  /*2f750*/  IMAD.IADD R2, R13, 0x1, R2 ;  /* 0x000000010d027824 */ /* 0x000fc800078e0202 */
[----:B------:R-:W-:-:S07]  /*2f760*/  IMAD.MOV.U32 R13, RZ, RZ, R2 ;  /* 0x000000ffff0d7224 */ /* 0x000fce00078e0002 */
[----:B------:R-:W-:Y:S05]  /*2f770*/  WARPSYNC.COLLECTIVE R15, `(.L_x_2154) ;  /* 0x000000000f087348 */ /* 0x000fea0003c00000 */
[----:B------:R0:W1:Y:S02]  /*2f780*/  SHFL.UP P6, R14, R13, R12, R11 ;  /* 0x0400000c0d0e7389 */ /* 0x00006400000c000b */
[----:B01----:R-:W-:Y:S01]  /*2f790*/  ENDCOLLECTIVE ;  /* 0x000000000000791b */ /* 0x003fe20003800000 */
.L_x_2154:
[----:B------:R-:W-:Y:S01]  /*2f7a0*/  IMAD.MOV.U32 R12, RZ, RZ, 0x8 ;  /* 0x00000008ff0c7424 */ /* 0x000fe200078e00ff */
[----:B------:R-:W-:-:S05]  /*2f7b0*/  SEL R3, R14, RZ, P3 ;  /* 0x000000ff0e037207 */ /* 0x000fca0001800000 */
[----:B------:R-:W-:-:S04]  /*2f7c0*/  IMAD.IADD R3, R2, 0x1, R3 ;  /* 0x0000000102037824 */ /* 0x000fc800078e0203 */
[----:B------:R-:W-:-:S07]  /*2f7d0*/  IMAD.MOV.U32 R13, RZ, RZ, R3 ;  /* 0x000000ffff0d7224 */ /* 0x000fce00078e0003 */
[----:B------:R-:W-:Y:S05]  /*2f7e0*/  WARPSYNC.COLLECTIVE R15, `(.L_x_2155) ;  /* 0x000000000f087348 */ /* 0x000fea0003c00000 */
[----:B------:R0:W1:Y:S02]  /*2f7f0*/  SHFL.UP P6, R14, R13, R12, R11 ;  /* 0x0400000c0d0e7389 */ /* 0x00006400000c000b */
[----:B01----:R-:W-:Y:S01]  /*2f800*/  ENDCOLLECTIVE ;  /* 0x000000000000791b */ /* 0x003fe20003800000 */
.L_x_2155:
[----:B------:R-:W-:Y:S01]  /*2f810*/  IMAD.MOV.U32 R12, RZ, RZ, 0x10 ;  /* 0x00000010ff0c7424 */ /* 0x000fe200078e00ff */
[----:B------:R-:W-:-:S05]  /*2f820*/  SEL R14, R14, RZ, P4 ;  /* 0x000000ff0e0e7207 */ /* 0x000fca0002000000 */
[----:B------:R-:W-:-:S04]  /*2f830*/  IMAD.IADD R5, R3, 0x1, R14 ;  /* 0x0000000103057824 */ /* 0x000fc800078e020e */
[----:B------:R-:W-:-:S07]  /*2f840*/  IMAD.MOV.U32 R13, RZ, RZ, R5 ;  /* 0x000000ffff0d7224 */ /* 0x000fce00078e0005 */
[----:B------:R-:W-:Y:S05]  /*2f850*/  WARPSYNC.COLLECTIVE R15, `(.L_x_2156) ;  /* 0x000000000f087348 */ /* 0x000fea0003c00000 */
[----:B------:R0:W1:Y:S02]  /*2f860*/  SHFL.UP P6, R14, R13, R12, R11 ;  /* 0x0400000c0d0e7389 */ /* 0x00006400000c000b */
[----:B01----:R-:W-:Y:S01]  /*2f870*/  ENDCOLLECTIVE ;  /* 0x000000000000791b */ /* 0x003fe20003800000 */
.L_x_2156:
        /* <DEDUP_REMOVED lines=8> */
.L_x_2157:
[----:B------:R-:W-:Y:S05]  /*2f900*/  BRA `(.L_x_2158) ;  /* 0xffffffa400f87947 */ /* 0x000fea000383ffff */
.L_x_1978:
[----:B------:R-:W-:Y:S01]  /*2f910*/  BSSY B0, `(.L_x_2159) ;  /* 0x0000006000007945 */ /* 0x000fe20003800000 */
[----:B------:R-:W-:Y:S01]  /*2f920*/  PLOP3.LUT P6, PT, P6, PT, PT, 0x8, 0x0 ;  /* 0x000000000000781c */ /* 0x000fe200037ce170 */
[----:B------:R-:W-:-:S12]  /*2f930*/  IMAD.MOV.U32 R15, RZ, RZ, -0x1 ;  /* 0xffffffffff0f7424 */ /* 0x000fd800078e00ff */
[----:B01----:R-:W-:Y:S05]  /*2f940*/  WARPSYNC.COLLECTIVE R15, `(.L_x_2160) ;  /* 0x000000000f087348 */ /* 0x003fea0003c00000 */
[----:B------:R-:W-:Y:S01]  /*2f950*/  VOTE.ANY R14, PT, P6 ;  /* 0x00000000000e7806 */ /* 0x000fe200030e0100 */
[----:B01----:R-:W-:Y:S06]  /*2f960*/  ENDCOLLECTIVE ;  /* 0x000000000000791b */ /* 0x003fec0003800000 */
.L_x_2160:
[----:B------:R-:W-:Y:S05]  /*2f970*/  BSYNC B0 ;  /* 0x0000000000007941 */ /* 0x000fea0003800000 */
.L_x_2159:
        /* <DEDUP_REMOVED lines=8> */
.L_x_2161:
[----:B------:R-:W-:Y:S02]  /*2fa00*/  IMAD.IADD R27, R12, 0x1, R27 ;  /* 0x000000010c1b7824 */ /* 0x000fe400078e021b */
[----:B------:R-:W-:Y:S02]  /*2fa10*/  IMAD.MOV.U32 R13, RZ, RZ, R4 ;  /* 0x000000ffff0d7224 */ /* 0x000fe400078e0004 */
[----:B------:R-:W-:-:S07]  /*2fa20*/  IMAD.MOV.U32 R25, RZ, RZ, R14 ;  /* 0x000000ffff197224 */ /* 0x000fce00078e000e */
[----:B------:R-:W-:Y:S05]  /*2fa30*/  WARPSYNC.COLLECTIVE R15, `(.L_x_2162) ;  /* 0x000000000f087348 */ /* 0x000fea0003c00000 */
[----:B------:R0:W1:Y:S02]  /*2fa40*/  SHFL.IDX P6, R14, R13, R12, R11 ;  /* 0x0000000c0d0e7389 */ /* 0x00006400000c000b */
[----:B01----:R-:W-:Y:S01]  /*2fa50*/  ENDCOLLECTIVE ;  /* 0x000000000000791b */ /* 0x003fe20003800000 */
.L_x_2162:
[----:B------:R-:W-:Y:S01]  /*2fa60*/  IMAD.MOV.U32 R4, RZ, RZ, R14 ;  /* 0x000000ffff047224 */ /* 0x000fe200078e000e */
[----:B------:R-:W-:Y:S06]  /*2fa70*/  BRA `(.L_x_2163) ;  /* 0xffffffa400dc7947 */ /* 0x000fec000383ffff */
.L_x_1980:
[----:B------:R-:W-:Y:S01]  /*2fa80*/  BSSY B0, `(.L_x_2164) ;  /* 0x0000007000007945 */ /* 0x000fe20003800000 */
[----:B------:R-:W-:Y:S02]  /*2fa90*/  IMAD.MOV.U32 R13, RZ, RZ, R2 ;  /* 0x000000ffff0d7224 */ /* 0x000fe400078e0002 */
[----:B------:R-:W-:Y:S02]  /*2faa0*/  IMAD.MOV.U32 R11, RZ, RZ, 0x1f ;  /* 0x0000001fff0b7424 */ /* 0x000fe400078e00ff */
[----:B------:R-:W-:-:S07]  /*2fab0*/  IMAD.MOV.U32 R15, RZ, RZ, -0x1 ;  /* 0xffffffffff0f7424 */ /* 0x000fce00078e00ff */
[----:B01-34-:R-:W-:Y:S05]  /*2fac0*/  WARPSYNC.COLLECTIVE R15, `(.L_x_2165) ;  /* 0x000000000f087348 */ /* 0x01bfea0003c00000 */
[----:B------:R2:W0:Y:S02]  /*2fad0*/  SHFL.IDX P6, R14, R13, R12, R11 ;  /* 0x0000000c0d0e7389 */ /* 0x00042400000c000b */
[----:B01234-:R-:W-:Y:S01]  /*2fae0*/  ENDCOLLECTIVE ;  /* 0x000000000000791b */ /* 0x01ffe20003800000 */
.L_x_2165:
[----:B------:R-:W-:Y:S05]  /*2faf0*/  BSYNC B0 ;  /* 0x0000000000007941 */ /* 0x000fea0003800000 */
.L_x_2164:
[----:B------:R-:W-:Y:S01]  /*2fb00*/  IMAD.MOV.U32 R6, RZ, RZ, R14 ;  /* 0x000000ffff067224 */ /* 0x000fe200078e000e */
[----:B------:R-:W-:Y:S06]  /*2fb10*/  BRA `(.L_x_1979) ;  /* 0xffffffa400cc7947 */ /* 0x000fec000383ffff */
.L_x_1986:
[----:B0-----:R0:W2:Y:S02]  /*2fb20*/  SYNCS.PHASECHK.TRANS64.TRYWAIT P0, [R7+URZ+0x2a820], R0 ;  /* 0x02a82000070075a7 */ /* 0x0010a4000800017f */
[----:B--2---:R-:W-:Y:S05]  /*2fb30*/  @!P0 NANOSLEEP.SYNCS 0x989680 ;  /* 0x009896800000895d */ /* 0x004fea0003900000 */
[----:B------:R-:W2:Y:S02]  /*2fb40*/  @!P0 SYNCS.PHASECHK.TRANS64 P0, [R7+URZ+0x2a820], R0 ;  /* 0x02a82000070085a7 */ /* 0x000ea4000800007f */
[----:B--2---:R-:W-:Y:S05]  /*2fb50*/  @!P0 BRA `(.L_x_1986) ;  /* 0xfffffffc00f08947 */ /* 0x004fea000383ffff */
[----:B------:R-:W-:Y:S05]  /*2fb60*/  BRA `(.L_x_2166) ;  /* 0xffffffb000247947 */ /* 0x000fea000383ffff */
.L_x_1987:
[----:B------:R-:W2:Y:S01]  /*2fb70*/  S2R R2, SR_TID.X ;  /* 0x0000000000027919 */ /* 0x000ea20000002100 */
[----:B------:R-:W-:Y:S01]  /*2fb80*/  BSSY B0, `(.L_x_2167) ;  /* 0x000000a000007945 */ /* 0x000fe20003800000 */
[----:B------:R-:W-:Y:S02]  /*2fb90*/  IMAD.MOV.U32 R12, RZ, RZ, RZ ;  /* 0x000000ffff0c7224 */ /* 0x000fe400078e00ff */
[----:B------:R-:W-:Y:S02]  /*2fba0*/  IMAD.MOV.U32 R11, RZ, RZ, 0x1f ;  /* 0x0000001fff0b7424 */ /* 0x000fe400078e00ff */
[----:B------:R-:W-:Y:S01]  /*2fbb0*/  IMAD.MOV.U32 R15, RZ, RZ, -0x1 ;  /* 0xffffffffff0f7424 */ /* 0x000fe200078e00ff */
[----:B--2---:R-:W-:-:S04]  /*2fbc0*/  SHF.R.U32.HI R2, RZ, 0x5, R2 ;  /* 0x00000005ff027819 */ /* 0x004fc80000011602 */
[----:B------:R-:W-:-:S05]  /*2fbd0*/  LOP3.LUT R2, R2, 0x3, RZ, 0xc0, !PT ;  /* 0x0000000302027812 */ /* 0x000fca00078ec0ff */
[----:B------:R-:W-:-:S07]  /*2fbe0*/  IMAD.MOV.U32 R13, RZ, RZ, R2 ;  /* 0x000000ffff0d7224 */ /* 0x000fce00078e0002 */
[----:B01-3--:R-:W-:Y:S05]  /*2fbf0*/  WARPSYNC.COLLECTIVE R15, `(.L_x_2168) ;  /* 0x000000000f087348 */ /* 0x00bfea0003c00000 */
[----:B------:R2:W4:Y:S02]  /*2fc00*/  SHFL.IDX P6, R14, R13, R12, R11 ;  /* 0x0000000c0d0e7389 */ /* 0x00052400000c000b */
[----:B01234-:R-:W-:Y:S01]  /*2fc10*/  ENDCOLLECTIVE ;  /* 0x000000000000791b */ /* 0x01ffe20003800000 */
.L_x_2168:
[----:B------:R-:W-:Y:S05]  /*2fc20*/  BSYNC B0 ;  /* 0x0000000000007941 */ /* 0x000fea0003800000 */
.L_x_2167:
[----:B------:R-:W-:Y:S05]  /*2fc30*/  BRA `(.L_x_2169) ;  /* 0xffffffb0000c7947 */ /* 0x000fea000383ffff */
.L_x_1988:
[----:B------:R-:W-:Y:S01]  /*2fc40*/  BSSY B0, `(.L_x_2170) ;  /* 0x0000006000007945 */ /* 0x000fe20003800000 */
[----:B------:R-:W-:-:S07]  /*2fc50*/  IMAD.MOV.U32 R15, RZ, RZ, -0x1 ;  /* 0xffffffffff0f7424 */ /* 0x000fce00078e00ff */
[----:B01-3--:R-:W-:Y:S05]  /*2fc60*/  WARPSYNC.COLLECTIVE R15, `(.L_x_2171) ;  /* 0x000000000f0c7348 */ /* 0x00bfea0003c00000 */
[----:B------:R-:W-:Y:S02]  /*2fc70*/  ELECT P6, UR62, PT ;  /* 0x00000000003e782f */ /* 0x000fe400038c0000 */
[----:B------:R-:W-:Y:S01]  /*2fc80*/  MOV R14, UR62 ;  /* 0x0000003e000e7c02 */ /* 0x000fe20008000f00 */
[----:B01-3--:R-:W-:Y:S10]  /*2fc90*/  ENDCOLLECTIVE ;  /* 0x000000000000791b */ /* 0x00bff40003800000 */
.L_x_2171:
[----:B------:R-:W-:Y:S05]  /*2fca0*/  BSYNC B0 ;  /* 0x0000000000007941 */ /* 0x000fea0003800000 */
.L_x_2170:
[----:B------:R-:W-:Y:S05]  /*2fcb0*/  BRA `(.L_x_2172) ;  /* 0xffffffb000007947 */ /* 0x000fea000383ffff */
.L_x_1990:
[----:B0-----:R0:W2:Y:S02]  /*2fcc0*/  SYNCS.PHASECHK.TRANS64.TRYWAIT P1, [R5+URZ+0x2a840], R0 ;  /* 0x02a84000050075a7 */ /* 0x0010a4000802017f */
[----:B--2---:R-:W-:Y:S05]  /*2fcd0*/  @!P1 NANOSLEEP.SYNCS 0x989680 ;  /* 0x009896800000995d */ /* 0x004fea0003900000 */
[----:B------:R-:W2:Y:S02]  /*2fce0*/  @!P1 SYNCS.PHASECHK.TRANS64 P1, [R5+URZ+0x2a840], R0 ;  /* 0x02a84000050095a7 */ /* 0x000ea4000802007f */
[----:B--2---:R-:W-:Y:S05]  /*2fcf0*/  @!P1 BRA `(.L_x_1990) ;  /* 0xfffffffc00f09947 */ /* 0x004fea000383ffff */
[----:B------:R-:W-:Y:S05]  /*2fd00*/  BRA `(.L_x_2173) ;  /* 0xffffffb000287947 */ /* 0x000fea000383ffff */
.L_x_1992:
[----:B--2---:R2:W4:Y:S02]  /*2fd10*/  SYNCS.PHASECHK.TRANS64.TRYWAIT P1, [R3+URZ+0x2a840], R2 ;  /* 0x02a84002030075a7 */ /* 0x004524000802017f */
[----:B----4-:R-:W-:Y:S05]  /*2fd20*/  @!P1 NANOSLEEP.SYNCS 0x989680 ;  /* 0x009896800000995d */ /* 0x010fea0003900000 */
[----:B------:R-:W4:Y:S02]  /*2fd30*/  @!P1 SYNCS.PHASECHK.TRANS64 P1, [R3+URZ+0x2a840], R2 ;  /* 0x02a84002030095a7 */ /* 0x000f24000802007f */
[----:B----4-:R-:W-:Y:S05]  /*2fd40*/  @!P1 BRA `(.L_x_1992) ;  /* 0xfffffffc00f09947 */ /* 0x010fea000383ffff */
[----:B------:R-:W-:Y:S05]  /*2fd50*/  BRA `(.L_x_2174) ;  /* 0xffffffb000347947 */ /* 0x000fea000383ffff */
.L_x_1994:
[----:B----4-:R4:W0:Y:S02]  /*2fd60*/  SYNCS.PHASECHK.TRANS64.TRYWAIT P1, [R5+URZ+0x2a860], R0 ;  /* 0x02a86000050075a7 */ /* 0x010824000802017f */
[----:B0-----:R-:W-:Y:S05]  /*2fd70*/  @!P1 NANOSLEEP.SYNCS 0x989680 ;  /* 0x009896800000995d */ /* 0x001fea0003900000 */
[----:B------:R-:W0:Y:S02]  /*2fd80*/  @!P1 SYNCS.PHASECHK.TRANS64 P1, [R5+URZ+0x2a860], R0 ;  /* 0x02a86000050095a7 */ /* 0x000e24000802007f */
[----:B0-----:R-:W-:Y:S05]  /*2fd90*/  @!P1 BRA `(.L_x_1994) ;  /* 0xfffffffc00f09947 */ /* 0x001fea000383ffff */
[----:B------:R-:W-:Y:S05]  /*2fda0*/  BRA `(.L_x_2175) ;  /* 0xffffffb000307947 */ /* 0x000fea000383ffff */
.L_x_2176:
        /* <DEDUP_REMOVED lines=13> */
.L_x_3209:


//--------------------- .text._ZN7cutlass13device_kernelIN5flash11enable_sm90INS1_16FlashAttnFwdSm90INS1_25CollectiveMainloopFwdSm90ILi2EN4cute5tupleIJNS5_1CILi1EEES8_S8_EEENS6_IJNS7_ILi128EEENS7_ILi96EEENS7_ILi192EEEEEELi128ENS_10bfloat16_tEfNS_4arch4Sm90ELb1ELb0ELb0ELb0ELb1ELb0ELb0ELb1ELb1ELb1ELb1ELb0EEENS1_21CollectiveEpilogueFwdINS6_IJSA_SA_SB_EEES9_SE_SG_Li256ELb0ELb1ELb1ELb0EEENS1_19SingleTileSchedulerILb0ELb1ELb1ELi128EEEEEEEEEvNT_6ParamsE --------------------------
	.section	.text._ZN7cutlass13device_kernelIN5flash11enable_sm90INS1_16FlashAttnFwdSm90INS1_25CollectiveMainloopFwdSm90ILi2EN4cute5tupleIJNS5_1CILi1EEES8_S8_EEENS6_IJNS7_ILi128EEENS7_ILi96EEENS7_ILi192EEEEEELi128ENS_10bfloat16_tEfNS_4arch4Sm90ELb1ELb0ELb0ELb0ELb1ELb0ELb0ELb1ELb1ELb1ELb1ELb0EEENS1_21CollectiveEpilogueFwdINS6_IJSA_SA_SB_EEES9_SE_SG_Li256ELb0ELb1ELb1ELb0EEENS1_19SingleTileSchedulerILb0ELb1ELb1ELi128EEEEEEEEEvNT_6ParamsE,"ax",@progbits
	.align	128
.text._ZN7cutlass13device_kernelIN5flash11enable_sm90INS1_16FlashAttnFwdSm90INS1_25CollectiveMainloopFwdSm90ILi2EN4cute5tupleIJNS5_1CILi1EEES8_S8_EEENS6_IJNS7_ILi128EEENS7_ILi96EEENS7_ILi192EEEEEELi128ENS_10bfloat16_tEfNS_4arch4Sm90ELb1ELb0ELb0ELb0ELb1ELb0ELb0ELb1ELb1ELb1ELb1ELb0EEENS1_21CollectiveEpilogueFwdINS6_IJSA_SA_SB_EEES9_SE_SG_Li256ELb0ELb1ELb1ELb0EEENS1_19SingleTileSchedulerILb0ELb1ELb1ELi128EEEEEEEEEvNT_6ParamsE:
        .type           _ZN7cutlass13device_kernelIN5flash11enable_sm90INS1_16FlashAttnFwdSm90INS1_25CollectiveMainloopFwdSm90ILi2EN4cute5tupleIJNS5_1CILi1EEES8_S8_EEENS6_IJNS7_ILi128EEENS7_ILi96EEENS7_ILi192EEEEEELi128ENS_10bfloat16_tEfNS_4arch4Sm90ELb1ELb0ELb0ELb0ELb1ELb0ELb0ELb1ELb1ELb1ELb1ELb0EEENS1_21CollectiveEpilogueFwdINS6_IJSA_SA_SB_EEES9_SE_SG_Li256ELb0ELb1ELb1ELb0EEENS1_19SingleTileSchedulerILb0ELb1ELb1ELi128EEEEEEEEEvNT_6ParamsE,@function
        .size           _ZN7cutlass13device_kernelIN5flash11enable_sm90INS1_16FlashAttnFwdSm90INS1_25CollectiveMainloopFwdSm90ILi2EN4cute5tupleIJNS5_1CILi1EEES8_S8_EEENS6_IJNS7_ILi128EEENS7_ILi96EEENS7_ILi192EEEEEELi128ENS_10bfloat16_tEfNS_4arch4Sm90ELb1ELb0ELb0ELb0ELb1ELb0ELb0ELb1ELb1ELb1ELb1ELb0EEENS1_21CollectiveEpilogueFwdINS6_IJSA_SA_SB_EEES9_SE_SG_Li256ELb0ELb1ELb1ELb0EEENS1_19SingleTileSchedulerILb0ELb1ELb1ELi128EEEEEEEEEvNT_6ParamsE,(.L_x_3210 - _ZN7cutlass13device_kernelIN5flash11enable_sm90INS1_16FlashAttnFwdSm90INS1_25CollectiveMainloopFwdSm90ILi2EN4cute5tupleIJNS5_1CILi1EEES8_S8_EEENS6_IJNS7_ILi128EEENS7_ILi96EEENS7_ILi192EEEEEELi128ENS_10bfloat16_tEfNS_4arch4Sm90ELb1ELb0ELb0ELb0ELb1ELb0ELb0ELb1ELb1ELb1ELb1ELb0EEENS1_21CollectiveEpilogueFwdINS6_IJSA_SA_SB_EEES9_SE_SG_Li256ELb0ELb1ELb1ELb0EEENS1_19SingleTileSchedulerILb0ELb1ELb1ELi128EEEEEEEEEvNT_6ParamsE)
        .other          _ZN7cutlass13device_kernelIN5flash11enable_sm90INS1_16FlashAttnFwdSm90INS1_25CollectiveMainloopFwdSm90ILi2EN4cute5tupleIJNS5_1CILi1EEES8_S8_EEENS6_IJNS7_ILi128EEENS7_ILi96EEENS7_ILi192EEEEEELi128ENS_10bfloat16_tEfNS_4arch4Sm90ELb1ELb0ELb0ELb0ELb1ELb0ELb0ELb1ELb1ELb1ELb1ELb0EEENS1_21CollectiveEpilogueFwdINS6_IJSA_SA_SB_EEES9_SE_SG_Li256ELb0ELb1ELb1ELb0EEENS1_19SingleTileSchedulerILb0ELb1ELb1ELi128EEEEEEEEEvNT_6ParamsE,@"STO_CUDA_ENTRY STV_DEFAULT"
_ZN7cutlass13device_kernelIN5flash11enable_sm90INS1_16FlashAttnFwdSm90INS1_25CollectiveMainloopFwdSm90ILi2EN4cute5tupleIJNS5_1CILi1EEES8_S8_EEENS6_IJNS7_ILi128EEENS7_ILi96EEENS7_ILi192EEEEEELi128ENS_10bfloat16_tEfNS_4arch4Sm90ELb1ELb0ELb0ELb0ELb1ELb0ELb0ELb1ELb1ELb1ELb1ELb0EEENS1_21CollectiveEpilogueFwdINS6_IJSA_SA_SB_EEES9_SE_SG_Li256ELb0ELb1ELb1ELb0EEENS1_19SingleTileSchedulerILb0ELb1ELb1ELi128EEEEEEEEEvNT_6ParamsE:
        /* <DEDUP_REMOVED lines=44> */
.L_x_2177:
        /* <DEDUP_REMOVED lines=22> */
.L_x_2178:
        /* <DEDUP_REMOVED lines=18> */
.L_x_2179:
        /* <DEDUP_REMOVED lines=22> */
.L_x_2180:
        /* <DEDUP_REMOVED lines=23> */
.L_x_2181:
        /* <DEDUP_REMOVED lines=8> */
[----:B------:R-:W-:-:S10]  /*0890*/  IMAD.U32 R2, RZ, RZ, UR4 ;  /* 0x00000004ff027e24 */ /* 0x000fd4000f8e00ff */
[----:B------:R-:W-:Y:S05]  /*08a0*/  @!P0 BRA `(.L_x_2183) ;  /* 0x0000008c00f08947 */ /* 0x000fea0003800000 */
.L_x_2184:
        /* <DEDUP_REMOVED lines=18> */
[----:B------:R-:W0:Y:S01]  /*09d0*/  S2UR UR42, SR_CTAID.X ;  /* 0x00000000002a79c3 */ /* 0x000e220000002500 */
[----:B------:R-:W-:Y:S01]  /*09e0*/  ULDC UR4, c[0x0][0x448] ;  /* 0x0001120000047ab9 */ /* 0x000fe20000000800 */
[----:B------:R-:W-:Y:S01]  /*09f0*/  SHF.R.U32.HI R6, RZ, 0x10, R17 ;  /* 0x00000010ff067819 */ /* 0x000fe20000011611 */
[----:B------:R-:W-:Y:S01]  /*0a00*/  UISETP.NE.AND UP0, UPT, UR4, 0x1, UPT ;  /* 0x000000010400788c */ /* 0x000fe2000bf05270 */
[----:B------:R-:W-:Y:S02]  /*0a10*/  LOP3.LUT R17, R17, 0xffff, RZ, 0xc0, !PT ;  /* 0x0000ffff11117812 */ /* 0x000fe400078ec0ff */
[----:B------:R-:W-:Y:S01]  /*0a20*/  MOV R22, RZ ;  /* 0x000000ff00167202 */ /* 0x000fe20000000f00 */
[----:B------:R-:W-:Y:S01]  /*0a30*/  UP2UR UR60, UPR, URZ, 0x1 ;  /* 0x000000013f3c7883 */ /* 0x000fe20008000000 */
[----:B------:R-:W1:Y:S06]  /*0a40*/  LDC.64 R4, c[0x0][0x418] ;  /* 0x00010600ff047b82 */ /* 0x000e6c0000000a00 */
[----:B------:R-:W-:Y:S01]  /*0a50*/  @UP0 ULDC UR5, c[0x0][0x44c] ;  /* 0x0001130000050ab9 */ /* 0x000fe20000000800 */
[----:B------:R-:W-:Y:S01]  /*0a60*/  @UP0 ULDC UR7, c[0x0][0x450] ;  /* 0x0001140000070ab9 */ /* 0x000fe20000000800 */
[----:B------:R-:W2:Y:S08]  /*0a70*/  LDC R3, c[0x0][0x288] ;  /* 0x0000a200ff037b82 */ /* 0x000eb00000000800 */
[----:B------:R-:W3:Y:S01]  /*0a80*/  LDC R18, c[0x0][0x424] ;  /* 0x00010900ff127b82 */ /* 0x000ee20000000800 */
[----:B0-----:R-:W-:-:S04]  /*0a90*/  USHF.L.U32 UR42, UR42, 0x7, URZ ;  /* 0x000000072a2a7899 */ /* 0x001fc8000800063f */
[----:B------:R-:W-:Y:S02]  /*0aa0*/  @UP0 UIADD3 UR4, UR42, 0x7f, URZ ;  /* 0x0000007f2a040890 */ /* 0x000fe4000fffe03f */
[----:B------:R-:W-:Y:S01]  /*0ab0*/  UIADD3 UR6, UR42, 0x7f, URZ ;  /* 0x0000007f2a067890 */ /* 0x000fe2000fffe03f */
[----:B------:R-:W0:Y:S01]  /*0ac0*/  LDC R7, c[0x0][0x2f0] ;  /* 0x0000bc00ff077b82 */ /* 0x000e220000000800 */
[----:B-1----:R-:W-:Y:S01]  /*0ad0*/  ISETP.NE.U32.AND P0, PT, R4, RZ, PT ;  /* 0x000000ff0400720c */ /* 0x002fe20003f05070 */
[----:B------:R-:W-:-:S03]  /*0ae0*/  UIMAD.WIDE.U32 UR4, UR4, UR5, URZ ;  /* 0x00000005040472a5 */ /* 0x000fc6000f8e003f */
[----:B------:R-:W-:Y:S01]  /*0af0*/  ISETP.NE.AND.EX P0, PT, R5, RZ, PT, P0 ;  /* 0x000000ff0500720c */ /* 0x000fe20003f05300 */
[----:B------:R-:W-:Y:S01]  /*0b00*/  @UP0 USHF.R.U32.HI UR6, URZ, UR7, UR5 ;  /* 0x000000073f060299 */ /* 0x000fe20008011605 */
[----:B--2---:R-:W-:Y:S02]  /*0b10*/  IADD3 R3, -R3, 0x60, RZ ;  /* 0x0000006003037810 */ /* 0x004fe40007ffe1ff */
[----:B---3--:R-:W-:Y:S02]  /*0b20*/  SEL R18, R18, 0x1, P0 ;  /* 0x0000000112127807 */ /* 0x008fe40000000000 */
[----:B------:R-:W-:-:S03]  /*0b30*/  ISETP.NE.AND P0, PT, R6, RZ, PT ;  /* 0x000000ff0600720c */ /* 0x000fc60003f05270 */
[CC--:B0-----:R-:W-:Y:S02]  /*0b40*/  IMAD R3, R18.reuse, R7.reuse, R3 ;  /* 0x0000000712037224 */ /* 0x0c1fe400078e0203 */
[----:B------:R-:W-:Y:S02]  /*0b50*/  IMAD R0, R18, R7, 0x5f ;  /* 0x0000005f12007424 */ /* 0x000fe400078e0207 */
[----:B------:R-:W-:Y:S02]  /*0b60*/  VIADD R3, R3, UR6 ;  /* 0x0000000603037c36 */ /* 0x000fe40008000000 */
[----:B------:R-:W-:-:S04]  /*0b70*/  IMAD.HI R0, R0, 0x2aaaaaab, RZ ;  /* 0x2aaaaaab00007827 */ /* 0x000fc800078e02ff */
[----:B------:R-:W0:Y:S01]  /*0b80*/  @!P0 LDC R6, c[0x0][0x9f0] ;  /* 0x00027c00ff068b82 */ /* 0x000e220000000800 */
[----:B------:R-:W-:Y:S01]  /*0b90*/  IMAD.HI R4, R3, 0x2aaaaaab, RZ ;  /* 0x2aaaaaab03047827 */ /* 0x000fe200078e02ff */
[----:B------:R-:W-:-:S04]  /*0ba0*/  SHF.R.U32.HI R3, RZ, 0x1f, R0 ;  /* 0x0000001fff037819 */ /* 0x000fc80000011600 */
[----:B------:R-:W-:Y:S02]  /*0bb0*/  SHF.R.U32.HI R5, RZ, 0x1f, R4 ;  /* 0x0000001fff057819 */ /* 0x000fe40000011604 */
[----:B------:R-:W-:Y:S02]  /*0bc0*/  LEA.HI.SX32 R3, R0, R3, 0x1c ;  /* 0x0000000300037211 */ /* 0x000fe400078fe2ff */
[----:B------:R-:W-:-:S04]  /*0bd0*/  LEA.HI.SX32 R4, R4, R5, 0x1c ;  /* 0x0000000504047211 */ /* 0x000fc800078fe2ff */
[----:B------:R-:W-:-:S04]  /*0be0*/  VIMNMX R13, R3, R4, PT ;  /* 0x00000004030d7248 */ /* 0x000fc80003fe0100 */
[----:B------:R-:W-:-:S13]  /*0bf0*/  ISETP.GE.AND P1, PT, R13, 0x1, PT ;  /* 0x000000010d00780c */ /* 0x000fda0003f26270 */
[----:B------:R-:W-:Y:S05]  /*0c00*/  @!P1 BRA `(.L_x_2186) ;  /* 0x00000000006c9947 */ /* 0x000fea0003800000 */
[-C--:B0-----:R-:W-:Y:S02]  /*0c10*/  IABS R9, R6.reuse ;  /* 0x0000000600097213 */ /* 0x081fe40000000000 */
[----:B------:R-:W-:Y:S02]  /*0c20*/  IABS R10, R6 ;  /* 0x00000006000a7213 */ /* 0x000fe40000000000 */
[----:B------:R-:W0:Y:S01]  /*0c30*/  I2F.RP R0, R9 ;  /* 0x0000000900007306 */ /* 0x000e220000209400 */
[----:B------:R-:W-:Y:S02]  /*0c40*/  IADD3 R3, R6, -0x1, R13 ;  /* 0xffffffff06037810 */ /* 0x000fe40007ffe00d */
[----:B------:R-:W-:-:S05]  /*0c50*/  IMAD.MOV R10, RZ, RZ, -R10 ;  /* 0x000000ffff0a7224 */ /* 0x000fca00078e0a0a */
[----:B0-----:R-:W0:Y:S02]  /*0c60*/  MUFU.RCP R0, R0 ;  /* 0x0000000000007308 */ /* 0x001e240000001000 */
[----:B0-----:R-:W-:Y:S01]  /*0c70*/  VIADD R4, R0, 0xffffffe ;  /* 0x0ffffffe00047836 */ /* 0x001fe20000000000 */
[----:B------:R-:W-:Y:S02]  /*0c80*/  IABS R0, R3 ;  /* 0x0000000300007213 */ /* 0x000fe40000000000 */
[----:B------:R-:W-:-:S03]  /*0c90*/  LOP3.LUT R3, R3, R6, RZ, 0x3c, !PT ;  /* 0x0000000603037212 */ /* 0x000fc600078e3cff */
[----:B------:R0:W1:Y:S01]  /*0ca0*/  F2I.FTZ.U32.TRUNC.NTZ R5, R4 ;  /* 0x0000000400057305 */ /* 0x000062000021f000 */
[----:B------:R-:W-:Y:S01]  /*0cb0*/  ISETP.GE.AND P2, PT, R3, RZ, PT ;  /* 0x000000ff0300720c */ /* 0x000fe20003f46270 */
[----:B0-----:R-:W-:Y:S02]  /*0cc0*/  IMAD.MOV.U32 R4, RZ, RZ, RZ ;  /* 0x000000ffff047224 */ /* 0x001fe400078e00ff */
[----:B-1----:R-:W-:-:S04]  /*0cd0*/  IMAD.MOV R8, RZ, RZ, -R5 ;  /* 0x000000ffff087224 */ /* 0x002fc800078e0a05 */
[----:B------:R-:W-:-:S04]  /*0ce0*/  IMAD R11, R8, R9, RZ ;  /* 0x00000009080b7224 */ /* 0x000fc800078e02ff */
[----:B------:R-:W-:Y:S01]  /*0cf0*/  IMAD.HI.U32 R5, R5, R11, R4 ;  /* 0x0000000b05057227 */ /* 0x000fe200078e0004 */
[----:B------:R-:W-:-:S05]  /*0d00*/  MOV R4, R10 ;  /* 0x0000000a00047202 */ /* 0x000fca0000000f00 */
        /* <DEDUP_REMOVED lines=9> */
[----:B------:R-:W-:-:S04]  /*0da0*/  @!P1 LOP3.LUT R5, RZ, R6, RZ, 0x33, !PT ;  /* 0x00000006ff059212 */ /* 0x000fc800078e33ff */
[----:B------:R-:W-:-:S07]  /*0db0*/  MOV R22, R5 ;  /* 0x0000000500167202 */ /* 0x000fce0000000f00 */
.L_x_2186:
[-C--:B------:R-:W-:Y:S01]  /*0dc0*/  IMAD R17, R17, R22.reuse, RZ ;  /* 0x0000001611117224 */ /* 0x080fe200078e02ff */
[----:B------:R-:W-:Y:S01]  /*0dd0*/  PLOP3.LUT P0, PT, PT, PT, PT, 0x80, 0x0 ;  /* 0x000000000000781c */ /* 0x000fe20003f0f070 */
[----:B------:R-:W-:Y:S01]  /*0de0*/  VIADD R23, R19, 0xffffff80 ;  /* 0xffffff8013177836 */ /* 0x000fe20000000000 */
[----:B------:R-:W-:Y:S01]  /*0df0*/  CS2R R86, SRZ ;  /* 0x0000000000567805 */ /* 0x000fe2000001ff00 */
[----:B------:R-:W-:Y:S01]  /*0e00*/  IMAD.MOV.U32 R0, RZ, RZ, RZ ;  /* 0x000000ffff007224 */ /* 0x000fe200078e00ff */
[----:B------:R-:W-:Y:S01]  /*0e10*/  VIADDMNMX R22, R17, R22, R13, PT ;  /* 0x0000001611167246 */ /* 0x000fe2000380010d */
[----:B------:R-:W-:Y:S01]  /*0e20*/  IMAD.MOV.U32 R3, RZ, RZ, RZ ;  /* 0x000000ffff037224 */ /* 0x000fe200078e00ff */
[----:B------:R-:W-:Y:S02]  /*0e30*/  CS2R R84, SRZ ;  /* 0x0000000000547805 */ /* 0x000fe4000001ff00 */
[----:B------:R-:W-:Y:S02]  /*0e40*/  CS2R R82, SRZ ;  /* 0x0000000000527805 */ /* 0x000fe4000001ff00 */
[----:B------:R-:W-:-:S02]  /*0e50*/  ISETP.GT.AND P1, PT, R22, R17, PT ;  /* 0x000000111600720c */ /* 0x000fc40003f24270 */
        /* <DEDUP_REMOVED lines=29> */
[----:B------:R-:W-:Y:S01]  /*1030*/  IMAD R19, R18, R7, RZ ;  /* 0x0000000712137224 */ /* 0x000fe200078e02ff */
[----:B------:R-:W-:Y:S06]  /*1040*/  @!P1 BRA `(.L_x_2187) ;  /* 0x0000006c00ec9947 */ /* 0x000fec0003800000 */
[----:B------:R-:W-:Y:S01]  /*1050*/  SHF.R.S32.HI R72, RZ, 0x1f, R23 ;  /* 0x0000001fff487819 */ /* 0x000fe20000011417 */
[----:B------:R-:W1:Y:S01]  /*1060*/  S2UR UR6, SR_CgaCtaId ;  /* 0x00000000000679c3 */ /* 0x000e620000008800 */
[----:B------:R-:W-:Y:S02]  /*1070*/  UMOV UR38, 0x400 ;  /* 0x0000040000267882 */ /* 0x000fe40000000000 */
[----:B------:R-:W-:-:S04]  /*1080*/  LEA.HI R73, R72, R23, RZ, 0x7 ;  /* 0x0000001748497211 */ /* 0x000fc800078f38ff */
[----:B------:R-:W-:-:S05]  /*1090*/  SHF.R.S32.HI R74, RZ, 0x7, R73 ;  /* 0x00000007ff4a7819 */ /* 0x000fca0000011449 */
[----:B------:R-:W2:Y:S01]  /*10a0*/  SHFL.IDX PT, R0, R74, RZ, 0x1f ;  /* 0x00001fff4a007589 */ /* 0x000ea200000e0000 */
[----:B-1----:R-:W-:-:S04]  /*10b0*/  ULEA UR38, UR6, UR38, 0x18 ;  /* 0x0000002606267291 */ /* 0x002fc8000f8ec03f */
[----:B------:R-:W-:-:S04]  /*10c0*/  UIADD3 UR6, UR38, 0xc400, URZ ;  /* 0x0000c40026067890 */ /* 0x000fc8000fffe03f */
[----:B------:R-:W-:Y:S01]  /*10d0*/  ULOP3.LUT UP0, URZ, UR6, 0x1bf, URZ, 0xc0, !UPT ;  /* 0x000001bf063f7892 */ /* 0x000fe2000f80c03f */
[----:B--2---:R-:W-:-:S05]  /*10e0*/  R2UR UR4, R0 ;  /* 0x00000000000472ca */ /* 0x004fca00000e0000 */
        /* <DEDUP_REMOVED lines=12> */
[----:B------:R1:W2:Y:S01]  /*11b0*/  LDC.64 R14, c[0x4][R0] ;  /* 0x01000000000e7b82 */ /* 0x0002a20000000a00 */
[----:B------:R-:W-:Y:S01]  /*11c0*/  MOV R5, UR5 ;  /* 0x0000000500057c02 */ /* 0x000fe20008000f00 */
[----:B------:R-:W-:Y:S01]  /*11d0*/  ULDC.64 UR4, c[0x4][0x98] ;  /* 0x0100260000047ab9 */ /* 0x000fe20000000a00 */
[----:B------:R-:W-:Y:S01]  /*11e0*/  IMAD.U32 R10, RZ, RZ, UR6 ;  /* 0x00000006ff0a7e24 */ /* 0x000fe2000f8e00ff */
[----:B------:R-:W-:Y:S01]  /*11f0*/  MOV R8, 0x70 ;  /* 0x0000007000087802 */ /* 0x000fe20000000f00 */
[----:B0-----:R-:W-:Y:S02]  /*1200*/  IMAD.U32 R6, RZ, RZ, UR4 ;  /* 0x00000004ff067e24 */ /* 0x001fe4000f8e00ff */
[----:B------:R-:W-:-:S02]  /*1210*/  IMAD.U32 R7, RZ, RZ, UR5 ;  /* 0x00000005ff077e24 */ /* 0x000fc4000f8e00ff */
[----:B------:R-:W-:Y:S02]  /*1220*/  IMAD.U32 R11, RZ, RZ, UR7 ;  /* 0x00000007ff0b7e24 */ /* 0x000fe4000f8e00ff */
[----:B------:R-:W-:Y:S02]  /*1230*/  IMAD.MOV.U32 R12, RZ, RZ, 0x1 ;  /* 0x00000001ff0c7424 */ /* 0x000fe400078e00ff */
[----:B-1----:R-:W-:-:S07]  /*1240*/  IMAD.MOV.U32 R13, RZ, RZ, RZ ;  /* 0x000000ffff0d7224 */ /* 0x002fce00078e00ff */
[----:B------:R-:W-:-:S07]  /*1250*/  LEPC R20, `(.L_x_2188) ;  /* 0x000000001014794e */ /* 0x000fce0000000000 */
[----:B--2---:R-:W-:Y:S05]  /*1260*/  CALL.ABS.NOINC R14 ;  /* 0x000000000e007343 */ /* 0x004fea0003c00000 */
.L_x_2188:
[----:B------:R-:W-:-:S04]  /*1270*/  SHF.L.U32 R0, RZ, 0x1f, RZ ;  /* 0x0000001fff007819 */ /* 0x000fc800000006ff */
[----:B------:R-:W1:Y:S02]  /*1280*/  SYNCS.PHASECHK.TRANS64.TRYWAIT P0, [UR38+0x2a800], R0 ;  /* 0x02a80000ff0075a7 */ /* 0x000e640008000166 */
[----:B-1----:R-:W-:Y:S05]  /*1290*/  @!P0 BRA `(.L_x_2189) ;  /* 0x000000c000288947 */ /* 0x002fea0003800000 */
.L_x_2274:
[----:B------:R-:W-:-:S13]  /*12a0*/  R2UR UR4, R2 ;  /* 0x00000000020472ca */ /* 0x000fda00000e0000 */
[----:B------:R-:W-:-:S06]  /*12b0*/  ULOP3.LUT UR4, UR4, 0x1, URZ, 0xfc, !UPT ;  /* 0x0000000104047892 */ /* 0x000fcc000f8efc3f */
[----:B-1----:R-:W-:-:S05]  /*12c0*/  IMAD.U32 R3, RZ, RZ, UR4 ;  /* 0x00000004ff037e24 */ /* 0x002fca000f8e00ff */
[----:B------:R-:W-:-:S13]  /*12d0*/  ISETP.NE.AND P0, PT, R3, 0x3, PT ;  /* 0x000000030300780c */ /* 0x000fda0003f05270 */
[----:B------:R-:W-:Y:S05]  /*12e0*/  @!P0 BRA `(.L_x_2190) ;  /* 0x0000000000048947 */ /* 0x000fea0003800000 */
[----:B------:R-:W-:Y:S01]  /*12f0*/  BPT.TRAP 0x1 ;  /* 0x000000040000795c */ /* 0x000fe20000300000 */
.L_x_2190:
[----:B------:R1:W2:Y:S01]  /*1300*/  SYNCS.PHASECHK.TRANS64.TRYWAIT P1, [UR38+0x2a830], R0 ;  /* 0x02a83000ff0075a7 */ /* 0x0002a20008020166 */
[----:B------:R-:W-:Y:S05]  /*1310*/  @!P0 BRA `(.L_x_2191) ;  /* 0x0000000000048947 */ /* 0x000fea0003800000 */
[----:B------:R-:W-:Y:S01]  /*1320*/  BPT.TRAP 0x1 ;  /* 0x000000040000795c */ /* 0x000fe20000300000 */
.L_x_2191:
[----:B------:R-:W-:-:S05]  /*1330*/  IMAD.U32 R12, RZ, RZ, UR39 ;  /* 0x00000027ff0c7e24 */ /* 0x000fca000f8e00ff */
[----:B------:R-:W-:Y:S01]  /*1340*/  LOP3.LUT R12, R12, 0x10000, RZ, 0xfc, !PT ;  /* 0x000100000c0c7812 */ /* 0x000fe200078efcff */
[----:B--2---:R-:W-:Y:S06]  /*1350*/  @P1 BRA `(.L_x_2192) ;  /* 0x0000000000081947 */ /* 0x004fec0003800000 */
[----:B------:R-:W2:Y:S02]  /*1360*/  SYNCS.PHASECHK.TRANS64.TRYWAIT P1, [UR38+0x2a830], R0 ;  /* 0x02a83000ff0075a7 */ /* 0x000ea40008020166 */
[----:B--2---:R-:W-:Y:S05]  /*1370*/  @!P1 BRA `(.L_x_2193) ;  /* 0x000000c000089947 */ /* 0x004fea0003800000 */
.L_x_2192:
[----:B------:R-:W-:Y:S05]  /*1380*/  WARPSYNC.ALL ;  /* 0x0000000000007948 */ /* 0x000fea0003800000 */
[----:B------:R-:W-:Y:S01]  /*1390*/  MOV R13, 0x40000040 ;  /* 0x40000040000d7802 */ /* 0x000fe20000000f00 */
[----:B------:R-:W-:Y:S01]  /*13a0*/  UIADD3 UR4, UR38, 0x18400, URZ ;  /* 0x0001840026047890 */ /* 0x000fe2000fffe03f */
[----:B------:R-:W-:Y:S01]  /*13b0*/  R2UR UR8, R12 ;  /* 0x000000000c0872ca */ /* 0x000fe200000e0000 */
[----:B------:R-:W-:Y:S01]  /*13c0*/  WARPGROUP.ARRIVE ;  /* 0x00000000000079c5 */ /* 0x000fe20000000000 */
[----:B------:R-:W-:Y:S01]  /*13d0*/  R2UR UR9, R13 ;  /* 0x000000000d0972ca */ /* 0x000fe200000e0000 */
[----:B------:R-:W-:-:S04]  /*13e0*/  USHF.R.U32.HI UR4, URZ, 0x4, UR4 ;  /* 0x000000043f047899 */ /* 0x000fc80008011604 */
[----:B------:R-:W3:Y:S01]  /*13f0*/  S2UR UR61, SR_CgaCtaId ;  /* 0x00000000003d79c3 */ /* 0x000ee20000008800 */
[----:B------:R-:W-:Y:S01]  /*1400*/  UMOV UR11, 0x40000040 ;  /* 0x40000040000b7882 */ /* 0x000fe20000000000 */
[----:B------:R-:W-:Y:S01]  /*1410*/  UMOV UR7, 0x40000040 ;  /* 0x4000004000077882 */ /* 0x000fe20000000000 */
[----:B------:R-:W-:Y:S01]  /*1420*/  ULOP3.LUT UR4, UR4, 0x3fff, URZ, 0xc0, !UPT ;  /* 0x00003fff04047892 */ /* 0x000fe2000f8ec03f */
[----:B------:R-:W-:Y:S01]  /*1430*/  UMOV UR13, 0x40000040 ;  /* 0x40000040000d7882 */ /* 0x000fe20000000000 */
[----:B------:R-:W-:Y:S02]  /*1440*/  UMOV UR15, 0x40000040 ;  /* 0x40000040000f7882 */ /* 0x000fe40000000000 */
[----:B------:R-:W-:Y:S01]  /*1450*/  ULOP3.LUT UR39, UR4, 0x10000, URZ, 0xfc, !UPT ;  /* 0x0001000004277892 */ /* 0x000fe2000f8efc3f */
[----:B------:R-:W-:Y:S01]  /*1460*/  UMOV UR17, 0x40000040 ;  /* 0x4000004000117882 */ /* 0x000fe20000000000 */
[----:B------:R-:W-:Y:S02]  /*1470*/  UMOV UR19, 0x40000040 ;  /* 0x4000004000137882 */ /* 0x000fe40000000000 */
[----:B------:R-:W-:-:S02]  /*1480*/  UIADD3 UR6, UR39, 0x2, URZ ;  /* 0x0000000227067890 */ /* 0x000fc4000fffe03f */
[----:B------:R-:W-:Y:S02]  /*1490*/  UIADD3 UR14, UR39, 0x4, URZ ;  /* 0x00000004270e7890 */ /* 0x000fe4000fffe03f */
[----:B------:R-:W-:Y:S01]  /*14a0*/  UMOV UR10, UR39 ;  /* 0x00000027000a7c82 */ /* 0x000fe20008000000 */
[----:B------:R-:W-:Y:S01]  /*14b0*/  UIADD3 UR18, UR39, 0x6, URZ ;  /* 0x0000000627127890 */ /* 0x000fe2000fffe03f */
[----:B------:R-:W-:Y:S01]  /*14c0*/  HGMMA.64x96x16.F32.BF16 R24, gdesc[UR8], RZ, !UPT, gsb0 ;  /* 0x01600000081879f0 */ /* 0x000fe2000c0018ff */
[----:B------:R-:W-:Y:S01]  /*14d0*/  R2UR UR10, R12 ;  /* 0x000000000c0a72ca */ /* 0x000fe200000e0000 */
[----:B------:R-:W-:Y:S01]  /*14e0*/  UMOV UR9, 0x40000040 ;  /* 0x4000004000097882 */ /* 0x000fe20000000000 */
[----:B------:R-:W-:Y:S01]  /*14f0*/  UIADD3 UR22, UR39, 0x300, URZ ;  /* 0x0000030027167890 */ /* 0x000fe2000fffe03f */
[----:B------:R-:W-:Y:S01]  /*1500*/  UMOV UR5, UR9 ;  /* 0x0000000900057c82 */ /* 0x000fe20008000000 */
[----:B------:R-:W-:Y:S01]  /*1510*/  UMOV UR21, 0x40000040 ;  /* 0x4000004000157882 */ /* 0x000fe20000000000 */
[----:B------:R-:W-:Y:S01]  /*1520*/  UMOV UR23, 0x40000040 ;  /* 0x4000004000177882 */ /* 0x000fe20000000000 */
[----:B------:R-:W-:Y:S01]  /*1530*/  UIADD3 UR26, UR39, 0x302, URZ ;  /* 0x00000302271a7890 */ /* 0x000fe2000fffe03f */
[----:B------:R-:W-:Y:S01]  /*1540*/  UMOV UR25, 0x40000040 ;  /* 0x4000004000197882 */ /* 0x000fe20000000000 */
[----:B------:R-:W-:Y:S01]  /*1550*/  UMOV UR27, 0x40000040 ;  /* 0x40000040001b7882 */ /* 0x000fe20000000000 */
[----:B------:R-:W-:-:S04]  /*1560*/  UIADD3 UR30, UR39, 0x304, URZ ;  /* 0x00000304271e7890 */ /* 0x000fc8000fffe03f */
[----:B------:R-:W-:Y:S02]  /*1570*/  UIADD3 UR8, UR10, 0x2, URZ ;  /* 0x000000020a087890 */ /* 0x000fe4000fffe03f */
[----:B------:R-:W-:Y:S02]  /*1580*/  UIADD3 UR12, UR10, 0x4, URZ ;  /* 0x000000040a0c7890 */ /* 0x000fe4000fffe03f */
[----:B------:R-:W-:Y:S02]  /*1590*/  UIADD3 UR16, UR10, 0x6, URZ ;  /* 0x000000060a107890 */ /* 0x000fe4000fffe03f */
[----:B------:R-:W-:Y:S01]  /*15a0*/  UIADD3 UR20, UR10, 0x400, URZ ;  /* 0x000004000a147890 */ /* 0x000fe2000fffe03f */
[----:B------:R-:W-:Y:S01]  /*15b0*/  UMOV UR4, UR8 ;  /* 0x0000000800047c82 */ /* 0x000fe20008000000 */
        /* <DEDUP_REMOVED lines=8> */
[----:B------:R-:W-:Y:S01]  /*1640*/  UIADD3 UR40, UR10, 0x800, URZ ;  /* 0x000008000a287890 */ /* 0x000fe2000fffe03f */
[----:B------:R-:W-:Y:S01]  /*1650*/  UMOV UR41, 0x40000040 ;  /* 0x4000004000297882 */ /* 0x000fe20000000000 */
[----:B------:R-:W-:Y:S01]  /*1660*/  UIADD3 UR44, UR10, 0x802, URZ ;  /* 0x000008020a2c7890 */ /* 0x000fe2000fffe03f */
[----:B------:R-:W-:Y:S01]  /*1670*/  UMOV UR45, 0x40000040 ;  /* 0x40000040002d7882 */ /* 0x000fe20000000000 */
[----:B------:R-:W-:Y:S01]  /*1680*/  UIADD3 UR48, UR10, 0x804, URZ ;  /* 0x000008040a307890 */ /* 0x000fe2000fffe03f */
[----:B------:R-:W-:Y:S01]  /*1690*/  UMOV UR49, 0x40000040 ;  /* 0x4000004000317882 */ /* 0x000fe20000000000 */
[----:B------:R-:W-:Y:S01]  /*16a0*/  UIADD3 UR52, UR10, 0x806, URZ ;  /* 0x000008060a347890 */ /* 0x000fe2000fffe03f */
[----:B------:R-:W-:Y:S01]  /*16b0*/  UMOV UR53, 0x40000040 ;  /* 0x4000004000357882 */ /* 0x000fe20000000000 */
        /* <DEDUP_REMOVED lines=50> */
[----:B---3--:R-:W-:Y:S05]  /*19e0*/  @!P0 BRA `(.L_x_2194) ;  /* 0x0000000000048947 */ /* 0x008fea0003800000 */
[----:B------:R-:W-:Y:S01]  /*19f0*/  BPT.TRAP 0x1 ;  /* 0x000000040000795c */ /* 0x000fe20000300000 */
.L_x_2194:
[----:B-12---:R-:W-:Y:S01]  /*1a00*/  LOP3.LUT R0, R73, 0xffffff80, RZ, 0xc0, !PT ;  /* 0xffffff8049007812 */ /* 0x006fe200078ec0ff */
[----:B------:R-:W-:Y:S01]  /*1a10*/  UISETP.NE.AND UP0, UPT, UR60, URZ, UPT ;  /* 0x0000003f3c00728c */ /* 0x000fe2000bf05270 */
[----:B------:R-:W-:Y:S01]  /*1a20*/  LEA.HI R72, R72, R23, RZ, 0x2 ;  /* 0x0000001748487211 */ /* 0x000fe200078f10ff */
[----:B------:R-:W-:Y:S01]  /*1a30*/  IMAD.MOV.U32 R15, RZ, RZ, -0x60 ;  /* 0xffffffa0ff0f7424 */ /* 0x000fe200078e00ff */
[----:B0-----:R-:W-:Y:S01]  /*1a40*/  LEA.HI R6, R74, R74, RZ, 0x1 ;  /* 0x0000004a4a067211 */ /* 0x001fe200078f08ff */
[C---:B------:R-:W-:Y:S01]  /*1a50*/  IMAD.IADD R11, R23.reuse, 0x1, -R0 ;  /* 0x00000001170b7824 */ /* 0x040fe200078e0a00 */
[----:B------:R-:W-:Y:S02]  /*1a60*/  LOP3.LUT R72, R72, 0xfffffffc, RZ, 0xc0, !PT ;  /* 0xfffffffc48487812 */ /* 0x000fe400078ec0ff */
[----:B------:R-:W-:Y:S02]  /*1a70*/  LOP3.LUT R7, R6, 0x3fffffe, RZ, 0xc0, !PT ;  /* 0x03fffffe06077812 */ /* 0x000fe400078ec0ff */
[----:B------:R-:W-:Y:S01]  /*1a80*/  SHF.R.S32.HI R0, RZ, 0x1f, R11 ;  /* 0x0000001fff007819 */ /* 0x000fe2000001140b */
[----:B------:R-:W-:Y:S01]  /*1a90*/  IMAD.IADD R72, R23, 0x1, -R72 ;  /* 0x0000000117487824 */ /* 0x000fe200078e0a48 */
[----:B------:R-:W-:Y:S01]  /*1aa0*/  PLOP3.LUT P1, PT, PT, PT, UP0, 0x80, 0x0 ;  /* 0x000000000000781c */ /* 0x000fe20003f2f008 */
[----:B------:R-:W-:Y:S01]  /*1ab0*/  IMAD.IADD R7, R74, 0x1, -R7 ;  /* 0x000000014a077824 */ /* 0x000fe200078e0a07 */
[CC--:B------:R-:W-:Y:S01]  /*1ac0*/  LEA.HI R3, R0.reuse, R11.reuse, RZ, 0x2 ;  /* 0x0000000b00037211 */ /* 0x0c0fe200078f10ff */
[----:B------:R-:W-:Y:S01]  /*1ad0*/  @UP0 ULDC UR4, c[0x0][0x44c] ;  /* 0x0001130000040ab9 */ /* 0x000fe20000000800 */
[----:B------:R-:W-:Y:S01]  /*1ae0*/  LEA.HI R4, R0, R11, RZ, 0x5 ;  /* 0x0000000b00047211 */ /* 0x000fe200078f28ff */
[----:B------:R-:W-:Y:S01]  /*1af0*/  @UP0 ULDC UR6, c[0x0][0x450] ;  /* 0x0001140000060ab9 */ /* 0x000fe20000000800 */
[----:B------:R-:W-:-:S02]  /*1b00*/  SHF.R.S32.HI R0, RZ, 0x2, R3 ;  /* 0x00000002ff007819 */ /* 0x000fc40000011403 */
[----:B------:R-:W-:Y:S02]  /*1b10*/  SHF.R.S32.HI R5, RZ, 0x1f, R3 ;  /* 0x0000001fff057819 */ /* 0x000fe40000011403 */
[----:B------:R-:W-:Y:S02]  /*1b20*/  SHF.R.S32.HI R4, RZ, 0x5, R4 ;  /* 0x00000005ff047819 */ /* 0x000fe40000011404 */
[----:B------:R-:W-:Y:S02]  /*1b30*/  LEA.HI R5, R5, R0, RZ, 0x3 ;  /* 0x0000000005057211 */ /* 0x000fe400078f18ff */
[----:B------:R-:W-:Y:S02]  /*1b40*/  LEA.HI R6, R72, R72, RZ, 0x1 ;  /* 0x0000004848067211 */ /* 0x000fe400078f08ff */
[----:B------:R-:W-:Y:S02]  /*1b50*/  LEA R4, R4, UR42, 0x4 ;  /* 0x0000002a04047c11 */ /* 0x000fe4000f8e20ff */
[----:B------:R-:W-:-:S02]  /*1b60*/  LOP3.LUT R5, R5, 0xfffffff8, RZ, 0xc0, !PT ;  /* 0xfffffff805057812 */ /* 0x000fc400078ec0ff */
[----:B------:R-:W-:Y:S01]  /*1b70*/  LOP3.LUT R9, R6, 0x1ffffffe, RZ, 0xc0, !PT ;  /* 0x1ffffffe06097812 */ /* 0x000fe200078ec0ff */
[----:B------:R-:W-:Y:S01]  /*1b80*/  IMAD R6, R22, R15, 0x61 ;  /* 0x0000006116067424 */ /* 0x000fe200078e020f */
[----:B------:R-:W-:Y:S02]  /*1b90*/  IADD3 R4, R4, R0, -R5 ;  /* 0x0000000004047210 */ /* 0x000fe40007ffe805 */
[----:B------:R-:W-:Y:S01]  /*1ba0*/  PLOP3.LUT P2, PT, PT, PT, UP0, 0x80, 0x0 ;  /* 0x000000000000781c */ /* 0x000fe20003f4f008 */
[----:B------:R-:W-:Y:S01]  /*1bb0*/  IMAD.IADD R9, R72, 0x1, -R9 ;  /* 0x0000000148097824 */ /* 0x000fe200078e0a09 */
[----:B------:R-:W-:-:S05]  /*1bc0*/  LEA R4, R7, R4, 0x6 ;  /* 0x0000000407047211 */ /* 0x000fca00078e30ff */
[----:B------:R-:W-:Y:S01]  /*1bd0*/  IMAD R9, R9, 0x8, R4 ;  /* 0x0000000809097824 */ /* 0x000fe200078e0204 */
[----:B------:R-:W-:Y:S01]  /*1be0*/  LOP3.LUT R4, R3, 0x7ffffffc, RZ, 0xc0, !PT ;  /* 0x7ffffffc03047812 */ /* 0x000fe200078ec0ff */
[----:B------:R-:W-:Y:S02]  /*1bf0*/  IMAD R3, R22, -0x60, R19 ;  /* 0xffffffa016037824 */ /* 0x000fe400078e0213 */
[----:B------:R-:W-:Y:S01]  /*1c00*/  @P1 IMAD.HI.U32 R0, R9, UR4, RZ ;  /* 0x0000000409001c27 */ /* 0x000fe2000f8e00ff */
[----:B------:R-:W-:-:S03]  /*1c10*/  @UP0 ULDC UR4, c[0x0][0x450] ;  /* 0x0001140000040ab9 */ /* 0x000fc60000000800 */
[----:B------:R-:W-:Y:S01]  /*1c20*/  IMAD.MOV.U32 R5, RZ, RZ, R9 ;  /* 0x000000ffff057224 */ /* 0x000fe200078e0009 */
[----:B------:R-:W-:Y:S01]  /*1c30*/  @P2 SHF.R.U32.HI R5, RZ, UR4, R0 ;  /* 0x00000004ff052c19 */ /* 0x000fe20008011600 */
[----:B------:R-:W-:Y:S01]  /*1c40*/  IMAD.IADD R11, R11, 0x1, -R4 ;  /* 0x000000010b0b7824 */ /* 0x000fe200078e0a04 */
[----:B------:R-:W0:Y:S01]  /*1c50*/  LDC R0, c[0x0][0x288] ;  /* 0x0000a200ff007b82 */ /* 0x000e220000000800 */
[----:B------:R-:W-:Y:S01]  /*1c60*/  IADD3 R4, R3, 0x60, RZ ;  /* 0x0000006003047810 */ /* 0x000fe20007ffe0ff */
[----:B------:R-:W-:Y:S01]  /*1c70*/  ULDC UR4, c[0x0][0x988] ;  /* 0x0002620000047ab9 */ /* 0x000fe20000000800 */
[----:B------:R-:W1:Y:S01]  /*1c80*/  SHFL.IDX PT, R7, R5, 0x1, 0x1c1f ;  /* 0x003c1f0005077f89 */ /* 0x000e6200000e0000 */
[C---:B------:R-:W-:Y:S02]  /*1c90*/  IMAD R6, R11.reuse, -0x2, R6 ;  /* 0xfffffffe0b067824 */ /* 0x040fe400078e0206 */
[----:B------:R-:W-:Y:S01]  /*1ca0*/  IMAD R4, R11, -0x2, R4 ;  /* 0xfffffffe0b047824 */ /* 0x000fe200078e0204 */
[----:B------:R-:W2:Y:S02]  /*1cb0*/  SHFL.IDX PT, R5, R5, RZ, 0x1c1f ;  /* 0x001c1fff05057589 */ /* 0x000ea400000e0000 */
[----:B0-----:R-:W-:-:S04]  /*1cc0*/  IADD3 R3, R6, -R0, R19 ;  /* 0x8000000006037210 */ /* 0x001fc80007ffe013 */
[-CC-:B-1----:R-:W-:Y:S02]  /*1cd0*/  VIADDMNMX R7, R7, R3.reuse, R4.reuse, PT ;  /* 0x0000000307077246 */ /* 0x182fe40003800104 */
[----:B--2---:R-:W-:Y:S01]  /*1ce0*/  VIADDMNMX R3, R5, R3, R4, PT ;  /* 0x0000000305037246 */ /* 0x004fe20003800104 */
[----:B------:R-:W-:Y:S01]  /*1cf0*/  IMAD.U32 R5, RZ, RZ, UR4 ;  /* 0x00000004ff057e24 */ /* 0x000fe2000f8e00ff */
[C---:B------:R-:W-:Y:S01]  /*1d00*/  ISETP.GT.AND P1, PT, R7.reuse, RZ, PT ;  /* 0x000000ff0700720c */ /* 0x040fe20003f24270 */
[----:B------:R-:W-:Y:S01]  /*1d10*/  @UP0 ULDC UR4, c[0x0][0x44c] ;  /* 0x0001130000040ab9 */ /* 0x000fe20000000800 */
[C---:B------:R-:W-:Y:S01]  /*1d20*/  ISETP.GT.AND P2, PT, R7.reuse, 0x1, PT ;  /* 0x000000010700780c */ /* 0x040fe20003f44270 */
[----:B------:R-:W-:Y:S01]  /*1d30*/  UIMAD.WIDE.U32 UR4, UR42, UR4, URZ ;  /* 0x000000042a0472a5 */ /* 0x000fe2000f8e003f */
[----:B------:R-:W-:Y:S01]  /*1d40*/  ISETP.GT.AND P3, PT, R7, 0x8, PT ;  /* 0x000000080700780c */ /* 0x000fe20003f64270 */
[----:B------:R-:W-:Y:S01]  /*1d50*/  UIADD3 UR4, UR38, 0x2a840, URZ ;  /* 0x0002a84026047890 */ /* 0x000fe2000fffe03f */
[----:B------:R-:W-:Y:S01]  /*1d60*/  FSEL R26, R26, -INF , P1 ;  /* 0xff8000001a1a7808 */ /* 0x000fe20000800000 */
[----:B------:R-:W-:Y:S01]  /*1d70*/  @UP0 USHF.R.U32.HI UR42, URZ, UR6, UR5 ;  /* 0x000000063f2a0299 */ /* 0x000fe20008011605 */
[----:B------:R-:W-:Y:S01]  /*1d80*/  FSEL R27, R27, -INF , P2 ;  /* 0xff8000001b1b7808 */ /* 0x000fe20001000000 */
[----:B------:R-:W-:Y:S01]  /*1d90*/  UPRMT UR4, UR61, 0x654, UR4 ;  /* 0x000006543d047896 */ /* 0x000fe20008000004 */
[----:B------:R-:W-:-:S02]  /*1da0*/  ISETP.GT.AND P1, PT, R7, 0x9, PT ;  /* 0x000000090700780c */ /* 0x000fc40003f24270 */
[----:B------:R-:W-:Y:S02]  /*1db0*/  FSEL R30, R30, -INF , P3 ;  /* 0xff8000001e1e7808 */ /* 0x000fe40001800000 */
[----:B------:R-:W-:Y:S02]  /*1dc0*/  FMNMX.FTZ R15, R26, R27, !PT ;  /* 0x0000001b1a0f7209 */ /* 0x000fe40007810000 */
[----:B------:R-:W-:Y:S02]  /*1dd0*/  ISETP.GT.AND P2, PT, R7, 0x10, PT ;  /* 0x000000100700780c */ /* 0x000fe40003f44270 */
[----:B------:R-:W-:Y:S01]  /*1de0*/  FSEL R10, R31, -INF , P1 ;  /* 0xff8000001f0a7808 */ /* 0x000fe20000800000 */
[----:B------:R-:W-:Y:S01]  /*1df0*/  SYNCS.ARRIVE.TRANS64.RED.A1T0 RZ, [UR4], RZ ;  /* 0x000000ffffff79a7 */ /* 0x000fe20008100404 */
[----:B------:R-:W-:Y:S01]  /*1e00*/  FMNMX.FTZ R15, R30, R15, !PT ;  /* 0x0000000f1e0f7209 */ /* 0x000fe20007810000 */
[----:B------:R-:W-:Y:S01]  /*1e10*/  UMOV UR4, URZ ;  /* 0x0000003f00047c82 */ /* 0x000fe20008000000 */
        /* <DEDUP_REMOVED lines=58> */
[----:B------:R-:W-:Y:S02]  /*21c0*/  FMNMX.FTZ R15, R70, R15, !PT ;  /* 0x0000000f460f7209 */ /* 0x000fe40007810000 */
[----:B------:R-:W-:Y:S02]  /*21d0*/  ISETP.GT.AND P1, PT, R3, RZ, PT ;  /* 0x000000ff0300720c */ /* 0x000fe40003f24270 */
[----:B------:R-:W-:-:S02]  /*21e0*/  FMNMX.FTZ R15, R100, R15, !PT ;  /* 0x0000000f640f7209 */ /* 0x000fc40007810000 */
[C---:B------:R-:W-:Y:S02]  /*21f0*/  ISETP.GT.AND P2, PT, R3.reuse, 0x1, PT ;  /* 0x000000010300780c */ /* 0x040fe40003f44270 */
[----:B------:R-:W-:Y:S01]  /*2200*/  ISETP.GT.AND P3, PT, R3, 0x8, PT ;  /* 0x000000080300780c */ /* 0x000fe20003f64270 */
[----:B------:R-:W0:Y:S01]  /*2210*/  SHFL.BFLY PT, R6, R15, 0x2, 0x1f ;  /* 0x0c401f000f067f89 */ /* 0x000e2200000e0000 */
[----:B------:R-:W-:Y:S02]  /*2220*/  FSEL R24, R24, -INF , P1 ;  /* 0xff80000018187808 */ /* 0x000fe40000800000 */
[----:B------:R-:W-:Y:S02]  /*2230*/  FSEL R25, R25, -INF , P2 ;  /* 0xff80000019197808 */ /* 0x000fe40001000000 */
[----:B------:R-:W-:Y:S02]  /*2240*/  ISETP.GT.AND P1, PT, R3, 0x9, PT ;  /* 0x000000090300780c */ /* 0x000fe40003f24270 */
[----:B------:R-:W-:-:S02]  /*2250*/  FSEL R28, R28, -INF , P3 ;  /* 0xff8000001c1c7808 */ /* 0x000fc40001800000 */
[----:B------:R-:W-:Y:S02]  /*2260*/  ISETP.GT.AND P2, PT, R3, 0x10, PT ;  /* 0x000000100300780c */ /* 0x000fe40003f44270 */
[----:B------:R-:W-:Y:S02]  /*2270*/  FSEL R4, R29, -INF , P1 ;  /* 0xff8000001d047808 */ /* 0x000fe40000800000 */
[C---:B------:R-:W-:Y:S02]  /*2280*/  ISETP.GT.AND P1, PT, R3.reuse, 0x11, PT ;  /* 0x000000110300780c */ /* 0x040fe40003f24270 */
[----:B------:R-:W-:Y:S02]  /*2290*/  FSEL R32, R32, -INF , P2 ;  /* 0xff80000020207808 */ /* 0x000fe40001000000 */
[----:B------:R-:W-:Y:S02]  /*22a0*/  ISETP.GT.AND P3, PT, R3, 0x18, PT ;  /* 0x000000180300780c */ /* 0x000fe40003f64270 */
[----:B------:R-:W-:-:S02]  /*22b0*/  IADD3 R0, -R0, UR42, R19 ;  /* 0x0000002a00007c10 */ /* 0x000fc4000fffe113 */
[----:B------:R-:W-:Y:S02]  /*22c0*/  FSEL R36, R36, -INF , P3 ;  /* 0xff80000024247808 */ /* 0x000fe40001800000 */
[----:B0-----:R-:W-:-:S05]  /*22d0*/  FMNMX.FTZ R6, R15, R6, !PT ;  /* 0x000000060f067209 */ /* 0x001fca0007810000 */
[----:B------:R-:W0:Y:S02]  /*22e0*/  SHFL.BFLY PT, R7, R6, 0x1, 0x1f ;  /* 0x0c201f0006077f89 */ /* 0x000e2400000e0000 */
[----:B0-----:R-:W-:Y:S02]  /*22f0*/  FMNMX.FTZ R8, R6, R7, !PT ;  /* 0x0000000706087209 */ /* 0x001fe40007810000 */
[----:B------:R-:W-:Y:S02]  /*2300*/  FMNMX.FTZ R7, R24, R25, !PT ;  /* 0x0000001918077209 */ /* 0x000fe40007810000 */
[----:B------:R-:W-:Y:S01]  /*2310*/  FSEL R6, R33, -INF , P1 ;  /* 0xff80000021067808 */ /* 0x000fe20000800000 */
[----:B------:R-:W-:Y:S01]  /*2320*/  FMUL.FTZ R14, R8, R5 ;  /* 0x00000005080e7220 */ /* 0x000fe20000410000 */
[----:B------:R-:W-:Y:S02]  /*2330*/  FMNMX.FTZ R7, R28, R7, !PT ;  /* 0x000000071c077209 */ /* 0x000fe40007810000 */
[----:B------:R-:W-:-:S02]  /*2340*/  FSETP.NEU.FTZ.AND P2, PT, R8, -INF , PT ;  /* 0xff8000000800780b */ /* 0x000fc40003f5d000 */
[----:B------:R-:W-:Y:S02]  /*2350*/  FMNMX.FTZ R7, R4, R7, !PT ;  /* 0x0000000704077209 */ /* 0x000fe40007810000 */
[C---:B------:R-:W-:Y:S02]  /*2360*/  ISETP.GT.AND P1, PT, R3.reuse, 0x19, PT ;  /* 0x000000190300780c */ /* 0x040fe40003f24270 */
[----:B------:R-:W-:Y:S02]  /*2370*/  FMNMX.FTZ R7, R32, R7, !PT ;  /* 0x0000000720077209 */ /* 0x000fe40007810000 */
[----:B------:R-:W-:Y:S02]  /*2380*/  FSEL R31, R14, RZ, P2 ;  /* 0x000000ff0e1f7208 */ /* 0x000fe40001000000 */
[----:B------:R-:W-:Y:S02]  /*2390*/  FMNMX.FTZ R7, R6, R7, !PT ;  /* 0x0000000706077209 */ /* 0x000fe40007810000 */
[----:B------:R-:W-:Y:S01]  /*23a0*/  ISETP.GT.AND P2, PT, R3, 0x20, PT ;  /* 0x000000200300780c */ /* 0x000fe20003f44270 */
[-CC-:B------:R-:W-:Y:S01]  /*23b0*/  FFMA.FTZ R26, R26, R5.reuse, -R31.reuse ;  /* 0x000000051a1a7223 */ /* 0x180fe2000001081f */
[----:B------:R-:W-:Y:S01]  /*23c0*/  FSEL R14, R37, -INF , P1 ;  /* 0xff800000250e7808 */ /* 0x000fe20000800000 */
[--C-:B------:R-:W-:Y:S01]  /*23d0*/  FFMA.FTZ R15, R30, R5, -R31.reuse ;  /* 0x000000051e0f7223 */ /* 0x100fe2000001081f */
[----:B------:R-:W-:Y:S01]  /*23e0*/  FMNMX.FTZ R7, R36, R7, !PT ;  /* 0x0000000724077209 */ /* 0x000fe20007810000 */
[----:B------:R0:W-:Y:S01]  /*23f0*/  MUFU.EX2 R157, R26 ;  /* 0x0000001a009d7308 */ /* 0x0001e20000000800 */
[----:B------:R-:W-:Y:S01]  /*2400*/  ISETP.GT.AND P1, PT, R3, 0x21, PT ;  /* 0x000000210300780c */ /* 0x000fe20003f24270 */
[-CC-:B------:R-:W-:Y:S01]  /*2410*/  FFMA.FTZ R10, R10, R5.reuse, -R31.reuse ;  /* 0x000000050a0a7223 */ /* 0x180fe2000001081f */
[----:B------:R-:W-:Y:S01]  /*2420*/  FSEL R40, R40, -INF , P2 ;  /* 0xff80000028287808 */ /* 0x000fe20001000000 */
[--C-:B------:R-:W-:Y:S01]  /*2430*/  FFMA.FTZ R27, R27, R5, -R31.reuse ;  /* 0x000000051b1b7223 */ /* 0x100fe2000001081f */
[----:B------:R-:W-:Y:S01]  /*2440*/  FMNMX.FTZ R7, R14, R7, !PT ;  /* 0x000000070e077209 */ /* 0x000fe20007810000 */
[-CC-:B------:R-:W-:Y:S01]  /*2450*/  FFMA.FTZ R72, R72, R5.reuse, -R31.reuse ;  /* 0x0000000548487223 */ /* 0x180fe2000001081f */
[----:B------:R-:W-:Y:S01]  /*2460*/  ISETP.GT.AND P2, PT, R3, 0x28, PT ;  /* 0x000000280300780c */ /* 0x000fe20003f44270 */
[----:B------:R-:W-:Y:S01]  /*2470*/  MUFU.EX2 R104, R10 ;  /* 0x0000000a00687308 */ /* 0x000fe20000000800 */
[----:B------:R-:W-:Y:S01]  /*2480*/  FSEL R20, R41, -INF , P1 ;  /* 0xff80000029147808 */ /* 0x000fe20000800000 */
[--C-:B------:R-:W-:Y:S01]  /*2490*/  FFMA.FTZ R74, R74, R5, -R31.reuse ;  /* 0x000000054a4a7223 */ /* 0x100fe2000001081f */
[----:B------:R-:W-:Y:S01]  /*24a0*/  FMNMX.FTZ R7, R40, R7, !PT ;  /* 0x0000000728077209 */ /* 0x000fe20007810000 */
[-CC-:B------:R-:W-:Y:S01]  /*24b0*/  FFMA.FTZ R76, R76, R5.reuse, -R31.reuse ;  /* 0x000000054c4c7223 */ /* 0x180fe2000001081f */
[C---:B------:R-:W-:Y:S01]  /*24c0*/  ISETP.GT.AND P1, PT, R3.reuse, 0x29, PT ;  /* 0x000000290300780c */ /* 0x040fe20003f24270 */
[--C-:B------:R-:W-:Y:S01]  /*24d0*/  FFMA.FTZ R78, R78, R5, -R31.reuse ;  /* 0x000000054e4e7223 */ /* 0x100fe2000001081f */
[----:B------:R-:W-:Y:S01]  /*24e0*/  FSEL R44, R44, -INF , P2 ;  /* 0xff8000002c2c7808 */ /* 0x000fe20001000000 */
[----:B------:R-:W-:Y:S01]  /*24f0*/  MUFU.EX2 R102, R27 ;  /* 0x0000001b00667308 */ /* 0x000fe20000000800 */
[----:B------:R-:W-:Y:S01]  /*2500*/  FMNMX.FTZ R7, R20, R7, !PT ;  /* 0x0000000714077209 */ /* 0x000fe20007810000 */
[-CC-:B------:R-:W-:Y:S01]  /*2510*/  FFMA.FTZ R80, R80, R5.reuse, -R31.reuse ;  /* 0x0000000550507223 */ /* 0x180fe2000001081f */
[----:B------:R-:W-:Y:S01]  /*2520*/  ISETP.GT.AND P2, PT, R3, 0x30, PT ;  /* 0x000000300300780c */ /* 0x000fe20003f44270 */
[-CC-:B------:R-:W-:Y:S01]  /*2530*/  FFMA.FTZ R82, R82, R5.reuse, -R31.reuse ;  /* 0x0000000552527223 */ /* 0x180fe2000001081f */
[----:B0-----:R-:W-:Y:S01]  /*2540*/  FSEL R26, R45, -INF , P1 ;  /* 0xff8000002d1a7808 */ /* 0x001fe20000800000 */
[--C-:B------:R-:W-:Y:S01]  /*2550*/  FFMA.FTZ R84, R84, R5, -R31.reuse ;  /* 0x0000000554547223 */ /* 0x100fe2000001081f */
[----:B------:R-:W-:Y:S01]  /*2560*/  FMNMX.FTZ R7, R44, R7, !PT ;  /* 0x000000072c077209 */ /* 0x000fe20007810000 */
[----:B------:R-:W-:Y:S01]  /*2570*/  MUFU.EX2 R159, R15 ;  /* 0x0000000f009f7308 */ /* 0x000fe20000000800 */
[C---:B------:R-:W-:Y:S01]  /*2580*/  ISETP.GT.AND P1, PT, R3.reuse, 0x31, PT ;  /* 0x000000310300780c */ /* 0x040fe20003f24270 */
        /* <DEDUP_REMOVED lines=14> */
[----:B------:R0:W-:Y:S01]  /*2670*/  MUFU.EX2 R153, R74 ;  /* 0x0000004a00997308 */ /* 0x0001e20000000800 */
[----:B------:R-:W-:Y:S01]  /*2680*/  FMNMX.FTZ R7, R30, R7, !PT ;  /* 0x000000071e077209 */ /* 0x000fe20007810000 */
[-CC-:B------:R-:W-:Y:S01]  /*2690*/  FFMA.FTZ R94, R94, R5.reuse, -R31.reuse ;  /* 0x000000055e5e7223 */ /* 0x180fe2000001081f */
[----:B------:R-:W-:Y:S01]  /*26a0*/  ISETP.GT.AND P2, PT, R3, 0x40, PT ;  /* 0x000000400300780c */ /* 0x000fe20003f44270 */
[-CC-:B------:R-:W-:Y:S01]  /*26b0*/  FFMA.FTZ R62, R62, R5.reuse, -R31.reuse ;  /* 0x000000053e3e7223 */ /* 0x180fe2000001081f */
[----:B------:R-:W-:Y:S01]  /*26c0*/  FSEL R34, R53, -INF , P1 ;  /* 0xff80000035227808 */ /* 0x000fe20000800000 */
        /* <DEDUP_REMOVED lines=10> */
[----:B------:R1:W-:Y:S01]  /*2770*/  MUFU.EX2 R155, R78 ;  /* 0x0000004e009b7308 */ /* 0x0003e20000000800 */
[----:B------:R-:W-:Y:S01]  /*2780*/  FSEL R38, R57, -INF , P1 ;  /* 0xff80000039267808 */ /* 0x000fe20000800000 */
[----:B------:R-:W-:Y:S01]  /*2790*/  FFMA.FTZ R100, R100, R5, -R31 ;  /* 0x0000000564647223 */ /* 0x000fe2000001081f */
[----:B------:R-:W-:-:S02]  /*27a0*/  FMNMX.FTZ R7, R56, R7, !PT ;  /* 0x0000000738077209 */ /* 0x000fc40007810000 */
[----:B0-----:R-:W-:Y:S02]  /*27b0*/  CS2R R74, SRZ ;  /* 0x00000000004a7805 */ /* 0x001fe4000001ff00 */
[C---:B------:R-:W-:Y:S02]  /*27c0*/  ISETP.GT.AND P1, PT, R3.reuse, 0x49, PT ;  /* 0x000000490300780c */ /* 0x040fe40003f24270 */
[----:B------:R-:W-:Y:S01]  /*27d0*/  FSEL R60, R60, -INF , P2 ;  /* 0xff8000003c3c7808 */ /* 0x000fe20001000000 */
[----:B------:R-:W-:Y:S01]  /*27e0*/  MUFU.EX2 R80, R80 ;  /* 0x0000005000507308 */ /* 0x000fe20000000800 */
[----:B------:R-:W-:Y:S02]  /*27f0*/  FMNMX.FTZ R7, R38, R7, !PT ;  /* 0x0000000726077209 */ /* 0x000fe40007810000 */
[----:B-1----:R-:W-:Y:S02]  /*2800*/  CS2R R78, SRZ ;  /* 0x00000000004e7805 */ /* 0x002fe4000001ff00 */
[----:B------:R-:W-:-:S02]  /*2810*/  ISETP.GT.AND P2, PT, R3, 0x50, PT ;  /* 0x000000500300780c */ /* 0x000fc40003f44270 */
[----:B------:R-:W-:Y:S02]  /*2820*/  FSEL R42, R61, -INF , P1 ;  /* 0xff8000003d2a7808 */ /* 0x000fe40000800000 */
[----:B------:R-:W-:Y:S01]  /*2830*/  FMNMX.FTZ R7, R60, R7, !PT ;  /* 0x000000073c077209 */ /* 0x000fe20007810000 */
[----:B------:R0:W-:Y:S01]  /*2840*/  MUFU.EX2 R149, R82 ;  /* 0x0000005200957308 */ /* 0x0001e20000000800 */
[C---:B------:R-:W-:Y:S02]  /*2850*/  ISETP.GT.AND P1, PT, R3.reuse, 0x51, PT ;  /* 0x000000510300780c */ /* 0x040fe40003f24270 */
[----:B------:R-:W-:Y:S02]  /*2860*/  FSEL R64, R64, -INF , P2 ;  /* 0xff80000040407808 */ /* 0x000fe40001000000 */
[----:B------:R-:W-:Y:S02]  /*2870*/  FMNMX.FTZ R7, R42, R7, !PT ;  /* 0x000000072a077209 */ /* 0x000fe40007810000 */
[----:B------:R-:W-:Y:S01]  /*2880*/  ISETP.GT.AND P2, PT, R3, 0x58, PT ;  /* 0x000000580300780c */ /* 0x000fe20003f44270 */
[----:B------:R-:W-:Y:S01]  /*2890*/  MUFU.EX2 R84, R84 ;  /* 0x0000005400547308 */ /* 0x000fe20000000800 */
[----:B------:R-:W-:-:S02]  /*28a0*/  FSEL R46, R65, -INF , P1 ;  /* 0xff800000412e7808 */ /* 0x000fc40000800000 */
[----:B0-----:R-:W-:Y:S02]  /*28b0*/  CS2R R82, SRZ ;  /* 0x0000000000527805 */ /* 0x001fe4000001ff00 */
[----:B------:R-:W-:Y:S02]  /*28c0*/  FMNMX.FTZ R7, R64, R7, !PT ;  /* 0x0000000740077209 */ /* 0x000fe40007810000 */
[----:B------:R-:W-:Y:S02]  /*28d0*/  ISETP.GT.AND P1, PT, R3, 0x59, PT ;  /* 0x000000590300780c */ /* 0x000fe40003f24270 */
[----:B------:R-:W-:Y:S01]  /*28e0*/  FSEL R68, R68, -INF , P2 ;  /* 0xff80000044447808 */ /* 0x000fe20001000000 */
[----:B------:R0:W-:Y:S01]  /*28f0*/  MUFU.EX2 R151, R86 ;  /* 0x0000005600977308 */ /* 0x0001e20000000800 */
[----:B------:R-:W-:Y:S02]  /*2900*/  FMNMX.FTZ R7, R46, R7, !PT ;  /* 0x000000072e077209 */ /* 0x000fe40007810000 */
[----:B------:R-:W-:-:S02]  /*2910*/  FSEL R50, R69, -INF , P1 ;  /* 0xff80000045327808 */ /* 0x000fc40000800000 */
[----:B------:R-:W-:-:S03]  /*2920*/  FMNMX.FTZ R7, R68, R7, !PT ;  /* 0x0000000744077209 */ /* 0x000fc60007810000 */
[----:B------:R-:W-:Y:S01]  /*2930*/  MUFU.EX2 R88, R88 ;  /* 0x0000005800587308 */ /* 0x000fe20000000800 */
[----:B------:R-:W-:Y:S02]  /*2940*/  FMNMX.FTZ R7, R50, R7, !PT ;  /* 0x0000000732077209 */ /* 0x000fe40007810000 */
[----:B0-----:R-:W-:-:S03]  /*2950*/  CS2R R86, SRZ ;  /* 0x0000000000567805 */ /* 0x001fc6000001ff00 */
        /* <DEDUP_REMOVED lines=10> */
[----:B0-----:R-:W-:-:S04]  /*2a00*/  FMNMX.FTZ R10, R3, R10, !PT ;  /* 0x0000000a030a7209 */ /* 0x001fc80007810000 */
        /* <DEDUP_REMOVED lines=31> */
[----:B------:R-:W-:-:S05]  /*2c00*/  FFMA.FTZ R50, R50, R5, -R3 ;  /* 0x0000000532327223 */ /* 0x000fca0000010803 */
[----:B------:R1:W2:Y:S01]  /*2c10*/  MUFU.EX2 R7, R4 ;  /* 0x0000000400077308 */ /* 0x0002a20000000800 */
[----:B0-----:R-:W-:Y:S01]  /*2c20*/  FADD.FTZ R33, R24, R25 ;  /* 0x0000001918217221 */ /* 0x001fe20000010000 */
[----:B------:R-:W-:Y:S02]  /*2c30*/  F2FP.BF16.F32.PACK_AB R156, R25, R24 ;  /* 0x00000018199c723e */ /* 0x000fe400000010ff */
[----:B------:R-:W-:-:S04]  /*2c40*/  CS2R R24, SRZ ;  /* 0x0000000000187805 */ /* 0x000fc8000001ff00 */
[----:B------:R-:W0:Y:S01]  /*2c50*/  MUFU.EX2 R32, R32 ;  /* 0x0000002000207308 */ /* 0x000e220000000800 */
[----:B-1----:R-:W-:-:S07]  /*2c60*/  FADD.FTZ R4, R28, R33 ;  /* 0x000000211c047221 */ /* 0x002fce0000010000 */
[----:B------:R1:W3:Y:S01]  /*2c70*/  MUFU.EX2 R15, R6 ;  /* 0x00000006000f7308 */ /* 0x0002e20000000800 */
[C---:B--2---:R-:W-:Y:S01]  /*2c80*/  FADD.FTZ R35, R7.reuse, R4 ;  /* 0x0000000407237221 */ /* 0x044fe20000010000 */
[----:B------:R-:W-:-:S06]  /*2c90*/  F2FP.BF16.F32.PACK_AB R158, R7, R28 ;  /* 0x0000001c079e723e */ /* 0x000fcc00000010ff */
[----:B------:R-:W2:Y:S01]  /*2ca0*/  MUFU.EX2 R36, R36 ;  /* 0x0000002400247308 */ /* 0x000ea20000000800 */
[----:B-1----:R-:W-:-:S04]  /*2cb0*/  IMAD.HI R6, R0, 0x2aaaaaab, RZ ;  /* 0x2aaaaaab00067827 */ /* 0x002fc800078e02ff */
[----:B------:R-:W-:Y:S01]  /*2cc0*/  FADD.FTZ R0, R157, R102 ;  /* 0x000000669d007221 */ /* 0x000fe20000010000 */
[----:B------:R-:W-:-:S03]  /*2cd0*/  F2FP.BF16.F32.PACK_AB R157, R102, R157 ;  /* 0x0000009d669d723e */ /* 0x000fc600000010ff */
[----:B------:R-:W-:Y:S01]  /*2ce0*/  FADD.FTZ R33, R159, R0 ;  /* 0x000000009f217221 */ /* 0x000fe20000010000 */
[----:B0-----:R-:W-:Y:S01]  /*2cf0*/  FADD.FTZ R0, R32, R35 ;  /* 0x0000002320007221 */ /* 0x001fe20000010000 */
[----:B------:R0:W1:Y:S01]  /*2d00*/  MUFU.EX2 R21, R14 ;  /* 0x0000000e00157308 */ /* 0x0000620000000800 */
[----:B------:R-:W-:Y:S01]  /*2d10*/  SHF.R.U32.HI R37, RZ, 0x1f, R6 ;  /* 0x0000001fff257819 */ /* 0x000fe20000011606 */
[C---:B------:R-:W-:Y:S01]  /*2d20*/  FADD.FTZ R33, R104.reuse, R33 ;  /* 0x0000002168217221 */ /* 0x040fe20000010000 */
[C---:B---3--:R-:W-:Y:S02]  /*2d30*/  F2FP.BF16.F32.PACK_AB R152, R15.reuse, R32 ;  /* 0x000000200f98723e */ /* 0x048fe400000010ff */
[----:B------:R-:W-:Y:S01]  /*2d40*/  F2FP.BF16.F32.PACK_AB R159, R104, R159 ;  /* 0x0000009f689f723e */ /* 0x000fe200000010ff */
[----:B------:R-:W-:Y:S01]  /*2d50*/  FADD.FTZ R4, R72, R33 ;  /* 0x0000002148047221 */ /* 0x000fe20000010000 */
[----:B------:R-:W-:Y:S01]  /*2d60*/  FADD.FTZ R33, R15, R0 ;  /* 0x000000000f217221 */ /* 0x000fe20000010000 */
[----:B------:R-:W3:Y:S01]  /*2d70*/  MUFU.EX2 R40, R40 ;  /* 0x0000002800287308 */ /* 0x000ee20000000800 */
[----:B0-----:R-:W-:Y:S01]  /*2d80*/  LEA.HI.SX32 R14, R6, R37, 0x1c ;  /* 0x00000025060e7211 */ /* 0x001fe200078fe2ff */
[C---:B------:R-:W-:Y:S01]  /*2d90*/  FADD.FTZ R35, R153.reuse, R4 ;  /* 0x0000000499237221 */ /* 0x040fe20000010000 */
[----:B--2---:R-:W-:Y:S01]  /*2da0*/  FADD.FTZ R0, R36, R33 ;  /* 0x0000002124007221 */ /* 0x004fe20000010000 */
[----:B------:R-:W-:Y:S01]  /*2db0*/  F2FP.BF16.F32.PACK_AB R153, R153, R72 ;  /* 0x000000489999723e */ /* 0x000fe200000010ff */
[----:B------:R-:W-:-:S02]  /*2dc0*/  IMAD.MOV.U32 R6, RZ, RZ, 0x3f800000 ;  /* 0x3f800000ff067424 */ /* 0x000fc400078e00ff */
[----:B------:R-:W-:Y:S01]  /*2dd0*/  FADD.FTZ R4, R76, R35 ;  /* 0x000000234c047221 */ /* 0x000fe20000010000 */
[----:B------:R-:W-:Y:S01]  /*2de0*/  CS2R R72, SRZ ;  /* 0x0000000000487805 */ /* 0x000fe2000001ff00 */
[----:B------:R0:W2:Y:S01]  /*2df0*/  MUFU.EX2 R23, R20 ;  /* 0x0000001400177308 */ /* 0x0000a20000000800 */
[----:B-1----:R-:W-:Y:S01]  /*2e00*/  FADD.FTZ R33, R21, R0 ;  /* 0x0000000015217221 */ /* 0x002fe20000010000 */
[----:B------:R-:W-:Y:S01]  /*2e10*/  FADD.FTZ R35, R155, R4 ;  /* 0x000000049b237221 */ /* 0x000fe20000010000 */
[----:B------:R-:W-:Y:S02]  /*2e20*/  F2FP.BF16.F32.PACK_AB R154, R21, R36 ;  /* 0x00000024159a723e */ /* 0x000fe400000010ff */
[----:B------:R-:W-:Y:S01]  /*2e30*/  F2FP.BF16.F32.PACK_AB R155, R155, R76 ;  /* 0x0000004c9b9b723e */ /* 0x000fe200000010ff */
[----:B------:R-:W-:Y:S01]  /*2e40*/  FADD.FTZ R4, R80, R35 ;  /* 0x0000002350047221 */ /* 0x000fe20000010000 */
[----:B------:R-:W-:Y:S01]  /*2e50*/  CS2R R76, SRZ ;  /* 0x00000000004c7805 */ /* 0x000fe2000001ff00 */
[----:B------:R-:W1:Y:S01]  /*2e60*/  MUFU.EX2 R44, R44 ;  /* 0x0000002c002c7308 */ /* 0x000e620000000800 */
[----:B---3--:R-:W-:Y:S01]  /*2e70*/  FADD.FTZ R0, R40, R33 ;  /* 0x0000002128007221 */ /* 0x008fe20000010000 */
[C---:B------:R-:W-:Y:S01]  /*2e80*/  FADD.FTZ R35, R149.reuse, R4 ;  /* 0x0000000495237221 */ /* 0x040fe20000010000 */
[----:B0-----:R-:W-:Y:S01]  /*2e90*/  VIADD R20, R22, 0xfffffffe ;  /* 0xfffffffe16147836 */ /* 0x001fe20000000000 */
[----:B------:R-:W-:-:S02]  /*2ea0*/  F2FP.BF16.F32.PACK_AB R149, R149, R80 ;  /* 0x000000509595723e */ /* 0x000fc400000010ff */
[----:B------:R-:W-:Y:S01]  /*2eb0*/  CS2R R80, SRZ ;  /* 0x0000000000507805 */ /* 0x000fe2000001ff00 */
[----:B------:R-:W-:Y:S01]  /*2ec0*/  FADD.FTZ R4, R84, R35 ;  /* 0x0000002354047221 */ /* 0x000fe20000010000 */
[----:B------:R-:W0:Y:S01]  /*2ed0*/  MUFU.EX2 R27, R26 ;  /* 0x0000001a001b7308 */ /* 0x000e220000000800 */
[----:B--2---:R-:W-:Y:S02]  /*2ee0*/  FADD.FTZ R33, R23, R0 ;  /* 0x0000000017217221 */ /* 0x004fe40000010000 */
[C---:B------:R-:W-:Y:S01]  /*2ef0*/  FADD.FTZ R35, R151.reuse, R4 ;  /* 0x0000000497237221 */ /* 0x040fe20000010000 */
[----:B------:R-:W-:Y:S02]  /*2f00*/  F2FP.BF16.F32.PACK_AB R151, R151, R84 ;  /* 0x000000549797723e */ /* 0x000fe400000010ff */
[----:B------:R-:W-:Y:S02]  /*2f10*/  CS2R R84, SRZ ;  /* 0x0000000000547805 */ /* 0x000fe4000001ff00 */
[----:B------:R-:W-:Y:S01]  /*2f20*/  F2FP.BF16.F32.PACK_AB R148, R23, R40 ;  /* 0x000000281794723e */ /* 0x000fe200000010ff */
[----:B------:R-:W-:Y:S01]  /*2f30*/  FADD.FTZ R4, R88, R35 ;  /* 0x0000002358047221 */ /* 0x000fe20000010000 */
[----:B------:R-:W-:Y:S01]  /*2f40*/  CS2R R40, SRZ ;  /* 0x0000000000287805 */ /* 0x000fe2000001ff00 */
[----:B------:R-:W2:Y:S01]  /*2f50*/  MUFU.EX2 R48, R48 ;  /* 0x0000003000307308 */ /* 0x000ea20000000800 */
[----:B-1----:R-:W-:Y:S01]  /*2f60*/  FADD.FTZ R0, R44, R33 ;  /* 0x000000212c007221 */ /* 0x002fe20000010000 */
[C---:B------:R-:W-:Y:S01]  /*2f70*/  FADD.FTZ R37, R145.reuse, R4 ;  /* 0x0000000491257221 */ /* 0x040fe20000010000 */
[----:B------:R-:W-:-:S03]  /*2f80*/  F2FP.BF16.F32.PACK_AB R145, R145, R88 ;  /* 0x000000589191723e */ /* 0x000fc600000010ff */
[----:B------:R-:W-:Y:S01]  /*2f90*/  FADD.FTZ R4, R54, R37 ;  /* 0x0000002536047221 */ /* 0x000fe20000010000 */
[----:B------:R-:W-:Y:S01]  /*2fa0*/  CS2R R36, SRZ ;  /* 0x0000000000247805 */ /* 0x000fe2000001ff00 */
[----:B------:R-:W1:Y:S01]  /*2fb0*/  MUFU.EX2 R29, R30 ;  /* 0x0000001e001d7308 */ /* 0x000e620000000800 */
[----:B0-----:R-:W-:Y:S01]  /*2fc0*/  FADD.FTZ R33, R27, R0 ;  /* 0x000000001b217221 */ /* 0x001fe20000010000 */
[----:B------:R-:W-:Y:S01]  /*2fd0*/  FADD.FTZ R15, R147, R4 ;  /* 0x00000004930f7221 */ /* 0x000fe20000010000 */
[----:B------:R-:W-:Y:S02]  /*2fe0*/  F2FP.BF16.F32.PACK_AB R150, R27, R44 ;  /* 0x0000002c1b96723e */ /* 0x000fe400000010ff */
[----:B------:R-:W-:Y:S02]  /*2ff0*/  CS2R R44, SRZ ;  /* 0x00000000002c7805 */ /* 0x000fe4000001ff00 */
[----:B------:R-:W-:Y:S01]  /*3000*/  F2FP.BF16.F32.PACK_AB R147, R147, R54 ;  /* 0x000000369393723e */ /* 0x000fe200000010ff */
[----:B------:R-:W-:Y:S01]  /*3010*/  FADD.FTZ R4, R58, R15 ;  /* 0x0000000f3a047221 */ /* 0x000fe20000010000 */
[----:B------:R-:W-:Y:S01]  /*3020*/  CS2R R54, SRZ ;  /* 0x0000000000367805 */ /* 0x000fe2000001ff00 */
[----:B------:R-:W0:Y:S01]  /*3030*/  MUFU.EX2 R52, R52 ;  /* 0x0000003400347308 */ /* 0x000e220000000800 */
[----:B--2---:R-:W-:Y:S01]  /*3040*/  FADD.FTZ R0, R48, R33 ;  /* 0x0000002130007221 */ /* 0x004fe20000010000 */
[C---:B------:R-:W-:Y:S01]  /*3050*/  FADD.FTZ R21, R141.reuse, R4 ;  /* 0x000000048d157221 */ /* 0x040fe20000010000 */
[----:B------:R-:W-:-:S02]  /*3060*/  F2FP.BF16.F32.PACK_AB R141, R141, R58 ;  /* 0x0000003a8d8d723e */ /* 0x000fc400000010ff */
[----:B------:R-:W-:Y:S02]  /*3070*/  CS2R R58, SRZ ;  /* 0x00000000003a7805 */ /* 0x000fe4000001ff00 */
[----:B------:R-:W-:Y:S01]  /*3080*/  CS2R R26, SRZ ;  /* 0x00000000001a7805 */ /* 0x000fe2000001ff00 */
[----:B------:R-:W-:Y:S01]  /*3090*/  FADD.FTZ R4, R62, R21 ;  /* 0x000000153e047221 */ /* 0x000fe20000010000 */
[----:B------:R2:W3:Y:S01]  /*30a0*/  MUFU.EX2 R19, R34 ;  /* 0x0000002200137308 */ /* 0x0004e20000000800 */
[C---:B-1----:R-:W-:Y:S01]  /*30b0*/  FADD.FTZ R35, R29.reuse, R0 ;  /* 0x000000001d237221 */ /* 0x042fe20000010000 */
[----:B------:R-:W-:Y:S02]  /*30c0*/  F2FP.BF16.F32.PACK_AB R144, R29, R48 ;  /* 0x000000301d90723e */ /* 0x000fe400000010ff */
[----:B------:R-:W-:Y:S02]  /*30d0*/  CS2R R48, SRZ ;  /* 0x0000000000307805 */ /* 0x000fe4000001ff00 */
[----:B------:R-:W-:-:S02]  /*30e0*/  CS2R R28, SRZ ;  /* 0x00000000001c7805 */ /* 0x000fc4000001ff00 */
[----:B------:R-:W1:Y:S01]  /*30f0*/  MUFU.EX2 R56, R56 ;  /* 0x0000003800387308 */ /* 0x000e620000000800 */
[----:B0-----:R-:W-:Y:S01]  /*3100*/  FADD.FTZ R0, R52, R35 ;  /* 0x0000002334007221 */ /* 0x001fe20000010000 */
[----:B--2---:R-:W-:-:S06]  /*3110*/  CS2R R34, SRZ ;  /* 0x0000000000227805 */ /* 0x004fcc000001ff00 */
[----:B------:R0:W2:Y:S01]  /*3120*/  MUFU.EX2 R31, R38 ;  /* 0x00000026001f7308 */ /* 0x0000a20000000800 */
[C---:B---3--:R-:W-:Y:S01]  /*3130*/  FADD.FTZ R7, R19.reuse, R0 ;  /* 0x0000000013077221 */ /* 0x048fe20000010000 */
[----:B------:R-:W-:Y:S01]  /*3140*/  F2FP.BF16.F32.PACK_AB R146, R19, R52 ;  /* 0x000000341392723e */ /* 0x000fe200000010ff */
[C---:B------:R-:W-:Y:S01]  /*3150*/  FADD.FTZ R19, R143.reuse, R4 ;  /* 0x000000048f137221 */ /* 0x040fe20000010000 */
[----:B------:R-:W-:Y:S02]  /*3160*/  F2FP.BF16.F32.PACK_AB R143, R143, R62 ;  /* 0x0000003e8f8f723e */ /* 0x000fe400000010ff */
[----:B------:R-:W-:Y:S02]  /*3170*/  CS2R R62, SRZ ;  /* 0x00000000003e7805 */ /* 0x000fe4000001ff00 */
[----:B------:R-:W-:Y:S01]  /*3180*/  CS2R R52, SRZ ;  /* 0x0000000000347805 */ /* 0x000fe2000001ff00 */
[----:B------:R-:W-:Y:S01]  /*3190*/  FADD.FTZ R4, R66, R19 ;  /* 0x0000001342047221 */ /* 0x000fe20000010000 */
[----:B------:R-:W3:Y:S01]  /*31a0*/  MUFU.EX2 R60, R60 ;  /* 0x0000003c003c7308 */ /* 0x000ee20000000800 */
[----:B-1----:R-:W-:Y:S01]  /*31b0*/  FADD.FTZ R0, R56, R7 ;  /* 0x0000000738007221 */ /* 0x002fe20000010000 */
[----:B0-----:R-:W-:-:S06]  /*31c0*/  CS2R R38, SRZ ;  /* 0x0000000000267805 */ /* 0x001fcc000001ff00 */
[----:B------:R0:W1:Y:S01]  /*31d0*/  MUFU.EX2 R3, R42 ;  /* 0x0000002a00037308 */ /* 0x0000620000000800 */
[C---:B--2---:R-:W-:Y:S01]  /*31e0*/  FADD.FTZ R15, R31.reuse, R0 ;  /* 0x000000001f0f7221 */ /* 0x044fe20000010000 */
[----:B------:R-:W-:Y:S02]  /*31f0*/  F2FP.BF16.F32.PACK_AB R140, R31, R56 ;  /* 0x000000381f8c723e */ /* 0x000fe400000010ff */
[----:B------:R-:W-:Y:S02]  /*3200*/  CS2R R56, SRZ ;  /* 0x0000000000387805 */ /* 0x000fe4000001ff00 */
[----:B------:R-:W-:Y:S02]  /*3210*/  CS2R R30, SRZ ;  /* 0x00000000001e7805 */ /* 0x000fe4000001ff00 */
[----:B------:R-:W2:Y:S01]  /*3220*/  MUFU.EX2 R64, R64 ;  /* 0x0000004000407308 */ /* 0x000ea20000000800 */
[----:B---3--:R-:W-:Y:S01]  /*3230*/  FADD.FTZ R0, R60, R15 ;  /* 0x0000000f3c007221 */ /* 0x008fe20000010000 */
[----:B0-----:R-:W-:-:S06]  /*3240*/  CS2R R42, SRZ ;  /* 0x00000000002a7805 */ /* 0x001fcc000001ff00 */
[----:B------:R0:W3:Y:S01]  /*3250*/  MUFU.EX2 R33, R46 ;  /* 0x0000002e00217308 */ /* 0x0000e20000000800 */
[C---:B-1----:R-:W-:Y:S01]  /*3260*/  FADD.FTZ R15, R3.reuse, R0 ;  /* 0x00000000030f7221 */ /* 0x042fe20000010000 */
[----:B------:R-:W-:Y:S01]  /*3270*/  F2FP.BF16.F32.PACK_AB R142, R3, R60 ;  /* 0x0000003c038e723e */ /* 0x000fe200000010ff */
[C---:B------:R-:W-:Y:S01]  /*3280*/  FADD.FTZ R3, R137.reuse, R4 ;  /* 0x0000000489037221 */ /* 0x040fe20000010000 */
[----:B------:R-:W-:Y:S02]  /*3290*/  F2FP.BF16.F32.PACK_AB R137, R137, R66 ;  /* 0x000000428989723e */ /* 0x000fe400000010ff */
[----:B------:R-:W-:Y:S02]  /*32a0*/  CS2R R66, SRZ ;  /* 0x0000000000427805 */ /* 0x000fe4000001ff00 */
[----:B------:R-:W-:Y:S01]  /*32b0*/  CS2R R60, SRZ ;  /* 0x00000000003c7805 */ /* 0x000fe2000001ff00 */
[----:B------:R-:W1:Y:S01]  /*32c0*/  MUFU.EX2 R68, R68 ;  /* 0x0000004400447308 */ /* 0x000e620000000800 */
[----:B--2---:R-:W-:Y:S01]  /*32d0*/  FADD.FTZ R0, R64, R15 ;  /* 0x0000000f40007221 */ /* 0x004fe20000010000 */
[----:B0-----:R-:W-:-:S06]  /*32e0*/  CS2R R46, SRZ ;  /* 0x00000000002e7805 */ /* 0x001fcc000001ff00 */
[----:B------:R-:W0:Y:S01]  /*32f0*/  MUFU.EX2 R70, R70 ;  /* 0x0000004600467308 */ /* 0x000e220000000800 */
[C---:B---3--:R-:W-:Y:S01]  /*3300*/  FADD.FTZ R15, R33.reuse, R0 ;  /* 0x00000000210f7221 */ /* 0x048fe20000010000 */
[----:B------:R-:W-:Y:S02]  /*3310*/  F2FP.BF16.F32.PACK_AB R136, R33, R64 ;  /* 0x000000402188723e */ /* 0x000fe400000010ff */
[----:B------:R-:W-:Y:S02]  /*3320*/  CS2R R64, SRZ ;  /* 0x0000000000407805 */ /* 0x000fe4000001ff00 */
[----:B------:R-:W-:Y:S02]  /*3330*/  CS2R R32, SRZ ;  /* 0x0000000000207805 */ /* 0x000fe4000001ff00 */
[----:B------:R-:W2:Y:S01]  /*3340*/  MUFU.EX2 R139, R100 ;  /* 0x00000064008b7308 */ /* 0x000ea20000000800 */
[----:B-1----:R-:W-:Y:S01]  /*3350*/  FADD.FTZ R4, R68, R15 ;  /* 0x0000000f44047221 */ /* 0x002fe20000010000 */
[----:B------:R-:W-:-:S04]  /*3360*/  VIMNMX R15, R17, R14, !PT ;  /* 0x0000000e110f7248 */ /* 0x000fc80007fe0100 */
[----:B------:R-:W-:Y:S02]  /*3370*/  ISETP.GE.AND P1, PT, R20, R15, PT ;  /* 0x0000000f1400720c */ /* 0x000fe40003f26270 */
[----:B------:R1:W3:Y:S01]  /*3380*/  MUFU.EX2 R7, R50 ;  /* 0x0000003200077308 */ /* 0x0002e20000000800 */
[----:B0-----:R-:W-:-:S04]  /*3390*/  FADD.FTZ R0, R70, R3 ;  /* 0x0000000346007221 */ /* 0x001fc80000010000 */
[C---:B--2---:R-:W-:Y:S01]  /*33a0*/  FADD.FTZ R3, R139.reuse, R0 ;  /* 0x000000008b037221 */ /* 0x044fe20000010000 */
[----:B------:R-:W-:Y:S02]  /*33b0*/  F2FP.BF16.F32.PACK_AB R139, R139, R70 ;  /* 0x000000468b8b723e */ /* 0x000fe400000010ff */
[----:B------:R-:W-:Y:S02]  /*33c0*/  CS2R R70, SRZ ;  /* 0x0000000000467805 */ /* 0x000fe4000001ff00 */
[----:B------:R-:W-:Y:S02]  /*33d0*/  MOV R0, RZ ;  /* 0x000000ff00007202 */ /* 0x000fe40000000f00 */
[----:B-1----:R-:W-:Y:S01]  /*33e0*/  CS2R R50, SRZ ;  /* 0x0000000000327805 */ /* 0x002fe2000001ff00 */
[C---:B---3--:R-:W-:Y:S01]  /*33f0*/  FADD.FTZ R4, R7.reuse, R4 ;  /* 0x0000000407047221 */ /* 0x048fe20000010000 */
[----:B------:R-:W-:Y:S01]  /*3400*/  F2FP.BF16.F32.PACK_AB R138, R7, R68 ;  /* 0x00000044078a723e */ /* 0x000fe200000010ff */
[----:B------:R-:W-:Y:S01]  /*3410*/  IMAD.MOV.U32 R7, RZ, RZ, 0x3f800000 ;  /* 0x3f800000ff077424 */ /* 0x000fe200078e00ff */
[----:B------:R-:W-:Y:S01]  /*3420*/  CS2R R68, SRZ ;  /* 0x0000000000447805 */ /* 0x000fe2000001ff00 */
[----:B------:R-:W-:Y:S06]  /*3430*/  @!P1 BRA `(.L_x_2195) ;  /* 0x0000002000cc9947 */ /* 0x000fec0003800000 */
[----:B------:R-:W-:Y:S01]  /*3440*/  IMAD.MOV.U32 R14, RZ, RZ, R8 ;  /* 0x000000ffff0e7224 */ /* 0x000fe200078e0008 */
[----:B------:R-:W-:Y:S01]  /*3450*/  MOV R87, RZ ;  /* 0x000000ff00577202 */ /* 0x000fe20000000f00 */
[----:B------:R-:W-:Y:S01]  /*3460*/  IMAD.MOV.U32 R19, RZ, RZ, R10 ;  /* 0x000000ffff137224 */ /* 0x000fe200078e000a */
[----:B------:R-:W-:Y:S01]  /*3470*/  UMOV UR5, URZ ;  /* 0x0000003f00057c82 */ /* 0x000fe20008000000 */
[----:B------:R-:W-:Y:S01]  /*3480*/  IMAD.MOV.U32 R21, RZ, RZ, RZ ;  /* 0x000000ffff157224 */ /* 0x000fe200078e00ff */
[----:B------:R-:W-:Y:S01]  /*3490*/  ULDC UR6, c[0x0][0x288] ;  /* 0x0000a20000067ab9 */ /* 0x000fe20000000800 */
[----:B------:R-:W-:-:S07]  /*34a0*/  IMAD.MOV.U32 R6, RZ, RZ, 0x3f800000 ;  /* 0x3f800000ff067424 */ /* 0x000fce00078e00ff */
.L_x_2206:
[----:B------:R-:W-:-:S04]  /*34b0*/  UISETP.NE.AND UP0, UPT, UR5, 0x1, UPT ;  /* 0x000000010500788c */ /* 0x000fc8000bf05270 */
[----:B------:R-:W-:-:S06]  /*34c0*/  USEL UR4, URZ, 0x1, UP0 ;  /* 0x000000013f047887 */ /* 0x000fcc0008000000 */
[----:B------:R-:W-:Y:S01]  /*34d0*/  LOP3.LUT R0, R21, UR4, RZ, 0x3c, !PT ;  /* 0x0000000415007c12 */ /* 0x000fe2000f8e3cff */
[----:B------:R-:W-:Y:S06]  /*34e0*/  @!P0 BRA `(.L_x_2196) ;  /* 0x0000000000048947 */ /* 0x000fec0003800000 */
[----:B------:R-:W-:Y:S01]  /*34f0*/  BPT.TRAP 0x1 ;  /* 0x000000040000795c */ /* 0x000fe20000300000 */
.L_x_2196:
        /* <DEDUP_REMOVED lines=8> */
.L_x_2197:
[----:B-1----:R-:W-:Y:S05]  /*3580*/  @P1 BRA `(.L_x_2198) ;  /* 0x0000000000081947 */ /* 0x002fea0003800000 */
[----:B------:R-:W1:Y:S02]  /*3590*/  SYNCS.PHASECHK.TRANS64.TRYWAIT P1, [UR7+0x2a830], R5 ;  /* 0x02a83005ff0075a7 */ /* 0x000e640008020147 */
[----:B-1----:R-:W-:Y:S05]  /*35a0*/  @!P1 BRA `(.L_x_2199) ;  /* 0x0000009c00949947 */ /* 0x002fea0003800000 */
.L_x_2198:
        /* <DEDUP_REMOVED lines=129> */
.L_x_2200:
[----:B------:R-:W-:Y:S01]  /*3dc0*/  ULEA UR10, UR5, UR38, 0x3 ;  /* 0x00000026050a7291 */ /* 0x000fe2000f8e183f */
[----:B01----:R-:W-:-:S08]  /*3dd0*/  SHF.L.U32 R5, R21, 0x1f, RZ ;  /* 0x0000001f15057819 */ /* 0x003fd000000006ff */
[----:B------:R0:W1:Y:S01]  /*3de0*/  SYNCS.PHASECHK.TRANS64.TRYWAIT P1, [UR10+0x2a850], R5 ;  /* 0x02a85005ff0075a7 */ /* 0x000062000802014a */
[----:B------:R-:W-:Y:S05]  /*3df0*/  @!P0 BRA `(.L_x_2201) ;  /* 0x0000000000048947 */ /* 0x000fea0003800000 */
[----:B------:R-:W-:Y:S01]  /*3e00*/  BPT.TRAP 0x1 ;  /* 0x000000040000795c */ /* 0x000fe20000300000 */
.L_x_2201:
[----:B-1----:R-:W-:Y:S05]  /*3e10*/  @P1 BRA `(.L_x_2202) ;  /* 0x0000000000081947 */ /* 0x002fea0003800000 */
[----:B------:R-:W1:Y:S02]  /*3e20*/  SYNCS.PHASECHK.TRANS64.TRYWAIT P1, [UR10+0x2a850], R5 ;  /* 0x02a85005ff0075a7 */ /* 0x000e64000802014a */
[----:B-1----:R-:W-:Y:S05]  /*3e30*/  @!P1 BRA `(.L_x_2203) ;  /* 0x0000009400889947 */ /* 0x002fea0003800000 */
.L_x_2202:
[----:B------:R-:W-:Y:S01]  /*3e40*/  UIADD3 UR11, UR38, 0x400, URZ ;  /* 0x00000400260b7890 */ /* 0x000fe2000fffe03f */
[----:B------:R-:W-:Y:S01]  /*3e50*/  WARPGROUP.ARRIVE ;  /* 0x00000000000079c5 */ /* 0x000fe20000000000 */
[----:B------:R-:W-:Y:S01]  /*3e60*/  UMOV UR15, 0x40000040 ;  /* 0x40000040000f7882 */ /* 0x000fe20000000000 */
[----:B------:R-:W-:Y:S01]  /*3e70*/  UMOV UR19, 0x40000040 ;  /* 0x4000004000137882 */ /* 0x000fe20000000000 */
[----:B------:R-:W-:-:S04]  /*3e80*/  USHF.R.U32.HI UR11, URZ, 0x4, UR11 ;  /* 0x000000043f0b7899 */ /* 0x000fc8000801160b */
[----:B------:R-:W-:-:S04]  /*3e90*/  ULOP3.LUT UR11, UR11, 0x3fff, URZ, 0xc0, !UPT ;  /* 0x00003fff0b0b7892 */ /* 0x000fc8000f8ec03f */
[----:B------:R-:W-:-:S04]  /*3ea0*/  ULOP3.LUT UR11, UR11, 0x3000000, URZ, 0xfc, !UPT ;  /* 0x030000000b0b7892 */ /* 0x000fc8000f8efc3f */
[----:B------:R-:W-:-:S04]  /*3eb0*/  UIMAD UR14, UR5, 0x600, UR11 ;  /* 0x00000600050e78a4 */ /* 0x000fc8000f8e020b */
[----:B------:R-:W-:-:S05]  /*3ec0*/  UIADD3 UR18, UR14, 0x80, URZ ;  /* 0x000000800e127890 */ /* 0x000fca000fffe03f */
[----:B------:R-:W-:Y:S01]  /*3ed0*/  HGMMA.64x128x16.F32.BF16 R24, R156, gdesc[UR12].tnspB, R24, gsb0 ;  /* 0x41e0000c9c187df0 */ /* 0x000fe20008001818 */
[----:B------:R-:W-:Y:S02]  /*3ee0*/  UMOV UR15, 0x40000040 ;  /* 0x40000040000f7882 */ /* 0x000fe40000000000 */
        /* <DEDUP_REMOVED lines=18> */
[----:B------:R-:W-:Y:S03]  /*4010*/  HGMMA.64x128x16.F32.BF16 R24, R140, gdesc[UR16].tnspB, R24, gsb0 ;  /* 0x41e000108c187df0 */ /* 0x000fe60008001818 */
[----:B------:R-:W-:Y:S02]  /*4020*/  WARPGROUP.DEPBAR.LE gsb0, 0x0 ;  /* 0x00008000000079c5 */ /* 0x000fe40000010000 */
[----:B------:R-:W-:-:S07]  /*4030*/  WARPGROUP.ARRIVE ;  /* 0x00000000000079c5 */ /* 0x000fce0000000000 */
[----:B------:R-:W-:Y:S03]  /*4040*/  HGMMA.64x128x16.F32.BF16 R24, R136, gdesc[UR12].tnspB, R24, gsb0 ;  /* 0x41e0000c88187df0 */ /* 0x000fe60008001818 */
[----:B------:R-:W-:Y:S02]  /*4050*/  WARPGROUP.DEPBAR.LE gsb0, 0x0 ;  /* 0x00008000000079c5 */ /* 0x000fe40000010000 */
[----:B------:R-:W-:Y:S05]  /*4060*/  @!P0 BRA `(.L_x_2204) ;  /* 0x0000000000048947 */ /* 0x000fea0003800000 */
[----:B------:R-:W-:Y:S01]  /*4070*/  BPT.TRAP 0x1 ;  /* 0x000000040000795c */ /* 0x000fe20000300000 */
.L_x_2204:
[----:B------:R-:W-:Y:S01]  /*4080*/  UISETP.NE.AND UP0, UPT, UR60, URZ, UPT ;  /* 0x0000003f3c00728c */ /* 0x000fe2000bf05270 */
[----:B------:R-:W-:Y:S01]  /*4090*/  IMAD.MOV.U32 R7, RZ, RZ, R9 ;  /* 0x000000ffff077224 */ /* 0x000fe200078e0009 */
[----:B------:R-:W-:Y:S01]  /*40a0*/  ULDC UR11, c[0x0][0x2f0] ;  /* 0x0000bc00000b7ab9 */ /* 0x000fe20000000800 */
[----:B------:R-:W-:-:S03]  /*40b0*/  UIADD3 UR7, UR7, 0x2a840, URZ ;  /* 0x0002a84007077890 */ /* 0x000fc6000fffe03f */
[----:B------:R-:W-:Y:S01]  /*40c0*/  PLOP3.LUT P1, PT, PT, PT, UP0, 0x80, 0x0 ;  /* 0x000000000000781c */ /* 0x000fe20003f2f008 */
[----:B------:R-:W-:Y:S01]  /*40d0*/  UPRMT UR7, UR61, 0x654, UR7 ;  /* 0x000006543d077896 */ /* 0x000fe20008000007 */
[----:B------:R-:W-:-:S03]  /*40e0*/  PLOP3.LUT P2, PT, PT, PT, UP0, 0x80, 0x0 ;  /* 0x000000000000781c */ /* 0x000fc60003f4f008 */
[----:B------:R-:W-:-:S05]  /*40f0*/  @UP0 ULDC UR5, c[0x0][0x44c] ;  /* 0x0001130000050ab9 */ /* 0x000fca0000000800 */
[----:B------:R-:W-:Y:S03]  /*4100*/  SYNCS.ARRIVE.TRANS64.RED.A1T0 RZ, [UR7], RZ ;  /* 0x000000ffffff79a7 */ /* 0x000fe60008100407 */
[----:B01----:R-:W-:Y:S01]  /*4110*/  @P1 IMAD.HI.U32 R5, R9, UR5, RZ ;  /* 0x0000000509051c27 */ /* 0x003fe2000f8e00ff */
[----:B------:R-:W-:-:S04]  /*4120*/  @UP0 ULDC UR5, c[0x0][0x450] ;  /* 0x0001140000050ab9 */ /* 0x000fc80000000800 */
[----:B------:R-:W-:Y:S01]  /*4130*/  @P2 SHF.R.U32.HI R7, RZ, UR5, R5 ;  /* 0x00000005ff072c19 */ /* 0x000fe20008011605 */
[----:B------:R-:W-:-:S04]  /*4140*/  IMAD.MOV.U32 R5, RZ, RZ, -0x60 ;  /* 0xffffffa0ff057424 */ /* 0x000fc800078e00ff */
[----:B------:R-:W0:Y:S01]  /*4150*/  SHFL.IDX PT, R21, R7, RZ, 0x1c1f ;  /* 0x001c1fff07157589 */ /* 0x000e2200000e0000 */
[----:B------:R-:W-:-:S03]  /*4160*/  IMAD R6, R20, R5, 0x1 ;  /* 0x0000000114067424 */ /* 0x000fc600078e0205 */
[----:B------:R-:W1:Y:S01]  /*4170*/  SHFL.IDX PT, R7, R7, 0x1, 0x1c1f ;  /* 0x003c1f0007077f89 */ /* 0x000e6200000e0000 */
[----:B------:R-:W-:-:S04]  /*4180*/  IMAD R5, R11, -0x2, R6 ;  /* 0xfffffffe0b057824 */ /* 0x000fc800078e0206 */
[----:B------:R-:W-:-:S05]  /*4190*/  IMAD R10, R18, UR11, R5 ;  /* 0x0000000b120a7c24 */ /* 0x000fca000f8e0205 */
[----:B0-----:R-:W-:-:S04]  /*41a0*/  IADD3 R21, R21, -UR6, R10 ;  /* 0x8000000615157c10 */ /* 0x001fc8000fffe00a */
[C---:B------:R-:W-:Y:S02]  /*41b0*/  ISETP.GT.AND P1, PT, R21.reuse, RZ, PT ;  /* 0x000000ff1500720c */ /* 0x040fe40003f24270 */
[C---:B------:R-:W-:Y:S02]  /*41c0*/  ISETP.GT.AND P2, PT, R21.reuse, 0x1, PT ;  /* 0x000000011500780c */ /* 0x040fe40003f44270 */
[----:B------:R-:W-:Y:S02]  /*41d0*/  FSEL R140, R88, -INF , P1 ;  /* 0xff800000588c7808 */ /* 0x000fe40000800000 */
[----:B------:R-:W-:Y:S02]  /*41e0*/  ISETP.GT.AND P1, PT, R21, 0x8, PT ;  /* 0x000000081500780c */ /* 0x000fe40003f24270 */
[----:B------:R-:W-:Y:S02]  /*41f0*/  FSEL R142, R89, -INF , P2 ;  /* 0xff800000598e7808 */ /* 0x000fe40001000000 */
[----:B------:R-:W-:-:S02]  /*4200*/  FMNMX.FTZ R5, R140, R19, !PT ;  /* 0x000000138c057209 */ /* 0x000fc40007810000 */
[C---:B------:R-:W-:Y:S02]  /*4210*/  ISETP.GT.AND P2, PT, R21.reuse, 0x9, PT ;  /* 0x000000091500780c */ /* 0x040fe40003f44270 */
[----:B------:R-:W-:Y:S02]  /*4220*/  FSEL R144, R92, -INF , P1 ;  /* 0xff8000005c907808 */ /* 0x000fe40000800000 */
[----:B------:R-:W-:Y:S02]  /*4230*/  FMNMX.FTZ R5, R142, R5, !PT ;  /* 0x000000058e057209 */ /* 0x000fe40007810000 */
        /* <DEDUP_REMOVED lines=61> */
[----:B------:R-:W-:Y:S02]  /*4610*/  FMNMX.FTZ R5, R132, R5, !PT ;  /* 0x0000000584057209 */ /* 0x000fe40007810000 */
[----:B-1----:R-:W-:-:S02]  /*4620*/  IADD3 R93, R7, -UR6, R10 ;  /* 0x80000006075d7c10 */ /* 0x002fc4000fffe00a */
[----:B------:R-:W-:Y:S02]  /*4630*/  FMNMX.FTZ R21, R104, R5, !PT ;  /* 0x0000000568157209 */ /* 0x000fe40007810000 */
[----:B------:R-:W0:Y:S01]  /*4640*/  LDC R5, c[0x0][0x988] ;  /* 0x00026200ff057b82 */ /* 0x000e220000000800 */
[C---:B------:R-:W-:Y:S02]  /*4650*/  ISETP.GT.AND P1, PT, R93.reuse, RZ, PT ;  /* 0x000000ff5d00720c */ /* 0x040fe40003f24270 */
[----:B------:R-:W1:Y:S01]  /*4660*/  SHFL.BFLY PT, R136, R21, 0x2, 0x1f ;  /* 0x0c401f0015887f89 */ /* 0x000e6200000e0000 */
[C---:B------:R-:W-:Y:S02]  /*4670*/  ISETP.GT.AND P2, PT, R93.reuse, 0x1, PT ;  /* 0x000000015d00780c */ /* 0x040fe40003f44270 */
[----:B------:R-:W-:Y:S02]  /*4680*/  FSEL R90, R90, -INF , P1 ;  /* 0xff8000005a5a7808 */ /* 0x000fe40000800000 */
[----:B------:R-:W-:-:S02]  /*4690*/  ISETP.GT.AND P3, PT, R93, 0x8, PT ;  /* 0x000000085d00780c */ /* 0x000fc40003f64270 */
[----:B------:R-:W-:Y:S02]  /*46a0*/  FMNMX.FTZ R7, R90, R14, !PT ;  /* 0x0000000e5a077209 */ /* 0x000fe40007810000 */
[----:B------:R-:W-:Y:S02]  /*46b0*/  ISETP.GT.AND P4, PT, R93, 0x9, PT ;  /* 0x000000095d00780c */ /* 0x000fe40003f84270 */
[----:B------:R-:W-:Y:S02]  /*46c0*/  FSEL R94, R94, -INF , P3 ;  /* 0xff8000005e5e7808 */ /* 0x000fe40001800000 */
[----:B------:R-:W-:Y:S02]  /*46d0*/  FSEL R138, R95, -INF , P4 ;  /* 0xff8000005f8a7808 */ /* 0x000fe40002000000 */
[----:B------:R-:W-:Y:S02]  /*46e0*/  ISETP.GT.AND P3, PT, R93, 0x11, PT ;  /* 0x000000115d00780c */ /* 0x000fe40003f64270 */
[----:B-1----:R-:W-:-:S05]  /*46f0*/  FMNMX.FTZ R23, R21, R136, !PT ;  /* 0x0000008815177209 */ /* 0x002fca0007810000 */
[----:B------:R-:W1:Y:S02]  /*4700*/  SHFL.BFLY PT, R136, R23, 0x1, 0x1f ;  /* 0x0c201f0017887f89 */ /* 0x000e6400000e0000 */
[----:B-1----:R-:W-:Y:S02]  /*4710*/  FMNMX.FTZ R10, R23, R136, !PT ;  /* 0x00000088170a7209 */ /* 0x002fe40007810000 */
[----:B------:R-:W-:Y:S02]  /*4720*/  FSEL R136, R91, -INF , P2 ;  /* 0xff8000005b887808 */ /* 0x000fe40001000000 */
[C---:B------:R-:W-:Y:S01]  /*4730*/  FSETP.NEU.FTZ.AND P1, PT, R10.reuse, -INF , PT ;  /* 0xff8000000a00780b */ /* 0x040fe20003f3d000 */
[----:B0-----:R-:W-:Y:S01]  /*4740*/  FMUL.FTZ R21, R10, R5 ;  /* 0x000000050a157220 */ /* 0x001fe20000410000 */
[----:B------:R-:W-:Y:S02]  /*4750*/  FMNMX.FTZ R7, R136, R7, !PT ;  /* 0x0000000788077209 */ /* 0x000fe40007810000 */
[----:B------:R-:W-:-:S02]  /*4760*/  ISETP.GT.AND P2, PT, R93, 0x10, PT ;  /* 0x000000105d00780c */ /* 0x000fc40003f44270 */
[----:B------:R-:W-:Y:S02]  /*4770*/  FMNMX.FTZ R7, R94, R7, !PT ;  /* 0x000000075e077209 */ /* 0x000fe40007810000 */
[----:B------:R-:W-:Y:S02]  /*4780*/  FSEL R109, R21, RZ, P1 ;  /* 0x000000ff156d7208 */ /* 0x000fe40000800000 */
[----:B------:R-:W-:Y:S02]  /*4790*/  FSEL R98, R98, -INF , P2 ;  /* 0xff80000062627808 */ /* 0x000fe40001000000 */
[----:B------:R-:W-:Y:S01]  /*47a0*/  FMNMX.FTZ R7, R138, R7, !PT ;  /* 0x000000078a077209 */ /* 0x000fe20007810000 */
[-CC-:B------:R-:W-:Y:S01]  /*47b0*/  FFMA.FTZ R156, R140, R5.reuse, -R109.reuse ;  /* 0x000000058c9c7223 */ /* 0x180fe2000001086d */
[----:B------:R-:W-:Y:S01]  /*47c0*/  ISETP.GT.AND P2, PT, R93, 0x18, PT ;  /* 0x000000185d00780c */ /* 0x000fe20003f44270 */
[-CC-:B------:R-:W-:Y:S01]  /*47d0*/  FFMA.FTZ R95, R6, R5.reuse, -R109.reuse ;  /* 0x00000005065f7223 */ /* 0x180fe2000001086d */
[----:B------:R-:W-:Y:S01]  /*47e0*/  FSEL R140, R99, -INF , P3 ;  /* 0xff800000638c7808 */ /* 0x000fe20001800000 */
[--C-:B------:R-:W-:Y:S01]  /*47f0*/  FFMA.FTZ R97, R8, R5, -R109.reuse ;  /* 0x0000000508617223 */ /* 0x100fe2000001086d */
[----:B------:R-:W-:Y:S01]  /*4800*/  FMNMX.FTZ R7, R98, R7, !PT ;  /* 0x0000000762077209 */ /* 0x000fe20007810000 */
[-CC-:B------:R-:W-:Y:S01]  /*4810*/  FFMA.FTZ R21, R142, R5.reuse, -R109.reuse ;  /* 0x000000058e157223 */ /* 0x180fe2000001086d */
[C---:B------:R-:W-:Y:S01]  /*4820*/  ISETP.GT.AND P3, PT, R93.reuse, 0x19, PT ;  /* 0x000000195d00780c */ /* 0x040fe20003f64270 */
[-CC-:B------:R-:W-:Y:S01]  /*4830*/  FFMA.FTZ R158, R144, R5.reuse, -R109.reuse ;  /* 0x00000005909e7223 */ /* 0x180fe2000001086d */
[----:B------:R-:W-:Y:S01]  /*4840*/  FSEL R160, R102, -INF , P2 ;  /* 0xff80000066a07808 */ /* 0x000fe20001000000 */
[--C-:B------:R-:W-:Y:S01]  /*4850*/  FFMA.FTZ R23, R146, R5, -R109.reuse ;  /* 0x0000000592177223 */ /* 0x100fe2000001086d */
        /* <DEDUP_REMOVED lines=32> */
[----:B------:R-:W-:Y:S01]  /*4a60*/  ISETP.GT.AND P3, PT, R93, 0x31, PT ;  /* 0x000000315d00780c */ /* 0x000fe20003f64270 */
[----:B------:R-:W-:Y:S01]  /*4a70*/  FFMA.FTZ R107, R104, R5, -R109 ;  /* 0x00000005686b7223 */ /* 0x000fe2000001086d */
[----:B------:R-:W-:Y:S01]  /*4a80*/  FSEL R166, R114, -INF , P2 ;  /* 0xff80000072a67808 */ /* 0x000fe20001000000 */
[----:B------:R-:W-:Y:S01]  /*4a90*/  MUFU.EX2 R156, R156 ;  /* 0x0000009c009c7308 */ /* 0x000fe20000000800 */
[----:B------:R-:W-:-:S02]  /*4aa0*/  FMNMX.FTZ R7, R110, R7, !PT ;  /* 0x000000076e077209 */ /* 0x000fc40007810000 */
[----:B------:R-:W-:Y:S02]  /*4ab0*/  ISETP.GT.AND P2, PT, R93, 0x38, PT ;  /* 0x000000385d00780c */ /* 0x000fe40003f44270 */
[----:B------:R-:W-:Y:S02]  /*4ac0*/  FSEL R172, R115, -INF , P3 ;  /* 0xff80000073ac7808 */ /* 0x000fe40001800000 */
[----:B------:R-:W-:Y:S01]  /*4ad0*/  FMNMX.FTZ R7, R166, R7, !PT ;  /* 0x00000007a6077209 */ /* 0x000fe20007810000 */
[----:B------:R-:W-:Y:S01]  /*4ae0*/  MUFU.EX2 R21, R21 ;  /* 0x0000001500157308 */ /* 0x000fe20000000800 */
[----:B------:R-:W-:Y:S02]  /*4af0*/  ISETP.GT.AND P3, PT, R93, 0x39, PT ;  /* 0x000000395d00780c */ /* 0x000fe40003f64270 */
[----:B------:R-:W-:Y:S02]  /*4b00*/  FSEL R174, R118, -INF , P2 ;  /* 0xff80000076ae7808 */ /* 0x000fe40001000000 */
[----:B------:R-:W-:-:S02]  /*4b10*/  FMNMX.FTZ R7, R172, R7, !PT ;  /* 0x00000007ac077209 */ /* 0x000fc40007810000 */
[----:B------:R-:W-:Y:S01]  /*4b20*/  ISETP.GT.AND P2, PT, R93, 0x40, PT ;  /* 0x000000405d00780c */ /* 0x000fe20003f44270 */
[----:B------:R-:W-:Y:S01]  /*4b30*/  MUFU.EX2 R158, R158 ;  /* 0x0000009e009e7308 */ /* 0x000fe20000000800 */
[----:B------:R-:W-:Y:S02]  /*4b40*/  FSEL R118, R119, -INF , P3 ;  /* 0xff80000077767808 */ /* 0x000fe40001800000 */
[----:B------:R-:W-:Y:S02]  /*4b50*/  FMNMX.FTZ R7, R174, R7, !PT ;  /* 0x00000007ae077209 */ /* 0x000fe40007810000 */
[----:B------:R-:W-:Y:S02]  /*4b60*/  ISETP.GT.AND P3, PT, R93, 0x41, PT ;  /* 0x000000415d00780c */ /* 0x000fe40003f64270 */
        /* <DEDUP_REMOVED lines=22> */
[----:B------:R-:W-:Y:S01]  /*4cd0*/  ISETP.GT.AND P3, PT, R93, 0x59, PT ;  /* 0x000000595d00780c */ /* 0x000fe20003f64270 */
[----:B------:R-:W-:Y:S01]  /*4ce0*/  FFMA.FTZ R93, R22, R5, -R109 ;  /* 0x00000005165d7223 */ /* 0x000fe2000001086d */
[----:B------:R-:W-:Y:S02]  /*4cf0*/  FSEL R134, R134, -INF , P2 ;  /* 0xff80000086867808 */ /* 0x000fe40001000000 */
[----:B------:R-:W-:-:S02]  /*4d00*/  FMNMX.FTZ R7, R106, R7, !PT ;  /* 0x000000076a077209 */ /* 0x000fc40007810000 */
[----:B------:R-:W-:Y:S01]  /*4d10*/  FSEL R22, R135, -INF , P3 ;  /* 0xff80000087167808 */ /* 0x000fe20001800000 */
[----:B------:R-:W-:Y:S01]  /*4d20*/  MUFU.EX2 R148, R148 ;  /* 0x0000009400947308 */ /* 0x000fe20000000800 */
[----:B------:R-:W-:-:S04]  /*4d30*/  FMNMX.FTZ R7, R134, R7, !PT ;  /* 0x0000000786077209 */ /* 0x000fc80007810000 */
[----:B------:R-:W-:-:S03]  /*4d40*/  FMNMX.FTZ R7, R22, R7, !PT ;  /* 0x0000000716077209 */ /* 0x000fc60007810000 */
[----:B------:R-:W-:Y:S02]  /*4d50*/  MUFU.EX2 R93, R93 ;  /* 0x0000005d005d7308 */ /* 0x000fe40000000800 */
[----:B------:R-:W0:Y:S06]  /*4d60*/  SHFL.BFLY PT, R6, R7, 0x2, 0x1f ;  /* 0x0c401f0007067f89 */ /* 0x000e2c00000e0000 */
        /* <DEDUP_REMOVED lines=13> */
[----:B------:R-:W-:Y:S02]  /*4e40*/  FSEL R109, R6, RZ, P2 ;  /* 0x000000ff066d7208 */ /* 0x000fe40001000000 */
[----:B------:R-:W-:-:S03]  /*4e50*/  FSEL R6, R10, RZ, P1 ;  /* 0x000000ff0a067208 */ /* 0x000fc60000800000 */
[-CC-:B------:R-:W-:Y:S01]  /*4e60*/  FFMA.FTZ R157, R90, R5.reuse, -R109.reuse ;  /* 0x000000055a9d7223 */ /* 0x180fe2000001086d */
[-C--:B------:R-:W-:Y:S01]  /*4e70*/  FFMA.FTZ R90, R136, R5.reuse, -R109 ;  /* 0x00000005885a7223 */ /* 0x080fe2000001086d */
[----:B------:R-:W-:Y:S01]  /*4e80*/  FADD.FTZ R6, -R6, R19 ;  /* 0x0000001306067221 */ /* 0x000fe20000010100 */
[----:B------:R-:W-:Y:S01]  /*4e90*/  FSEL R19, R8, RZ, P2 ;  /* 0x000000ff08137208 */ /* 0x000fe20001000000 */
[-CC-:B------:R-:W-:Y:S01]  /*4ea0*/  FFMA.FTZ R159, R94, R5.reuse, -R109.reuse ;  /* 0x000000055e9f7223 */ /* 0x180fe2000001086d */
[-CC-:B------:R-:W-:Y:S01]  /*4eb0*/  FFMA.FTZ R138, R138, R5.reuse, -R109.reuse ;  /* 0x000000058a8a7223 */ /* 0x180fe2000001086d */
[-C--:B------:R-:W-:Y:S01]  /*4ec0*/  FMUL.FTZ R7, R6, R5.reuse ;  /* 0x0000000506077220 */ /* 0x080fe20000410000 */
[----:B------:R-:W-:Y:S01]  /*4ed0*/  MUFU.EX2 R157, R157 ;  /* 0x0000009d009d7308 */ /* 0x000fe20000000800 */
[----:B------:R-:W-:Y:S01]  /*4ee0*/  FADD.FTZ R6, -R19, R14 ;  /* 0x0000000e13067221 */ /* 0x000fe20000010100 */
[-CC-:B------:R-:W-:Y:S01]  /*4ef0*/  FFMA.FTZ R98, R98, R5.reuse, -R109.reuse ;  /* 0x0000000562627223 */ /* 0x180fe2000001086d */
[-CC-:B------:R-:W-:Y:S01]  /*4f00*/  FFMA.FTZ R140, R140, R5.reuse, -R109.reuse ;  /* 0x000000058c8c7223 */ /* 0x180fe2000001086d */
[-CC-:B------:R-:W-:Y:S01]  /*4f10*/  FFMA.FTZ R160, R160, R5.reuse, -R109.reuse ;  /* 0x00000005a0a07223 */ /* 0x180fe2000001086d */
[-C--:B------:R-:W-:Y:S01]  /*4f20*/  FMUL.FTZ R6, R6, R5.reuse ;  /* 0x0000000506067220 */ /* 0x080fe20000410000 */
        /* <DEDUP_REMOVED lines=14> */
[-CC-:B------:R-:W-:Y:S01]  /*5010*/  FFMA.FTZ R102, R102, R5.reuse, -R109.reuse ;  /* 0x0000000566667223 */ /* 0x180fe2000001086d */
[-CC-:B------:R-:W-:Y:S01]  /*5020*/  FFMA.FTZ R130, R130, R5.reuse, -R109.reuse ;  /* 0x0000000582827223 */ /* 0x180fe2000001086d */
[-CC-:B------:R-:W-:Y:S01]  /*5030*/  FFMA.FTZ R106, R106, R5.reuse, -R109.reuse ;  /* 0x000000056a6a7223 */ /* 0x180fe2000001086d */
[-CC-:B------:R-:W-:Y:S01]  /*5040*/  FFMA.FTZ R134, R134, R5.reuse, -R109.reuse ;  /* 0x0000000586867223 */ /* 0x180fe2000001086d */
[----:B------:R-:W2:Y:S01]  /*5050*/  MUFU.EX2 R90, R90 ;  /* 0x0000005a005a7308 */ /* 0x000ea20000000800 */
[----:B0-----:R-:W-:Y:S01]  /*5060*/  FFMA.FTZ R4, R7, R4, R156 ;  /* 0x0000000407047223 */ /* 0x001fe2000001009c */
[----:B------:R-:W-:-:S03]  /*5070*/  FFMA.FTZ R22, R22, R5, -R109 ;  /* 0x0000000516167223 */ /* 0x000fc6000001086d */
[----:B------:R-:W-:-:S03]  /*5080*/  FADD.FTZ R19, R21, R4 ;  /* 0x0000000415137221 */ /* 0x000fc60000010000 */
[----:B------:R-:W0:Y:S01]  /*5090*/  MUFU.EX2 R159, R159 ;  /* 0x0000009f009f7308 */ /* 0x000e220000000800 */
[----:B-1----:R-:W-:Y:S01]  /*50a0*/  FFMA.FTZ R3, R6, R3, R157 ;  /* 0x0000000306037223 */ /* 0x002fe2000001009d */
[----:B------:R-:W-:-:S06]  /*50b0*/  FADD.FTZ R14, R158, R19 ;  /* 0x000000139e0e7221 */ /* 0x000fcc0000010000 */
        /* <DEDUP_REMOVED lines=30> */
[----:B------:R-:W-:-:S06]  /*52a0*/  FADD.FTZ R3, R101, R14 ;  /* 0x0000000e65037221 */ /* 0x000fcc0000010000 */
        /* <DEDUP_REMOVED lines=42> */
.L_x_2205:
        /* <DEDUP_REMOVED lines=32> */
[----:B------:R-:W-:Y:S01]  /*5750*/  MOV R19, R10 ;  /* 0x0000000a00137202 */ /* 0x000fe20000000f00 */
[----:B------:R-:W-:Y:S06]  /*5760*/  @P1 BRA `(.L_x_2206) ;  /* 0xffffffdc00501947 */ /* 0x000fec000383ffff */
.L_x_2195:
[----:B------:R-:W-:-:S13]  /*5770*/  ISETP.GE.AND P1, PT, R20, R17, PT ;  /* 0x000000111400720c */ /* 0x000fda0003f26270 */
[----:B------:R-:W-:Y:S05]  /*5780*/  @!P1 BRA `(.L_x_2207) ;  /* 0x0000001800e89947 */ /* 0x000fea0003800000 */
[----:B------:R-:W-:Y:S01]  /*5790*/  IMAD.MOV.U32 R9, RZ, RZ, R8 ;  /* 0x000000ffff097224 */ /* 0x000fe200078e0008 */
[----:B------:R-:W-:Y:S01]  /*57a0*/  UMOV UR6, UR4 ;  /* 0x0000000400067c82 */ /* 0x000fe20008000000 */
[----:B------:R-:W-:Y:S02]  /*57b0*/  IMAD.MOV.U32 R11, RZ, RZ, R10 ;  /* 0x000000ffff0b7224 */ /* 0x000fe400078e000a */
[----:B------:R-:W-:-:S07]  /*57c0*/  IMAD.MOV.U32 R14, RZ, RZ, R0 ;  /* 0x000000ffff0e7224 */ /* 0x000fce00078e0000 */
.L_x_2218:
[----:B------:R-:W-:-:S04]  /*57d0*/  UIADD3 UR4, UR6, 0x1, URZ ;  /* 0x0000000106047890 */ /* 0x000fc8000fffe03f */
[----:B------:R-:W-:-:S04]  /*57e0*/  UISETP.NE.AND UP0, UPT, UR4, 0x2, UPT ;  /* 0x000000020400788c */ /* 0x000fc8000bf05270 */
[----:B------:R-:W-:Y:S02]  /*57f0*/  USEL UR5, URZ, 0x1, UP0 ;  /* 0x000000013f057887 */ /* 0x000fe40008000000 */
[----:B------:R-:W-:-:S04]  /*5800*/  USEL UR4, UR4, URZ, UP0 ;  /* 0x0000003f04047287 */ /* 0x000fc80008000000 */
[----:B------:R-:W-:Y:S01]  /*5810*/  LOP3.LUT R0, R14, UR5, RZ, 0x3c, !PT ;  /* 0x000000050e007c12 */ /* 0x000fe2000f8e3cff */
[----:B------:R-:W-:Y:S07]  /*5820*/  @!P0 BRA `(.L_x_2208) ;  /* 0x0000000000048947 */ /* 0x000fee0003800000 */
[----:B------:R-:W-:Y:S01]  /*5830*/  BPT.TRAP 0x1 ;  /* 0x000000040000795c */ /* 0x000fe20000300000 */
.L_x_2208:
[----:B------:R-:W-:Y:S01]  /*5840*/  ULEA UR7, UR4, UR38, 0x3 ;  /* 0x0000002604077291 */ /* 0x000fe2000f8e183f */
[----:B------:R-:W-:-:S08]  /*5850*/  SHF.L.U32 R5, R0, 0x1f, RZ ;  /* 0x0000001f00057819 */ /* 0x000fd000000006ff */
[----:B------:R0:W1:Y:S01]  /*5860*/  SYNCS.PHASECHK.TRANS64.TRYWAIT P1, [UR7+0x2a830], R5 ;  /* 0x02a83005ff0075a7 */ /* 0x0000620008020147 */
[----:B------:R-:W-:Y:S05]  /*5870*/  @!P0 BRA `(.L_x_2209) ;  /* 0x0000000000048947 */ /* 0x000fea0003800000 */
[----:B------:R-:W-:Y:S01]  /*5880*/  BPT.TRAP 0x1 ;  /* 0x000000040000795c */ /* 0x000fe20000300000 */
.L_x_2209:
[----:B-1----:R-:W-:Y:S05]  /*5890*/  @P1 BRA `(.L_x_2210) ;  /* 0x0000000000081947 */ /* 0x002fea0003800000 */
[----:B------:R-:W1:Y:S02]  /*58a0*/  SYNCS.PHASECHK.TRANS64.TRYWAIT P1, [UR7+0x2a830], R5 ;  /* 0x02a83005ff0075a7 */ /* 0x000e640008020147 */
[----:B-1----:R-:W-:Y:S05]  /*58b0*/  @!P1 BRA `(.L_x_2211) ;  /* 0x0000007c00009947 */ /* 0x002fea0003800000 */
.L_x_2210:
        /* <DEDUP_REMOVED lines=129> */
.L_x_2212:
[----:B------:R-:W-:Y:S01]  /*60d0*/  ULEA UR5, UR6, UR38, 0x3 ;  /* 0x0000002606057291 */ /* 0x000fe2000f8e183f */
[----:B01----:R-:W-:-:S08]  /*60e0*/  SHF.L.U32 R5, R14, 0x1f, RZ ;  /* 0x0000001f0e057819 */ /* 0x003fd000000006ff */
[----:B------:R0:W1:Y:S01]  /*60f0*/  SYNCS.PHASECHK.TRANS64.TRYWAIT P1, [UR5+0x2a850], R5 ;  /* 0x02a85005ff0075a7 */ /* 0x0000620008020145 */
[----:B------:R-:W-:Y:S05]  /*6100*/  @!P0 BRA `(.L_x_2213) ;  /* 0x0000000000048947 */ /* 0x000fea0003800000 */
[----:B------:R-:W-:Y:S01]  /*6110*/  BPT.TRAP 0x1 ;  /* 0x000000040000795c */ /* 0x000fe20000300000 */
.L_x_2213:
[----:B-1----:R-:W-:Y:S05]  /*6120*/  @P1 BRA `(.L_x_2214) ;  /* 0x0000000000081947 */ /* 0x002fea0003800000 */
[----:B------:R-:W1:Y:S02]  /*6130*/  SYNCS.PHASECHK.TRANS64.TRYWAIT P1, [UR5+0x2a850], R5 ;  /* 0x02a85005ff0075a7 */ /* 0x000e640008020145 */
[----:B-1----:R-:W-:Y:S05]  /*6140*/  @!P1 BRA `(.L_x_2215) ;  /* 0x0000007000f49947 */ /* 0x002fea0003800000 */
.L_x_2214:
        /* <DEDUP_REMOVED lines=38> */
.L_x_2216:
        /* <DEDUP_REMOVED lines=54> */
[----:B------:R-:W0:Y:S01]  /*6710*/  LDC R5, c[0x0][0x988] ;  /* 0x00026200ff057b82 */ /* 0x000e220000000800 */
[----:B-1----:R-:W-:Y:S02]  /*6720*/  FMNMX.FTZ R18, R7, R8, !PT ;  /* 0x0000000807127209 */ /* 0x002fe40007810000 */
[----:B------:R-:W1:Y:S04]  /*6730*/  SHFL.BFLY PT, R15, R14, 0x1, 0x1f ;  /* 0x0c201f000e0f7f89 */ /* 0x000e6800000e0000 */
[----:B------:R-:W2:Y:S01]  /*6740*/  SHFL.BFLY PT, R19, R18, 0x1, 0x1f ;  /* 0x0c201f0012137f89 */ /* 0x000ea200000e0000 */
[----:B-1----:R-:W-:-:S02]  /*6750*/  FMNMX.FTZ R10, R14, R15, !PT ;  /* 0x0000000f0e0a7209 */ /* 0x002fc40007810000 */
[----:B--2---:R-:W-:-:S03]  /*6760*/  FMNMX.FTZ R8, R18, R19, !PT ;  /* 0x0000001312087209 */ /* 0x004fc60007810000 */
[CC--:B0-----:R-:W-:Y:S01]  /*6770*/  FMUL.FTZ R160, R10.reuse, R5.reuse ;  /* 0x000000050aa07220 */ /* 0x0c1fe20000410000 */
[----:B------:R-:W-:Y:S01]  /*6780*/  FADD.FTZ R22, -R10, R11 ;  /* 0x0000000b0a167221 */ /* 0x000fe20000010100 */
[C---:B------:R-:W-:Y:S01]  /*6790*/  FADD.FTZ R6, -R8.reuse, R9 ;  /* 0x0000000908067221 */ /* 0x040fe20000010100 */
[-C--:B------:R-:W-:Y:S01]  /*67a0*/  FMUL.FTZ R14, R8, R5.reuse ;  /* 0x00000005080e7220 */ /* 0x080fe20000410000 */
[-C--:B------:R-:W-:Y:S01]  /*67b0*/  FFMA.FTZ R156, R88, R5.reuse, -R160 ;  /* 0x00000005589c7223 */ /* 0x080fe200000108a0 */
[-C--:B------:R-:W-:Y:S01]  /*67c0*/  FMUL.FTZ R22, R22, R5.reuse ;  /* 0x0000000516167220 */ /* 0x080fe20000410000 */
        /* <DEDUP_REMOVED lines=43> */
[----:B------:R2:W0:Y:S01]  /*6a80*/  MUFU.EX2 R18, R91 ;  /* 0x0000005b00127308 */ /* 0x0004220000000800 */
        /* <DEDUP_REMOVED lines=12> */
[-C--:B------:R-:W-:Y:S01]  /*6b50*/  FFMA.FTZ R109, R133, R5.reuse, -R160 ;  /* 0x00000005856d7223 */ /* 0x080fe200000108a0 */
[----:B------:R-:W-:-:S02]  /*6b60*/  FFMA.FTZ R14, R135, R5, -R14 ;  /* 0x00000005870e7223 */ /* 0x000fc4000001080e */
        /* <DEDUP_REMOVED lines=90> */
.L_x_2217:
[----:B------:R-:W-:Y:S01]  /*7110*/  UIADD3 UR5, UR5, 0x2a860, URZ ;  /* 0x0002a86005057890 */ /* 0x000fe2000fffe03f */
[----:B------:R-:W-:Y:S01]  /*7120*/  ISETP.GT.AND P1, PT, R20, R17, PT ;  /* 0x000000111400720c */ /* 0x000fe20003f24270 */
[----:B------:R-:W-:Y:S01]  /*7130*/  UMOV UR6, UR4 ;  /* 0x0000000400067c82 */ /* 0x000fe20008000000 */
[----:B------:R-:W-:Y:S01]  /*7140*/  F2FP.BF16.F32.PACK_AB R156, R9, R156 ;  /* 0x0000009c099c723e */ /* 0x000fe200000010ff */
[----:B------:R-:W-:Y:S01]  /*7150*/  UPRMT UR5, UR61, 0x654, UR5 ;  /* 0x000006543d057896 */ /* 0x000fe20008000005 */
[----:B------:R-:W-:Y:S01]  /*7160*/  F2FP.BF16.F32.PACK_AB R158, R11, R158 ;  /* 0x0000009e0b9e723e */ /* 0x000fe200000010ff */
[----:B------:R-:W-:Y:S01]  /*7170*/  IMAD.MOV.U32 R9, RZ, RZ, R8 ;  /* 0x000000ffff097224 */ /* 0x000fe200078e0008 */
        /* <DEDUP_REMOVED lines=25> */
[----:B------:R-:W-:Y:S01]  /*7310*/  IADD3 R20, R20, -0x1, RZ ;  /* 0xffffffff14147810 */ /* 0x000fe20007ffe0ff */
[----:B------:R-:W-:Y:S06]  /*7320*/  @P1 BRA `(.L_x_2218) ;  /* 0xffffffe400281947 */ /* 0x000fec000383ffff */
.L_x_2207:
        /* <DEDUP_REMOVED lines=67> */
.L_x_2219:
[----:B------:R-:W-:Y:S01]  /*7760*/  ULEA UR5, UR4, UR38, 0x3 ;  /* 0x0000002604057291 */ /* 0x000fe2000f8e183f */
[----:B------:R-:W-:-:S08]  /*7770*/  SHF.L.U32 R0, R0, 0x1f, RZ ;  /* 0x0000001f00007819 */ /* 0x000fd000000006ff */
[----:B------:R0:W1:Y:S01]  /*7780*/  SYNCS.PHASECHK.TRANS64.TRYWAIT P1, [UR5+0x2a850], R0 ;  /* 0x02a85000ff0075a7 */ /* 0x0000620008020145 */
[----:B------:R-:W-:Y:S05]  /*7790*/  @!P0 BRA `(.L_x_2220) ;  /* 0x0000000000048947 */ /* 0x000fea0003800000 */
[----:B------:R-:W-:Y:S01]  /*77a0*/  BPT.TRAP 0x1 ;  /* 0x000000040000795c */ /* 0x000fe20000300000 */
.L_x_2220:
[----:B-1----:R-:W-:Y:S05]  /*77b0*/  @P1 BRA `(.L_x_2221) ;  /* 0x0000000000081947 */ /* 0x002fea0003800000 */
[----:B------:R-:W1:Y:S02]  /*77c0*/  SYNCS.PHASECHK.TRANS64.TRYWAIT P1, [UR5+0x2a850], R0 ;  /* 0x02a85000ff0075a7 */ /* 0x000e640008020145 */
[----:B-1----:R-:W-:Y:S05]  /*77d0*/  @!P1 BRA `(.L_x_2222) ;  /* 0x0000005c00689947 */ /* 0x002fea0003800000 */
.L_x_2221:
[----:B------:R-:W-:Y:S01]  /*77e0*/  UIADD3 UR38, UR38, 0x400, URZ ;  /* 0x0000040026267890 */ /* 0x000fe2000fffe03f */
[----:B------:R-:W-:Y:S01]  /*77f0*/  WARPGROUP.ARRIVE ;  /* 0x00000000000079c5 */ /* 0x000fe20000000000 */
[----:B------:R-:W-:Y:S01]  /*7800*/  UMOV UR7, 0x40000040 ;  /* 0x4000004000077882 */ /* 0x000fe20000000000 */
[----:B-1----:R-:W1:Y:S01]  /*7810*/  SHFL.BFLY PT, R7, R4, 0x2, 0x1f ;  /* 0x0c401f0004077f89 */ /* 0x002e6200000e0000 */
[----:B------:R-:W-:Y:S01]  /*7820*/  USHF.R.U32.HI UR38, URZ, 0x4, UR38 ;  /* 0x000000043f267899 */ /* 0x000fe20008011626 */
[----:B------:R-:W-:Y:S02]  /*7830*/  MOV R11, RZ ;  /* 0x000000ff000b7202 */ /* 0x000fe40000000f00 */
        /* <DEDUP_REMOVED lines=56> */
.L_x_2223:
        /* <DEDUP_REMOVED lines=68> */
.L_x_2187:
[----:B------:R-:W-:Y:S05]  /*8000*/  @P0 BRA `(.L_x_2224) ;  /* 0x0000001400340947 */ /* 0x000fea0003800000 */
[----:B------:R-:W1:Y:S01]  /*8010*/  S2R R4, SR_TID.X ;  /* 0x0000000000047919 */ /* 0x000e620000002100 */
[----:B------:R-:W2:Y:S01]  /*8020*/  LDC R18, c[0x0][0xbe8] ;  /* 0x0002fa00ff127b82 */ /* 0x000ea20000000800 */
[----:B------:R-:W-:Y:S01]  /*8030*/  ULDC.64 UR4, c[0x0][0xbd0] ;  /* 0x0002f40000047ab9 */ /* 0x000fe20000000a00 */
[----:B------:R-:W-:Y:S01]  /*8040*/  ULDC.64 UR6, c[0x0][0xb38] ;  /* 0x0002ce0000067ab9 */ /* 0x000fe20000000a00 */
[----:B------:R-:W3:Y:S01]  /*8050*/  S2R R19, SR_CTAID.X ;  /* 0x0000000000137919 */ /* 0x000ee20000002500 */
[----:B------:R-:W-:Y:S04]  /*8060*/  BSSY B0, `(.L_x_2225) ;  /* 0x00000e3000007945 */ /* 0x000fe80003800000 */
[----:B------:R-:W4:Y:S08]  /*8070*/  S2UR UR9, SR_CTAID.Z ;  /* 0x00000000000979c3 */ /* 0x000f300000002700 */
[----:B------:R-:W5:Y:S08]  /*8080*/  LDC.64 R20, c[0x0][0xbd8] ;  /* 0x0002f600ff147b82 */ /* 0x000f700000000a00 */
[----:B------:R-:W-:Y:S01]  /*8090*/  BAR.SYNC.DEFER_BLOCKING 0x1, 0x100 ;  /* 0x0044000000007b1d */ /* 0x000fe20000010000 */
[----:B--2---:R-:W-:-:S07]  /*80a0*/  ISETP.NE.AND P0, PT, R18, 0x1, PT ;  /* 0x000000011200780c */ /* 0x004fce0003f05270 */
[----:B------:R-:W2:Y:S01]  /*80b0*/  S2UR UR8, SR_CTAID.Y ;  /* 0x00000000000879c3 */ /* 0x000ea20000002600 */
[----:B-1----:R-:W-:-:S07]  /*80c0*/  VIADD R4, R4, 0xffffff80 ;  /* 0xffffff8004047836 */ /* 0x002fce0000000000 */
[----:B------:R-:W2:Y:S01]  /*80d0*/  LDC R17, c[0x0][0xc50] ;  /* 0x00031400ff117b82 */ /* 0x000ea20000000800 */
[----:B------:R-:W-:-:S04]  /*80e0*/  SHF.R.S32.HI R5, RZ, 0x1f, R4 ;  /* 0x0000001fff057819 */ /* 0x000fc80000011404 */
[----:B0-----:R-:W-:-:S03]  /*80f0*/  LEA.HI R6, R5, R4, RZ, 0x7 ;  /* 0x0000000405067211 */ /* 0x001fc600078f38ff */
[----:B------:R-:W0:Y:S01]  /*8100*/  @P0 LDC R12, c[0x0][0xbec] ;  /* 0x0002fb00ff0c0b82 */ /* 0x000e220000000800 */
[----:B------:R-:W-:Y:S02]  /*8110*/  LEA.HI R5, R5, R4, RZ, 0x2 ;  /* 0x0000000405057211 */ /* 0x000fe400078f10ff */
[----:B------:R-:W-:Y:S02]  /*8120*/  LOP3.LUT R7, R6, 0xffffff80, RZ, 0xc0, !PT ;  /* 0xffffff8006077812 */ /* 0x000fe400078ec0ff */
[----:B------:R-:W-:-:S03]  /*8130*/  LOP3.LUT R11, R5, 0xfffffffc, RZ, 0xc0, !PT ;  /* 0xfffffffc050b7812 */ /* 0x000fc600078ec0ff */
[C---:B------:R-:W-:Y:S01]  /*8140*/  IMAD.IADD R88, R4.reuse, 0x1, -R7 ;  /* 0x0000000104587824 */ /* 0x040fe200078e0a07 */
[----:B------:R-:W-:Y:S01]  /*8150*/  IADD3 R11, R4, -R11, RZ ;  /* 0x8000000b040b7210 */ /* 0x000fe20007ffe0ff */
[----:B------:R-:W1:Y:S03]  /*8160*/  LDC.64 R22, c[0x0][0xb40] ;  /* 0x0002d000ff167b82 */ /* 0x000e660000000a00 */
[----:B------:R-:W-:-:S04]  /*8170*/  SHF.R.S32.HI R9, RZ, 0x1f, R88 ;  /* 0x0000001fff097819 */ /* 0x000fc80000011458 */
[CC--:B------:R-:W-:Y:S01]  /*8180*/  LEA.HI R89, R9.reuse, R88.reuse, RZ, 0x2 ;  /* 0x0000005809597211 */ /* 0x0c0fe200078f10ff */
[----:B------:R-:W1:Y:S01]  /*8190*/  @P0 LDC R90, c[0x0][0xbec] ;  /* 0x0002fb00ff5a0b82 */ /* 0x000e620000000800 */
[----:B------:R-:W-:Y:S02]  /*81a0*/  LEA.HI R9, R9, R88, RZ, 0x5 ;  /* 0x0000005809097211 */ /* 0x000fe400078f28ff */
[--C-:B------:R-:W-:Y:S02]  /*81b0*/  SHF.R.S32.HI R8, RZ, 0x2, R89.reuse ;  /* 0x00000002ff087819 */ /* 0x100fe40000011459 */
[----:B------:R-:W-:Y:S02]  /*81c0*/  SHF.R.S32.HI R7, RZ, 0x1f, R89 ;  /* 0x0000001fff077819 */ /* 0x000fe40000011459 */
[----:B------:R-:W-:Y:S01]  /*81d0*/  LOP3.LUT R89, R89, 0x7ffffffc, RZ, 0xc0, !PT ;  /* 0x7ffffffc59597812 */ /* 0x000fe200078ec0ff */
[----:B------:R-:W1:Y:S01]  /*81e0*/  @P0 LDC R15, c[0x0][0xbf0] ;  /* 0x0002fc00ff0f0b82 */ /* 0x000e620000000800 */
[----:B------:R-:W-:-:S04]  /*81f0*/  LEA.HI R7, R7, R8, RZ, 0x3 ;  /* 0x0000000807077211 */ /* 0x000fc800078f18ff */
[----:B------:R-:W-:Y:S02]  /*8200*/  LOP3.LUT R5, R7, 0xfffffff8, RZ, 0xc0, !PT ;  /* 0xfffffff807057812 */ /* 0x000fe400078ec0ff */
[----:B------:R-:W-:Y:S01]  /*8210*/  SHF.R.S32.HI R7, RZ, 0x7, R6 ;  /* 0x00000007ff077819 */ /* 0x000fe20000011406 */
[----:B------:R-:W1:Y:S02]  /*8220*/  @P0 LDC R91, c[0x0][0xbf0] ;  /* 0x0002fc00ff5b0b82 */ /* 0x000e640000000800 */
[----:B------:R-:W-:Y:S01]  /*8230*/  IMAD.IADD R5, R8, 0x1, -R5 ;  /* 0x0000000108057824 */ /* 0x000fe200078e0a05 */
[----:B------:R-:W-:Y:S02]  /*8240*/  LEA.HI R8, R11, R11, RZ, 0x1 ;  /* 0x0000000b0b087211 */ /* 0x000fe400078f08ff */
[----:B------:R-:W-:Y:S02]  /*8250*/  LEA.HI R4, R6, R7, RZ, 0x1 ;  /* 0x0000000706047211 */ /* 0x000fe400078f08ff */
[----:B------:R-:W-:-:S02]  /*8260*/  LOP3.LUT R8, R8, 0x1ffffffe, RZ, 0xc0, !PT ;  /* 0x1ffffffe08087812 */ /* 0x000fc400078ec0ff */
[----:B------:R-:W-:Y:S02]  /*8270*/  LOP3.LUT R4, R4, 0x3fffffe, RZ, 0xc0, !PT ;  /* 0x03fffffe04047812 */ /* 0x000fe400078ec0ff */
[----:B------:R-:W-:Y:S01]  /*8280*/  SHF.R.S32.HI R6, RZ, 0x5, R9 ;  /* 0x00000005ff067819 */ /* 0x000fe20000011409 */
[----:B------:R-:W-:Y:S01]  /*8290*/  IMAD.IADD R13, R11, 0x1, -R8 ;  /* 0x000000010b0d7824 */ /* 0x000fe200078e0a08 */
[----:B------:R-:W-:Y:S01]  /*82a0*/  SHF.R.S32.HI R11, RZ, 0x1f, R16 ;  /* 0x0000001fff0b7819 */ /* 0x000fe20000011410 */
[----:B------:R-:W-:Y:S02]  /*82b0*/  IMAD.IADD R4, R7, 0x1, -R4 ;  /* 0x0000000107047824 */ /* 0x000fe400078e0a04 */
[----:B------:R-:W-:Y:S02]  /*82c0*/  IMAD R5, R6, 0x10, R5 ;  /* 0x0000001006057824 */ /* 0x000fe400078e0205 */
[C---:B------:R-:W-:Y:S02]  /*82d0*/  IMAD R7, R11.reuse, UR4, RZ ;  /* 0x000000040b077c24 */ /* 0x040fe4000f8e02ff */
[----:B------:R-:W-:Y:S01]  /*82e0*/  IMAD R11, R11, UR6, RZ ;  /* 0x000000060b0b7c24 */ /* 0x000fe2000f8e02ff */
[----:B------:R-:W-:Y:S01]  /*82f0*/  LEA R8, R4, R5, 0x6 ;  /* 0x0000000504087211 */ /* 0x000fe200078e30ff */
[----:B------:R-:W-:Y:S01]  /*8300*/  IMAD.WIDE.U32 R4, R16, UR4, RZ ;  /* 0x0000000410047c25 */ /* 0x000fe2000f8e00ff */
[----:B----4-:R-:W-:-:S03]  /*8310*/  USHF.R.S32.HI UR4, URZ, 0x1f, UR9 ;  /* 0x0000001f3f047899 */ /* 0x010fc60008011409 */
[C---:B------:R-:W-:Y:S02]  /*8320*/  IMAD R9, R16.reuse, UR5, R7 ;  /* 0x0000000510097c24 */ /* 0x040fe4000f8e0207 */
[----:B------:R-:W-:-:S04]  /*8330*/  IMAD.WIDE.U32 R6, R16, UR6, RZ ;  /* 0x0000000610067c25 */ /* 0x000fc8000f8e00ff */
[----:B------:R-:W-:Y:S02]  /*8340*/  IMAD.IADD R5, R5, 0x1, R9 ;  /* 0x0000000105057824 */ /* 0x000fe400078e0209 */
[C---:B------:R-:W-:Y:S01]  /*8350*/  IMAD R11, R16.reuse, UR7, R11 ;  /* 0x00000007100b7c24 */ /* 0x040fe2000f8e020b */
[----:B------:R-:W-:Y:S01]  /*8360*/  IADD3 R16, -R16, RZ, RZ ;  /* 0x000000ff10107210 */ /* 0x000fe20007ffe1ff */
[----:B------:R-:W-:Y:S01]  /*8370*/  IMAD R9, R13, 0x8, R8 ;  /* 0x000000080d097824 */ /* 0x000fe200078e0208 */
[----:B------:R-:W-:Y:S01]  /*8380*/  ULDC.64 UR6, c[0x0][0xb48] ;  /* 0x0002d20000067ab9 */ /* 0x000fe20000000a00 */
[----:B-----5:R-:W-:Y:S02]  /*8390*/  IMAD R10, R20, UR4, RZ ;  /* 0x00000004140a7c24 */ /* 0x020fe4000f8e02ff */
[----:B---3--:R-:W-:Y:S02]  /*83a0*/  IMAD R9, R19, 0x80, R9 ;  /* 0x0000008013097824 */ /* 0x008fe400078e0209 */
[----:B------:R-:W-:-:S02]  /*83b0*/  IMAD R13, R21, UR9, R10 ;  /* 0x00000009150d7c24 */ /* 0x000fc4000f8e020a */
[----:B--2---:R-:W-:Y:S02]  /*83c0*/  IMAD R21, R17, R16, UR8 ;  /* 0x0000000811157e24 */ /* 0x004fe4000f8e0210 */
[----:B------:R-:W-:-:S03]  /*83d0*/  IMAD.WIDE.U32 R4, R20, UR9, R4 ;  /* 0x0000000914047c25 */ /* 0x000fc6000f8e0004 */
[----:B------:R-:W-:Y:S01]  /*83e0*/  SHF.R.S32.HI R14, RZ, 0x1f, R21 ;  /* 0x0000001fff0e7819 */ /* 0x000fe20000011415 */
[----:B0-----:R-:W-:-:S04]  /*83f0*/  @P0 IMAD.HI.U32 R10, R9, R12, RZ ;  /* 0x0000000c090a0227 */ /* 0x001fc800078e00ff */
[----:B------:R-:W-:Y:S02]  /*8400*/  IMAD.IADD R7, R7, 0x1, R11 ;  /* 0x0000000107077824 */ /* 0x000fe400078e020b */
[----:B------:R-:W-:Y:S02]  /*8410*/  IMAD.IADD R5, R5, 0x1, R13 ;  /* 0x0000000105057824 */ /* 0x000fe400078e020d */
[----:B-1----:R-:W-:Y:S01]  /*8420*/  IMAD R12, R22, UR4, RZ ;  /* 0x00000004160c7c24 */ /* 0x002fe2000f8e02ff */
[----:B------:R-:W-:Y:S01]  /*8430*/  ULDC.64 UR4, c[0x0][0xbe0] ;  /* 0x0002f80000047ab9 */ /* 0x000fe20000000a00 */
[----:B------:R-:W-:-:S04]  /*8440*/  @P0 IMAD.HI.U32 R90, R9, R90, RZ ;  /* 0x0000005a095a0227 */ /* 0x000fc800078e00ff */
[----:B------:R-:W-:Y:S01]  /*8450*/  IMAD.MOV.U32 R11, RZ, RZ, R9 ;  /* 0x000000ffff0b7224 */ /* 0x000fe200078e0009 */
[----:B------:R-:W-:Y:S01]  /*8460*/  @P0 SHF.R.U32.HI R11, RZ, R15, R10 ;  /* 0x0000000fff0b0219 */ /* 0x000fe2000001160a */
[----:B------:R-:W-:Y:S02]  /*8470*/  IMAD R15, R23, UR9, R12 ;  /* 0x00000009170f7c24 */ /* 0x000fe4000f8e020c */
[----:B------:R-:W-:Y:S01]  /*8480*/  IMAD.WIDE.U32 R6, R22, UR9, R6 ;  /* 0x0000000916067c25 */ /* 0x000fe2000f8e0006 */
[----:B------:R-:W-:-:S03]  /*8490*/  ULDC.64 UR8, c[0x0][0xb28] ;  /* 0x0002ca0000087ab9 */ /* 0x000fc60000000a00 */
[----:B------:R-:W-:-:S04]  /*84a0*/  IMAD.WIDE.U32 R4, R21, UR4, R4 ;  /* 0x0000000415047c25 */ /* 0x000fc8000f8e0004 */
[----:B------:R-:W-:Y:S01]  /*84b0*/  IMAD.MOV.U32 R13, RZ, RZ, R9 ;  /* 0x000000ffff0d7224 */ /* 0x000fe200078e0009 */
[----:B------:R-:W-:Y:S01]  /*84c0*/  @P0 SHF.R.U32.HI R13, RZ, R91, R90 ;  /* 0x0000005bff0d0219 */ /* 0x000fe2000001165a */
[C---:B------:R-:W-:Y:S01]  /*84d0*/  IMAD R10, R14.reuse, UR4, RZ ;  /* 0x000000040e0a7c24 */ /* 0x040fe2000f8e02ff */
[----:B------:R-:W-:Y:S01]  /*84e0*/  IADD3 R4, P0, R11, R4, RZ ;  /* 0x000000040b047210 */ /* 0x000fe20007f1e0ff */
[----:B------:R-:W-:Y:S01]  /*84f0*/  IMAD.IADD R7, R7, 0x1, R15 ;  /* 0x0000000107077824 */ /* 0x000fe200078e020f */
[----:B------:R-:W-:Y:S01]  /*8500*/  SHF.R.S32.HI R15, RZ, 0x1f, R11 ;  /* 0x0000001fff0f7819 */ /* 0x000fe2000001140b */
[----:B------:R-:W-:Y:S01]  /*8510*/  IMAD R14, R14, UR6, RZ ;  /* 0x000000060e0e7c24 */ /* 0x000fe2000f8e02ff */
[----:B------:R-:W-:Y:S01]  /*8520*/  IADD3 R11, -R11, RZ, RZ ;  /* 0x000000ff0b0b7210 */ /* 0x000fe20007ffe1ff */
[C---:B------:R-:W-:Y:S01]  /*8530*/  IMAD R12, R21.reuse, UR5, R10 ;  /* 0x00000005150c7c24 */ /* 0x040fe2000f8e020a */
[--C-:B------:R-:W-:Y:S01]  /*8540*/  SHF.R.S32.HI R10, RZ, 0x1f, R13.reuse ;  /* 0x0000001fff0a7819 */ /* 0x100fe2000001140d */
[----:B------:R-:W-:Y:S01]  /*8550*/  IMAD R17, R21, UR7, R14 ;  /* 0x0000000715117c24 */ /* 0x000fe2000f8e020e */
[----:B------:R-:W-:Y:S01]  /*8560*/  ULDC.64 UR4, c[0x0][0xb30] ;  /* 0x0002cc0000047ab9 */ /* 0x000fe20000000a00 */
[----:B------:R-:W-:Y:S01]  /*8570*/  IMAD.MOV R14, RZ, RZ, -R13 ;  /* 0x000000ffff0e7224 */ /* 0x000fe200078e0a0d */
[----:B------:R-:W-:Y:S01]  /*8580*/  IADD3.X R5, R15, R5, R12, P0, !PT ;  /* 0x000000050f057210 */ /* 0x000fe200007fe40c */
[----:B------:R-:W-:-:S02]  /*8590*/  IMAD R10, R10, UR4, RZ ;  /* 0x000000040a0a7c24 */ /* 0x000fc4000f8e02ff */
[----:B------:R-:W-:Y:S02]  /*85a0*/  IMAD R11, R18, R11, R9 ;  /* 0x0000000b120b7224 */ /* 0x000fe400078e0209 */
[----:B------:R-:W-:Y:S01]  /*85b0*/  IMAD.WIDE.U32 R6, R21, UR6, R6 ;  /* 0x0000000615067c25 */ /* 0x000fe2000f8e0006 */
[----:B------:R-:W-:-:S03]  /*85c0*/  ULDC.64 UR6, c[0x0][0xbc8] ;  /* 0x0002f20000067ab9 */ /* 0x000fc60000000a00 */
        /* <DEDUP_REMOVED lines=52> */
[----:B------:R-:W-:Y:S01]  /*8910*/  VIADD R9, R21, 0x28 ;  /* 0x0000002815097836 */ /* 0x000fe20000000000 */
[----:B------:R-:W-:Y:S01]  /*8920*/  ISETP.GE.AND P0, PT, R3, UR4, PT ;  /* 0x0000000403007c0c */ /* 0x000fe2000bf06270 */
[C---:B------:R-:W-:Y:S01]  /*8930*/  VIADD R10, R21.reuse, 0x30 ;  /* 0x00000030150a7836 */ /* 0x040fe20000000000 */
        /* <DEDUP_REMOVED lines=13> */
[----:B------:R-:W-:Y:S01]  /*8a10*/  @!P0 LOP3.LUT R3, R3, 0xfffffffe, RZ, 0xc0, !PT ;  /* 0xfffffffe03038812 */ /* 0x000fe200078ec0ff */
[--C-:B------:R-:W-:Y:S01]  /*8a20*/  @!P3 IMAD.WIDE R6, R7, 0x4, R16.reuse ;  /* 0x000000040706b825 */ /* 0x100fe200078e0210 */
[----:B------:R-:W-:Y:S02]  /*8a30*/  ISETP.GE.AND P2, PT, R0, UR4, PT ;  /* 0x0000000400007c0c */ /* 0x000fe4000bf46270 */
[----:B------:R-:W-:Y:S02]  /*8a40*/  @!P1 LEA.HI R8, R8, R8, RZ, 0x1 ;  /* 0x0000000808089211 */ /* 0x000fe400078f08ff */
[----:B------:R1:W-:Y:S01]  /*8a50*/  @!P3 ST.E.64 desc[UR36][R6.64], R28 ;  /* 0x0000001c0600b985 */ /* 0x0003e2000c101b24 */
[----:B------:R-:W-:Y:S01]  /*8a60*/  ISETP.GE.AND P3, PT, R9, UR4, PT ;  /* 0x0000000409007c0c */ /* 0x000fe2000bf66270 */
[----:B0-----:R-:W-:Y:S01]  /*8a70*/  @!P0 IMAD.WIDE R4, R3, 0x4, R16 ;  /* 0x0000000403048825 */ /* 0x001fe200078e0210 */
[----:B------:R-:W-:Y:S02]  /*8a80*/  @!P4 LEA.HI R10, R10, R10, RZ, 0x1 ;  /* 0x0000000a0a0ac211 */ /* 0x000fe400078f08ff */
[----:B------:R-:W-:-:S02]  /*8a90*/  @!P6 LEA.HI R12, R12, R12, RZ, 0x1 ;  /* 0x0000000c0c0ce211 */ /* 0x000fc400078f08ff */
[----:B------:R0:W-:Y:S01]  /*8aa0*/  @!P0 ST.E.64 desc[UR36][R4.64], R32 ;  /* 0x0000002004008985 */ /* 0x0001e2000c101b24 */
[----:B------:R-:W-:Y:S02]  /*8ab0*/  IADD3 R15, R21, 0x60, RZ ;  /* 0x00000060150f7810 */ /* 0x000fe40007ffe0ff */
[----:B------:R-:W-:-:S04]  /*8ac0*/  @!P2 LEA.HI R0, R0, R0, RZ, 0x1 ;  /* 0x000000000000a211 */ /* 0x000fc800078f08ff */
[----:B------:R-:W-:Y:S02]  /*8ad0*/  @!P3 LEA.HI R3, R9, R9, RZ, 0x1 ;  /* 0x000000090903b211 */ /* 0x000fe400078f08ff */
[----:B-1----:R-:W-:Y:S02]  /*8ae0*/  @!P1 LOP3.LUT R7, R8, 0xfffffffe, RZ, 0xc0, !PT ;  /* 0xfffffffe08079812 */ /* 0x002fe400078ec0ff */
[----:B------:R-:W-:Y:S02]  /*8af0*/  @!P2 LOP3.LUT R9, R0, 0xfffffffe, RZ, 0xc0, !PT ;  /* 0xfffffffe0009a812 */ /* 0x000fe400078ec0ff */
[----:B------:R-:W-:Y:S01]  /*8b00*/  @!P3 LOP3.LUT R3, R3, 0xfffffffe, RZ, 0xc0, !PT ;  /* 0xfffffffe0303b812 */ /* 0x000fe200078ec0ff */
[--C-:B------:R-:W-:Y:S01]  /*8b10*/  @!P1 IMAD.WIDE R6, R7, 0x4, R16.reuse ;  /* 0x0000000407069825 */ /* 0x100fe200078e0210 */
[----:B------:R-:W-:Y:S02]  /*8b20*/  @!P5 LEA.HI R0, R11, R11, RZ, 0x1 ;  /* 0x0000000b0b00d211 */ /* 0x000fe400078f08ff */
[----:B------:R-:W-:Y:S01]  /*8b30*/  @!P4 LOP3.LUT R11, R10, 0xfffffffe, RZ, 0xc0, !PT ;  /* 0xfffffffe0a0bc812 */ /* 0x000fe200078ec0ff */
[--C-:B0-----:R-:W-:Y:S01]  /*8b40*/  @!P3 IMAD.WIDE R4, R3, 0x4, R16.reuse ;  /* 0x000000040304b825 */ /* 0x101fe200078e0210 */
[----:B------:R-:W-:Y:S01]  /*8b50*/  @!P5 LOP3.LUT R13, R0, 0xfffffffe, RZ, 0xc0, !PT ;  /* 0xfffffffe000dd812 */ /* 0x000fe200078ec0ff */
[----:B------:R0:W-:Y:S01]  /*8b60*/  @!P1 ST.E.64 desc[UR36][R6.64], R36 ;  /* 0x0000002406009985 */ /* 0x0001e2000c101b24 */
[----:B------:R-:W-:Y:S01]  /*8b70*/  @!P6 LOP3.LUT R3, R12, 0xfffffffe, RZ, 0xc0, !PT ;  /* 0xfffffffe0c03e812 */ /* 0x000fe200078ec0ff */
[----:B------:R-:W-:-:S04]  /*8b80*/  @!P2 IMAD.WIDE R8, R9, 0x4, R16 ;  /* 0x000000040908a825 */ /* 0x000fc800078e0210 */
[----:B------:R-:W-:Y:S01]  /*8b90*/  VIADD R0, R21, 0x48 ;  /* 0x0000004815007836 */ /* 0x000fe20000000000 */
[----:B------:R-:W-:Y:S01]  /*8ba0*/  @!P2 ST.E.64 desc[UR36][R8.64], R40 ;  /* 0x000000280800a985 */ /* 0x000fe2000c101b24 */
[----:B------:R-:W-:-:S03]  /*8bb0*/  ISETP.GE.AND P2, PT, R14, UR4, PT ;  /* 0x000000040e007c0c */ /* 0x000fc6000bf46270 */
[----:B------:R1:W-:Y:S01]  /*8bc0*/  @!P3 ST.E.64 desc[UR36][R4.64], R44 ;  /* 0x0000002c0400b985 */ /* 0x0003e2000c101b24 */
[----:B------:R-:W-:Y:S01]  /*8bd0*/  ISETP.GE.AND P0, PT, R0, UR4, PT ;  /* 0x0000000400007c0c */ /* 0x000fe2000bf06270 */
[----:B0-----:R-:W-:Y:S01]  /*8be0*/  @!P4 IMAD.WIDE R6, R11, 0x4, R16 ;  /* 0x000000040b06c825 */ /* 0x001fe200078e0210 */
[----:B------:R-:W-:-:S03]  /*8bf0*/  ISETP.GE.AND P3, PT, R15, UR4, PT ;  /* 0x000000040f007c0c */ /* 0x000fc6000bf66270 */
[--C-:B------:R-:W-:Y:S01]  /*8c00*/  @!P5 IMAD.WIDE R10, R13, 0x4, R16.reuse ;  /* 0x000000040d0ad825 */ /* 0x100fe200078e0210 */
[----:B------:R-:W-:Y:S03]  /*8c10*/  @!P4 ST.E.64 desc[UR36][R6.64], R48 ;  /* 0x000000300600c985 */ /* 0x000fe6000c101b24 */
[----:B------:R-:W-:Y:S01]  /*8c20*/  @!P2 LEA.HI R14, R14, R14, RZ, 0x1 ;  /* 0x0000000e0e0ea211 */ /* 0x000fe200078f08ff */
[----:B------:R-:W-:Y:S01]  /*8c30*/  @!P6 IMAD.WIDE R12, R3, 0x4, R16 ;  /* 0x00000004030ce825 */ /* 0x000fe200078e0210 */
[----:B------:R0:W-:Y:S02]  /*8c40*/  @!P5 ST.E.64 desc[UR36][R10.64], R52 ;  /* 0x000000340a00d985 */ /* 0x0001e4000c101b24 */
[----:B------:R-:W-:Y:S01]  /*8c50*/  @!P0 LEA.HI R0, R0, R0, RZ, 0x1 ;  /* 0x0000000000008211 */ /* 0x000fe200078f08ff */
[C---:B------:R-:W-:Y:S01]  /*8c60*/  VIADD R3, R21.reuse, 0x50 ;  /* 0x0000005015037836 */ /* 0x040fe20000000000 */
[----:B------:R2:W-:Y:S01]  /*8c70*/  @!P6 ST.E.64 desc[UR36][R12.64], R56 ;  /* 0x000000380c00e985 */ /* 0x0005e2000c101b24 */
[----:B-1----:R-:W-:Y:S01]  /*8c80*/  VIADD R5, R21, 0x78 ;  /* 0x0000007815057836 */ /* 0x002fe20000000000 */
[----:B------:R-:W-:Y:S01]  /*8c90*/  @!P3 LEA.HI R15, R15, R15, RZ, 0x1 ;  /* 0x0000000f0f0fb211 */ /* 0x000fe200078f08ff */
[----:B------:R-:W-:Y:S01]  /*8ca0*/  VIADD R8, R21, 0x68 ;  /* 0x0000006815087836 */ /* 0x000fe20000000000 */
[----:B------:R-:W-:Y:S01]  /*8cb0*/  ISETP.GE.AND P1, PT, R3, UR4, PT ;  /* 0x0000000403007c0c */ /* 0x000fe2000bf26270 */
[----:B------:R-:W-:Y:S01]  /*8cc0*/  VIADD R9, R21, 0x70 ;  /* 0x0000007015097836 */ /* 0x000fe20000000000 */
[----:B------:R-:W-:-:S02]  /*8cd0*/  ISETP.GE.AND P6, PT, R5, UR4, PT ;  /* 0x0000000405007c0c */ /* 0x000fc4000bfc6270 */
[----:B------:R-:W-:Y:S02]  /*8ce0*/  ISETP.GE.AND P4, PT, R8, UR4, PT ;  /* 0x0000000408007c0c */ /* 0x000fe4000bf86270 */
[----:B------:R-:W-:Y:S02]  /*8cf0*/  ISETP.GE.AND P5, PT, R9, UR4, PT ;  /* 0x0000000409007c0c */ /* 0x000fe4000bfa6270 */
[----:B0-----:R-:W-:-:S05]  /*8d00*/  @!P3 LOP3.LUT R11, R15, 0xfffffffe, RZ, 0xc0, !PT ;  /* 0xfffffffe0f0bb812 */ /* 0x001fca00078ec0ff */
[----:B------:R-:W-:Y:S01]  /*8d10*/  @!P1 LEA.HI R3, R3, R3, RZ, 0x1 ;  /* 0x0000000303039211 */ /* 0x000fe200078f08ff */
[----:B------:R-:W-:Y:S01]  /*8d20*/  @!P3 IMAD.WIDE R10, R11, 0x4, R16 ;  /* 0x000000040b0ab825 */ /* 0x000fe200078e0210 */
[----:B------:R-:W-:Y:S02]  /*8d30*/  @!P6 LEA.HI R6, R5, R5, RZ, 0x1 ;  /* 0x000000050506e211 */ /* 0x000fe400078f08ff */
[----:B------:R-:W-:Y:S02]  /*8d40*/  @!P4 LEA.HI R8, R8, R8, RZ, 0x1 ;  /* 0x000000080808c211 */ /* 0x000fe400078f08ff */
[----:B------:R-:W-:Y:S02]  /*8d50*/  @!P5 LEA.HI R4, R9, R9, RZ, 0x1 ;  /* 0x000000090904d211 */ /* 0x000fe400078f08ff */
[----:B------:R-:W-:Y:S02]  /*8d60*/  @!P0 LOP3.LUT R5, R0, 0xfffffffe, RZ, 0xc0, !PT ;  /* 0xfffffffe00058812 */ /* 0x000fe400078ec0ff */
[----:B------:R-:W-:-:S02]  /*8d70*/  @!P1 LOP3.LUT R3, R3, 0xfffffffe, RZ, 0xc0, !PT ;  /* 0xfffffffe03039812 */ /* 0x000fc400078ec0ff */
[----:B------:R-:W-:Y:S02]  /*8d80*/  @!P2 LOP3.LUT R9, R14, 0xfffffffe, RZ, 0xc0, !PT ;  /* 0xfffffffe0e09a812 */ /* 0x000fe400078ec0ff */
[----:B--2---:R-:W-:Y:S02]  /*8d90*/  @!P4 LOP3.LUT R13, R8, 0xfffffffe, RZ, 0xc0, !PT ;  /* 0xfffffffe080dc812 */ /* 0x004fe400078ec0ff */
        /* <DEDUP_REMOVED lines=15> */
.L_x_2226:
[----:B------:R-:W-:Y:S05]  /*8e90*/  BSYNC B0 ;  /* 0x0000000000007941 */ /* 0x000fea0003800000 */
.L_x_2225:
        /* <DEDUP_REMOVED lines=10> */
[----:B------:R-:W-:Y:S01]  /*8f40*/  VIADD R9, R21, 0x20 ;  /* 0x0000002015097836 */ /* 0x000fe20000000000 */
[----:B------:R-:W-:Y:S01]  /*8f50*/  ISETP.GE.AND P6, PT, R3, UR4, PT ;  /* 0x0000000403007c0c */ /* 0x000fe2000bfc6270 */
[C---:B------:R-:W-:Y:S01]  /*8f60*/  VIADD R11, R21.reuse, 0x30 ;  /* 0x00000030150b7836 */ /* 0x040fe20000000000 */
[C---:B------:R-:W-:Y:S01]  /*8f70*/  IADD3 R10, R21.reuse, 0x28, RZ ;  /* 0x00000028150a7810 */ /* 0x040fe20007ffe0ff */
[----:B------:R-:W-:Y:S01]  /*8f80*/  VIADD R12, R21, 0x38 ;  /* 0x00000038150c7836 */ /* 0x000fe20000000000 */
[----:B------:R-:W-:Y:S01]  /*8f90*/  ISETP.GE.AND P4, PT, R9, UR4, PT ;  /* 0x0000000409007c0c */ /* 0x000fe2000bf86270 */
[C---:B---3--:R-:W-:Y:S01]  /*8fa0*/  VIADD R16, R21.reuse, 0x40 ;  /* 0x0000004015107836 */ /* 0x048fe20000000000 */
[----:B------:R-:W-:Y:S01]  /*8fb0*/  ISETP.GE.AND P3, PT, R10, UR4, PT ;  /* 0x000000040a007c0c */ /* 0x000fe2000bf66270 */
[----:B0-----:R-:W-:Y:S01]  /*8fc0*/  VIADD R20, R21, 0x70 ;  /* 0x0000007015147836 */ /* 0x001fe20000000000 */
        /* <DEDUP_REMOVED lines=10> */
[----:B------:R-:W-:Y:S01]  /*9070*/  @!P3 LEA.HI R10, R10, R10, RZ, 0x1 ;  /* 0x0000000a0a0ab211 */ /* 0x000fe200078f08ff */
[--C-:B------:R-:W-:Y:S01]  /*9080*/  @!P6 IMAD.WIDE R6, R7, 0x4, R14.reuse ;  /* 0x000000040706e825 */ /* 0x100fe200078e020e */
[----:B------:R-:W-:Y:S02]  /*9090*/  @!P2 LEA.HI R0, R11, R11, RZ, 0x1 ;  /* 0x0000000b0b00a211 */ /* 0x000fe400078f08ff */
[----:B------:R-:W-:Y:S01]  /*90a0*/  @!P0 LEA.HI R8, R8, R8, RZ, 0x1 ;  /* 0x0000000808088211 */ /* 0x000fe200078f08ff */
[----:B0-----:R-:W-:Y:S01]  /*90b0*/  @!P5 IMAD.WIDE R4, R3, 0x4, R14 ;  /* 0x000000040304d825 */ /* 0x001fe200078e020e */
[----:B------:R-:W-:Y:S02]  /*90c0*/  @!P1 LEA.HI R12, R12, R12, RZ, 0x1 ;  /* 0x0000000c0c0c9211 */ /* 0x000fe400078f08ff */
[----:B------:R-:W-:Y:S02]  /*90d0*/  @!P0 LOP3.LUT R3, R8, 0xfffffffe, RZ, 0xc0, !PT ;  /* 0xfffffffe08038812 */ /* 0x000fe400078ec0ff */
[----:B------:R-:W-:Y:S01]  /*90e0*/  @!P4 LOP3.LUT R9, R9, 0xfffffffe, RZ, 0xc0, !PT ;  /* 0xfffffffe0909c812 */ /* 0x000fe200078ec0ff */
[----:B------:R0:W-:Y:S01]  /*90f0*/  @!P5 ST.E.64 desc[UR36][R4.64], R30 ;  /* 0x0000001e0400d985 */ /* 0x0001e2000c101b24 */
[----:B------:R-:W-:-:S02]  /*9100*/  @!P3 LOP3.LUT R11, R10, 0xfffffffe, RZ, 0xc0, !PT ;  /* 0xfffffffe0a0bb812 */ /* 0x000fc400078ec0ff */
[----:B------:R-:W-:Y:S01]  /*9110*/  @!P2 LOP3.LUT R13, R0, 0xfffffffe, RZ, 0xc0, !PT ;  /* 0xfffffffe000da812 */ /* 0x000fe200078ec0ff */
[----:B------:R1:W-:Y:S01]  /*9120*/  @!P6 ST.E.64 desc[UR36][R6.64], R34 ;  /* 0x000000220600e985 */ /* 0x0003e2000c101b24 */
[----:B----4-:R-:W-:Y:S01]  /*9130*/  @!P1 LOP3.LUT R17, R12, 0xfffffffe, RZ, 0xc0, !PT ;  /* 0xfffffffe0c119812 */ /* 0x010fe200078ec0ff */
[C---:B------:R-:W-:Y:S01]  /*9140*/  VIADD R0, R21.reuse, 0x50 ;  /* 0x0000005015007836 */ /* 0x040fe20000000000 */
[C---:B------:R-:W-:Y:S02]  /*9150*/  IADD3 R18, R21.reuse, 0x48, RZ ;  /* 0x0000004815127810 */ /* 0x040fe40007ffe0ff */
[----:B------:R-:W-:Y:S02]  /*9160*/  ISETP.GE.AND P5, PT, R16, UR4, PT ;  /* 0x0000000410007c0c */ /* 0x000fe4000bfa6270 */
[----:B------:R-:W-:Y:S02]  /*9170*/  ISETP.GE.AND P6, PT, R18, UR4, PT ;  /* 0x0000000412007c0c */ /* 0x000fe4000bfc6270 */
[----:B------:R-:W-:Y:S01]  /*9180*/  IADD3 R19, R21, 0x68, RZ ;  /* 0x0000006815137810 */ /* 0x000fe20007ffe0ff */
        /* <DEDUP_REMOVED lines=9> */
[----:B------:R-:W-:-:S02]  /*9220*/  ISETP.GE.AND P3, PT, R19, UR4, PT ;  /* 0x0000000413007c0c */ /* 0x000fc4000bf66270 */
[----:B------:R-:W-:Y:S01]  /*9230*/  @!P1 IMAD.WIDE R12, R17, 0x4, R14 ;  /* 0x00000004110c9825 */ /* 0x000fe200078e020e */
[----:B------:R3:W-:Y:S01]  /*9240*/  @!P2 ST.E.64 desc[UR36][R10.64], R50 ;  /* 0x000000320a00a985 */ /* 0x0007e2000c101b24 */
[----:B------:R-:W-:Y:S02]  /*9250*/  @!P5 LEA.HI R16, R16, R16, RZ, 0x1 ;  /* 0x000000101010d211 */ /* 0x000fe400078f08ff */
[C---:B------:R-:W-:Y:S01]  /*9260*/  VIADD R3, R21.reuse, 0x58 ;  /* 0x0000005815037836 */ /* 0x040fe20000000000 */
[----:B------:R4:W-:Y:S01]  /*9270*/  @!P1 ST.E.64 desc[UR36][R12.64], R54 ;  /* 0x000000360c009985 */ /* 0x0009e2000c101b24 */
[C---:B------:R-:W-:Y:S01]  /*9280*/  VIADD R17, R21.reuse, 0x60 ;  /* 0x0000006015117836 */ /* 0x040fe20000000000 */
[----:B------:R-:W-:Y:S01]  /*9290*/  @!P6 LEA.HI R18, R18, R18, RZ, 0x1 ;  /* 0x000000121212e211 */ /* 0x000fe200078f08ff */
        /* <DEDUP_REMOVED lines=10> */
[----:B--2---:R-:W-:Y:S01]  /*9340*/  @!P1 LEA.HI R8, R3, R3, RZ, 0x1 ;  /* 0x0000000303089211 */ /* 0x004fe200078f08ff */
[----:B------:R0:W-:Y:S01]  /*9350*/  @!P5 ST.E.64 desc[UR36][R4.64], R58 ;  /* 0x0000003a0400d985 */ /* 0x0001e2000c101b24 */
[----:B------:R-:W-:-:S02]  /*9360*/  @!P2 LEA.HI R17, R17, R17, RZ, 0x1 ;  /* 0x000000111111a211 */ /* 0x000fc400078f08ff */
[----:B------:R-:W-:Y:S01]  /*9370*/  @!P0 LOP3.LUT R3, R0, 0xfffffffe, RZ, 0xc0, !PT ;  /* 0xfffffffe00038812 */ /* 0x000fe200078ec0ff */
[----:B------:R1:W-:Y:S01]  /*9380*/  @!P6 ST.E.64 desc[UR36][R6.64], R62 ;  /* 0x0000003e0600e985 */ /* 0x0003e2000c101b24 */
[----:B------:R-:W-:Y:S02]  /*9390*/  @!P1 LOP3.LUT R9, R8, 0xfffffffe, RZ, 0xc0, !PT ;  /* 0xfffffffe08099812 */ /* 0x000fe400078ec0ff */
[----:B------:R-:W-:Y:S02]  /*93a0*/  @!P2 LOP3.LUT R17, R17, 0xfffffffe, RZ, 0xc0, !PT ;  /* 0xfffffffe1111a812 */ /* 0x000fe400078ec0ff */
[----:B---3--:R-:W-:Y:S02]  /*93b0*/  @!P3 LOP3.LUT R11, R19, 0xfffffffe, RZ, 0xc0, !PT ;  /* 0xfffffffe130bb812 */ /* 0x008fe400078ec0ff */
        /* <DEDUP_REMOVED lines=18> */
.L_x_2224:
[----:B------:R-:W1:Y:S02]  /*94e0*/  S2R R0, SR_TID.X ;  /* 0x0000000000007919 */ /* 0x000e640000002100 */
[----:B-1----:R-:W-:-:S05]  /*94f0*/  VIADD R3, R0, 0xffffff80 ;  /* 0xffffff8000037836 */ /* 0x002fca0000000000 */
[----:B------:R-:W-:-:S13]  /*9500*/  ISETP.GT.AND P0, PT, R3, 0x7f, PT ;  /* 0x0000007f0300780c */ /* 0x000fda0003f04270 */
[----:B------:R-:W-:Y:S05]  /*9510*/  @P0 BRA `(.L_x_2185) ;  /* 0x0000003c00800947 */ /* 0x000fea0003800000 */
[----:B------:R-:W1:Y:S01]  /*9520*/  S2R R3, SR_CTAID.X ;  /* 0x0000000000037919 */ /* 0x000e620000002500 */
[----:B------:R-:W2:Y:S01]  /*9530*/  LDC R8, c[0x0][0xbe8] ;  /* 0x0002fa00ff087b82 */ /* 0x000ea20000000800 */
[----:B------:R-:W-:Y:S01]  /*9540*/  ULDC UR4, c[0x0][0xa88] ;  /* 0x0002a20000047ab9 */ /* 0x000fe20000000800 */
[----:B-1----:R-:W-:Y:S01]  /*9550*/  LEA R0, R3, R0, 0x7 ;  /* 0x0000000003007211 */ /* 0x002fe200078e38ff */
[----:B--2---:R-:W-:-:S04]  /*9560*/  IMAD R3, R8, UR4, RZ ;  /* 0x0000000408037c24 */ /* 0x004fc8000f8e02ff */
[----:B------:R-:W-:-:S05]  /*9570*/  VIADD R0, R0, 0xffffff80 ;  /* 0xffffff8000007836 */ /* 0x000fca0000000000 */
[----:B------:R-:W-:-:S13]  /*9580*/  ISETP.GE.AND P0, PT, R0, R3, PT ;  /* 0x000000030000720c */ /* 0x000fda0003f06270 */
[----:B------:R-:W-:Y:S05]  /*9590*/  @P0 BRA `(.L_x_2185) ;  /* 0x0000003c00600947 */ /* 0x000fea0003800000 */
[----:B------:R-:W-:Y:S01]  /*95a0*/  ISETP.NE.AND P0, PT, R8, 0x1, PT ;  /* 0x000000010800780c */ /* 0x000fe20003f05270 */
[----:B------:R-:W1:Y:S01]  /*95b0*/  S2UR UR4, SR_CTAID.Z ;  /* 0x00000000000479c3 */ /* 0x000e620000002700 */
[----:B------:R-:W-:Y:S01]  /*95c0*/  SHF.R.S32.HI R3, RZ, 0x1f, R16 ;  /* 0x0000001fff037819 */ /* 0x000fe20000011410 */
[----:B------:R-:W-:Y:S02]  /*95d0*/  ULDC.64 UR6, c[0x0][0xbd0] ;  /* 0x0002f40000067ab9 */ /* 0x000fe40000000a00 */
[----:B------:R-:W-:-:S04]  /*95e0*/  IMAD.WIDE.U32 R4, R16, UR6, RZ ;  /* 0x0000000610047c25 */ /* 0x000fc8000f8e00ff */
[----:B------:R-:W2:Y:S01]  /*95f0*/  LDC.64 R12, c[0x0][0xbd8] ;  /* 0x0002f600ff0c7b82 */ /* 0x000ea20000000a00 */
[----:B------:R-:W-:-:S04]  /*9600*/  IMAD R3, R3, UR6, RZ ;  /* 0x0000000603037c24 */ /* 0x000fc8000f8e02ff */
[----:B------:R-:W-:Y:S02]  /*9610*/  IMAD R3, R16, UR7, R3 ;  /* 0x0000000710037c24 */ /* 0x000fe4000f8e0203 */
[----:B------:R-:W-:Y:S01]  /*9620*/  IMAD.MOV R16, RZ, RZ, -R16 ;  /* 0x000000ffff107224 */ /* 0x000fe200078e0a10 */
[----:B------:R-:W0:Y:S01]  /*9630*/  @P0 LDC R9, c[0x0][0xbec] ;  /* 0x0002fb00ff090b82 */ /* 0x000e220000000800 */
[----:B------:R-:W-:Y:S01]  /*9640*/  IMAD.IADD R5, R5, 0x1, R3 ;  /* 0x0000000105057824 */ /* 0x000fe200078e0203 */
[----:B------:R-:W-:-:S06]  /*9650*/  MOV R3, R0 ;  /* 0x0000000000037202 */ /* 0x000fcc0000000f00 */
[----:B------:R-:W3:Y:S01]  /*9660*/  S2UR UR8, SR_CTAID.Y ;  /* 0x00000000000879c3 */ /* 0x000ee20000002600 */
[----:B-1----:R-:W-:-:S07]  /*9670*/  USHF.R.S32.HI UR5, URZ, 0x1f, UR4 ;  /* 0x0000001f3f057899 */ /* 0x002fce0008011404 */
[----:B------:R-:W3:Y:S01]  /*9680*/  LDC R7, c[0x0][0xc50] ;  /* 0x00031400ff077b82 */ /* 0x000ee20000000800 */
[C---:B--2---:R-:W-:Y:S02]  /*9690*/  IMAD R10, R12.reuse, UR5, RZ ;  /* 0x000000050c0a7c24 */ /* 0x044fe4000f8e02ff */
[----:B------:R-:W-:-:S04]  /*96a0*/  IMAD.WIDE.U32 R4, R12, UR4, R4 ;  /* 0x000000040c047c25 */ /* 0x000fc8000f8e0004 */
[----:B------:R-:W-:Y:S01]  /*96b0*/  IMAD R13, R13, UR4, R10 ;  /* 0x000000040d0d7c24 */ /* 0x000fe2000f8e020a */
[----:B------:R-:W1:Y:S01]  /*96c0*/  @P0 LDC R11, c[0x0][0xbf0] ;  /* 0x0002fc00ff0b0b82 */ /* 0x000e620000000800 */
[----:B0-----:R-:W-:Y:S01]  /*96d0*/  @P0 IMAD.HI.U32 R6, R0, R9, RZ ;  /* 0x0000000900060227 */ /* 0x001fe200078e00ff */
[----:B------:R-:W-:-:S03]  /*96e0*/  ULDC.64 UR4, c[0x0][0xbe0] ;  /* 0x0002f80000047ab9 */ /* 0x000fc60000000a00 */
[----:B------:R-:W-:Y:S02]  /*96f0*/  IMAD.IADD R5, R13, 0x1, R5 ;  /* 0x000000010d057824 */ /* 0x000fe400078e0205 */
[----:B---3--:R-:W-:-:S04]  /*9700*/  IMAD R9, R7, R16, UR8 ;  /* 0x0000000807097e24 */ /* 0x008fc8000f8e0210 */
[----:B------:R-:W-:Y:S01]  /*9710*/  IMAD.WIDE.U32 R4, R9, UR4, R4 ;  /* 0x0000000409047c25 */ /* 0x000fe2000f8e0004 */
[----:B-1----:R-:W-:Y:S02]  /*9720*/  @P0 SHF.R.U32.HI R3, RZ, R11, R6 ;  /* 0x0000000bff030219 */ /* 0x002fe40000011606 */
[----:B------:R-:W-:Y:S02]  /*9730*/  SHF.R.S32.HI R6, RZ, 0x1f, R9 ;  /* 0x0000001fff067819 */ /* 0x000fe40000011409 */
[----:B------:R-:W-:Y:S01]  /*9740*/  IADD3 R4, P0, R3, R4, RZ ;  /* 0x0000000403047210 */ /* 0x000fe20007f1e0ff */
[----:B------:R-:W-:Y:S02]  /*9750*/  IMAD.MOV R7, RZ, RZ, -R3 ;  /* 0x000000ffff077224 */ /* 0x000fe400078e0a03 */
[----:B------:R-:W-:Y:S02]  /*9760*/  IMAD R6, R6, UR4, RZ ;  /* 0x0000000406067c24 */ /* 0x000fe4000f8e02ff */
[----:B------:R-:W-:-:S02]  /*9770*/  IMAD R7, R8, R7, R0 ;  /* 0x0000000708077224 */ /* 0x000fc400078e0200 */
[----:B------:R-:W-:Y:S01]  /*9780*/  IMAD R6, R9, UR5, R6 ;  /* 0x0000000509067c24 */ /* 0x000fe2000f8e0206 */
[----:B------:R-:W-:Y:S01]  /*9790*/  SHF.R.S32.HI R9, RZ, 0x1f, R3 ;  /* 0x0000001fff097819 */ /* 0x000fe20000011403 */
[----:B------:R-:W-:Y:S01]  /*97a0*/  ULDC.64 UR4, c[0x0][0xbc8] ;  /* 0x0002f20000047ab9 */ /* 0x000fe20000000a00 */
        /* <DEDUP_REMOVED lines=8> */
[----:B------:R-:W-:Y:S02]  /*9830*/  LEA.HI.X R7, R4, UR5, R3, 0x2, P0 ;  /* 0x0000000504077c11 */ /* 0x000fe400080f1403 */
[----:B------:R-:W-:-:S05]  /*9840*/  MOV R3, 0xff800000 ;  /* 0xff80000000037802 */ /* 0x000fca0000000f00 */
[----:B------:R1:W-:Y:S01]  /*9850*/  STG.E desc[UR36][R6.64], R3 ;  /* 0x0000000306007986 */ /* 0x0003e2000c101924 */
[----:B------:R-:W-:Y:S05]  /*9860*/  BRA `(.L_x_2185) ;  /* 0x0000003800ac7947 */ /* 0x000fea0003800000 */
.L_x_2183:
        /* <DEDUP_REMOVED lines=18> */
.L_x_2227:
[----:B------:R-:W-:Y:S01]  /*9990*/  ULDC UR44, c[0x0][0xc50] ;  /* 0x00031400002c7ab9 */ /* 0x000fe20000000800 */
[----:B------:R-:W-:Y:S01]  /*99a0*/  UMOV UR41, UR6 ;  /* 0x0000000600297c82 */ /* 0x000fe20008000000 */
[----:B------:R-:W-:-:S11]  /*99b0*/  UISETP.NE.AND UP0, UPT, UR44, 0x1, UPT ;  /* 0x000000012c00788c */ /* 0x000fd6000bf05270 */
[----:B------:R-:W-:Y:S01]  /*99c0*/  @UP0 ULDC UR4, c[0x0][0xc54] ;  /* 0x0003150000040ab9 */ /* 0x000fe20000000800 */
[----:B------:R-:W-:Y:S01]  /*99d0*/  @UP0 ULDC UR7, c[0x0][0xc58] ;  /* 0x0003160000070ab9 */ /* 0x000fe20000000800 */
[----:B------:R-:W-:-:S04]  /*99e0*/  UIMAD.WIDE.U32 UR4, UR6, UR4, URZ ;  /* 0x00000004060472a5 */ /* 0x000fc8000f8e003f */
[----:B------:R-:W-:-:S12]  /*99f0*/  @UP0 USHF.R.U32.HI UR41, URZ, UR7, UR5 ;  /* 0x000000073f290299 */ /* 0x000fd80008011605 */
.L_x_2228:
        /* <DEDUP_REMOVED lines=8> */
[----:B------:R-:W-:Y:S01]  /*9a80*/  ULDC UR4, c[0x0][0x448] ;  /* 0x0001120000047ab9 */ /* 0x000fe20000000800 */
[----:B------:R-:W-:Y:S01]  /*9a90*/  ULDC UR7, c[0x0][0x2f0] ;  /* 0x0000bc0000077ab9 */ /* 0x000fe20000000800 */
[----:B------:R-:W-:-:S05]  /*9aa0*/  MOV R30, RZ ;  /* 0x000000ff001e7202 */ /* 0x000fca0000000f00 */
[----:B------:R-:W1:Y:S01]  /*9ab0*/  S2UR UR48, SR_CTAID.X ;  /* 0x00000000003079c3 */ /* 0x000e620000002500 */
[----:B------:R-:W-:Y:S01]  /*9ac0*/  UISETP.NE.AND UP1, UPT, UR4, 0x1, UPT ;  /* 0x000000010400788c */ /* 0x000fe2000bf25270 */
[----:B------:R-:W-:Y:S02]  /*9ad0*/  ULDC UR8, c[0x0][0x288] ;  /* 0x0000a20000087ab9 */ /* 0x000fe40000000800 */
[----:B------:R-:W-:Y:S02]  /*9ae0*/  ULDC.64 UR4, c[0x0][0x418] ;  /* 0x0001060000047ab9 */ /* 0x000fe40000000a00 */
[----:B------:R-:W-:-:S03]  /*9af0*/  UISETP.NE.U32.AND UP0, UPT, UR4, URZ, UPT ;  /* 0x0000003f0400728c */ /* 0x000fc6000bf05070 */
[----:B------:R-:W-:Y:S01]  /*9b00*/  ULDC UR4, c[0x0][0x424] ;  /* 0x0001090000047ab9 */ /* 0x000fe20000000800 */
[----:B------:R-:W-:-:S03]  /*9b10*/  UISETP.NE.AND.EX UP0, UPT, UR5, URZ, UPT, UP0 ;  /* 0x0000003f0500728c */ /* 0x000fc6000bf05300 */
[----:B------:R-:W-:Y:S01]  /*9b20*/  @UP1 ULDC UR5, c[0x0][0x44c] ;  /* 0x0001130000051ab9 */ /* 0x000fe20000000800 */
[----:B0-----:R-:W-:Y:S01]  /*9b30*/  ISETP.NE.U32.AND P0, PT, R4, RZ, PT ;  /* 0x000000ff0400720c */ /* 0x001fe20003f05070 */
[----:B------:R-:W-:-:S03]  /*9b40*/  USEL UR42, UR4, 0x1, UP0 ;  /* 0x00000001042a7887 */ /* 0x000fc60008000000 */
[----:B------:R-:W-:Y:S01]  /*9b50*/  ISETP.NE.AND.EX P0, PT, R5, RZ, PT, P0 ;  /* 0x000000ff0500720c */ /* 0x000fe20003f05300 */
[----:B-1----:R-:W-:Y:S02]  /*9b60*/  ULEA UR6, UR48, 0x7f, 0x7 ;  /* 0x0000007f30067891 */ /* 0x002fe4000f8e383f */
[----:B------:R-:W-:Y:S02]  /*9b70*/  UIMAD UR42, UR42, UR7, URZ ;  /* 0x000000072a2a72a4 */ /* 0x000fe4000f8e023f */
[----:B------:R-:W-:Y:S01]  /*9b80*/  UIMAD.WIDE.U32 UR4, UR6, UR5, URZ ;  /* 0x00000005060472a5 */ /* 0x000fe2000f8e003f */
[----:B------:R-:W-:-:S03]  /*9b90*/  @UP1 ULDC UR7, c[0x0][0x450] ;  /* 0x0001140000071ab9 */ /* 0x000fc60000000800 */
[----:B------:R-:W-:-:S04]  /*9ba0*/  @UP1 USHF.R.U32.HI UR6, URZ, UR7, UR5 ;  /* 0x000000073f061299 */ /* 0x000fc80008011605 */
[----:B------:R-:W0:Y:S01]  /*9bb0*/  @P0 LDC.64 R4, c[0x0][0xa28] ;  /* 0x00028a00ff040b82 */ /* 0x000e220000000a00 */
[----:B------:R-:W-:Y:S02]  /*9bc0*/  UIADD3 UR5, UR42, 0x60, -UR8 ;  /* 0x000000602a057890 */ /* 0x000fe4000fffe808 */
[----:B------:R-:W-:Y:S02]  /*9bd0*/  UIADD3 UR4, UR42, 0x5f, URZ ;  /* 0x0000005f2a047890 */ /* 0x000fe4000fffe03f */
[----:B------:R-:W-:Y:S02]  /*9be0*/  UIADD3 UR6, UR5, UR6, URZ ;  /* 0x0000000605067290 */ /* 0x000fe4000fffe03f */
[----:B------:R-:W-:Y:S02]  /*9bf0*/  UIMAD.WIDE UR4, UR4, 0x2aaaaaab, URZ ;  /* 0x2aaaaaab040478a5 */ /* 0x000fe4000f8e023f */
[----:B------:R-:W-:Y:S02]  /*9c00*/  UIMAD.WIDE UR6, UR6, 0x2aaaaaab, URZ ;  /* 0x2aaaaaab060678a5 */ /* 0x000fe4000f8e023f */
[----:B------:R-:W-:-:S02]  /*9c10*/  USHF.R.U32.HI UR43, URZ, 0x1f, UR5 ;  /* 0x0000001f3f2b7899 */ /* 0x000fc40008011605 */
[----:B------:R-:W-:Y:S02]  /*9c20*/  USHF.R.U32.HI UR45, URZ, 0x1f, UR7 ;  /* 0x0000001f3f2d7899 */ /* 0x000fe40008011607 */
[----:B------:R-:W-:Y:S02]  /*9c30*/  ULEA.HI.SX32 UR43, UR5, UR43, 0x1c ;  /* 0x0000002b052b7291 */ /* 0x000fe4000f8fe23f */
[----:B------:R-:W-:-:S04]  /*9c40*/  ULEA.HI.SX32 UR45, UR7, UR45, 0x1c ;  /* 0x0000002d072d7291 */ /* 0x000fc8000f8fe23f */
[----:B------:R-:W-:Y:S02]  /*9c50*/  UISETP.LT.AND UP0, UPT, UR43, UR45, UPT ;  /* 0x0000002d2b00728c */ /* 0x000fe4000bf01270 */
[----:B------:R-:W-:Y:S01]  /*9c60*/  UP2UR UR49, UPR, URZ, 0x2 ;  /* 0x000000023f317883 */ /* 0x000fe20008000000 */
[----:B0-----:R-:W-:Y:S01]  /*9c70*/  @P0 IMAD.WIDE R4, R31, 0x4, R4 ;  /* 0x000000041f040825 */ /* 0x001fe200078e0204 */
[----:B------:R-:W-:-:S04]  /*9c80*/  USEL UR11, UR43, UR45, UP0 ;  /* 0x0000002d2b0b7287 */ /* 0x000fc80008000000 */
[----:B------:R-:W-:Y:S01]  /*9c90*/  UISETP.GE.AND UP1, UPT, UR11, 0x1, UPT ;  /* 0x000000010b00788c */ /* 0x000fe2000bf26270 */
[----:B------:R0:W5:Y:S01]  /*9ca0*/  @P0 LDG.E R30, desc[UR36][R4.64] ;  /* 0x00000024041e0981 */ /* 0x000162000c1e1900 */
[----:B------:R-:W-:Y:S02]  /*9cb0*/  USHF.R.U32.HI UR9, URZ, 0x10, UR44 ;  /* 0x000000103f097899 */ /* 0x000fe4000801162c */
[----:B------:R-:W-:Y:S02]  /*9cc0*/  ULOP3.LUT UR44, UR44, 0xffff, URZ, 0xc0, !UPT ;  /* 0x0000ffff2c2c7892 */ /* 0x000fe4000f8ec03f */
[----:B------:R-:W-:Y:S01]  /*9cd0*/  PLOP3.LUT P0, PT, PT, PT, UP1, 0x80, 0x0 ;  /* 0x000000000000781c */ /* 0x000fe20003f0f018 */
[----:B------:R-:W-:Y:S01]  /*9ce0*/  UISETP.NE.AND UP0, UPT, UR9, URZ, UPT ;  /* 0x0000003f0900728c */ /* 0x000fe2000bf05270 */
[----:B------:R-:W-:-:S10]  /*9cf0*/  UMOV UR40, URZ ;  /* 0x0000003f00287c82 */ /* 0x000fd40008000000 */
[----:B------:R-:W-:Y:S01]  /*9d00*/  @!UP0 ULDC UR9, c[0x0][0x9f0] ;  /* 0x00027c0000098ab9 */ /* 0x000fe20000000800 */
[----:B0-----:R-:W-:Y:S05]  /*9d10*/  @!P0 BRA `(.L_x_2230) ;  /* 0x0000000000788947 */ /* 0x001fea0003800000 */
[----:B------:R-:W-:Y:S01]  /*9d20*/  IABS R0, UR9 ;  /* 0x0000000900007c13 */ /* 0x000fe20008000000 */
[----:B------:R-:W-:Y:S02]  /*9d30*/  UIADD3 UR6, UR9, -0x1, UR11 ;  /* 0xffffffff09067890 */ /* 0x000fe4000fffe00b */
[----:B------:R-:W-:Y:S01]  /*9d40*/  IABS R5, UR9 ;  /* 0x0000000900057c13 */ /* 0x000fe20008000000 */
[----:B------:R-:W-:Y:S01]  /*9d50*/  UMOV UR4, URZ ;  /* 0x0000003f00047c82 */ /* 0x000fe20008000000 */
        /* <DEDUP_REMOVED lines=26> */
.L_x_2230:
[----:B------:R-:W-:Y:S02]  /*9f00*/  UIMAD UR50, UR44, UR40, URZ ;  /* 0x000000282c3272a4 */ /* 0x000fe4000f8e023f */
[----:B------:R-:W-:Y:S02]  /*9f10*/  IMAD.U32 R3, RZ, RZ, UR40 ;  /* 0x00000028ff037e24 */ /* 0x000fe4000f8e00ff */
[----:B------:R-:W-:Y:S02]  /*9f20*/  IMAD.MOV.U32 R10, RZ, RZ, 0x1 ;  /* 0x00000001ff0a7424 */ /* 0x000fe400078e00ff */
[----:B------:R-:W-:-:S04]  /*9f30*/  MOV R0, UR50 ;  /* 0x0000003200007c02 */ /* 0x000fc80008000f00 */
        /* <DEDUP_REMOVED lines=18> */
[----:B------:R-:W-:Y:S01]  /*a060*/  ULDC.64 UR4, c[0x4][0x8] ;  /* 0x0100020000047ab9 */ /* 0x000fe20000000a00 */
[----:B------:R-:W0:Y:S01]  /*a070*/  LDC.64 R14, c[0x4][R14] ;  /* 0x010000000e0e7b82 */ /* 0x000e220000000a00 */
[----:B------:R-:W-:Y:S01]  /*a080*/  IMAD.U32 R6, RZ, RZ, UR6 ;  /* 0x00000006ff067e24 */ /* 0x000fe2000f8e00ff */
[----:B------:R-:W-:Y:S01]  /*a090*/  MOV R11, UR5 ;  /* 0x00000005000b7c02 */ /* 0x000fe20008000f00 */
[----:B------:R-:W-:Y:S02]  /*a0a0*/  IMAD.U32 R7, RZ, RZ, UR7 ;  /* 0x00000007ff077e24 */ /* 0x000fe4000f8e00ff */
[----:B------:R-:W-:-:S02]  /*a0b0*/  IMAD.U32 R10, RZ, RZ, UR4 ;  /* 0x00000004ff0a7e24 */ /* 0x000fc4000f8e00ff */
[----:B------:R-:W-:Y:S02]  /*a0c0*/  IMAD.MOV.U32 R8, RZ, RZ, 0x70 ;  /* 0x00000070ff087424 */ /* 0x000fe400078e00ff */
[----:B------:R-:W-:Y:S02]  /*a0d0*/  IMAD.MOV.U32 R12, RZ, RZ, 0x1 ;  /* 0x00000001ff0c7424 */ /* 0x000fe400078e00ff */
[----:B------:R-:W-:-:S07]  /*a0e0*/  IMAD.MOV.U32 R13, RZ, RZ, RZ ;  /* 0x000000ffff0d7224 */ /* 0x000fce00078e00ff */
[----:B------:R-:W-:-:S07]  /*a0f0*/  LEPC R20, `(.L_x_2231) ;  /* 0x000000001014794e */ /* 0x000fce0000000000 */
[----:B0----5:R-:W-:Y:S05]  /*a100*/  CALL.ABS.NOINC R14 ;  /* 0x000000000e007343 */ /* 0x021fea0003c00000 */
.L_x_2231:
[----:B------:R-:W-:-:S04]  /*a110*/  UIADD3 UR4, UR46, 0x400, URZ ;  /* 0x000004002e047890 */ /* 0x000fc8000fffe03f */
[----:B------:R-:W-:-:S06]  /*a120*/  ULOP3.LUT UP0, URZ, UR4, 0x3ff, URZ, 0xc0, !UPT ;  /* 0x000003ff043f7892 */ /* 0x000fcc000f80c03f */
[----:B------:R-:W-:-:S13]  /*a130*/  PLOP3.LUT P0, PT, PT, PT, UP0, 0x80, 0x0 ;  /* 0x000000000000781c */ /* 0x000fda0003f0f008 */
[----:B------:R-:W-:Y:S05]  /*a140*/  @!P0 BRA `(.L_x_2232) ;  /* 0x00000000007c8947 */ /* 0x000fea0003800000 */
[----:B------:R-:W-:Y:S01]  /*a150*/  MOV R17, 0x0 ;  /* 0x0000000000117802 */ /* 0x000fe20000000f00 */
[----:B------:R-:W-:Y:S01]  /*a160*/  ULDC.64 UR4, c[0x4][0x90] ;  /* 0x0100240000047ab9 */ /* 0x000fe20000000a00 */
[----:B------:R-:W-:Y:S01]  /*a170*/  ULDC.64 UR6, c[0x4][0x98] ;  /* 0x0100260000067ab9 */ /* 0x000fe20000000a00 */
[----:B------:R-:W-:Y:S01]  /*a180*/  MOV R4, UR4 ;  /* 0x0000000400047c02 */ /* 0x000fe20008000f00 */
[----:B------:R0:W1:Y:S01]  /*a190*/  LDC.64 R14, c[0x4][R17] ;  /* 0x01000000110e7b82 */ /* 0x0000620000000a00 */
[----:B------:R-:W-:Y:S01]  /*a1a0*/  IMAD.U32 R5, RZ, RZ, UR5 ;  /* 0x00000005ff057e24 */ /* 0x000fe2000f8e00ff */
[----:B------:R-:W-:Y:S01]  /*a1b0*/  ULDC.64 UR4, c[0x4][0x10] ;  /* 0x0100040000047ab9 */ /* 0x000fe20000000a00 */
[----:B------:R-:W-:Y:S01]  /*a1c0*/  IMAD.U32 R6, RZ, RZ, UR6 ;  /* 0x00000006ff067e24 */ /* 0x000fe2000f8e00ff */
[----:B------:R-:W-:Y:S01]  /*a1d0*/  MOV R10, UR4 ;  /* 0x00000004000a7c02 */ /* 0x000fe20008000f00 */
[----:B------:R-:W-:Y:S01]  /*a1e0*/  IMAD.U32 R7, RZ, RZ, UR7 ;  /* 0x00000007ff077e24 */ /* 0x000fe2000f8e00ff */
[----:B------:R-:W-:Y:S01]  /*a1f0*/  MOV R13, RZ ;  /* 0x000000ff000d7202 */ /* 0x000fe20000000f00 */
[----:B------:R-:W-:-:S02]  /*a200*/  IMAD.U32 R11, RZ, RZ, UR5 ;  /* 0x00000005ff0b7e24 */ /* 0x000fc4000f8e00ff */
[----:B------:R-:W-:Y:S02]  /*a210*/  IMAD.MOV.U32 R8, RZ, RZ, 0x70 ;  /* 0x00000070ff087424 */ /* 0x000fe400078e00ff */
[----:B0-----:R-:W-:-:S07]  /*a220*/  IMAD.MOV.U32 R12, RZ, RZ, 0x1 ;  /* 0x00000001ff0c7424 */ /* 0x001fce00078e00ff */
[----:B------:R-:W-:-:S07]  /*a230*/  LEPC R20, `(.L_x_2233) ;  /* 0x000000001014794e */ /* 0x000fce0000000000 */
[----:B-1---5:R-:W-:Y:S05]  /*a240*/  CALL.ABS.NOINC R14 ;  /* 0x000000000e007343 */ /* 0x022fea0003c00000 */
.L_x_2233:
        /* <DEDUP_REMOVED lines=8> */
[----:B------:R-:W-:Y:S01]  /*a2d0*/  MOV R12, 0x1 ;  /* 0x00000001000c7802 */ /* 0x000fe20000000f00 */
[----:B------:R-:W-:Y:S02]  /*a2e0*/  IMAD.U32 R10, RZ, RZ, UR4 ;  /* 0x00000004ff0a7e24 */ /* 0x000fe4000f8e00ff */
[----:B------:R-:W-:-:S02]  /*a2f0*/  IMAD.U32 R11, RZ, RZ, UR5 ;  /* 0x00000005ff0b7e24 */ /* 0x000fc4000f8e00ff */
[----:B------:R-:W-:Y:S02]  /*a300*/  IMAD.MOV.U32 R8, RZ, RZ, 0x70 ;  /* 0x00000070ff087424 */ /* 0x000fe400078e00ff */
[----:B0-----:R-:W-:-:S07]  /*a310*/  IMAD.MOV.U32 R13, RZ, RZ, RZ ;  /* 0x000000ffff0d7224 */ /* 0x001fce00078e00ff */
[----:B------:R-:W-:-:S07]  /*a320*/  LEPC R20, `(.L_x_2232) ;  /* 0x000000001014794e */ /* 0x000fce0000000000 */
[----:B-1----:R-:W-:Y:S05]  /*a330*/  CALL.ABS.NOINC R14 ;  /* 0x000000000e007343 */ /* 0x002fea0003c00000 */
.L_x_2232:
        /* <DEDUP_REMOVED lines=17> */
[----:B------:R-:W-:Y:S02]  /*a450*/  LOP3.LUT R24, R27, 0x80, RZ, 0xfc, !PT ;  /* 0x000000801b187812 */ /* 0x000fe400078efcff */
        /* <DEDUP_REMOVED lines=12> */
.L_x_2276:
[----:B------:R-:W-:Y:S01]  /*a520*/  UIADD3 UR4, UR51, -0x1, URZ ;  /* 0xffffffff33047890 */ /* 0x000fe2000fffe03f */
[----:B------:R-:W-:Y:S02]  /*a530*/  SHF.R.U32.HI R23, RZ, 0x3, R7 ;  /* 0x00000003ff177819 */ /* 0x000fe40000011607 */
[----:B------:R-:W-:Y:S02]  /*a540*/  ISETP.NE.AND P2, PT, R28, 0x1, PT ;  /* 0x000000011c00780c */ /* 0x000fe40003f45270 */
[----:B------:R-:W-:Y:S01]  /*a550*/  LOP3.LUT R22, R26, R23, RZ, 0xfc, !PT ;  /* 0x000000171a167212 */ /* 0x000fe200078efcff */
[----:B------:R-:W-:Y:S01]  /*a560*/  IMAD.U32 R13, RZ, RZ, UR4 ;  /* 0x00000004ff0d7e24 */ /* 0x000fe2000f8e00ff */
[----:B-----5:R-:W-:Y:S02]  /*a570*/  SHF.R.S32.HI R33, RZ, 0x1f, R29 ;  /* 0x0000001fff217819 */ /* 0x020fe4000001141d */
[----:B------:R-:W-:Y:S01]  /*a580*/  LOP3.LUT R36, R36, 0xffffffdf, RZ, 0xc0, !PT ;  /* 0xffffffdf24247812 */ /* 0x000fe200078ec0ff */
[----:B------:R-:W-:Y:S01]  /*a590*/  IMAD R13, R13, 0x60, R22 ;  /* 0x000000600d0d7824 */ /* 0x000fe200078e0216 */
[----:B------:R-:W-:-:S04]  /*a5a0*/  R2UR UR5, R2 ;  /* 0x00000000020572ca */ /* 0x000fc800000e0000 */
[C---:B------:R-:W-:Y:S01]  /*a5b0*/  ISETP.GE.AND P1, PT, R13.reuse, UR42, PT ;  /* 0x0000002a0d007c0c */ /* 0x040fe2000bf26270 */
[----:B------:R-:W0:Y:S01]  /*a5c0*/  @P2 LDC R0, c[0x0][0x434] ;  /* 0x00010d00ff002b82 */ /* 0x000e220000000800 */
[----:B------:R-:W-:Y:S01]  /*a5d0*/  IMAD.IADD R13, R13, 0x1, R30 ;  /* 0x000000010d0d7824 */ /* 0x000fe200078e021e */
[----:B------:R-:W-:Y:S02]  /*a5e0*/  @P2 LOP3.LUT R36, R36, 0x20, RZ, 0xfc, !PT ;  /* 0x0000002024242812 */ /* 0x000fe400078efcff */
[----:B------:R-:W-:Y:S01]  /*a5f0*/  ISETP.GT.U32.OR P1, PT, R22, 0x5f, P1 ;  /* 0x0000005f1600780c */ /* 0x000fe20000f24470 */
[----:B------:R-:W-:-:S03]  /*a600*/  IMAD.MOV.U32 R10, RZ, RZ, R13 ;  /* 0x000000ffff0a7224 */ /* 0x000fc600078e000d */
[----:B------:R-:W1:Y:S09]  /*a610*/  @P2 LDC R3, c[0x0][0x438] ;  /* 0x00010e00ff032b82 */ /* 0x000e720000000800 */
[----:B------:R-:W2:Y:S01]  /*a620*/  @!P1 LDC.64 R4, c[0x0][0x428] ;  /* 0x00010a00ff049b82 */ /* 0x000ea20000000a00 */
[----:B0-----:R-:W-:-:S07]  /*a630*/  @P2 IMAD.HI.U32 R0, R13, R0, RZ ;  /* 0x000000000d002227 */ /* 0x001fce00078e00ff */
[----:B------:R-:W0:Y:S01]  /*a640*/  @!P1 LDC.64 R8, c[0x0][0x418] ;  /* 0x00010600ff089b82 */ /* 0x000e220000000a00 */
[----:B-1----:R-:W-:-:S04]  /*a650*/  @P2 SHF.R.U32.HI R10, RZ, R3, R0 ;  /* 0x00000003ff0a2219 */ /* 0x002fc80000011600 */
[----:B------:R-:W-:Y:S01]  /*a660*/  @!P1 SHF.R.S32.HI R11, RZ, 0x1f, R10 ;  /* 0x0000001fff0b9819 */ /* 0x000fe2000001140a */
[----:B--2---:R-:W-:-:S04]  /*a670*/  @!P1 IMAD R0, R33, R4, RZ ;  /* 0x0000000421009224 */ /* 0x004fc800078e02ff */
[C---:B------:R-:W-:Y:S02]  /*a680*/  @!P1 IMAD R3, R29.reuse, R5, R0 ;  /* 0x000000051d039224 */ /* 0x040fe400078e0200 */
[----:B------:R-:W-:-:S05]  /*a690*/  @!P1 IMAD.WIDE.U32 R4, R29, R4, R10 ;  /* 0x000000041d049225 */ /* 0x000fca00078e000a */
[----:B------:R-:W-:Y:S01]  /*a6a0*/  @!P1 IADD3 R0, R5, R3, RZ ;  /* 0x0000000305009210 */ /* 0x000fe20007ffe0ff */
[----:B------:R-:W-:Y:S01]  /*a6b0*/  IMAD.MOV.U32 R3, RZ, RZ, RZ ;  /* 0x000000ffff037224 */ /* 0x000fe200078e00ff */
[----:B0-----:R-:W-:-:S04]  /*a6c0*/  @!P1 LEA R8, P2, R4, R8, 0x2 ;  /* 0x0000000804089211 */ /* 0x001fc800078410ff */
[----:B------:R-:W-:-:S05]  /*a6d0*/  @!P1 LEA.HI.X R9, R4, R9, R0, 0x2, P2 ;  /* 0x0000000904099211 */ /* 0x000fca00010f1400 */
[----:B------:R0:W5:Y:S01]  /*a6e0*/  @!P1 LDG.E R3, desc[UR36][R8.64] ;  /* 0x0000002408039981 */ /* 0x000162000c1e1900 */
[----:B------:R-:W-:Y:S01]  /*a6f0*/  ULOP3.LUT UR5, UR5, 0x2, URZ, 0xfc, !UPT ;  /* 0x0000000205057892 */ /* 0x000fe2000f8efc3f */
[----:B------:R-:W-:Y:S01]  /*a700*/  SEL R0, RZ, 0xffffffff, P0 ;  /* 0xffffffffff007807 */ /* 0x000fe20000000000 */
[----:B------:R-:W-:Y:S01]  /*a710*/  IMAD.U32 R34, RZ, RZ, UR41 ;  /* 0x00000029ff227e24 */ /* 0x000fe2000f8e00ff */
[----:B------:R-:W-:Y:S01]  /*a720*/  ISETP.GT.U32.AND P0, PT, R22, 0x5f, PT ;  /* 0x0000005f1600780c */ /* 0x000fe20003f04070 */
[----:B------:R-:W-:Y:S01]  /*a730*/  IMAD.MOV R10, RZ, RZ, -R10 ;  /* 0x000000ffff0a7224 */ /* 0x000fe200078e0a0a */
[----:B------:R-:W-:Y:S01]  /*a740*/  LOP3.LUT R36, R36, 0xffffffef, RZ, 0xc0, !PT ;  /* 0xffffffef24247812 */ /* 0x000fe200078ec0ff */
[----:B------:R-:W-:Y:S01]  /*a750*/  IMAD.U32 R4, RZ, RZ, UR5 ;  /* 0x00000005ff047e24 */ /* 0x000fe2000f8e00ff */
[----:B------:R-:W-:Y:S01]  /*a760*/  SEL R32, RZ, 0x1, P3 ;  /* 0x00000001ff207807 */ /* 0x000fe20001800000 */
[----:B------:R-:W-:Y:S01]  /*a770*/  IMAD.U32 R35, RZ, RZ, UR4 ;  /* 0x00000004ff237e24 */ /* 0x000fe2000f8e00ff */
[----:B------:R-:W-:Y:S01]  /*a780*/  SHF.L.U32 R5, R0, 0x1, RZ ;  /* 0x0000000100057819 */ /* 0x000fe200000006ff */
[----:B------:R-:W-:Y:S01]  /*a790*/  IMAD R10, R28, R10, R13 ;  /* 0x0000000a1c0a7224 */ /* 0x000fe200078e020d */
[----:B------:R-:W-:-:S02]  /*a7a0*/  ISETP.NE.AND P4, PT, R4, 0x3, PT ;  /* 0x000000030400780c */ /* 0x000fc40003f85270 */
[----:B------:R-:W-:Y:S02]  /*a7b0*/  LOP3.LUT R32, R5, 0x2, R32, 0xe2, !PT ;  /* 0x0000000205207812 */ /* 0x000fe400078ee220 */
[----:B------:R-:W-:-:S09]  /*a7c0*/  SHF.R.S32.HI R34, RZ, 0x1f, R34 ;  /* 0x0000001fff227819 */ /* 0x000fd20000011422 */
[----:B------:R-:W-:-:S04]  /*a7d0*/  @P4 LOP3.LUT R36, R36, 0x10, RZ, 0xfc, !PT ;  /* 0x0000001024244812 */ /* 0x000fc800078efcff */
[----:B------:R-:W-:-:S04]  /*a7e0*/  LOP3.LUT R36, R36, 0xfffffff7, RZ, 0xc0, !PT ;  /* 0xfffffff724247812 */ /* 0x000fc800078ec0ff */
[----:B------:R-:W-:Y:S01]  /*a7f0*/  @P0 LOP3.LUT R36, R36, 0x8, RZ, 0xfc, !PT ;  /* 0x0000000824240812 */ /* 0x000fe200078efcff */
[----:B0-----:R-:W-:Y:S06]  /*a800*/  @!P4 BRA `(.L_x_2235) ;  /* 0x000000000004c947 */ /* 0x001fec0003800000 */
[----:B------:R-:W-:Y:S01]  /*a810*/  BPT.TRAP 0x1 ;  /* 0x000000040000795c */ /* 0x000fe20000300000 */
.L_x_2235:
[----:B------:R-:W-:Y:S01]  /*a820*/  SHF.R.S32.HI R8, RZ, 0x1f, R10 ;  /* 0x0000001fff087819 */ /* 0x000fe2000001140a */
[----:B------:R-:W-:Y:S01]  /*a830*/  ULDC.64 UR4, c[0x0][0x328] ;  /* 0x0000ca0000047ab9 */ /* 0x000fe20000000a00 */
[----:B-----5:R-:W-:Y:S02]  /*a840*/  SHF.R.S32.HI R0, RZ, 0x1f, R3 ;  /* 0x0000001fff007819 */ /* 0x020fe40000011403 */
[----:B------:R-:W-:Y:S01]  /*a850*/  R2UR UR6, R34 ;  /* 0x00000000220672ca */ /* 0x000fe200000e0000 */
[----:B------:R-:W-:-:S04]  /*a860*/  IMAD R5, R8, UR4, RZ ;  /* 0x0000000408057c24 */ /* 0x000fc8000f8e02ff */
[C---:B------:R-:W-:Y:S02]  /*a870*/  IMAD R9, R10.reuse, UR5, R5 ;  /* 0x000000050a097c24 */ /* 0x040fe4000f8e0205 */
        /* <DEDUP_REMOVED lines=20> */
.L_x_2277:
[----:B------:R-:W-:Y:S01]  /*a9c0*/  ULDC.64 UR4, c[0x0][0x300] ;  /* 0x0000c00000047ab9 */ /* 0x000fe20000000a00 */
[----:B------:R-:W-:Y:S01]  /*a9d0*/  R2UR UR6, R34 ;  /* 0x00000000220672ca */ /* 0x000fe200000e0000 */
[----:B0-----:R-:W-:Y:S01]  /*a9e0*/  IMAD R5, R8, UR4, RZ ;  /* 0x0000000408057c24 */ /* 0x001fe2000f8e02ff */
[----:B------:R-:W-:Y:S01]  /*a9f0*/  MOV R8, 0xffffffa0 ;  /* 0xffffffa000087802 */ /* 0x000fe20000000f00 */
[----:B------:R-:W-:Y:S01]  /*aa00*/  IMAD.SHL.U32 R37, R7, 0x8, RZ ;  /* 0x0000000807257824 */ /* 0x000fe200078e00ff */
[----:B------:R-:W-:Y:S01]  /*aa10*/  LOP3.LUT P3, RZ, R36, 0x4, RZ, 0xc0, !PT ;  /* 0x0000000424ff7812 */ /* 0x000fe2000786c0ff */
[----:B------:R-:W-:Y:S01]  /*aa20*/  IMAD R9, R10, UR5, R5 ;  /* 0x000000050a097c24 */ /* 0x000fe2000f8e0205 */
[----:B------:R-:W-:Y:S01]  /*aa30*/  LOP3.LUT P2, RZ, R36, 0x2, RZ, 0xc0, !PT ;  /* 0x0000000224ff7812 */ /* 0x000fe2000784c0ff */
[----:B------:R-:W-:Y:S01]  /*aa40*/  IMAD.WIDE.U32 R4, R10, UR4, RZ ;  /* 0x000000040a047c25 */ /* 0x000fe2000f8e00ff */
[----:B------:R-:W-:Y:S01]  /*aa50*/  ULDC.64 UR4, c[0x0][0x310] ;  /* 0x0000c40000047ab9 */ /* 0x000fe20000000a00 */
[----:B------:R-:W-:-:S02]  /*aa60*/  LOP3.LUT P1, RZ, R36, 0x1, RZ, 0xc0, !PT ;  /* 0x0000000124ff7812 */ /* 0x000fc4000782c0ff */
[----:B------:R-:W-:Y:S01]  /*aa70*/  IMAD R0, R0, UR4, RZ ;  /* 0x0000000400007c24 */ /* 0x000fe2000f8e02ff */
[----:B------:R-:W-:Y:S01]  /*aa80*/  IADD3 R5, R5, R9, RZ ;  /* 0x0000000905057210 */ /* 0x000fe20007ffe0ff */
[----:B------:R-:W-:Y:S02]  /*aa90*/  IMAD R8, R35, R8, UR42 ;  /* 0x0000002a23087e24 */ /* 0x000fe4000f8e0208 */
[C---:B------:R-:W-:Y:S02]  /*aaa0*/  IMAD R9, R3.reuse, UR5, R0 ;  /* 0x0000000503097c24 */ /* 0x040fe4000f8e0200 */
[----:B------:R-:W-:Y:S01]  /*aab0*/  IMAD.WIDE.U32 R4, R3, UR4, R4 ;  /* 0x0000000403047c25 */ /* 0x000fe2000f8e0004 */
[----:B------:R-:W-:-:S03]  /*aac0*/  ULDC.64 UR4, c[0x0][0x308] ;  /* 0x0000c20000047ab9 */ /* 0x000fc60000000a00 */
[----:B------:R-:W-:Y:S01]  /*aad0*/  IMAD.U32 R3, RZ, RZ, UR4 ;  /* 0x00000004ff037e24 */ /* 0x000fe2000f8e00ff */
[----:B------:R-:W-:Y:S01]  /*aae0*/  UIMAD UR4, UR6, UR4, URZ ;  /* 0x00000004060472a4 */ /* 0x000fe2000f8e023f */
[----:B------:R-:W-:Y:S02]  /*aaf0*/  IMAD.IADD R5, R5, 0x1, R9 ;  /* 0x0000000105057824 */ /* 0x000fe400078e0209 */
[----:B------:R-:W-:Y:S01]  /*ab00*/  ULDC.64 UR6, c[0x0][0x2e8] ;  /* 0x0000ba0000067ab9 */ /* 0x000fe20000000a00 */
[----:B------:R-:W-:Y:S02]  /*ab10*/  UIMAD UR4, UR41, UR5, UR4 ;  /* 0x00000005290472a4 */ /* 0x000fe4000f8e0204 */
[----:B------:R-:W-:-:S04]  /*ab20*/  IMAD.WIDE.U32 R4, R3, UR41, R4 ;  /* 0x0000002903047c25 */ /* 0x000fc8000f8e0004 */
[----:B------:R-:W-:Y:S01]  /*ab30*/  VIADD R3, R5, UR4 ;  /* 0x0000000405037c36 */ /* 0x000fe20008000000 */
[----:B------:R-:W-:Y:S01]  /*ab40*/  LEA R0, P0, R4, UR6, 0x1 ;  /* 0x0000000604007c11 */ /* 0x000fe2000f8008ff */
[----:B------:R-:W-:Y:S01]  /*ab50*/  UMOV UR4, 0xffffffff ;  /* 0xffffffff00047882 */ /* 0x000fe20000000000 */
[----:B------:R-:W-:Y:S02]  /*ab60*/  LOP3.LUT R5, R6, 0x1c0, RZ, 0xc0, !PT ;  /* 0x000001c006057812 */ /* 0x000fe400078ec0ff */
[----:B------:R-:W-:Y:S02]  /*ab70*/  LEA.HI.X R3, R4, UR7, R3, 0x1, P0 ;  /* 0x0000000704037c11 */ /* 0x000fe400080f0c03 */
[----:B------:R-:W-:Y:S01]  /*ab80*/  LOP3.LUT R4, R5, 0x38, R6, 0xf8, !PT ;  /* 0x0000003805047812 */ /* 0x000fe200078ef806 */
[----:B------:R-:W-:-:S03]  /*ab90*/  IMAD.IADD R6, R8, 0x1, -R23 ;  /* 0x0000000108067824 */ /* 0x000fc600078e0a17 */
[----:B------:R-:W-:Y:S02]  /*aba0*/  LOP3.LUT R4, R4, 0x38, R19, 0x78, !PT ;  /* 0x0000003804047812 */ /* 0x000fe400078e7813 */
[----:B------:R-:W-:Y:S02]  /*abb0*/  ISETP.GE.AND P0, PT, R6, 0x1, PT ;  /* 0x000000010600780c */ /* 0x000fe40003f06270 */
[----:B------:R-:W-:Y:S01]  /*abc0*/  LOP3.LUT R37, R4, 0x200, R37, 0xf8, !PT ;  /* 0x0000020004257812 */ /* 0x000fe200078ef825 */
[----:B------:R-:W-:Y:S10]  /*abd0*/  BRA.DIV UR4, `(.L_x_2237) ;  /* 0x0000002a04b87947 */ /* 0x000ff4000b800000 */
[----:B------:R-:W-:Y:S01]  /*abe0*/  SHFL.IDX PT, R5, R3, RZ, 0x181f ;  /* 0x00181fff03057589 */ /* 0x000fe200000e0000 */
[----:B------:R-:W-:-:S03]  /*abf0*/  @P0 LEA R19, R37, UR46, 0x1 ;  /* 0x0000002e25130c11 */ /* 0x000fc6000f8e08ff */
[----:B------:R-:W0:Y:S04]  /*ac00*/  SHFL.IDX PT, R4, R0, RZ, 0x181f ;  /* 0x00181fff00047589 */ /* 0x000e2800000e0000 */
[----:B------:R-:W1:Y:S04]  /*ac10*/  SHFL.IDX PT, R7, R3, 0x1, 0x181f ;  /* 0x00381f0003077f89 */ /* 0x000e6800000e0000 */
[----:B------:R-:W2:Y:S04]  /*ac20*/  SHFL.IDX PT, R14, R0, 0x1, 0x181f ;  /* 0x00381f00000e7f89 */ /* 0x000ea800000e0000 */
[----:B------:R-:W-:Y:S04]  /*ac30*/  SHFL.IDX PT, R10, R3, 0x2, 0x181f ;  /* 0x00581f00030a7f89 */ /* 0x000fe800000e0000 */
[----:B------:R-:W3:Y:S01]  /*ac40*/  SHFL.IDX PT, R21, R0, 0x2, 0x181f ;  /* 0x00581f0000157f89 */ /* 0x000ee200000e0000 */
[----:B0-----:R-:W-:-:S05]  /*ac50*/  @P0 IMAD.WIDE.U32 R4, R27, 0x2, R4 ;  /* 0x000000021b040825 */ /* 0x001fca00078e0004 */
[----:B------:R-:W-:Y:S04]  /*ac60*/  @P0 LDGSTS.E.BYPASS.LTC128B.128 [R19+0x18400], desc[UR36][R4.64], !P3 ;  /* 0x1840000004130fae */ /* 0x000fe8000d901d64 */
[----:B------:R-:W-:Y:S04]  /*ac70*/  @P0 LDGSTS.E.BYPASS.LTC128B.128 [R19+0x1b400], desc[UR36][R4.64+0x80], !P2 ;  /* 0x1b40008004130fae */ /* 0x000fe8000d101d64 */
[----:B------:R1:W-:Y:S01]  /*ac80*/  @P0 LDGSTS.E.BYPASS.LTC128B.128 [R19+0x1e400], desc[UR36][R4.64+0x100], !P1 ;  /* 0x1e40010004130fae */ /* 0x0003e2000c901d64 */
[----:B------:R-:W-:Y:S02]  /*ac90*/  ISETP.GE.AND P0, PT, R6, 0x11, PT ;  /* 0x000000110600780c */ /* 0x000fe40003f06270 */
[----:B-1----:R-:W-:Y:S01]  /*aca0*/  MOV R5, R7 ;  /* 0x0000000700057202 */ /* 0x002fe20000000f00 */
[----:B--2---:R-:W-:-:S10]  /*acb0*/  IMAD.MOV.U32 R4, RZ, RZ, R14 ;  /* 0x000000ffff047224 */ /* 0x004fd400078e000e */
[----:B------:R-:W-:Y:S01]  /*acc0*/  @P0 LEA R20, R37, UR46, 0x1 ;  /* 0x0000002e25140c11 */ /* 0x000fe2000f8e08ff */
[----:B------:R-:W0:Y:S01]  /*acd0*/  SHFL.IDX PT, R7, R3, 0x3, 0x181f ;  /* 0x00781f0003077f89 */ /* 0x000e2200000e0000 */
[----:B------:R-:W-:-:S03]  /*ace0*/  @P0 IMAD.WIDE.U32 R8, R27, 0x2, R4 ;  /* 0x000000021b080825 */ /* 0x000fc600078e0004 */
[----:B------:R-:W1:Y:S01]  /*acf0*/  SHFL.IDX PT, R14, R0, 0x3, 0x181f ;  /* 0x00781f00000e7f89 */ /* 0x000e6200000e0000 */
[----:B---3--:R-:W-:-:S03]  /*ad00*/  IMAD.MOV.U32 R4, RZ, RZ, R21 ;  /* 0x000000ffff047224 */ /* 0x008fc600078e0015 */
[----:B------:R-:W-:Y:S01]  /*ad10*/  @P0 LDGSTS.E.BYPASS.LTC128B.128 [R20+0x18c00], desc[UR36][R8.64], !P3 ;  /* 0x18c0000008140fae */ /* 0x000fe2000d901d64 */
[----:B------:R-:W-:-:S03]  /*ad20*/  IMAD.MOV.U32 R5, RZ, RZ, R10 ;  /* 0x000000ffff057224 */ /* 0x000fc600078e000a */
[----:B------:R-:W-:Y:S04]  /*ad30*/  @P0 LDGSTS.E.BYPASS.LTC128B.128 [R20+0x1bc00], desc[UR36][R8.64+0x80], !P2 ;  /* 0x1bc0008008140fae */ /* 0x000fe8000d101d64 */
[----:B------:R-:W-:Y:S01]  /*ad40*/  @P0 LDGSTS.E.BYPASS.LTC128B.128 [R20+0x1ec00], desc[UR36][R8.64+0x100], !P1 ;  /* 0x1ec0010008140fae */ /* 0x000fe2000c901d64 */
[----:B------:R-:W-:-:S03]  /*ad50*/  ISETP.GE.AND P0, PT, R6, 0x21, PT ;  /* 0x000000210600780c */ /* 0x000fc60003f06270 */
[----:B------:R-:W-:Y:S04]  /*ad60*/  SHFL.IDX PT, R10, R3, 0x4, 0x181f ;  /* 0x00981f00030a7f89 */ /* 0x000fe800000e0000 */
[----:B------:R-:W2:Y:S04]  /*ad70*/  SHFL.IDX PT, R19, R0, 0x4, 0x181f ;  /* 0x00981f0000137f89 */ /* 0x000ea800000e0000 */
[----:B------:R-:W3:Y:S02]  /*ad80*/  SHFL.IDX PT, R3, R3, 0x5, 0x181f ;  /* 0x00b81f0003037f89 */ /* 0x000ee400000e0000 */
[----:B------:R-:W-:Y:S01]  /*ad90*/  @P0 IMAD.WIDE.U32 R4, R27, 0x2, R4 ;  /* 0x000000021b040825 */ /* 0x000fe200078e0004 */
[----:B------:R-:W-:-:S05]  /*ada0*/  @P0 LEA R21, R37, UR46, 0x1 ;  /* 0x0000002e25150c11 */ /* 0x000fca000f8e08ff */
[----:B------:R-:W-:Y:S04]  /*adb0*/  @P0 LDGSTS.E.BYPASS.LTC128B.128 [R21+0x19400], desc[UR36][R4.64], !P3 ;  /* 0x1940000004150fae */ /* 0x000fe8000d901d64 */
[----:B------:R-:W-:Y:S04]  /*adc0*/  @P0 LDGSTS.E.BYPASS.LTC128B.128 [R21+0x1c400], desc[UR36][R4.64+0x80], !P2 ;  /* 0x1c40008004150fae */ /* 0x000fe8000d101d64 */
[----:B------:R0:W-:Y:S01]  /*add0*/  @P0 LDGSTS.E.BYPASS.LTC128B.128 [R21+0x1f400], desc[UR36][R4.64+0x100], !P1 ;  /* 0x1f40010004150fae */ /* 0x0001e2000c901d64 */
[----:B------:R-:W-:Y:S02]  /*ade0*/  ISETP.GE.AND P0, PT, R6, 0x31, PT ;  /* 0x000000310600780c */ /* 0x000fe40003f06270 */
[----:B0-----:R-:W-:Y:S01]  /*adf0*/  MOV R5, R7 ;  /* 0x0000000700057202 */ /* 0x001fe20000000f00 */
[----:B-1----:R-:W-:-:S10]  /*ae00*/  IMAD.MOV.U32 R4, RZ, RZ, R14 ;  /* 0x000000ffff047224 */ /* 0x002fd400078e000e */
[----:B------:R-:W-:Y:S01]  /*ae10*/  @P0 LEA R7, R37, UR46, 0x1 ;  /* 0x0000002e25070c11 */ /* 0x000fe2000f8e08ff */
[----:B------:R0:W1:Y:S01]  /*ae20*/  SHFL.IDX PT, R14, R0, 0x5, 0x181f ;  /* 0x00b81f00000e7f89 */ /* 0x00006200000e0000 */
[----:B------:R-:W-:-:S04]  /*ae30*/  @P0 IMAD.WIDE.U32 R8, R27, 0x2, R4 ;  /* 0x000000021b080825 */ /* 0x000fc800078e0004 */
[----:B--2---:R-:W-:Y:S01]  /*ae40*/  IMAD.MOV.U32 R4, RZ, RZ, R19 ;  /* 0x000000ffff047224 */ /* 0x004fe200078e0013 */
[----:B------:R0:W-:Y:S01]  /*ae50*/  @P0 LDGSTS.E.BYPASS.LTC128B.128 [R7+0x19c00], desc[UR36][R8.64], !P3 ;  /* 0x19c0000008070fae */ /* 0x0001e2000d901d64 */
[----:B------:R-:W-:-:S03]  /*ae60*/  IMAD.MOV.U32 R5, RZ, RZ, R10 ;  /* 0x000000ffff057224 */ /* 0x000fc600078e000a */
        /* <DEDUP_REMOVED lines=8> */
.L_x_2291:
        /* <DEDUP_REMOVED lines=18> */
.L_x_2238:
        /* <DEDUP_REMOVED lines=22> */
[----:B------:R-:W-:Y:S01]  /*b170*/  MOV R12, 0x1 ;  /* 0x00000001000c7802 */ /* 0x000fe20000000f00 */
[----:B------:R-:W-:Y:S02]  /*b180*/  IMAD.U32 R6, RZ, RZ, UR8 ;  /* 0x00000008ff067e24 */ /* 0x000fe4000f8e00ff */
[----:B------:R-:W-:-:S02]  /*b190*/  IMAD.U32 R10, RZ, RZ, UR4 ;  /* 0x00000004ff0a7e24 */ /* 0x000fc4000f8e00ff */
[----:B------:R-:W-:Y:S02]  /*b1a0*/  IMAD.U32 R11, RZ, RZ, UR5 ;  /* 0x00000005ff0b7e24 */ /* 0x000fe4000f8e00ff */
[----:B------:R-:W-:Y:S02]  /*b1b0*/  IMAD.MOV.U32 R8, RZ, RZ, 0x70 ;  /* 0x00000070ff087424 */ /* 0x000fe400078e00ff */
[----:B------:R-:W-:-:S07]  /*b1c0*/  IMAD.MOV.U32 R13, RZ, RZ, RZ ;  /* 0x000000ffff0d7224 */ /* 0x000fce00078e00ff */
[----:B------:R-:W-:-:S07]  /*b1d0*/  LEPC R20, `(.L_x_2239) ;  /* 0x000000001014794e */ /* 0x000fce0000000000 */
[----:B0-----:R-:W-:Y:S05]  /*b1e0*/  CALL.ABS.NOINC R14 ;  /* 0x000000000e007343 */ /* 0x001fea0003c00000 */
.L_x_2239:
[----:B------:R-:W-:Y:S01]  /*b1f0*/  UISETP.NE.AND UP0, UPT, UR49, URZ, UPT ;  /* 0x0000003f3100728c */ /* 0x000fe2000bf05270 */
[----:B------:R-:W-:Y:S01]  /*b200*/  IMAD.U32 R3, RZ, RZ, UR48 ;  /* 0x00000030ff037e24 */ /* 0x000fe2000f8e00ff */
[----:B------:R-:W0:Y:S01]  /*b210*/  LDC R8, c[0x0][0x448] ;  /* 0x00011200ff087b82 */ /* 0x000e220000000800 */
[----:B------:R-:W-:Y:S01]  /*b220*/  IMAD.U32 R4, RZ, RZ, UR38 ;  /* 0x00000026ff047e24 */ /* 0x000fe2000f8e00ff */
[----:B------:R-:W-:Y:S01]  /*b230*/  MOV R7, UR47 ;  /* 0x0000002f00077c02 */ /* 0x000fe20008000f00 */
[----:B------:R-:W-:Y:S01]  /*b240*/  IMAD R3, R3, 0x80, R22 ;  /* 0x0000008003037824 */ /* 0x000fe200078e0216 */
[----:B------:R-:W-:Y:S01]  /*b250*/  PLOP3.LUT P0, PT, PT, PT, UP0, 0x80, 0x0 ;  /* 0x000000000000781c */ /* 0x000fe20003f0f008 */
[----:B------:R-:W-:Y:S01]  /*b260*/  IMAD.MOV.U32 R6, RZ, RZ, R4 ;  /* 0x000000ffff067224 */ /* 0x000fe200078e0004 */
[----:B------:R-:W-:Y:S01]  /*b270*/  ULDC.64 UR4, c[0x0][0x2e0] ;  /* 0x0000b80000047ab9 */ /* 0x000fe20000000a00 */
[----:B------:R-:W-:Y:S01]  /*b280*/  IMAD.U32 R5, RZ, RZ, UR39 ;  /* 0x00000027ff057e24 */ /* 0x000fe2000f8e00ff */
[----:B------:R-:W-:Y:S01]  /*b290*/  MOV R9, R3 ;  /* 0x0000000300097202 */ /* 0x000fe20000000f00 */
[----:B------:R-:W-:Y:S01]  /*b2a0*/  @UP0 ULDC UR6, c[0x0][0x44c] ;  /* 0x0001130000060ab9 */ /* 0x000fe20000000800 */
[----:B------:R-:W-:-:S02]  /*b2b0*/  IMAD R0, R19, UR4, RZ ;  /* 0x0000000413007c24 */ /* 0x000fc4000f8e02ff */
[----:B------:R-:W-:Y:S01]  /*b2c0*/  IMAD.WIDE.U32 R6, R31, UR4, R6 ;  /* 0x000000041f067c25 */ /* 0x000fe2000f8e0006 */
[----:B------:R-:W-:-:S03]  /*b2d0*/  @UP0 ULDC UR4, c[0x0][0x450] ;  /* 0x0001140000040ab9 */ /* 0x000fc60000000800 */
[----:B------:R-:W-:Y:S02]  /*b2e0*/  IMAD R5, R31, UR5, R0 ;  /* 0x000000051f057c24 */ /* 0x000fe4000f8e0200 */
[----:B------:R-:W-:Y:S01]  /*b2f0*/  @P0 IMAD.HI.U32 R10, R3, UR6, RZ ;  /* 0x00000006030a0c27 */ /* 0x000fe2000f8e00ff */
[----:B------:R-:W-:-:S03]  /*b300*/  PLOP3.LUT P0, PT, PT, PT, UP0, 0x80, 0x0 ;  /* 0x000000000000781c */ /* 0x000fc60003f0f008 */
[----:B------:R-:W-:-:S10]  /*b310*/  IMAD.IADD R7, R7, 0x1, R5 ;  /* 0x0000000107077824 */ /* 0x000fd400078e0205 */
        /* <DEDUP_REMOVED lines=16> */
[----:B------:R-:W-:Y:S01]  /*b420*/  ULDC UR4, c[0x0][0x2b8] ;  /* 0x0000ae0000047ab9 */ /* 0x000fe20000000800 */
[----:B------:R-:W-:Y:S02]  /*b430*/  IADD3 R5, R5, R7, RZ ;  /* 0x0000000705057210 */ /* 0x000fe40007ffe0ff */
[----:B------:R-:W-:Y:S02]  /*b440*/  ISETP.GE.AND P2, PT, R25, UR4, PT ;  /* 0x0000000419007c0c */ /* 0x000fe4000bf46270 */
[----:B------:R-:W-:Y:S01]  /*b450*/  LEA.HI.X R0, R4, UR5, R5, 0x1, P0 ;  /* 0x0000000504007c11 */ /* 0x000fe200080f0c05 */
[----:B------:R-:W-:Y:S01]  /*b460*/  UMOV UR5, 0xffffffff ;  /* 0xffffffff00057882 */ /* 0x000fe20000000000 */
[----:B------:R-:W-:-:S02]  /*b470*/  ISETP.GE.AND P0, PT, R24, UR4, PT ;  /* 0x0000000418007c0c */ /* 0x000fc4000bf06270 */
[----:B------:R-:W-:Y:S01]  /*b480*/  ISETP.GE.AND P3, PT, R27, UR4, PT ;  /* 0x000000041b007c0c */ /* 0x000fe2000bf66270 */
[----:B------:R-:W-:-:S12]  /*b490*/  BRA.DIV UR5, `(.L_x_2240) ;  /* 0x0000002a05747947 */ /* 0x000fd8000b800000 */
[----:B------:R-:W-:Y:S01]  /*b4a0*/  SHFL.IDX PT, R5, R0, RZ, 0x181f ;  /* 0x00181fff00057589 */ /* 0x000fe200000e0000 */
[----:B------:R-:W-:Y:S01]  /*b4b0*/  IMAD.U32 R10, RZ, RZ, UR48 ;  /* 0x00000030ff0a7e24 */ /* 0x000fe2000f8e00ff */
[----:B------:R-:W-:Y:S02]  /*b4c0*/  ULDC UR4, c[0x0][0x288] ;  /* 0x0000a20000047ab9 */ /* 0x000fe40000000800 */
[----:B------:R-:W0:Y:S01]  /*b4d0*/  SHFL.IDX PT, R4, R3, RZ, 0x181f ;  /* 0x00181fff03047589 */ /* 0x000e2200000e0000 */
[----:B------:R-:W-:Y:S02]  /*b4e0*/  IMAD R6, R8, UR4, RZ ;  /* 0x0000000408067c24 */ /* 0x000fe4000f8e02ff */
[----:B------:R-:W-:Y:S01]  /*b4f0*/  IMAD R7, R10, 0x80, R23 ;  /* 0x000000800a077824 */ /* 0x000fe200078e0217 */
[----:B------:R-:W-:Y:S03]  /*b500*/  SHFL.IDX PT, R8, R0, 0x1, 0x181f ;  /* 0x00381f0000087f89 */ /* 0x000fe600000e0000 */
[C---:B------:R-:W-:Y:S01]  /*b510*/  VIADD R9, R7.reuse, 0x10 ;  /* 0x0000001007097836 */ /* 0x040fe20000000000 */
[C---:B------:R-:W-:Y:S01]  /*b520*/  ISETP.GE.AND P1, PT, R7.reuse, R6, PT ;  /* 0x000000060700720c */ /* 0x040fe20003f26270 */
[----:B------:R-:W1:Y:S01]  /*b530*/  SHFL.IDX PT, R14, R3, 0x1, 0x181f ;  /* 0x00381f00030e7f89 */ /* 0x000e6200000e0000 */
[----:B------:R-:W-:-:S11]  /*b540*/  VIADD R11, R7, 0x20 ;  /* 0x00000020070b7836 */ /* 0x000fd60000000000 */
[----:B------:R-:W-:Y:S01]  /*b550*/  @!P1 LEA R19, R37, UR46, 0x1 ;  /* 0x0000002e25139c11 */ /* 0x000fe2000f8e08ff */
[----:B0-----:R-:W-:-:S05]  /*b560*/  @!P1 IMAD.WIDE.U32 R4, R27, 0x2, R4 ;  /* 0x000000021b049825 */ /* 0x001fca00078e0004 */
[----:B------:R-:W-:Y:S04]  /*b570*/  @!P1 LDGSTS.E.BYPASS.LTC128B.128 [R19+0xc400], desc[UR36][R4.64], !P3 ;  /* 0x0c40000004139fae */ /* 0x000fe8000d901d64 */
[----:B------:R-:W-:Y:S04]  /*b580*/  @!P1 LDGSTS.E.BYPASS.LTC128B.128 [R19+0x10400], desc[UR36][R4.64+0x80], !P2 ;  /* 0x1040008004139fae */ /* 0x000fe8000d101d64 */
[----:B------:R1:W-:Y:S01]  /*b590*/  @!P1 LDGSTS.E.BYPASS.LTC128B.128 [R19+0x14400], desc[UR36][R4.64+0x100], !P0 ;  /* 0x1440010004139fae */ /* 0x0003e2000c101d64 */
[----:B------:R-:W-:Y:S02]  /*b5a0*/  ISETP.GE.AND P1, PT, R9, R6, PT ;  /* 0x000000060900720c */ /* 0x000fe40003f26270 */
[----:B-1----:R-:W-:Y:S01]  /*b5b0*/  MOV R4, R14 ;  /* 0x0000000e00047202 */ /* 0x002fe20000000f00 */
[----:B------:R-:W-:-:S10]  /*b5c0*/  IMAD.MOV.U32 R5, RZ, RZ, R8 ;  /* 0x000000ffff057224 */ /* 0x000fd400078e0008 */
[----:B------:R-:W-:Y:S01]  /*b5d0*/  @!P1 LEA R21, R37, UR46, 0x1 ;  /* 0x0000002e25159c11 */ /* 0x000fe2000f8e08ff */
[----:B------:R-:W-:Y:S01]  /*b5e0*/  SHFL.IDX PT, R14, R3, 0x3, 0x181f ;  /* 0x00781f00030e7f89 */ /* 0x000fe200000e0000 */
[----:B------:R-:W-:-:S03]  /*b5f0*/  @!P1 IMAD.WIDE.U32 R8, R27, 0x2, R4 ;  /* 0x000000021b089825 */ /* 0x000fc600078e0004 */
[----:B------:R-:W-:Y:S04]  /*b600*/  SHFL.IDX PT, R5, R0, 0x2, 0x181f ;  /* 0x00581f0000057f89 */ /* 0x000fe800000e0000 */
[----:B------:R-:W0:Y:S04]  /*b610*/  SHFL.IDX PT, R4, R3, 0x2, 0x181f ;  /* 0x00581f0003047f89 */ /* 0x000e2800000e0000 */
[----:B------:R-:W-:Y:S04]  /*b620*/  @!P1 LDGSTS.E.BYPASS.LTC128B.128 [R21+0xcc00], desc[UR36][R8.64], !P3 ;  /* 0x0cc0000008159fae */ /* 0x000fe8000d901d64 */
[----:B------:R-:W-:Y:S04]  /*b630*/  @!P1 LDGSTS.E.BYPASS.LTC128B.128 [R21+0x10c00], desc[UR36][R8.64+0x80], !P2 ;  /* 0x10c0008008159fae */ /* 0x000fe8000d101d64 */
[----:B------:R1:W-:Y:S01]  /*b640*/  @!P1 LDGSTS.E.BYPASS.LTC128B.128 [R21+0x14c00], desc[UR36][R8.64+0x100], !P0 ;  /* 0x14c0010008159fae */ /* 0x0003e2000c101d64 */
[----:B------:R-:W-:Y:S01]  /*b650*/  ISETP.GE.AND P1, PT, R11, R6, PT ;  /* 0x000000060b00720c */ /* 0x000fe20003f26270 */
[----:B------:R-:W-:-:S02]  /*b660*/  VIADD R11, R7, 0x40 ;  /* 0x00000040070b7836 */ /* 0x000fc40000000000 */
[----:B-1----:R-:W1:Y:S01]  /*b670*/  SHFL.IDX PT, R8, R0, 0x3, 0x181f ;  /* 0x00781f0000087f89 */ /* 0x002e6200000e0000 */
[----:B------:R-:W-:-:S09]  /*b680*/  VIADD R9, R7, 0x30 ;  /* 0x0000003007097836 */ /* 0x000fd20000000000 */
[----:B------:R-:W-:Y:S01]  /*b690*/  @!P1 LEA R19, R37, UR46, 0x1 ;  /* 0x0000002e25139c11 */ /* 0x000fe2000f8e08ff */
[----:B0-----:R-:W-:-:S05]  /*b6a0*/  @!P1 IMAD.WIDE.U32 R4, R27, 0x2, R4 ;  /* 0x000000021b049825 */ /* 0x001fca00078e0004 */
[----:B------:R-:W-:Y:S04]  /*b6b0*/  @!P1 LDGSTS.E.BYPASS.LTC128B.128 [R19+0xd400], desc[UR36][R4.64], !P3 ;  /* 0x0d40000004139fae */ /* 0x000fe8000d901d64 */
[----:B------:R-:W-:Y:S04]  /*b6c0*/  @!P1 LDGSTS.E.BYPASS.LTC128B.128 [R19+0x11400], desc[UR36][R4.64+0x80], !P2 ;  /* 0x1140008004139fae */ /* 0x000fe8000d101d64 */
[----:B------:R0:W-:Y:S01]  /*b6d0*/  @!P1 LDGSTS.E.BYPASS.LTC128B.128 [R19+0x15400], desc[UR36][R4.64+0x100], !P0 ;  /* 0x1540010004139fae */ /* 0x0001e2000c101d64 */
[----:B------:R-:W-:Y:S02]  /*b6e0*/  ISETP.GE.AND P1, PT, R9, R6, PT ;  /* 0x000000060900720c */ /* 0x000fe40003f26270 */
[----:B0-----:R-:W-:Y:S01]  /*b6f0*/  MOV R4, R14 ;  /* 0x0000000e00047202 */ /* 0x001fe20000000f00 */
[----:B-1----:R-:W-:-:S10]  /*b700*/  IMAD.MOV.U32 R5, RZ, RZ, R8 ;  /* 0x000000ffff057224 */ /* 0x002fd400078e0008 */
        /* <DEDUP_REMOVED lines=35> */
.L_x_2308:
[----:B------:R-:W-:Y:S01]  /*b940*/  VIADD R7, R7, 0x70 ;  /* 0x0000007007077836 */ /* 0x000fe20000000000 */
[----:B------:R-:W-:Y:S01]  /*b950*/  BSSY B0, `(.L_x_2241) ;  /* 0x000000d000007945 */ /* 0x000fe20003800000 */
[----:B-1----:R-:W-:Y:S01]  /*b960*/  MOV R4, R14 ;  /* 0x0000000e00047202 */ /* 0x002fe20000000f00 */
[----:B--2---:R-:W-:Y:S02]  /*b970*/  IMAD.MOV.U32 R5, RZ, RZ, R8 ;  /* 0x000000ffff057224 */ /* 0x004fe400078e0008 */
        /* <DEDUP_REMOVED lines=10> */
.L_x_2242:
[----:B------:R-:W-:Y:S05]  /*ba20*/  BSYNC B0 ;  /* 0x0000000000007941 */ /* 0x000fea0003800000 */
.L_x_2241:
        /* <DEDUP_REMOVED lines=9> */
.L_x_2309:
        /* <DEDUP_REMOVED lines=8> */
[----:B------:R-:W-:Y:S01]  /*bb40*/  ULOP3.LUT UR5, URZ, UR45, URZ, 0x33, !UPT ;  /* 0x0000002d3f057292 */ /* 0x000fe2000f8e333f */
[----:B------:R-:W-:Y:S01]  /*bb50*/  IADD3 R26, R26, R30, R23 ;  /* 0x0000001e1a1a7210 */ /* 0x000fe20007ffe017 */
[----:B------:R-:W-:Y:S01]  /*bb60*/  UIMAD UR4, UR4, UR40, URZ ;  /* 0x00000028040472a4 */ /* 0x000fe2000f8e023f */
[----:B------:R-:W-:Y:S01]  /*bb70*/  IADD3 R5, -R23, UR42, RZ ;  /* 0x0000002a17057c10 */ /* 0x000fe2000fffe1ff */
[----:B------:R-:W-:Y:S01]  /*bb80*/  BSSY B0, `(.L_x_2244) ;  /* 0x00000f0000007945 */ /* 0x000fe20003800000 */
[----:B------:R-:W-:Y:S01]  /*bb90*/  IMAD.SHL.U32 R20, R27, 0x2, RZ ;  /* 0x000000021b147824 */ /* 0x000fe200078e00ff */
[----:B------:R-:W-:Y:S01]  /*bba0*/  MOV R10, RZ ;  /* 0x000000ff000a7202 */ /* 0x000fe20000000f00 */
[----:B------:R-:W-:Y:S01]  /*bbb0*/  VIADD R7, R26, 0xfffffee0 ;  /* 0xfffffee01a077836 */ /* 0x000fe20000000000 */
[----:B------:R-:W-:Y:S01]  /*bbc0*/  LOP3.LUT R3, RZ, UR4, RZ, 0x33, !PT ;  /* 0x00000004ff037c12 */ /* 0x000fe2000f8e33ff */
[----:B------:R-:W-:-:S03]  /*bbd0*/  IMAD.MOV.U32 R19, RZ, RZ, 0x1 ;  /* 0x00000001ff137424 */ /* 0x000fc600078e00ff */
[----:B------:R-:W-:-:S04]  /*bbe0*/  VIMNMX3 R0, R0, UR5, R3, !PT ;  /* 0x0000000500007c0f */ /* 0x000fc8000f800103 */
[C---:B------:R-:W-:Y:S01]  /*bbf0*/  IADD3 R35, -R0.reuse, -0x2, RZ ;  /* 0xfffffffe00237810 */ /* 0x040fe20007ffe1ff */
[C---:B------:R-:W-:Y:S02]  /*bc00*/  IMAD R5, R0.reuse, 0x60, R5 ;  /* 0x0000006000057824 */ /* 0x040fe400078e0205 */
[----:B------:R-:W-:Y:S02]  /*bc10*/  IMAD R7, R0, -0x60, R7 ;  /* 0xffffffa000077824 */ /* 0x000fe400078e0207 */
[----:B------:R-:W-:-:S07]  /*bc20*/  VIADD R6, R5, 0xc0 ;  /* 0x000000c005067836 */ /* 0x000fce0000000000 */
.L_x_2257:
[----:B------:R-:W-:Y:S01]  /*bc30*/  ISETP.NE.AND P0, PT, R28, 0x1, PT ;  /* 0x000000011c00780c */ /* 0x000fe20003f05270 */
[----:B------:R-:W-:Y:S01]  /*bc40*/  IMAD.MOV.U32 R30, RZ, RZ, RZ ;  /* 0x000000ffff1e7224 */ /* 0x000fe200078e00ff */
[----:B------:R-:W-:Y:S02]  /*bc50*/  ISETP.GT.U32.AND P2, PT, R22, 0x5f, PT ;  /* 0x0000005f1600780c */ /* 0x000fe40003f44070 */
[----:B------:R-:W-:-:S09]  /*bc60*/  LOP3.LUT P1, RZ, R36, 0x10, RZ, 0xc0, !PT ;  /* 0x0000001024ff7812 */ /* 0x000fd2000782c0ff */
[----:B------:R-:W0:Y:S08]  /*bc70*/  @P0 LDC R0, c[0x0][0x434] ;  /* 0x00010d00ff000b82 */ /* 0x000e300000000800 */
[----:B-1----:R-:W1:Y:S08]  /*bc80*/  @P0 LDC R12, c[0x0][0x438] ;  /* 0x00010e00ff0c0b82 */ /* 0x002e700000000800 */
[----:B------:R-:W2:Y:S08]  /*bc90*/  @!P2 LDC.64 R4, c[0x0][0x428] ;  /* 0x00010a00ff04ab82 */ /* 0x000eb00000000a00 */
[----:B------:R-:W3:Y:S01]  /*bca0*/  @!P2 LDC.64 R8, c[0x0][0x418] ;  /* 0x00010600ff08ab82 */ /* 0x000ee20000000a00 */
[----:B0-----:R-:W-:-:S04]  /*bcb0*/  @P0 IMAD.HI.U32 R3, R7, R0, RZ ;  /* 0x0000000007030227 */ /* 0x001fc800078e00ff */
[----:B------:R-:W-:Y:S01]  /*bcc0*/  IMAD.MOV.U32 R0, RZ, RZ, R7 ;  /* 0x000000ffff007224 */ /* 0x000fe200078e0007 */
[----:B-1----:R-:W-:-:S04]  /*bcd0*/  @P0 SHF.R.U32.HI R0, RZ, R12, R3 ;  /* 0x0000000cff000219 */ /* 0x002fc80000011603 */
[----:B------:R-:W-:Y:S01]  /*bce0*/  @!P2 SHF.R.S32.HI R13, RZ, 0x1f, R0 ;  /* 0x0000001fff0da819 */ /* 0x000fe20000011400 */
[----:B--2---:R-:W-:-:S04]  /*bcf0*/  @!P2 IMAD R12, R33, R4, RZ ;  /* 0x00000004210ca224 */ /* 0x004fc800078e02ff */
[----:B------:R-:W-:Y:S02]  /*bd00*/  @!P2 IMAD R3, R29, R5, R12 ;  /* 0x000000051d03a224 */ /* 0x000fe400078e020c */
[----:B------:R-:W-:-:S04]  /*bd10*/  @!P2 IMAD.MOV.U32 R12, RZ, RZ, R0 ;  /* 0x000000ffff0ca224 */ /* 0x000fc800078e0000 */
[----:B------:R-:W-:-:S05]  /*bd20*/  @!P2 IMAD.WIDE.U32 R12, R29, R4, R12 ;  /* 0x000000041d0ca225 */ /* 0x000fca00078e000c */
[----:B------:R-:W-:Y:S02]  /*bd30*/  @!P2 IADD3 R3, R3, R13, RZ ;  /* 0x0000000d0303a210 */ /* 0x000fe40007ffe0ff */
[----:B---3--:R-:W-:-:S04]  /*bd40*/  @!P2 LEA R4, P0, R12, R8, 0x2 ;  /* 0x000000080c04a211 */ /* 0x008fc800078010ff */
        /* <DEDUP_REMOVED lines=9> */
.L_x_2245:
[----:B------:R-:W-:Y:S01]  /*bde0*/  LEA R26, R8, UR46, 0x3 ;  /* 0x0000002e081a7c11 */ /* 0x000fe2000f8e18ff */
[----:B------:R-:W-:Y:S01]  /*bdf0*/  BSSY B1, `(.L_x_2246) ;  /* 0x0000004000017945 */ /* 0x000fe20003800000 */
[----:B------:R-:W-:-:S04]  /*be00*/  SHF.L.U32 R3, R9, 0x1f, RZ ;  /* 0x0000001f09037819 */ /* 0x000fc800000006ff */
[----:B------:R-:W0:Y:S02]  /*be10*/  SYNCS.PHASECHK.TRANS64.TRYWAIT P0, [R26+URZ+0x2a840], R3 ;  /* 0x02a840031a0075a7 */ /* 0x000e24000800017f */
[----:B0-----:R-:W-:Y:S05]  /*be20*/  @!P0 BRA `(.L_x_2247) ;  /* 0x0000002800c08947 */ /* 0x001fea0003800000 */
.L_x_2310:
[----:B------:R-:W-:Y:S05]  /*be30*/  BSYNC B1 ;  /* 0x0000000000017941 */ /* 0x000fea0003800000 */
.L_x_2246:
[----:B------:R-:W-:Y:S01]  /*be40*/  ULDC UR4, c[0x0][0x430] ;  /* 0x00010c0000047ab9 */ /* 0x000fe20000000800 */
[----:B-----5:R-:W-:Y:S01]  /*be50*/  SHF.R.S32.HI R21, RZ, 0x1f, R30 ;  /* 0x0000001fff157819 */ /* 0x020fe2000001141e */
[----:B------:R-:W-:Y:S01]  /*be60*/  UIADD3 UR4, -UR4, URZ, URZ ;  /* 0x0000003f04047290 */ /* 0x000fe2000fffe13f */
[----:B------:R-:W-:Y:S02]  /*be70*/  R2UR UR6, R34 ;  /* 0x00000000220672ca */ /* 0x000fe400000e0000 */
[C---:B------:R-:W-:Y:S02]  /*be80*/  LOP3.LUT P3, RZ, R36.reuse, 0x4, RZ, 0xc0, !PT ;  /* 0x0000000424ff7812 */ /* 0x040fe4000786c0ff */
[----:B------:R-:W-:Y:S01]  /*be90*/  LOP3.LUT P2, RZ, R36, 0x2, RZ, 0xc0, !PT ;  /* 0x0000000224ff7812 */ /* 0x000fe2000784c0ff */
[----:B------:R-:W-:Y:S01]  /*bea0*/  IMAD R25, R0, UR4, R7 ;  /* 0x0000000400197c24 */ /* 0x000fe2000f8e0207 */
[----:B------:R-:W-:Y:S01]  /*beb0*/  ULDC.64 UR4, c[0x0][0x300] ;  /* 0x0000c00000047ab9 */ /* 0x000fe20000000a00 */
[----:B------:R-:W-:-:S02]  /*bec0*/  LOP3.LUT P1, RZ, R36, 0x1, RZ, 0xc0, !PT ;  /* 0x0000000124ff7812 */ /* 0x000fc4000782c0ff */
[----:B------:R-:W-:Y:S01]  /*bed0*/  IMAD.WIDE.U32 R4, R25, UR4, RZ ;  /* 0x0000000419047c25 */ /* 0x000fe2000f8e00ff */
[----:B------:R-:W-:-:S05]  /*bee0*/  SHF.R.S32.HI R24, RZ, 0x1f, R25 ;  /* 0x0000001fff187819 */ /* 0x000fca0000011419 */
[----:B------:R-:W-:-:S04]  /*bef0*/  IMAD R0, R24, UR4, RZ ;  /* 0x0000000418007c24 */ /* 0x000fc8000f8e02ff */
[----:B0-----:R-:W-:Y:S01]  /*bf00*/  IMAD R3, R25, UR5, R0 ;  /* 0x0000000519037c24 */ /* 0x001fe2000f8e0200 */
        /* <DEDUP_REMOVED lines=16> */
[----:B------:R-:W-:Y:S01]  /*c010*/  IMAD R5, R8, 0x4800, R37 ;  /* 0x0000480008057824 */ /* 0x000fe200078e0225 */
[----:B------:R-:W-:Y:S06]  /*c020*/  BRA.DIV UR4, `(.L_x_2248) ;  /* 0x0000002a04547947 */ /* 0x000fec000b800000 */
[----:B------:R-:W0:Y:S01]  /*c030*/  SHFL.IDX PT, R14, R3, RZ, 0x181f ;  /* 0x00181fff030e7589 */ /* 0x000e2200000e0000 */
[----:B------:R-:W-:-:S03]  /*c040*/  LEA R5, R5, UR46, 0x1 ;  /* 0x0000002e05057c11 */ /* 0x000fc6000f8e08ff */
[----:B------:R-:W1:Y:S04]  /*c050*/  SHFL.IDX PT, R4, R0, RZ, 0x181f ;  /* 0x00181fff00047589 */ /* 0x000e6800000e0000 */
[----:B------:R-:W-:Y:S04]  /*c060*/  SHFL.IDX PT, R11, R3, 0x2, 0x181f ;  /* 0x00581f00030b7f89 */ /* 0x000fe800000e0000 */
[----:B------:R-:W-:Y:S01]  /*c070*/  SHFL.IDX PT, R31, R0, 0x2, 0x181f ;  /* 0x00581f00001f7f89 */ /* 0x000fe200000e0000 */
[----:B0-----:R-:W-:-:S03]  /*c080*/  IADD3 R12, P0, R14, R20, RZ ;  /* 0x000000140e0c7210 */ /* 0x001fc60007f1e0ff */
[----:B------:R-:W0:Y:S02]  /*c090*/  SHFL.IDX PT, R14, R3, 0x1, 0x181f ;  /* 0x00381f00030e7f89 */ /* 0x000e2400000e0000 */
[----:B-1----:R-:W-:Y:S02]  /*c0a0*/  IMAD.X R13, RZ, RZ, R4, P0 ;  /* 0x000000ffff0d7224 */ /* 0x002fe400000e0604 */
[----:B------:R-:W1:Y:S04]  /*c0b0*/  SHFL.IDX PT, R4, R0, 0x1, 0x181f ;  /* 0x00381f0000047f89 */ /* 0x000e6800000e0000 */
[----:B------:R-:W-:Y:S04]  /*c0c0*/  LDGSTS.E.BYPASS.LTC128B.128 [R5+0x18400], desc[UR36][R12.64], !P3 ;  /* 0x184000000c057fae */ /* 0x000fe8000d901d64 */
[----:B------:R-:W-:Y:S04]  /*c0d0*/  LDGSTS.E.BYPASS.LTC128B.128 [R5+0x1b400], desc[UR36][R12.64+0x80], !P2 ;  /* 0x1b4000800c057fae */ /* 0x000fe8000d101d64 */
[----:B------:R-:W-:Y:S01]  /*c0e0*/  LDGSTS.E.BYPASS.LTC128B.128 [R5+0x1e400], desc[UR36][R12.64+0x100], !P1 ;  /* 0x1e4001000c057fae */ /* 0x000fe2000c901d64 */
[----:B0-----:R-:W-:-:S04]  /*c0f0*/  IADD3 R14, P0, R14, R20, RZ ;  /* 0x000000140e0e7210 */ /* 0x001fc80007f1e0ff */
[----:B-1----:R-:W-:Y:S02]  /*c100*/  IADD3.X R15, RZ, R4, RZ, P0, !PT ;  /* 0x00000004ff0f7210 */ /* 0x002fe400007fe4ff */
[----:B------:R-:W-:Y:S04]  /*c110*/  SHFL.IDX PT, R4, R0, 0x4, 0x181f ;  /* 0x00981f0000047f89 */ /* 0x000fe800000e0000 */
[----:B------:R-:W-:Y:S04]  /*c120*/  LDGSTS.E.BYPASS.LTC128B.128 [R5+0x18c00], desc[UR36][R14.64], !P3 ;  /* 0x18c000000e057fae */ /* 0x000fe8000d901d64 */
[----:B------:R-:W-:Y:S04]  /*c130*/  LDGSTS.E.BYPASS.LTC128B.128 [R5+0x1bc00], desc[UR36][R14.64+0x80], !P2 ;  /* 0x1bc000800e057fae */ /* 0x000fe8000d101d64 */
[----:B------:R0:W-:Y:S02]  /*c140*/  LDGSTS.E.BYPASS.LTC128B.128 [R5+0x1ec00], desc[UR36][R14.64+0x100], !P1 ;  /* 0x1ec001000e057fae */ /* 0x0001e4000c901d64 */
[----:B0-----:R-:W-:-:S02]  /*c150*/  IADD3 R14, P0, R11, R20, RZ ;  /* 0x000000140b0e7210 */ /* 0x001fc40007f1e0ff */
[----:B------:R-:W0:Y:S03]  /*c160*/  SHFL.IDX PT, R11, R3, 0x3, 0x181f ;  /* 0x00781f00030b7f89 */ /* 0x000e2600000e0000 */
[----:B------:R-:W-:Y:S02]  /*c170*/  IMAD.X R15, RZ, RZ, R31, P0 ;  /* 0x000000ffff0f7224 */ /* 0x000fe400000e061f */
[----:B------:R-:W1:Y:S04]  /*c180*/  SHFL.IDX PT, R31, R0, 0x3, 0x181f ;  /* 0x00781f00001f7f89 */ /* 0x000e6800000e0000 */
[----:B------:R-:W-:Y:S04]  /*c190*/  LDGSTS.E.BYPASS.LTC128B.128 [R5+0x19400], desc[UR36][R14.64], !P3 ;  /* 0x194000000e057fae */ /* 0x000fe8000d901d64 */
[----:B------:R-:W-:Y:S04]  /*c1a0*/  LDGSTS.E.BYPASS.LTC128B.128 [R5+0x1c400], desc[UR36][R14.64+0x80], !P2 ;  /* 0x1c4000800e057fae */ /* 0x000fe8000d101d64 */
[----:B------:R2:W-:Y:S04]  /*c1b0*/  LDGSTS.E.BYPASS.LTC128B.128 [R5+0x1f400], desc[UR36][R14.64+0x100], !P1 ;  /* 0x1f4001000e057fae */ /* 0x0005e8000c901d64 */
[----:B------:R-:W-:Y:S01]  /*c1c0*/  SHFL.IDX PT, R0, R0, 0x5, 0x181f ;  /* 0x00b81f0000007f89 */ /* 0x000fe200000e0000 */
[----:B0-----:R-:W-:-:S03]  /*c1d0*/  IADD3 R12, P0, R11, R20, RZ ;  /* 0x000000140b0c7210 */ /* 0x001fc60007f1e0ff */
[----:B--2---:R-:W0:Y:S02]  /*c1e0*/  SHFL.IDX PT, R14, R3, 0x4, 0x181f ;  /* 0x00981f00030e7f89 */ /* 0x004e2400000e0000 */
[----:B-1----:R-:W-:Y:S02]  /*c1f0*/  IMAD.X R13, RZ, RZ, R31, P0 ;  /* 0x000000ffff0d7224 */ /* 0x002fe400000e061f */
[----:B------:R-:W1:Y:S04]  /*c200*/  SHFL.IDX PT, R3, R3, 0x5, 0x181f ;  /* 0x00b81f0003037f89 */ /* 0x000e6800000e0000 */
[----:B------:R2:W-:Y:S04]  /*c210*/  LDGSTS.E.BYPASS.LTC128B.128 [R5+0x19c00], desc[UR36][R12.64], !P3 ;  /* 0x19c000000c057fae */ /* 0x0005e8000d901d64 */
[----:B------:R2:W-:Y:S04]  /*c220*/  LDGSTS.E.BYPASS.LTC128B.128 [R5+0x1cc00], desc[UR36][R12.64+0x80], !P2 ;  /* 0x1cc000800c057fae */ /* 0x0005e8000d101d64 */
[----:B------:R2:W-:Y:S01]  /*c230*/  LDGSTS.E.BYPASS.LTC128B.128 [R5+0x1fc00], desc[UR36][R12.64+0x100], !P1 ;  /* 0x1fc001000c057fae */ /* 0x0005e2000c901d64 */
[----:B0-----:R-:W-:-:S05]  /*c240*/  IADD3 R14, P0, R14, R20, RZ ;  /* 0x000000140e0e7210 */ /* 0x001fca0007f1e0ff */
[----:B------:R-:W-:-:S05]  /*c250*/  IMAD.X R15, RZ, RZ, R4, P0 ;  /* 0x000000ffff0f7224 */ /* 0x000fca00000e0604 */
[----:B------:R2:W-:Y:S04]  /*c260*/  LDGSTS.E.BYPASS.LTC128B.128 [R5+0x1a400], desc[UR36][R14.64], !P3 ;  /* 0x1a4000000e057fae */ /* 0x0005e8000d901d64 */
[----:B------:R2:W-:Y:S04]  /*c270*/  LDGSTS.E.BYPASS.LTC128B.128 [R5+0x1d400], desc[UR36][R14.64+0x80], !P2 ;  /* 0x1d4000800e057fae */ /* 0x0005e8000d101d64 */
[----:B-1----:R2:W-:Y:S02]  /*c280*/  LDGSTS.E.BYPASS.LTC128B.128 [R5+0x20400], desc[UR36][R14.64+0x100], !P1 ;  /* 0x204001000e057fae */ /* 0x0025e4000c901d64 */
.L_x_2324:
        /* <DEDUP_REMOVED lines=10> */
.L_x_2249:
        /* <DEDUP_REMOVED lines=10> */
.L_x_2250:
[----:B------:R1:W-:Y:S01]  /*c3d0*/  SYNCS.ARRIVE.TRANS64.A1T0 RZ, [R26+URZ+0x2a830], RZ ;  /* 0x02a830ff1aff79a7 */ /* 0x0003e2000810003f */
[----:B------:R-:W-:Y:S05]  /*c3e0*/  @!P2 BRA `(.L_x_2251) ;  /* 0x000000000004a947 */ /* 0x000fea0003800000 */
[----:B------:R-:W-:Y:S01]  /*c3f0*/  BPT.TRAP 0x1 ;  /* 0x000000040000795c */ /* 0x000fe20000300000 */
.L_x_2251:
[----:B------:R-:W-:Y:S01]  /*c400*/  SHF.L.U32 R3, R19, 0x1f, RZ ;  /* 0x0000001f13037819 */ /* 0x000fe200000006ff */
[----:B------:R-:W-:Y:S01]  /*c410*/  BSSY B1, `(.L_x_2252) ;  /* 0x0000004000017945 */ /* 0x000fe20003800000 */
[----:B------:R-:W-:-:S04]  /*c420*/  LEA R0, R10, UR46, 0x3 ;  /* 0x0000002e0a007c11 */ /* 0x000fc8000f8e18ff */
[----:B------:R-:W2:Y:S02]  /*c430*/  SYNCS.PHASECHK.TRANS64.TRYWAIT P0, [R0+URZ+0x2a860], R3 ;  /* 0x02a86003000075a7 */ /* 0x000ea4000800017f */
[----:B--2---:R-:W-:Y:S05]  /*c440*/  @!P0 BRA `(.L_x_2253) ;  /* 0x0000002c00288947 */ /* 0x004fea0003800000 */
.L_x_2325:
[----:B------:R-:W-:Y:S05]  /*c450*/  BSYNC B1 ;  /* 0x0000000000017941 */ /* 0x000fea0003800000 */
.L_x_2252:
[----:B------:R-:W-:Y:S01]  /*c460*/  UMOV UR4, 0xffffffff ;  /* 0xffffffff00047882 */ /* 0x000fe20000000000 */
[----:B------:R-:W-:Y:S01]  /*c470*/  LOP3.LUT P0, RZ, R32, 0x2, RZ, 0xc0, !PT ;  /* 0x0000000220ff7812 */ /* 0x000fe2000780c0ff */
[----:B------:R-:W-:Y:S01]  /*c480*/  IMAD R10, R10, 0x3000, R37 ;  /* 0x000030000a0a7824 */ /* 0x000fe200078e0225 */
[----:B------:R-:W-:Y:S11]  /*c490*/  BRA.DIV UR4, `(.L_x_2254) ;  /* 0x0000002e04287947 */ /* 0x000ff6000b800000 */
[----:B------:R-:W3:Y:S04]  /*c4a0*/  SHFL.IDX PT, R14, R17, RZ, 0x181f ;  /* 0x00181fff110e7589 */ /* 0x000ee800000e0000 */
[----:B--2---:R-:W0:Y:S04]  /*c4b0*/  SHFL.IDX PT, R3, R18, RZ, 0x181f ;  /* 0x00181fff12037589 */ /* 0x004e2800000e0000 */
[----:B------:R-:W-:Y:S01]  /*c4c0*/  SHFL.IDX PT, R19, R18, 0x1, 0x181f ;  /* 0x00381f0012137f89 */ /* 0x000fe200000e0000 */
[----:B---3--:R-:W-:-:S03]  /*c4d0*/  IADD3 R4, P1, R14, R20, RZ ;  /* 0x000000140e047210 */ /* 0x008fc60007f3e0ff */
[----:B------:R-:W2:Y:S02]  /*c4e0*/  SHFL.IDX PT, R14, R17, 0x1, 0x181f ;  /* 0x00381f00110e7f89 */ /* 0x000ea400000e0000 */
[----:B0-----:R-:W-:Y:S01]  /*c4f0*/  IMAD.X R5, RZ, RZ, R3, P1 ;  /* 0x000000ffff057224 */ /* 0x001fe200008e0603 */
[----:B------:R-:W-:Y:S02]  /*c500*/  LOP3.LUT P1, RZ, R32, 0x1, RZ, 0xc0, !PT ;  /* 0x0000000120ff7812 */ /* 0x000fe4000782c0ff */
[----:B------:R-:W-:Y:S02]  /*c510*/  LEA R3, R10, UR46, 0x1 ;  /* 0x0000002e0a037c11 */ /* 0x000fe4000f8e08ff */
[----:B------:R-:W-:-:S13]  /*c520*/  ISETP.LT.OR P2, PT, R6, 0x1, !P1 ;  /* 0x000000010600780c */ /* 0x000fda0004f41670 */
[----:B------:R-:W-:Y:S01]  /*c530*/  LDGSTS.E.BYPASS.LTC128B.128 [R3+0x400], desc[UR36][R4.64], !P2 ;  /* 0x0040000004037fae */ /* 0x000fe2000d101d64 */
[----:B------:R-:W-:-:S13]  /*c540*/  ISETP.LT.OR P2, PT, R6, 0x1, !P0 ;  /* 0x000000010600780c */ /* 0x000fda0004741670 */
[----:B------:R0:W-:Y:S01]  /*c550*/  LDGSTS.E.BYPASS.LTC128B.128 [R3+0x3400], desc[UR36][R4.64+0x80], !P2 ;  /* 0x0340008004037fae */ /* 0x0001e2000d101d64 */
[----:B--2---:R-:W-:-:S03]  /*c560*/  IADD3 R10, P2, R14, R20, RZ ;  /* 0x000000140e0a7210 */ /* 0x004fc60007f5e0ff */
[----:B------:R-:W0:Y:S02]  /*c570*/  SHFL.IDX PT, R14, R17, 0x2, 0x181f ;  /* 0x00581f00110e7f89 */ /* 0x000e2400000e0000 */
[----:B------:R-:W-:Y:S01]  /*c580*/  IMAD.X R11, RZ, RZ, R19, P2 ;  /* 0x000000ffff0b7224 */ /* 0x000fe200010e0613 */
[----:B------:R-:W-:Y:S01]  /*c590*/  ISETP.LT.OR P2, PT, R6, 0x11, !P1 ;  /* 0x000000110600780c */ /* 0x000fe20004f41670 */
[----:B------:R-:W2:-:S12]  /*c5a0*/  SHFL.IDX PT, R19, R18, 0x2, 0x181f ;  /* 0x00581f0012137f89 */ /* 0x000e9800000e0000 */
[----:B------:R-:W-:Y:S01]  /*c5b0*/  LDGSTS.E.BYPASS.LTC128B.128 [R3+0xc00], desc[UR36][R10.64], !P2 ;  /* 0x00c000000a037fae */ /* 0x000fe2000d101d64 */
[----:B------:R-:W-:-:S13]  /*c5c0*/  ISETP.LT.OR P2, PT, R6, 0x11, !P0 ;  /* 0x000000110600780c */ /* 0x000fda0004741670 */
[----:B------:R3:W-:Y:S01]  /*c5d0*/  LDGSTS.E.BYPASS.LTC128B.128 [R3+0x3c00], desc[UR36][R10.64+0x80], !P2 ;  /* 0x03c000800a037fae */ /* 0x0007e2000d101d64 */
[----:B0-----:R-:W-:-:S03]  /*c5e0*/  IADD3 R4, P2, R14, R20, RZ ;  /* 0x000000140e047210 */ /* 0x001fc60007f5e0ff */
[----:B------:R-:W3:Y:S02]  /*c5f0*/  SHFL.IDX PT, R14, R17, 0x3, 0x181f ;  /* 0x00781f00110e7f89 */ /* 0x000ee400000e0000 */
[----:B--2---:R-:W-:Y:S01]  /*c600*/  IMAD.X R5, RZ, RZ, R19, P2 ;  /* 0x000000ffff057224 */ /* 0x004fe200010e0613 */
[----:B------:R-:W-:Y:S01]  /*c610*/  ISETP.LT.OR P2, PT, R6, 0x21, !P1 ;  /* 0x000000210600780c */ /* 0x000fe20004f41670 */
[----:B------:R-:W0:-:S12]  /*c620*/  SHFL.IDX PT, R19, R18, 0x3, 0x181f ;  /* 0x00781f0012137f89 */ /* 0x000e1800000e0000 */
[----:B------:R-:W-:Y:S01]  /*c630*/  LDGSTS.E.BYPASS.LTC128B.128 [R3+0x1400], desc[UR36][R4.64], !P2 ;  /* 0x0140000004037fae */ /* 0x000fe2000d101d64 */
[----:B------:R-:W-:-:S13]  /*c640*/  ISETP.LT.OR P2, PT, R6, 0x21, !P0 ;  /* 0x000000210600780c */ /* 0x000fda0004741670 */
[----:B------:R2:W-:Y:S01]  /*c650*/  LDGSTS.E.BYPASS.LTC128B.128 [R3+0x4400], desc[UR36][R4.64+0x80], !P2 ;  /* 0x0440008004037fae */ /* 0x0005e2000d101d64 */
[----:B---3--:R-:W-:-:S03]  /*c660*/  IADD3 R10, P2, R14, R20, RZ ;  /* 0x000000140e0a7210 */ /* 0x008fc60007f5e0ff */
[----:B------:R-:W2:Y:S01]  /*c670*/  SHFL.IDX PT, R14, R17, 0x4, 0x181f ;  /* 0x00981f00110e7f89 */ /* 0x000ea200000e0000 */
[----:B0-----:R-:W-:Y:S02]  /*c680*/  IADD3.X R11, RZ, R19, RZ, P2, !PT ;  /* 0x00000013ff0b7210 */ /* 0x001fe400017fe4ff */
[----:B------:R-:W-:Y:S01]  /*c690*/  ISETP.LT.OR P2, PT, R6, 0x31, !P1 ;  /* 0x000000310600780c */ /* 0x000fe20004f41670 */
[----:B------:R-:W0:-:S12]  /*c6a0*/  SHFL.IDX PT, R19, R18, 0x4, 0x181f ;  /* 0x00981f0012137f89 */ /* 0x000e1800000e0000 */
[----:B------:R3:W-:Y:S01]  /*c6b0*/  LDGSTS.E.BYPASS.LTC128B.128 [R3+0x1c00], desc[UR36][R10.64], !P2 ;  /* 0x01c000000a037fae */ /* 0x0007e2000d101d64 */
[----:B------:R-:W-:-:S13]  /*c6c0*/  ISETP.LT.OR P2, PT, R6, 0x31, !P0 ;  /* 0x000000310600780c */ /* 0x000fda0004741670 */
[----:B------:R3:W-:Y:S01]  /*c6d0*/  LDGSTS.E.BYPASS.LTC128B.128 [R3+0x4c00], desc[UR36][R10.64+0x80], !P2 ;  /* 0x04c000800a037fae */ /* 0x0007e2000d101d64 */
[----:B--2---:R-:W-:-:S03]  /*c6e0*/  IADD3 R4, P2, R14, R20, RZ ;  /* 0x000000140e047210 */ /* 0x004fc60007f5e0ff */
[----:B------:R3:W2:Y:S02]  /*c6f0*/  SHFL.IDX PT, R14, R17, 0x5, 0x181f ;  /* 0x00b81f00110e7f89 */ /* 0x0006a400000e0000 */
[----:B0-----:R-:W-:Y:S01]  /*c700*/  IMAD.X R5, RZ, RZ, R19, P2 ;  /* 0x000000ffff057224 */ /* 0x001fe200010e0613 */
[----:B------:R-:W-:Y:S01]  /*c710*/  ISETP.LT.OR P2, PT, R6, 0x41, !P1 ;  /* 0x000000410600780c */ /* 0x000fe20004f41670 */
[----:B------:R3:W4:-:S12]  /*c720*/  SHFL.IDX PT, R19, R18, 0x5, 0x181f ;  /* 0x00b81f0012137f89 */ /* 0x00071800000e0000 */
[----:B------:R3:W-:Y:S01]  /*c730*/  LDGSTS.E.BYPASS.LTC128B.128 [R3+0x2400], desc[UR36][R4.64], !P2 ;  /* 0x0240000004037fae */ /* 0x0007e2000d101d64 */
[----:B------:R-:W-:-:S13]  /*c740*/  ISETP.LT.OR P2, PT, R6, 0x41, !P0 ;  /* 0x000000410600780c */ /* 0x000fda0004741670 */
[----:B--2-4-:R3:W-:Y:S02]  /*c750*/  LDGSTS.E.BYPASS.LTC128B.128 [R3+0x5400], desc[UR36][R4.64+0x80], !P2 ;  /* 0x0540008004037fae */ /* 0x0147e4000d101d64 */
.L_x_2339:
[C---:B------:R-:W-:Y:S01]  /*c760*/  ISETP.LT.OR P1, PT, R6.reuse, 0x51, !P1 ;  /* 0x000000510600780c */ /* 0x040fe20004f21670 */
[----:B------:R-:W-:Y:S01]  /*c770*/  ULDC.64 UR4, c[0x0][0x328] ;  /* 0x0000ca0000047ab9 */ /* 0x000fe20000000a00 */
[----:B------:R-:W-:Y:S01]  /*c780*/  ISETP.LT.OR P0, PT, R6, 0x51, !P0 ;  /* 0x000000510600780c */ /* 0x000fe20004701670 */
[----:B------:R-:W-:Y:S01]  /*c790*/  IMAD R24, R24, UR4, RZ ;  /* 0x0000000418187c24 */ /* 0x000fe2000f8e02ff */
[----:B0--3--:R-:W-:Y:S01]  /*c7a0*/  IADD3 R4, P2, R14, R20, RZ ;  /* 0x000000140e047210 */ /* 0x009fe20007f5e0ff */
[----:B------:R-:W-:-:S04]  /*c7b0*/  IMAD.WIDE.U32 R10, R25, UR4, RZ ;  /* 0x00000004190a7c25 */ /* 0x000fc8000f8e00ff */
[----:B------:R-:W-:Y:S02]  /*c7c0*/  IMAD.X R5, RZ, RZ, R19, P2 ;  /* 0x000000ffff057224 */ /* 0x000fe400010e0613 */
[----:B------:R-:W-:Y:S01]  /*c7d0*/  IMAD R13, R25, UR5, R24 ;  /* 0x00000005190d7c24 */ /* 0x000fe2000f8e0218 */
[----:B------:R-:W-:Y:S02]  /*c7e0*/  ULDC.64 UR4, c[0x0][0x338] ;  /* 0x0000ce0000047ab9 */ /* 0x000fe40000000a00 */
[----:B------:R-:W-:Y:S01]  /*c7f0*/  @!PT LDS RZ, [RZ] ;  /* 0x00000000fffff984 */ /* 0x000fe20000000800 */
[----:B------:R-:W-:Y:S01]  /*c800*/  @!PT LDS RZ, [RZ] ;  /* 0x00000000fffff984 */ /* 0x000fe20000000800 */
[----:B------:R-:W-:Y:S01]  /*c810*/  @!PT LDS RZ, [RZ] ;  /* 0x00000000fffff984 */ /* 0x000fe20000000800 */
[----:B------:R0:W-:Y:S01]  /*c820*/  LDGSTS.E.BYPASS.LTC128B.128 [R3+0x2c00], desc[UR36][R4.64], !P1 ;  /* 0x02c0000004037fae */ /* 0x0001e2000c901d64 */
[----:B------:R-:W-:Y:S02]  /*c830*/  IMAD.IADD R11, R11, 0x1, R13 ;  /* 0x000000010b0b7824 */ /* 0x000fe400078e020d */
[----:B------:R-:W-:Y:S01]  /*c840*/  IMAD R21, R21, UR4, RZ ;  /* 0x0000000415157c24 */ /* 0x000fe2000f8e02ff */
[----:B------:R0:W-:Y:S01]  /*c850*/  LDGSTS.E.BYPASS.LTC128B.128 [R3+0x5c00], desc[UR36][R4.64+0x80], !P0 ;  /* 0x05c0008004037fae */ /* 0x0001e2000c101d64 */
[----:B------:R-:W-:Y:S01]  /*c860*/  IMAD.WIDE.U32 R10, R30, UR4, R10 ;  /* 0x000000041e0a7c25 */ /* 0x000fe2000f8e000a */
[----:B------:R-:W-:Y:S01]  /*c870*/  PLOP3.LUT P0, PT, PT, PT, PT, 0x80, 0x0 ;  /* 0x000000000000781c */ /* 0x000fe20003f0f070 */
[----:B------:R-:W-:-:S02]  /*c880*/  NOP ;  /* 0x0000000000007918 */ /* 0x000fc40000000000 */
[----:B------:R-:W-:-:S05]  /*c890*/  IMAD R21, R30, UR5, R21 ;  /* 0x000000051e157c24 */ /* 0x000fca000f8e0215 */
[----:B------:R-:W-:-:S07]  /*c8a0*/  IADD3 R21, R11, R21, RZ ;  /* 0x000000150b157210 */ /* 0x000fce0007ffe0ff */
.L_x_2255:
        /* <DEDUP_REMOVED lines=10> */
.L_x_2256:
[----:B------:R-:W-:Y:S01]  /*c950*/  R2UR UR4, R34 ;  /* 0x00000000220472ca */ /* 0x000fe200000e0000 */
[----:B------:R-:W-:Y:S01]  /*c960*/  ULDC.64 UR6, c[0x0][0x330] ;  /* 0x0000cc0000067ab9 */ /* 0x000fe20000000a00 */
[----:B------:R-:W-:Y:S01]  /*c970*/  IMAD.MOV.U32 R11, RZ, RZ, R21 ;  /* 0x000000ffff0b7224 */ /* 0x000fe200078e0015 */
[----:B------:R-:W-:Y:S01]  /*c980*/  IADD3 R35, R35, -0x1, RZ ;  /* 0xffffffff23237810 */ /* 0x000fe20007ffe0ff */
[----:B0-----:R-:W-:Y:S01]  /*c990*/  IMAD.U32 R3, RZ, RZ, UR6 ;  /* 0x00000006ff037e24 */ /* 0x001fe2000f8e00ff */
[----:B------:R0:W-:Y:S01]  /*c9a0*/  SYNCS.ARRIVE.TRANS64.A1T0 RZ, [R0+URZ+0x2a850], RZ ;  /* 0x02a850ff00ff79a7 */ /* 0x0001e2000810003f */
[----:B------:R-:W-:Y:S01]  /*c9b0*/  VIADD R6, R6, 0x60 ;  /* 0x0000006006067836 */ /* 0x000fe20000000000 */
[----:B------:R-:W-:Y:S01]  /*c9c0*/  MOV R19, R9 ;  /* 0x0000000900137202 */ /* 0x000fe20000000f00 */
[----:B------:R-:W-:-:S04]  /*c9d0*/  IMAD.WIDE.U32 R10, R3, UR41, R10 ;  /* 0x00000029030a7c25 */ /* 0x000fc8000f8e000a */
[----:B------:R-:W-:Y:S01]  /*c9e0*/  VIADD R7, R7, 0xffffffa0 ;  /* 0xffffffa007077836 */ /* 0x000fe20000000000 */
[----:B------:R-:W-:-:S04]  /*c9f0*/  UIMAD UR4, UR4, UR6, URZ ;  /* 0x00000006040472a4 */ /* 0x000fc8000f8e023f */
[----:B------:R-:W-:-:S03]  /*ca00*/  UIMAD UR4, UR41, UR7, UR4 ;  /* 0x00000007290472a4 */ /* 0x000fc6000f8e0204 */
[----:B------:R-:W-:Y:S02]  /*ca10*/  ULDC.64 UR6, c[0x0][0x318] ;  /* 0x0000c60000067ab9 */ /* 0x000fe40000000a00 */
[----:B------:R-:W-:Y:S01]  /*ca20*/  LEA R17, P0, R10, UR6, 0x1 ;  /* 0x000000060a117c11 */ /* 0x000fe2000f8008ff */
[----:B------:R-:W-:-:S05]  /*ca30*/  VIADD R3, R11, UR4 ;  /* 0x000000040b037c36 */ /* 0x000fca0008000000 */
[----:B------:R-:W-:Y:S01]  /*ca40*/  LEA.HI.X R18, R10, UR7, R3, 0x1, P0 ;  /* 0x000000070a127c11 */ /* 0x000fe200080f0c03 */
[----:B------:R-:W-:Y:S01]  /*ca50*/  IMAD.MOV.U32 R10, RZ, RZ, R8 ;  /* 0x000000ffff0a7224 */ /* 0x000fe200078e0008 */
[----:B------:R-:W-:-:S13]  /*ca60*/  ISETP.GT.AND P0, PT, R35, UR50, PT ;  /* 0x0000003223007c0c */ /* 0x000fda000bf04270 */
[----:B0-----:R-:W-:Y:S05]  /*ca70*/  @P0 BRA `(.L_x_2257) ;  /* 0xfffffff0006c0947 */ /* 0x001fea000383ffff */
[----:B------:R-:W-:Y:S05]  /*ca80*/  BSYNC B0 ;  /* 0x0000000000007941 */ /* 0x000fea0003800000 */
.L_x_2244:
[----:B------:R-:W-:-:S13]  /*ca90*/  LOP3.LUT P0, RZ, R36, 0x10, RZ, 0xc0, !PT ;  /* 0x0000001024ff7812 */ /* 0x000fda000780c0ff */
[----:B------:R-:W-:Y:S05]  /*caa0*/  @!P0 BRA `(.L_x_2258) ;  /* 0x0000000000048947 */ /* 0x000fea0003800000 */
[----:B------:R-:W-:Y:S01]  /*cab0*/  BPT.TRAP 0x1 ;  /* 0x000000040000795c */ /* 0x000fe20000300000 */
.L_x_2258:
        /* <DEDUP_REMOVED lines=9> */
.L_x_2340:
[----:B------:R-:W-:Y:S05]  /*cb50*/  BSYNC B0 ;  /* 0x0000000000007941 */ /* 0x000fea0003800000 */
.L_x_2259:
[----:B------:R-:W-:-:S03]  /*cb60*/  UMOV UR4, 0xffffffff ;  /* 0xffffffff00047882 */ /* 0x000fc60000000000 */
[----:B------:R-:W-:Y:S05]  /*cb70*/  BRA.DIV UR4, `(.L_x_2261) ;  /* 0x0000002e048c7947 */ /* 0x000fea000b800000 */
[----:B------:R-:W-:Y:S01]  /*cb80*/  SHFL.IDX PT, R5, R18, RZ, 0x181f ;  /* 0x00181fff12057589 */ /* 0x000fe200000e0000 */
[C---:B0-----:R-:W-:Y:S02]  /*cb90*/  LOP3.LUT R3, R32.reuse, 0x1, RZ, 0xc0, !PT ;  /* 0x0000000120037812 */ /* 0x041fe400078ec0ff */
[----:B------:R-:W-:Y:S01]  /*cba0*/  LOP3.LUT P0, RZ, R32, 0x2, RZ, 0xc0, !PT ;  /* 0x0000000220ff7812 */ /* 0x000fe2000780c0ff */
[----:B------:R-:W0:Y:S01]  /*cbb0*/  SHFL.IDX PT, R4, R17, RZ, 0x181f ;  /* 0x00181fff11047589 */ /* 0x000e2200000e0000 */
[----:B------:R-:W-:Y:S02]  /*cbc0*/  ISETP.NE.U32.AND P1, PT, R3, 0x1, PT ;  /* 0x000000010300780c */ /* 0x000fe40003f25070 */
[C---:B------:R-:W-:Y:S01]  /*cbd0*/  ISETP.LT.OR P3, PT, R23.reuse, 0x1, !P0 ;  /* 0x000000011700780c */ /* 0x040fe20004761670 */
[----:B------:R-:W2:Y:S01]  /*cbe0*/  SHFL.IDX PT, R6, R18, 0x1, 0x181f ;  /* 0x00381f0012067f89 */ /* 0x000ea200000e0000 */
[----:B------:R-:W-:Y:S02]  /*cbf0*/  ISETP.LT.OR P2, PT, R23, 0x1, P1 ;  /* 0x000000011700780c */ /* 0x000fe40000f41670 */
[----:B------:R-:W-:Y:S01]  /*cc00*/  LEA R3, R37, UR46, 0x1 ;  /* 0x0000002e25037c11 */ /* 0x000fe2000f8e08ff */
[----:B------:R-:W3:Y:S01]  /*cc10*/  SHFL.IDX PT, R14, R17, 0x1, 0x181f ;  /* 0x00381f00110e7f89 */ /* 0x000ee200000e0000 */
[----:B------:R-:W-:-:S02]  /*cc20*/  ISETP.LT.OR P4, PT, R23, 0x11, P1 ;  /* 0x000000111700780c */ /* 0x000fc40000f81670 */
[----:B------:R-:W-:Y:S01]  /*cc30*/  ISETP.LT.OR P5, PT, R23, 0x11, !P0 ;  /* 0x000000111700780c */ /* 0x000fe200047a1670 */
[----:B------:R-:W4:Y:S04]  /*cc40*/  SHFL.IDX PT, R20, R18, 0x2, 0x181f ;  /* 0x00581f0012147f89 */ /* 0x000f2800000e0000 */
[----:B------:R-:W5:Y:S04]  /*cc50*/  SHFL.IDX PT, R10, R17, 0x2, 0x181f ;  /* 0x00581f00110a7f89 */ /* 0x000f6800000e0000 */
[----:B------:R-:W1:Y:S04]  /*cc60*/  SHFL.IDX PT, R22, R17, 0x3, 0x181f ;  /* 0x00781f0011167f89 */ /* 0x000e6800000e0000 */
[----:B------:R-:W-:Y:S01]  /*cc70*/  SHFL.IDX PT, R19, R18, 0x4, 0x181f ;  /* 0x00981f0012137f89 */ /* 0x000fe200000e0000 */
[----:B0-----:R-:W-:-:S03]  /*cc80*/  IMAD.WIDE.U32 R4, R27, 0x2, R4 ;  /* 0x000000021b047825 */ /* 0x001fc600078e0004 */
[----:B------:R-:W0:Y:S01]  /*cc90*/  SHFL.IDX PT, R24, R17, 0x4, 0x181f ;  /* 0x00981f0011187f89 */ /* 0x000e2200000e0000 */
[----:B--2---:R-:W-:-:S03]  /*cca0*/  MOV R13, R6 ;  /* 0x00000006000d7202 */ /* 0x004fc60000000f00 */
[----:B------:R-:W2:Y:S01]  /*ccb0*/  SHFL.IDX PT, R7, R18, 0x3, 0x181f ;  /* 0x00781f0012077f89 */ /* 0x000ea200000e0000 */
[----:B---3--:R-:W-:-:S03]  /*ccc0*/  IMAD.MOV.U32 R12, RZ, RZ, R14 ;  /* 0x000000ffff0c7224 */ /* 0x008fc600078e000e */
[----:B------:R-:W-:Y:S01]  /*ccd0*/  LDGSTS.E.BYPASS.LTC128B.128 [R3+0x400], desc[UR36][R4.64], !P2 ;  /* 0x0040000004037fae */ /* 0x000fe2000d101d64 */
[C---:B------:R-:W-:Y:S01]  /*cce0*/  ISETP.LT.OR P2, PT, R23.reuse, 0x21, P1 ;  /* 0x000000211700780c */ /* 0x040fe20000f41670 */
[----:B----4-:R-:W-:Y:S02]  /*ccf0*/  IMAD.MOV.U32 R11, RZ, RZ, R20 ;  /* 0x000000ffff0b7224 */ /* 0x010fe400078e0014 */
[----:B------:R0:W-:Y:S01]  /*cd00*/  LDGSTS.E.BYPASS.LTC128B.128 [R3+0x3400], desc[UR36][R4.64+0x80], !P3 ;  /* 0x0340008004037fae */ /* 0x0001e2000d901d64 */
[----:B------:R-:W-:Y:S01]  /*cd10*/  ISETP.LT.OR P3, PT, R23, 0x21, !P0 ;  /* 0x000000211700780c */ /* 0x000fe20004761670 */
[C---:B------:R-:W-:Y:S02]  /*cd20*/  IMAD.WIDE.U32 R12, R27.reuse, 0x2, R12 ;  /* 0x000000021b0c7825 */ /* 0x040fe400078e000c */
[----:B------:R-:W3:Y:S02]  /*cd30*/  SHFL.IDX PT, R18, R18, 0x5, 0x181f ;  /* 0x00b81f0012127f89 */ /* 0x000ee400000e0000 */
[----:B-----5:R-:W-:-:S02]  /*cd40*/  IMAD.WIDE.U32 R10, R27, 0x2, R10 ;  /* 0x000000021b0a7825 */ /* 0x020fc400078e000a */
[----:B------:R-:W-:Y:S01]  /*cd50*/  LDGSTS.E.BYPASS.LTC128B.128 [R3+0xc00], desc[UR36][R12.64], !P4 ;  /* 0x00c000000c037fae */ /* 0x000fe2000e101d64 */
[C---:B------:R-:W-:Y:S01]  /*cd60*/  ISETP.LT.OR P4, PT, R23.reuse, 0x31, P1 ;  /* 0x000000311700780c */ /* 0x040fe20000f81670 */
[----:B-1----:R-:W-:Y:S02]  /*cd70*/  IMAD.MOV.U32 R6, RZ, RZ, R22 ;  /* 0x000000ffff067224 */ /* 0x002fe400078e0016 */
[----:B------:R-:W-:Y:S01]  /*cd80*/  LDGSTS.E.BYPASS.LTC128B.128 [R3+0x3c00], desc[UR36][R12.64+0x80], !P5 ;  /* 0x03c000800c037fae */ /* 0x000fe2000e901d64 */
[C---:B------:R-:W-:Y:S01]  /*cd90*/  ISETP.LT.OR P5, PT, R23.reuse, 0x31, !P0 ;  /* 0x000000311700780c */ /* 0x040fe200047a1670 */
[----:B0-----:R-:W-:Y:S01]  /*cda0*/  IMAD.MOV.U32 R4, RZ, RZ, R24 ;  /* 0x000000ffff047224 */ /* 0x001fe200078e0018 */
[----:B------:R-:W-:Y:S01]  /*cdb0*/  MOV R5, R19 ;  /* 0x0000001300057202 */ /* 0x000fe20000000f00 */
[----:B------:R-:W-:Y:S01]  /*cdc0*/  LDGSTS.E.BYPASS.LTC128B.128 [R3+0x1400], desc[UR36][R10.64], !P2 ;  /* 0x014000000a037fae */ /* 0x000fe2000d101d64 */
[----:B------:R-:W-:Y:S01]  /*cdd0*/  ISETP.LT.OR P2, PT, R23, 0x41, P1 ;  /* 0x000000411700780c */ /* 0x000fe20000f41670 */
[----:B--2---:R-:W-:-:S02]  /*cde0*/  IMAD.WIDE.U32 R6, R27, 0x2, R6 ;  /* 0x000000021b067825 */ /* 0x004fc400078e0006 */
[----:B------:R0:W-:Y:S01]  /*cdf0*/  LDGSTS.E.BYPASS.LTC128B.128 [R3+0x4400], desc[UR36][R10.64+0x80], !P3 ;  /* 0x044000800a037fae */ /* 0x0001e2000d901d64 */
[----:B------:R-:W-:Y:S01]  /*ce00*/  ISETP.LT.OR P3, PT, R23, 0x41, !P0 ;  /* 0x000000411700780c */ /* 0x000fe20004761670 */
[----:B------:R-:W-:Y:S02]  /*ce10*/  IMAD.WIDE.U32 R4, R27, 0x2, R4 ;  /* 0x000000021b047825 */ /* 0x000fe400078e0004 */
[----:B------:R1:W-:Y:S04]  /*ce20*/  LDGSTS.E.BYPASS.LTC128B.128 [R3+0x1c00], desc[UR36][R6.64], !P4 ;  /* 0x01c0000006037fae */ /* 0x0003e8000e101d64 */
[----:B------:R1:W-:Y:S04]  /*ce30*/  LDGSTS.E.BYPASS.LTC128B.128 [R3+0x4c00], desc[UR36][R6.64+0x80], !P5 ;  /* 0x04c0008006037fae */ /* 0x0003e8000e901d64 */
[----:B------:R1:W-:Y:S01]  /*ce40*/  LDGSTS.E.BYPASS.LTC128B.128 [R3+0x2400], desc[UR36][R4.64], !P2 ;  /* 0x0240000004037fae */ /* 0x0003e2000d101d64 */
[----:B0-----:R-:W-:-:S03]  /*ce50*/  IMAD.MOV.U32 R10, RZ, RZ, RZ ;  /* 0x000000ffff0a7224 */ /* 0x001fc600078e00ff */
[----:B------:R1:W0:Y:S04]  /*ce60*/  SHFL.IDX PT, R14, R17, 0x5, 0x181f ;  /* 0x00b81f00110e7f89 */ /* 0x00022800000e0000 */
[----:B---3--:R1:W-:Y:S02]  /*ce70*/  LDGSTS.E.BYPASS.LTC128B.128 [R3+0x5400], desc[UR36][R4.64+0x80], !P3 ;  /* 0x0540008004037fae */ /* 0x0083e4000d901d64 */
.L_x_2354:
[C---:B------:R-:W-:Y:S01]  /*ce80*/  ISETP.LT.OR P1, PT, R23.reuse, 0x51, P1 ;  /* 0x000000511700780c */ /* 0x040fe20000f21670 */
[----:B01----:R-:W-:Y:S01]  /*ce90*/  IMAD.MOV.U32 R4, RZ, RZ, R14 ;  /* 0x000000ffff047224 */ /* 0x003fe200078e000e */
        /* <DEDUP_REMOVED lines=10> */
.L_x_2262:
        /* <DEDUP_REMOVED lines=10> */
.L_x_2263:
[----:B------:R1:W-:Y:S02]  /*cfe0*/  SYNCS.ARRIVE.TRANS64.A1T0 RZ, [R0+URZ+0x2a850], RZ ;  /* 0x02a850ff00ff79a7 */ /* 0x0003e4000810003f */
[----:B-1----:R-:W-:-:S04]  /*cff0*/  IADD3 R0, R8, 0x1, RZ ;  /* 0x0000000108007810 */ /* 0x002fc80007ffe0ff */
[----:B------:R-:W-:-:S04]  /*d000*/  ISETP.NE.AND P0, PT, R0, 0x2, PT ;  /* 0x000000020000780c */ /* 0x000fc80003f05270 */
[----:B0-----:R-:W-:Y:S02]  /*d010*/  SEL R4, RZ, 0x1, P0 ;  /* 0x00000001ff047807 */ /* 0x001fe40000000000 */
[----:B------:R-:W-:Y:S02]  /*d020*/  SEL R0, R0, RZ, P0 ;  /* 0x000000ff00007207 */ /* 0x000fe40000000000 */
[----:B------:R-:W-:-:S07]  /*d030*/  LOP3.LUT R9, R9, R4, RZ, 0x3c, !PT ;  /* 0x0000000409097212 */ /* 0x000fce00078e3cff */
.L_x_2229:
[----:B------:R-:W0:Y:S01]  /*d040*/  S2R R4, SR_CgaCtaId ;  /* 0x0000000000047919 */ /* 0x000e220000008800 */
[----:B------:R-:W-:Y:S02]  /*d050*/  MOV R3, 0x400 ;  /* 0x0000040000037802 */ /* 0x000fe40000000f00 */
[----:B------:R-:W-:Y:S02]  /*d060*/  SHF.L.U32 R10, R10, 0x1f, RZ ;  /* 0x0000001f0a0a7819 */ /* 0x000fe400000006ff */
[----:B0-----:R-:W-:-:S04]  /*d070*/  LEA R5, R4, R3, 0x18 ;  /* 0x0000000304057211 */ /* 0x001fc800078ec0ff */
[----:B------:R-:W0:Y:S02]  /*d080*/  SYNCS.PHASECHK.TRANS64.TRYWAIT P0, [R5+URZ+0x2a820], R10 ;  /* 0x02a8200a050075a7 */ /* 0x000e24000800017f */
[----:B0-----:R-:W-:Y:S05]  /*d090*/  @!P0 BRA `(.L_x_2264) ;  /* 0x0000003000388947 */ /* 0x001fea0003800000 */
.L_x_2355:
[----:B------:R-:W-:-:S03]  /*d0a0*/  UMOV UR4, 0xffffffff ;  /* 0xffffffff00047882 */ /* 0x000fc60000000000 */
[----:B------:R-:W-:Y:S05]  /*d0b0*/  BRA.DIV UR4, `(.L_x_2265) ;  /* 0x0000003204447947 */ /* 0x000fea000b800000 */
[----:B------:R1:W2:Y:S02]  /*d0c0*/  SHFL.IDX PT, R14, R16, RZ, 0x1f ;  /* 0x00001fff100e7589 */ /* 0x0002a400000e0000 */
.L_x_2358:
[----:B--2---:R-:W-:-:S13]  /*d0d0*/  ISETP.NE.AND P0, PT, R14, RZ, PT ;  /* 0x000000ff0e00720c */ /* 0x004fda0003f05270 */
[----:B------:R-:W-:Y:S05]  /*d0e0*/  @P0 BRA `(.L_x_2185) ;  /* 0x00000000008c0947 */ /* 0x000fea0003800000 */
[----:B------:R-:W-:-:S03]  /*d0f0*/  UMOV UR4, 0xffffffff ;  /* 0xffffffff00047882 */ /* 0x000fc60000000000 */
[----:B------:R-:W-:Y:S05]  /*d100*/  BRA.DIV UR4, `(.L_x_2266) ;  /* 0x0000003204587947 */ /* 0x000fea000b800000 */
[----:B------:R-:W-:-:S13]  /*d110*/  ELECT P6, URZ, PT ;  /* 0x00000000003f782f */ /* 0x000fda00038c0000 */
.L_x_2361:
[----:B------:R-:W-:Y:S05]  /*d120*/  @!P6 BRA `(.L_x_2185) ;  /* 0x00000000007ce947 */ /* 0x000fea0003800000 */
[----:B------:R-:W-:-:S13]  /*d130*/  R2UR UR4, R2 ;  /* 0x00000000020472ca */ /* 0x000fda00000e0000 */
[----:B------:R-:W-:-:S06]  /*d140*/  ULOP3.LUT UR4, UR4, 0x2, URZ, 0xfc, !UPT ;  /* 0x0000000204047892 */ /* 0x000fcc000f8efc3f */
[----:B------:R-:W-:-:S05]  /*d150*/  IMAD.U32 R3, RZ, RZ, UR4 ;  /* 0x00000004ff037e24 */ /* 0x000fca000f8e00ff */
[----:B------:R-:W-:-:S13]  /*d160*/  ISETP.NE.AND P0, PT, R3, 0x3, PT ;  /* 0x000000030300780c */ /* 0x000fda0003f05270 */
[----:B------:R-:W-:Y:S05]  /*d170*/  @!P0 BRA `(.L_x_2267) ;  /* 0x0000000000048947 */ /* 0x000fea0003800000 */
[----:B------:R-:W-:Y:S01]  /*d180*/  BPT.TRAP 0x1 ;  /* 0x000000040000795c */ /* 0x000fe20000300000 */
.L_x_2267:
[C---:B------:R-:W-:Y:S01]  /*d190*/  IMAD R6, R0.reuse, 0x8, R5 ;  /* 0x0000000800067824 */ /* 0x040fe200078e0205 */
[----:B------:R-:W-:Y:S01]  /*d1a0*/  SHF.L.U32 R3, R9, 0x1f, RZ ;  /* 0x0000001f09037819 */ /* 0x000fe200000006ff */
[----:B------:R-:W-:-:S03]  /*d1b0*/  VIADD R0, R0, 0x1 ;  /* 0x0000000100007836 */ /* 0x000fc60000000000 */
[----:B------:R-:W2:Y:S02]  /*d1c0*/  SYNCS.PHASECHK.TRANS64.TRYWAIT P1, [R6+URZ+0x2a840], R3 ;  /* 0x02a84003060075a7 */ /* 0x000ea4000802017f */
[----:B------:R-:W-:-:S04]  /*d1d0*/  ISETP.NE.AND P2, PT, R0, 0x2, PT ;  /* 0x000000020000780c */ /* 0x000fc80003f45270 */
[----:B------:R-:W-:Y:S01]  /*d1e0*/  SEL R4, RZ, 0x1, P2 ;  /* 0x00000001ff047807 */ /* 0x000fe20001000000 */
[----:B--2---:R-:W-:Y:S08]  /*d1f0*/  @!P1 BRA `(.L_x_2268) ;  /* 0x00000030003c9947 */ /* 0x004ff00003800000 */
.L_x_2362:
[----:B------:R-:W-:Y:S02]  /*d200*/  SEL R0, R0, RZ, P2 ;  /* 0x000000ff00007207 */ /* 0x000fe40001000000 */
[----:B------:R-:W-:Y:S01]  /*d210*/  LOP3.LUT R4, R9, R4, RZ, 0x3c, !PT ;  /* 0x0000000409047212 */ /* 0x000fe200078e3cff */
[----:B------:R-:W-:Y:S06]  /*d220*/  @!P0 BRA `(.L_x_2269) ;  /* 0x0000000000048947 */ /* 0x000fec0003800000 */
[----:B------:R-:W-:Y:S01]  /*d230*/  BPT.TRAP 0x1 ;  /* 0x000000040000795c */ /* 0x000fe20000300000 */
.L_x_2269:
[----:B0-----:R-:W-:Y:S02]  /*d240*/  LEA R5, R0, R5, 0x3 ;  /* 0x0000000500057211 */ /* 0x001fe400078e18ff */
[----:B------:R-:W-:-:S04]  /*d250*/  SHF.L.U32 R0, R4, 0x1f, RZ ;  /* 0x0000001f04007819 */ /* 0x000fc800000006ff */
[----:B------:R-:W0:Y:S02]  /*d260*/  SYNCS.PHASECHK.TRANS64.TRYWAIT P1, [R5+URZ+0x2a840], R0 ;  /* 0x02a84000050075a7 */ /* 0x000e24000802017f */
[----:B0-----:R-:W-:Y:S05]  /*d270*/  @!P1 BRA `(.L_x_2270) ;  /* 0x0000003000309947 */ /* 0x001fea0003800000 */
.L_x_2363:
[----:B------:R-:W-:Y:S05]  /*d280*/  @!P0 BRA `(.L_x_2271) ;  /* 0x0000000000048947 */ /* 0x000fea0003800000 */
[----:B------:R-:W-:Y:S01]  /*d290*/  BPT.TRAP 0x1 ;  /* 0x000000040000795c */ /* 0x000fe20000300000 */
.L_x_2271:
[----:B------:R-:W3:Y:S02]  /*d2a0*/  SYNCS.PHASECHK.TRANS64.TRYWAIT P1, [R6+URZ+0x2a860], R3 ;  /* 0x02a86003060075a7 */ /* 0x000ee4000802017f */
[----:B---3--:R-:W-:Y:S05]  /*d2b0*/  @!P1 BRA `(.L_x_2272) ;  /* 0x0000003000349947 */ /* 0x008fea0003800000 */
.L_x_2364:
[----:B------:R-:W-:Y:S05]  /*d2c0*/  @!P0 BRA `(.L_x_2273) ;  /* 0x0000000000048947 */ /* 0x000fea0003800000 */
[----:B------:R-:W-:Y:S01]  /*d2d0*/  BPT.TRAP 0x1 ;  /* 0x000000040000795c */ /* 0x000fe20000300000 */
.L_x_2273:
[----:B----4-:R4:W0:Y:S02]  /*d2e0*/  SYNCS.PHASECHK.TRANS64.TRYWAIT P0, [R5+URZ+0x2a860], R0 ;  /* 0x02a86000050075a7 */ /* 0x010824000800017f */
[----:B0-----:R-:W-:Y:S05]  /*d2f0*/  @!P0 NANOSLEEP.SYNCS 0x989680 ;  /* 0x009896800000895d */ /* 0x001fea0003900000 */
[----:B------:R-:W0:Y:S02]  /*d300*/  @!P0 SYNCS.PHASECHK.TRANS64 P0, [R5+URZ+0x2a860], R0 ;  /* 0x02a86000050085a7 */ /* 0x000e24000800007f */
[----:B0-----:R-:W-:Y:S05]  /*d310*/  @!P0 BRA `(.L_x_2273) ;  /* 0xfffffffc00f08947 */ /* 0x001fea000383ffff */
.L_x_2185:
[----:B------:R-:W-:Y:S05]  /*d320*/  BSYNC B6 ;  /* 0x0000000000067941 */ /* 0x000fea0003800000 */
.L_x_2182:
[----:B------:R-:W-:Y:S05]  /*d330*/  EXIT ;  /* 0x000000000000794d */ /* 0x000fea0003800000 */
.L_x_2189:
[----:B-1----:R-:W-:-:S04]  /*d340*/  IMAD.U32 R3, RZ, RZ, UR38 ;  /* 0x00000026ff037e24 */ /* 0x002fc8000f8e00ff */
[----:B------:R1:W2:Y:S03]  /*d350*/  SYNCS.PHASECHK.TRANS64.TRYWAIT P0, [R3+URZ+0x2a800], R0 ;  /* 0x02a80000030075a7 */ /* 0x0002a6000800017f */
[----:B--2---:R-:W-:Y:S05]  /*d360*/  @!P0 NANOSLEEP.SYNCS 0x989680 ;  /* 0x009896800000895d */ /* 0x004fea0003900000 */
[----:B------:R-:W2:Y:S02]  /*d370*/  @!P0 SYNCS.PHASECHK.TRANS64 P0, [R3+URZ+0x2a800], R0 ;  /* 0x02a80000030085a7 */ /* 0x000ea4000800007f */
[----:B--2---:R-:W-:Y:S05]  /*d380*/  @!P0 BRA `(.L_x_2189) ;  /* 0xfffffffc00ec8947 */ /* 0x004fea000383ffff */
[----:B------:R-:W-:Y:S05]  /*d390*/  BRA `(.L_x_2274) ;  /* 0xffffff3c00c07947 */ /* 0x000fea000383ffff */
.L_x_2193:
[----:B--2---:R-:W-:-:S04]  /*d3a0*/  IMAD.U32 R3, RZ, RZ, UR38 ;  /* 0x00000026ff037e24 */ /* 0x004fc8000f8e00ff */
[----:B------:R2:W3:Y:S03]  /*d3b0*/  SYNCS.PHASECHK.TRANS64.TRYWAIT P1, [R3+URZ+0x2a830], R0 ;  /* 0x02a83000030075a7 */ /* 0x0004e6000802017f */
[----:B---3--:R-:W-:Y:S05]  /*d3c0*/  @!P1 NANOSLEEP.SYNCS 0x989680 ;  /* 0x009896800000995d */ /* 0x008fea0003900000 */
[----:B------:R-:W3:Y:S02]  /*d3d0*/  @!P1 SYNCS.PHASECHK.TRANS64 P1, [R3+URZ+0x2a830], R0 ;  /* 0x02a83000030095a7 */ /* 0x000ee4000802007f */
[----:B---3--:R-:W-:Y:S05]  /*d3e0*/  @!P1 BRA `(.L_x_2193) ;  /* 0xfffffffc00ec9947 */ /* 0x008fea000383ffff */
[----:B------:R-:W-:Y:S05]  /*d3f0*/  BRA `(.L_x_2192) ;  /* 0xffffff3c00e07947 */ /* 0x000fea000383ffff */
.L_x_2199:
[----:B-1----:R-:W-:-:S04]  /*d400*/  IMAD.U32 R8, RZ, RZ, UR7 ;  /* 0x00000007ff087e24 */ /* 0x002fc8000f8e00ff */
[----:B------:R1:W2:Y:S03]  /*d410*/  SYNCS.PHASECHK.TRANS64.TRYWAIT P1, [R8+URZ+0x2a830], R5 ;  /* 0x02a83005080075a7 */ /* 0x0002a6000802017f */
[----:B--2---:R-:W-:Y:S05]  /*d420*/  @!P1 NANOSLEEP.SYNCS 0x989680 ;  /* 0x009896800000995d */ /* 0x004fea0003900000 */
[----:B------:R-:W2:Y:S02]  /*d430*/  @!P1 SYNCS.PHASECHK.TRANS64 P1, [R8+URZ+0x2a830], R5 ;  /* 0x02a83005080095a7 */ /* 0x000ea4000802007f */
[----:B--2---:R-:W-:Y:S05]  /*d440*/  @!P1 BRA `(.L_x_2199) ;  /* 0xfffffffc00ec9947 */ /* 0x004fea000383ffff */
[----:B------:R-:W-:Y:S05]  /*d450*/  BRA `(.L_x_2198) ;  /* 0xffffff6000547947 */ /* 0x000fea000383ffff */
.L_x_2203:
[----:B-1----:R-:W-:-:S04]  /*d460*/  MOV R6, UR10 ;  /* 0x0000000a00067c02 */ /* 0x002fc80008000f00 */
[----:B------:R1:W2:Y:S03]  /*d470*/  SYNCS.PHASECHK.TRANS64.TRYWAIT P1, [R6+URZ+0x2a850], R5 ;  /* 0x02a85005060075a7 */ /* 0x0002a6000802017f */
[----:B--2---:R-:W-:Y:S05]  /*d480*/  @!P1 NANOSLEEP.SYNCS 0x989680 ;  /* 0x009896800000995d */ /* 0x004fea0003900000 */
[----:B------:R-:W2:Y:S02]  /*d490*/  @!P1 SYNCS.PHASECHK.TRANS64 P1, [R6+URZ+0x2a850], R5 ;  /* 0x02a85005060095a7 */ /* 0x000ea4000802007f */
[----:B--2---:R-:W-:Y:S05]  /*d4a0*/  @!P1 BRA `(.L_x_2203) ;  /* 0xfffffffc00ec9947 */ /* 0x004fea000383ffff */
[----:B------:R-:W-:Y:S05]  /*d4b0*/  BRA `(.L_x_2202) ;  /* 0xffffff6800607947 */ /* 0x000fea000383ffff */
.L_x_2211:
[----:B-1----:R-:W-:-:S04]  /*d4c0*/  IMAD.U32 R8, RZ, RZ, UR7 ;  /* 0x00000007ff087e24 */ /* 0x002fc8000f8e00ff */
[----:B------:R1:W2:Y:S03]  /*d4d0*/  SYNCS.PHASECHK.TRANS64.TRYWAIT P1, [R8+URZ+0x2a830], R5 ;  /* 0x02a83005080075a7 */ /* 0x0002a6000802017f */
[----:B--2---:R-:W-:Y:S05]  /*d4e0*/  @!P1 NANOSLEEP.SYNCS 0x989680 ;  /* 0x009896800000995d */ /* 0x004fea0003900000 */
[----:B------:R-:W2:Y:S02]  /*d4f0*/  @!P1 SYNCS.PHASECHK.TRANS64 P1, [R8+URZ+0x2a830], R5 ;  /* 0x02a83005080095a7 */ /* 0x000ea4000802007f */
[----:B--2---:R-:W-:Y:S05]  /*d500*/  @!P1 BRA `(.L_x_2211) ;  /* 0xfffffffc00ec9947 */ /* 0x004fea000383ffff */
[----:B------:R-:W-:Y:S05]  /*d510*/  BRA `(.L_x_2210) ;  /* 0xffffff8000e87947 */ /* 0x000fea000383ffff */
.L_x_2215:
[----:B-1----:R-:W-:-:S04]  /*d520*/  IMAD.U32 R6, RZ, RZ, UR5 ;  /* 0x00000005ff067e24 */ /* 0x002fc8000f8e00ff */
[----:B------:R1:W2:Y:S03]  /*d530*/  SYNCS.PHASECHK.TRANS64.TRYWAIT P1, [R6+URZ+0x2a850], R5 ;  /* 0x02a85005060075a7 */ /* 0x0002a6000802017f */
[----:B--2---:R-:W-:Y:S05]  /*d540*/  @!P1 NANOSLEEP.SYNCS 0x989680 ;  /* 0x009896800000995d */ /* 0x004fea0003900000 */
[----:B------:R-:W2:Y:S02]  /*d550*/  @!P1 SYNCS.PHASECHK.TRANS64 P1, [R6+URZ+0x2a850], R5 ;  /* 0x02a85005060095a7 */ /* 0x000ea4000802007f */
[----:B--2---:R-:W-:Y:S05]  /*d560*/  @!P1 BRA `(.L_x_2215) ;  /* 0xfffffffc00ec9947 */ /* 0x004fea000383ffff */
[----:B------:R-:W-:Y:S05]  /*d570*/  BRA `(.L_x_2214) ;  /* 0xffffff8800f47947 */ /* 0x000fea000383ffff */
.L_x_2222:
[----:B-1----:R-:W-:-:S04]  /*d580*/  IMAD.U32 R7, RZ, RZ, UR5 ;  /* 0x00000005ff077e24 */ /* 0x002fc8000f8e00ff */
[----:B------:R1:W2:Y:S03]  /*d590*/  SYNCS.PHASECHK.TRANS64.TRYWAIT P1, [R7+URZ+0x2a850], R0 ;  /* 0x02a85000070075a7 */ /* 0x0002a6000802017f */
[----:B--2---:R-:W-:Y:S05]  /*d5a0*/  @!P1 NANOSLEEP.SYNCS 0x989680 ;  /* 0x009896800000995d */ /* 0x004fea0003900000 */
[----:B------:R-:W2:Y:S02]  /*d5b0*/  @!P1 SYNCS.PHASECHK.TRANS64 P1, [R7+URZ+0x2a850], R0 ;  /* 0x02a85000070095a7 */ /* 0x000ea4000802007f */
[----:B--2---:R-:W-:Y:S05]  /*d5c0*/  @!P1 BRA `(.L_x_2222) ;  /* 0xfffffffc00ec9947 */ /* 0x004fea000383ffff */
[----:B------:R-:W-:Y:S05]  /*d5d0*/  BRA `(.L_x_2221) ;  /* 0xffffffa000807947 */ /* 0x000fea000383ffff */
.L_x_2234:
[----:B------:R-:W-:Y:S01]  /*d5e0*/  MOV R13, R16 ;  /* 0x00000010000d7202 */ /* 0x000fe20000000f00 */
[----:B------:R-:W-:Y:S02]  /*d5f0*/  IMAD.MOV.U32 R12, RZ, RZ, RZ ;  /* 0x000000ffff0c7224 */ /* 0x000fe400078e00ff */
[----:B------:R-:W-:Y:S02]  /*d600*/  IMAD.MOV.U32 R11, RZ, RZ, 0x1f ;  /* 0x0000001fff0b7424 */ /* 0x000fe400078e00ff */
[----:B------:R-:W-:-:S07]  /*d610*/  IMAD.MOV.U32 R15, RZ, RZ, -0x1 ;  /* 0xffffffffff0f7424 */ /* 0x000fce00078e00ff */
[----:B-----5:R-:W-:Y:S05]  /*d620*/  WARPSYNC.COLLECTIVE R15, `(.L_x_2275) ;  /* 0x000000000f087348 */ /* 0x020fea0003c00000 */
[----:B------:R0:W1:Y:S02]  /*d630*/  SHFL.IDX P6, R14, R13, R12, R11 ;  /* 0x0000000c0d0e7389 */ /* 0x00006400000c000b */
[----:B01---5:R-:W-:Y:S01]  /*d640*/  ENDCOLLECTIVE ;  /* 0x000000000000791b */ /* 0x023fe20003800000 */
.L_x_2275:
[----:B------:R-:W-:Y:S05]  /*d650*/  BRA `(.L_x_2276) ;  /* 0xffffffcc00b07947 */ /* 0x000fea000383ffff */
.L_x_2236:
[----:B0-----:R-:W-:-:S04]  /*d660*/  MOV R5, UR46 ;  /* 0x0000002e00057c02 */ /* 0x001fc80008000f00 */
[----:B------:R0:W1:Y:S03]  /*d670*/  SYNCS.PHASECHK.TRANS64.TRYWAIT P0, [R5+URZ+0x2a840], R4 ;  /* 0x02a84004050075a7 */ /* 0x000066000800017f */
[----:B-1----:R-:W-:Y:S05]  /*d680*/  @!P0 NANOSLEEP.SYNCS 0x989680 ;  /* 0x009896800000895d */ /* 0x002fea0003900000 */
[----:B------:R-:W1:Y:S02]  /*d690*/  @!P0 SYNCS.PHASECHK.TRANS64 P0, [R5+URZ+0x2a840], R4 ;  /* 0x02a84004050085a7 */ /* 0x000e64000800007f */
[----:B-1----:R-:W-:Y:S05]  /*d6a0*/  @!P0 BRA `(.L_x_2236) ;  /* 0xfffffffc00ec8947 */ /* 0x002fea000383ffff */
[----:B------:R-:W-:Y:S05]  /*d6b0*/  BRA `(.L_x_2277) ;  /* 0xffffffd000c07947 */ /* 0x000fea000383ffff */
.L_x_2237:
[----:B------:R-:W-:Y:S01]  /*d6c0*/  BSSY B0, `(.L_x_2278) ;  /* 0x0000008000007945 */ /* 0x000fe20003800000 */
[----:B------:R-:W-:Y:S01]  /*d6d0*/  IMAD.MOV.U32 R13, RZ, RZ, R3 ;  /* 0x000000ffff0d7224 */ /* 0x000fe200078e0003 */
[----:B------:R-:W-:Y:S01]  /*d6e0*/  MOV R15, 0xffffffff ;  /* 0xffffffff000f7802 */ /* 0x000fe20000000f00 */
[----:B------:R-:W-:Y:S02]  /*d6f0*/  IMAD.MOV.U32 R12, RZ, RZ, RZ ;  /* 0x000000ffff0c7224 */ /* 0x000fe400078e00ff */
[----:B------:R-:W-:-:S07]  /*d700*/  IMAD.MOV.U32 R11, RZ, RZ, 0x181f ;  /* 0x0000181fff0b7424 */ /* 0x000fce00078e00ff */
[----:B------:R-:W-:Y:S05]  /*d710*/  WARPSYNC.COLLECTIVE R15, `(.L_x_2279) ;  /* 0x000000000f087348 */ /* 0x000fea0003c00000 */
[----:B------:R0:W1:Y:S02]  /*d720*/  SHFL.IDX P6, R14, R13, R12, R11 ;  /* 0x0000000c0d0e7389 */ /* 0x00006400000c000b */
[----:B01----:R-:W-:Y:S01]  /*d730*/  ENDCOLLECTIVE ;  /* 0x000000000000791b */ /* 0x003fe20003800000 */
.L_x_2279:
[----:B------:R-:W-:Y:S05]  /*d740*/  BSYNC B0 ;  /* 0x0000000000007941 */ /* 0x000fea0003800000 */
.L_x_2278:
[----:B------:R-:W-:Y:S01]  /*d750*/  IMAD.MOV.U32 R13, RZ, RZ, R0 ;  /* 0x000000ffff0d7224 */ /* 0x000fe200078e0000 */
[----:B------:R-:W-:Y:S01]  /*d760*/  MOV R11, 0x181f ;  /* 0x0000181f000b7802 */ /* 0x000fe20000000f00 */
[----:B------:R-:W-:Y:S01]  /*d770*/  IMAD.MOV.U32 R12, RZ, RZ, RZ ;  /* 0x000000ffff0c7224 */ /* 0x000fe200078e00ff */
[----:B------:R-:W-:Y:S01]  /*d780*/  @P0 LEA R19, R37, UR46, 0x1 ;  /* 0x0000002e25130c11 */ /* 0x000fe2000f8e08ff */
[----:B------:R-:W-:Y:S02]  /*d790*/  IMAD.MOV.U32 R15, RZ, RZ, -0x1 ;  /* 0xffffffffff0f7424 */ /* 0x000fe400078e00ff */
[----:B------:R-:W-:-:S07]  /*d7a0*/  IMAD.MOV.U32 R5, RZ, RZ, R14 ;  /* 0x000000ffff057224 */ /* 0x000fce00078e000e */
[----:B------:R-:W-:Y:S05]  /*d7b0*/  WARPSYNC.COLLECTIVE R15, `(.L_x_2280) ;  /* 0x000000000f087348 */ /* 0x000fea0003c00000 */
[----:B------:R0:W1:Y:S02]  /*d7c0*/  SHFL.IDX P6, R14, R13, R12, R11 ;  /* 0x0000000c0d0e7389 */ /* 0x00006400000c000b */
[----:B01----:R-:W-:Y:S01]  /*d7d0*/  ENDCOLLECTIVE ;  /* 0x000000000000791b */ /* 0x003fe20003800000 */
.L_x_2280:
[----:B------:R-:W-:Y:S01]  /*d7e0*/  IMAD.MOV.U32 R13, RZ, RZ, R3 ;  /* 0x000000ffff0d7224 */ /* 0x000fe200078e0003 */
[----:B------:R-:W-:Y:S01]  /*d7f0*/  MOV R12, 0x1 ;  /* 0x00000001000c7802 */ /* 0x000fe20000000f00 */
[----:B------:R-:W-:-:S07]  /*d800*/  IMAD.MOV.U32 R4, RZ, RZ, R14 ;  /* 0x000000ffff047224 */ /* 0x000fce00078e000e */
[----:B------:R-:W-:Y:S05]  /*d810*/  WARPSYNC.COLLECTIVE R15, `(.L_x_2281) ;  /* 0x000000000f087348 */ /* 0x000fea0003c00000 */
[----:B------:R0:W1:Y:S02]  /*d820*/  SHFL.IDX P6, R14, R13, R12, R11 ;  /* 0x0000000c0d0e7389 */ /* 0x00006400000c000b */
[----:B01----:R-:W-:Y:S01]  /*d830*/  ENDCOLLECTIVE ;  /* 0x000000000000791b */ /* 0x003fe20003800000 */
.L_x_2281:
        /* <DEDUP_REMOVED lines=13> */
.L_x_2282:
[----:B------:R-:W-:Y:S02]  /*d910*/  MOV R5, R7 ;  /* 0x0000000700057202 */ /* 0x000fe40000000f00 */
[----:B------:R-:W-:Y:S01]  /*d920*/  @P0 LEA R20, R37, UR46, 0x1 ;  /* 0x0000002e25140c11 */ /* 0x000fe2000f8e08ff */
[----:B------:R-:W-:Y:S02]  /*d930*/  IMAD.MOV.U32 R13, RZ, RZ, R3 ;  /* 0x000000ffff0d7224 */ /* 0x000fe400078e0003 */
[----:B------:R-:W-:Y:S02]  /*d940*/  IMAD.MOV.U32 R12, RZ, RZ, 0x2 ;  /* 0x00000002ff0c7424 */ /* 0x000fe400078e00ff */
[----:B------:R-:W-:-:S07]  /*d950*/  IMAD.MOV.U32 R4, RZ, RZ, R14 ;  /* 0x000000ffff047224 */ /* 0x000fce00078e000e */
[----:B------:R-:W-:Y:S05]  /*d960*/  WARPSYNC.COLLECTIVE R15, `(.L_x_2283) ;  /* 0x000000000f087348 */ /* 0x000fea0003c00000 */
[----:B------:R0:W1:Y:S02]  /*d970*/  SHFL.IDX P6, R14, R13, R12, R11 ;  /* 0x0000000c0d0e7389 */ /* 0x00006400000c000b */
[----:B01----:R-:W-:Y:S01]  /*d980*/  ENDCOLLECTIVE ;  /* 0x000000000000791b */ /* 0x003fe20003800000 */
.L_x_2283:
        /* <DEDUP_REMOVED lines=13> */
.L_x_2284:
[----:B------:R-:W-:Y:S01]  /*da60*/  IMAD.MOV.U32 R5, RZ, RZ, R10 ;  /* 0x000000ffff057224 */ /* 0x000fe200078e000a */
[----:B------:R-:W-:Y:S01]  /*da70*/  MOV R13, R3 ;  /* 0x00000003000d7202 */ /* 0x000fe20000000f00 */
[----:B------:R-:W-:Y:S02]  /*da80*/  IMAD.MOV.U32 R12, RZ, RZ, 0x3 ;  /* 0x00000003ff0c7424 */ /* 0x000fe400078e00ff */
[----:B------:R-:W-:-:S07]  /*da90*/  IMAD.MOV.U32 R21, RZ, RZ, R14 ;  /* 0x000000ffff157224 */ /* 0x000fce00078e000e */
[----:B------:R-:W-:Y:S05]  /*daa0*/  WARPSYNC.COLLECTIVE R15, `(.L_x_2285) ;  /* 0x000000000f087348 */ /* 0x000fea0003c00000 */
[----:B------:R0:W1:Y:S02]  /*dab0*/  SHFL.IDX P6, R14, R13, R12, R11 ;  /* 0x0000000c0d0e7389 */ /* 0x00006400000c000b */
[----:B01----:R-:W-:Y:S01]  /*dac0*/  ENDCOLLECTIVE ;  /* 0x000000000000791b */ /* 0x003fe20003800000 */
.L_x_2285:
[----:B------:R-:W-:Y:S01]  /*dad0*/  IMAD.MOV.U32 R4, RZ, RZ, R21 ;  /* 0x000000ffff047224 */ /* 0x000fe200078e0015 */
[----:B------:R-:W-:-:S03]  /*dae0*/  @P0 LEA R21, R37, UR46, 0x1 ;  /* 0x0000002e25150c11 */ /* 0x000fc6000f8e08ff */
        /* <DEDUP_REMOVED lines=13> */
.L_x_2286:
[----:B------:R-:W-:Y:S01]  /*dbc0*/  IMAD.MOV.U32 R5, RZ, RZ, R7 ;  /* 0x000000ffff057224 */ /* 0x000fe200078e0007 */
[----:B------:R-:W-:Y:S01]  /*dbd0*/  @P0 LEA R7, R37, UR46, 0x1 ;  /* 0x0000002e25070c11 */ /* 0x000fe2000f8e08ff */
[----:B------:R-:W-:Y:S02]  /*dbe0*/  IMAD.MOV.U32 R13, RZ, RZ, R3 ;  /* 0x000000ffff0d7224 */ /* 0x000fe400078e0003 */
[----:B------:R-:W-:Y:S01]  /*dbf0*/  IMAD.MOV.U32 R12, RZ, RZ, 0x4 ;  /* 0x00000004ff0c7424 */ /* 0x000fe200078e00ff */
[----:B------:R-:W-:-:S07]  /*dc00*/  MOV R4, R14 ;  /* 0x0000000e00047202 */ /* 0x000fce0000000f00 */
[----:B------:R-:W-:Y:S05]  /*dc10*/  WARPSYNC.COLLECTIVE R15, `(.L_x_2287) ;  /* 0x000000000f087348 */ /* 0x000fea0003c00000 */
[----:B------:R0:W1:Y:S02]  /*dc20*/  SHFL.IDX P6, R14, R13, R12, R11 ;  /* 0x0000000c0d0e7389 */ /* 0x00006400000c000b */
[----:B01----:R-:W-:Y:S01]  /*dc30*/  ENDCOLLECTIVE ;  /* 0x000000000000791b */ /* 0x003fe20003800000 */
.L_x_2287:
        /* <DEDUP_REMOVED lines=8> */
[----:B------:R-:W-:Y:S02]  /*dcc0*/  ISETP.GE.AND P0, PT, R6, 0x41, PT ;  /* 0x000000410600780c */ /* 0x000fe40003f06270 */
[----:B------:R-:W-:-:S11]  /*dcd0*/  MOV R10, R14 ;  /* 0x0000000e000a7202 */ /* 0x000fd60000000f00 */
[----:B0-----:R-:W-:Y:S05]  /*dce0*/  WARPSYNC.COLLECTIVE R15, `(.L_x_2288) ;  /* 0x000000000f087348 */ /* 0x001fea0003c00000 */
[----:B------:R1:W2:Y:S02]  /*dcf0*/  SHFL.IDX P6, R14, R13, R12, R11 ;  /* 0x0000000c0d0e7389 */ /* 0x0002a400000c000b */
[----:B012---:R-:W-:Y:S01]  /*dd00*/  ENDCOLLECTIVE ;  /* 0x000000000000791b */ /* 0x007fe20003800000 */
.L_x_2288:
[----:B------:R-:W-:Y:S01]  /*dd10*/  MOV R5, R10 ;  /* 0x0000000a00057202 */ /* 0x000fe20000000f00 */
[----:B------:R-:W-:Y:S02]  /*dd20*/  IMAD.MOV.U32 R13, RZ, RZ, R3 ;  /* 0x000000ffff0d7224 */ /* 0x000fe400078e0003 */
[----:B------:R-:W-:Y:S02]  /*dd30*/  IMAD.MOV.U32 R12, RZ, RZ, 0x5 ;  /* 0x00000005ff0c7424 */ /* 0x000fe400078e00ff */
[----:B------:R-:W-:-:S07]  /*dd40*/  IMAD.MOV.U32 R19, RZ, RZ, R14 ;  /* 0x000000ffff137224 */ /* 0x000fce00078e000e */
[----:B------:R-:W-:Y:S05]  /*dd50*/  WARPSYNC.COLLECTIVE R15, `(.L_x_2289) ;  /* 0x000000000f087348 */ /* 0x000fea0003c00000 */
[----:B------:R0:W1:Y:S02]  /*dd60*/  SHFL.IDX P6, R14, R13, R12, R11 ;  /* 0x0000000c0d0e7389 */ /* 0x00006400000c000b */
[----:B01----:R-:W-:Y:S01]  /*dd70*/  ENDCOLLECTIVE ;  /* 0x000000000000791b */ /* 0x003fe20003800000 */
.L_x_2289:
[----:B------:R-:W-:Y:S01]  /*dd80*/  IMAD.MOV.U32 R4, RZ, RZ, R19 ;  /* 0x000000ffff047224 */ /* 0x000fe200078e0013 */
[----:B------:R-:W-:-:S03]  /*dd90*/  @P0 LEA R19, R37, UR46, 0x1 ;  /* 0x0000002e25130c11 */ /* 0x000fc6000f8e08ff */
        /* <DEDUP_REMOVED lines=8> */
[----:B------:R-:W-:-:S07]  /*de20*/  IMAD.MOV.U32 R3, RZ, RZ, R14 ;  /* 0x000000ffff037224 */ /* 0x000fce00078e000e */
[----:B0-----:R-:W-:Y:S05]  /*de30*/  WARPSYNC.COLLECTIVE R15, `(.L_x_2290) ;  /* 0x000000000f087348 */ /* 0x001fea0003c00000 */
[----:B------:R1:W2:Y:S02]  /*de40*/  SHFL.IDX P6, R14, R13, R12, R11 ;  /* 0x0000000c0d0e7389 */ /* 0x0002a400000c000b */
[----:B012---:R-:W-:Y:S01]  /*de50*/  ENDCOLLECTIVE ;  /* 0x000000000000791b */ /* 0x007fe20003800000 */
.L_x_2290:
[----:B------:R-:W-:Y:S05]  /*de60*/  BRA `(.L_x_2291) ;  /* 0xffffffd000207947 */ /* 0x000fea000383ffff */
.L_x_2240:
[----:B------:R-:W-:Y:S01]  /*de70*/  IMAD.MOV.U32 R13, RZ, RZ, R0 ;  /* 0x000000ffff0d7224 */ /* 0x000fe200078e0000 */
[----:B------:R-:W-:Y:S01]  /*de80*/  MOV R15, 0xffffffff ;  /* 0xffffffff000f7802 */ /* 0x000fe20000000f00 */
[----:B------:R-:W-:Y:S01]  /*de90*/  IMAD.MOV.U32 R12, RZ, RZ, RZ ;  /* 0x000000ffff0c7224 */ /* 0x000fe200078e00ff */
[----:B------:R-:W-:Y:S01]  /*dea0*/  MOV R10, UR48 ;  /* 0x00000030000a7c02 */ /* 0x000fe20008000f00 */
[----:B------:R-:W-:-:S04]  /*deb0*/  IMAD.MOV.U32 R11, RZ, RZ, 0x181f ;  /* 0x0000181fff0b7424 */ /* 0x000fc800078e00ff */
[----:B------:R-:W-:-:S07]  /*dec0*/  IMAD R7, R10, 0x80, R23 ;  /* 0x000000800a077824 */ /* 0x000fce00078e0217 */
[----:B------:R-:W-:Y:S05]  /*ded0*/  WARPSYNC.COLLECTIVE R15, `(.L_x_2292) ;  /* 0x000000000f087348 */ /* 0x000fea0003c00000 */
[----:B------:R0:W1:Y:S02]  /*dee0*/  SHFL.IDX P6, R14, R13, R12, R11 ;  /* 0x0000000c0d0e7389 */ /* 0x00006400000c000b */
[----:B01----:R-:W-:Y:S01]  /*def0*/  ENDCOLLECTIVE ;  /* 0x000000000000791b */ /* 0x003fe20003800000 */
.L_x_2292:
[----:B------:R-:W-:Y:S02]  /*df00*/  VIADD R9, R7, 0x10 ;  /* 0x0000001007097836 */ /* 0x000fe40000000000 */
[----:B------:R-:W-:Y:S02]  /*df10*/  IMAD.MOV.U32 R13, RZ, RZ, R3 ;  /* 0x000000ffff0d7224 */ /* 0x000fe400078e0003 */
[----:B------:R-:W-:-:S07]  /*df20*/  IMAD.MOV.U32 R5, RZ, RZ, R14 ;  /* 0x000000ffff057224 */ /* 0x000fce00078e000e */
[----:B------:R-:W-:Y:S05]  /*df30*/  WARPSYNC.COLLECTIVE R15, `(.L_x_2293) ;  /* 0x000000000f087348 */ /* 0x000fea0003c00000 */
[----:B------:R0:W1:Y:S02]  /*df40*/  SHFL.IDX P6, R14, R13, R12, R11 ;  /* 0x0000000c0d0e7389 */ /* 0x00006400000c000b */
[----:B01----:R-:W-:Y:S01]  /*df50*/  ENDCOLLECTIVE ;  /* 0x000000000000791b */ /* 0x003fe20003800000 */
.L_x_2293:
[----:B------:R-:W-:Y:S02]  /*df60*/  ULDC UR4, c[0x0][0x288] ;  /* 0x0000a20000047ab9 */ /* 0x000fe40000000800 */
[----:B------:R-:W-:-:S05]  /*df70*/  IMAD R6, R8, UR4, RZ ;  /* 0x0000000408067c24 */ /* 0x000fca000f8e02ff */
[----:B------:R-:W-:Y:S01]  /*df80*/  ISETP.GE.AND P1, PT, R7, R6, PT ;  /* 0x000000060700720c */ /* 0x000fe20003f26270 */
[----:B------:R-:W-:Y:S01]  /*df90*/  IMAD.MOV.U32 R13, RZ, RZ, R0 ;  /* 0x000000ffff0d7224 */ /* 0x000fe200078e0000 */
[----:B------:R-:W-:-:S11]  /*dfa0*/  MOV R12, 0x1 ;  /* 0x00000001000c7802 */ /* 0x000fd60000000f00 */
[----:B------:R-:W-:Y:S01]  /*dfb0*/  @!P1 LEA R19, R37, UR46, 0x1 ;  /* 0x0000002e25139c11 */ /* 0x000fe2000f8e08ff */
[----:B------:R-:W-:-:S07]  /*dfc0*/  IMAD.MOV.U32 R4, RZ, RZ, R14 ;  /* 0x000000ffff047224 */ /* 0x000fce00078e000e */
[----:B------:R-:W-:Y:S05]  /*dfd0*/  WARPSYNC.COLLECTIVE R15, `(.L_x_2294) ;  /* 0x000000000f087348 */ /* 0x000fea0003c00000 */
[----:B------:R0:W1:Y:S02]  /*dfe0*/  SHFL.IDX P6, R14, R13, R12, R11 ;  /* 0x0000000c0d0e7389 */ /* 0x00006400000c000b */
[----:B01----:R-:W-:Y:S01]  /*dff0*/  ENDCOLLECTIVE ;  /* 0x000000000000791b */ /* 0x003fe20003800000 */
.L_x_2294:
        /* <DEDUP_REMOVED lines=13> */
.L_x_2295:
[----:B------:R-:W-:Y:S02]  /*e0d0*/  MOV R5, R8 ;  /* 0x0000000800057202 */ /* 0x000fe40000000f00 */
[----:B------:R-:W-:Y:S01]  /*e0e0*/  @!P1 LEA R21, R37, UR46, 0x1 ;  /* 0x0000002e25159c11 */ /* 0x000fe2000f8e08ff */
[----:B------:R-:W-:Y:S02]  /*e0f0*/  IMAD.MOV.U32 R13, RZ, RZ, R0 ;  /* 0x000000ffff0d7224 */ /* 0x000fe400078e0000 */
[----:B------:R-:W-:Y:S02]  /*e100*/  IMAD.MOV.U32 R12, RZ, RZ, 0x2 ;  /* 0x00000002ff0c7424 */ /* 0x000fe400078e00ff */
[----:B------:R-:W-:-:S07]  /*e110*/  IMAD.MOV.U32 R4, RZ, RZ, R14 ;  /* 0x000000ffff047224 */ /* 0x000fce00078e000e */
[----:B------:R-:W-:Y:S05]  /*e120*/  WARPSYNC.COLLECTIVE R15, `(.L_x_2296) ;  /* 0x000000000f087348 */ /* 0x000fea0003c00000 */
[----:B------:R0:W1:Y:S02]  /*e130*/  SHFL.IDX P6, R14, R13, R12, R11 ;  /* 0x0000000c0d0e7389 */ /* 0x00006400000c000b */
[----:B01----:R-:W-:Y:S01]  /*e140*/  ENDCOLLECTIVE ;  /* 0x000000000000791b */ /* 0x003fe20003800000 */
.L_x_2296:
[----:B------:R-:W-:-:S04]  /*e150*/  @!P1 IMAD.WIDE.U32 R8, R27, 0x2, R4 ;  /* 0x000000021b089825 */ /* 0x000fc800078e0004 */
[----:B------:R-:W-:Y:S01]  /*e160*/  VIADD R5, R7, 0x20 ;  /* 0x0000002007057836 */ /* 0x000fe20000000000 */
        /* <DEDUP_REMOVED lines=12> */
.L_x_2297:
[----:B------:R-:W-:Y:S01]  /*e230*/  VIADD R9, R7, 0x30 ;  /* 0x0000003007097836 */ /* 0x000fe20000000000 */
[----:B------:R-:W-:Y:S02]  /*e240*/  @!P1 LEA R19, R37, UR46, 0x1 ;  /* 0x0000002e25139c11 */ /* 0x000fe4000f8e08ff */
[----:B------:R-:W-:Y:S01]  /*e250*/  MOV R13, R0 ;  /* 0x00000000000d7202 */ /* 0x000fe20000000f00 */
[----:B------:R-:W-:Y:S02]  /*e260*/  IMAD.MOV.U32 R12, RZ, RZ, 0x3 ;  /* 0x00000003ff0c7424 */ /* 0x000fe400078e00ff */
[----:B------:R-:W-:-:S07]  /*e270*/  IMAD.MOV.U32 R4, RZ, RZ, R14 ;  /* 0x000000ffff047224 */ /* 0x000fce00078e000e */
[----:B------:R-:W-:Y:S05]  /*e280*/  WARPSYNC.COLLECTIVE R15, `(.L_x_2298) ;  /* 0x000000000f087348 */ /* 0x000fea0003c00000 */
[----:B------:R0:W1:Y:S02]  /*e290*/  SHFL.IDX P6, R14, R13, R12, R11 ;  /* 0x0000000c0d0e7389 */ /* 0x00006400000c000b */
[----:B01----:R-:W-:Y:S01]  /*e2a0*/  ENDCOLLECTIVE ;  /* 0x000000000000791b */ /* 0x003fe20003800000 */
.L_x_2298:
        /* <DEDUP_REMOVED lines=13> */
.L_x_2299:
[----:B------:R-:W-:Y:S01]  /*e380*/  IMAD.MOV.U32 R5, RZ, RZ, R8 ;  /* 0x000000ffff057224 */ /* 0x000fe200078e0008 */
[----:B------:R-:W-:Y:S01]  /*e390*/  @!P1 LEA R21, R37, UR46, 0x1 ;  /* 0x0000002e25159c11 */ /* 0x000fe2000f8e08ff */
[----:B------:R-:W-:Y:S01]  /*e3a0*/  IMAD.MOV.U32 R13, RZ, RZ, R0 ;  /* 0x000000ffff0d7224 */ /* 0x000fe200078e0000 */
[----:B------:R-:W-:Y:S02]  /*e3b0*/  MOV R12, 0x4 ;  /* 0x00000004000c7802 */ /* 0x000fe40000000f00 */
[----:B------:R-:W-:-:S07]  /*e3c0*/  MOV R4, R14 ;  /* 0x0000000e00047202 */ /* 0x000fce0000000f00 */
[----:B------:R-:W-:Y:S05]  /*e3d0*/  WARPSYNC.COLLECTIVE R15, `(.L_x_2300) ;  /* 0x000000000f087348 */ /* 0x000fea0003c00000 */
[----:B------:R0:W1:Y:S02]  /*e3e0*/  SHFL.IDX P6, R14, R13, R12, R11 ;  /* 0x0000000c0d0e7389 */ /* 0x00006400000c000b */
[----:B01----:R-:W-:Y:S01]  /*e3f0*/  ENDCOLLECTIVE ;  /* 0x000000000000791b */ /* 0x003fe20003800000 */
.L_x_2300:
        /* <DEDUP_REMOVED lines=14> */
.L_x_2301:
        /* <DEDUP_REMOVED lines=8> */
.L_x_2302:
        /* <DEDUP_REMOVED lines=8> */
[----:B------:R-:W-:Y:S01]  /*e5e0*/  ISETP.GE.AND P1, PT, R9, R6, PT ;  /* 0x000000060900720c */ /* 0x000fe20003f26270 */
[----:B------:R-:W-:-:S12]  /*e5f0*/  IMAD.MOV.U32 R8, RZ, RZ, R14 ;  /* 0x000000ffff087224 */ /* 0x000fd800078e000e */
[----:B0-----:R-:W-:Y:S05]  /*e600*/  WARPSYNC.COLLECTIVE R15, `(.L_x_2303) ;  /* 0x000000000f087348 */ /* 0x001fea0003c00000 */
[----:B------:R1:W2:Y:S02]  /*e610*/  SHFL.IDX P6, R14, R13, R12, R11 ;  /* 0x0000000c0d0e7389 */ /* 0x0002a400000c000b */
[----:B012---:R-:W-:Y:S01]  /*e620*/  ENDCOLLECTIVE ;  /* 0x000000000000791b */ /* 0x007fe20003800000 */
.L_x_2303:
[----:B------:R-:W-:Y:S01]  /*e630*/  IMAD.MOV.U32 R5, RZ, RZ, R8 ;  /* 0x000000ffff057224 */ /* 0x000fe200078e0008 */
[----:B------:R-:W-:Y:S02]  /*e640*/  @!P1 LEA R21, R37, UR46, 0x1 ;  /* 0x0000002e25159c11 */ /* 0x000fe4000f8e08ff */
[----:B------:R-:W-:Y:S01]  /*e650*/  MOV R13, R0 ;  /* 0x00000000000d7202 */ /* 0x000fe20000000f00 */
[----:B------:R-:W-:Y:S02]  /*e660*/  IMAD.MOV.U32 R12, RZ, RZ, 0x6 ;  /* 0x00000006ff0c7424 */ /* 0x000fe400078e00ff */
[----:B------:R-:W-:-:S07]  /*e670*/  IMAD.MOV.U32 R4, RZ, RZ, R14 ;  /* 0x000000ffff047224 */ /* 0x000fce00078e000e */
[----:B------:R-:W-:Y:S05]  /*e680*/  WARPSYNC.COLLECTIVE R15, `(.L_x_2304) ;  /* 0x000000000f087348 */ /* 0x000fea0003c00000 */
[----:B------:R0:W1:Y:S02]  /*e690*/  SHFL.IDX P6, R14, R13, R12, R11 ;  /* 0x0000000c0d0e7389 */ /* 0x00006400000c000b */
[----:B01----:R-:W-:Y:S01]  /*e6a0*/  ENDCOLLECTIVE ;  /* 0x000000000000791b */ /* 0x003fe20003800000 */
.L_x_2304:
        /* <DEDUP_REMOVED lines=14> */
.L_x_2305:
[----:B------:R-:W-:Y:S01]  /*e790*/  @!P1 LEA R19, R37, UR46, 0x1 ;  /* 0x0000002e25139c11 */ /* 0x000fe2000f8e08ff */
[----:B------:R-:W-:Y:S02]  /*e7a0*/  IMAD.MOV.U32 R13, RZ, RZ, R0 ;  /* 0x000000ffff0d7224 */ /* 0x000fe400078e0000 */
[----:B------:R-:W-:Y:S01]  /*e7b0*/  IMAD.MOV.U32 R12, RZ, RZ, 0x7 ;  /* 0x00000007ff0c7424 */ /* 0x000fe200078e00ff */
[----:B------:R-:W-:-:S07]  /*e7c0*/  MOV R4, R14 ;  /* 0x0000000e00047202 */ /* 0x000fce0000000f00 */
[----:B------:R-:W-:Y:S05]  /*e7d0*/  WARPSYNC.COLLECTIVE R15, `(.L_x_2306) ;  /* 0x000000000f087348 */ /* 0x000fea0003c00000 */
[----:B------:R0:W1:Y:S02]  /*e7e0*/  SHFL.IDX P6, R14, R13, R12, R11 ;  /* 0x0000000c0d0e7389 */ /* 0x00006400000c000b */
[----:B01----:R-:W-:Y:S01]  /*e7f0*/  ENDCOLLECTIVE ;  /* 0x000000000000791b */ /* 0x003fe20003800000 */
.L_x_2306:
        /* <DEDUP_REMOVED lines=12> */
.L_x_2307:
[----:B------:R-:W-:Y:S05]  /*e8c0*/  BRA `(.L_x_2308) ;  /* 0xffffffd0001c7947 */ /* 0x000fea000383ffff */
.L_x_2243:
[----:B0-----:R-:W-:-:S04]  /*e8d0*/  IMAD.U32 R3, RZ, RZ, UR46 ;  /* 0x0000002eff037e24 */ /* 0x001fc8000f8e00ff */
[----:B------:R0:W1:Y:S03]  /*e8e0*/  SYNCS.PHASECHK.TRANS64.TRYWAIT P0, [R3+URZ+0x2a820], R0 ;  /* 0x02a82000030075a7 */ /* 0x000066000800017f */
[----:B-1----:R-:W-:Y:S05]  /*e8f0*/  @!P0 NANOSLEEP.SYNCS 0x989680 ;  /* 0x009896800000895d */ /* 0x002fea0003900000 */
[----:B------:R-:W1:Y:S02]  /*e900*/  @!P0 SYNCS.PHASECHK.TRANS64 P0, [R3+URZ+0x2a820], R0 ;  /* 0x02a82000030085a7 */ /* 0x000e64000800007f */
[----:B-1----:R-:W-:Y:S05]  /*e910*/  @!P0 BRA `(.L_x_2243) ;  /* 0xfffffffc00ec8947 */ /* 0x002fea000383ffff */
[----:B------:R-:W-:Y:S05]  /*e920*/  BRA `(.L_x_2309) ;  /* 0xffffffd000647947 */ /* 0x000fea000383ffff */
.L_x_2247:
[----:B0-----:R0:W1:Y:S02]  /*e930*/  SYNCS.PHASECHK.TRANS64.TRYWAIT P0, [R26+URZ+0x2a840], R3 ;  /* 0x02a840031a0075a7 */ /* 0x001064000800017f */
[----:B-1----:R-:W-:Y:S05]  /*e940*/  @!P0 NANOSLEEP.SYNCS 0x989680 ;  /* 0x009896800000895d */ /* 0x002fea0003900000 */
[----:B------:R-:W1:Y:S02]  /*e950*/  @!P0 SYNCS.PHASECHK.TRANS64 P0, [R26+URZ+0x2a840], R3 ;  /* 0x02a840031a0085a7 */ /* 0x000e64000800007f */
[----:B-1----:R-:W-:Y:S05]  /*e960*/  @!P0 BRA `(.L_x_2247) ;  /* 0xfffffffc00f08947 */ /* 0x002fea000383ffff */
[----:B------:R-:W-:Y:S05]  /*e970*/  BRA `(.L_x_2310) ;  /* 0xffffffd4002c7947 */ /* 0x000fea000383ffff */
.L_x_2248:
        /* <DEDUP_REMOVED lines=8> */
.L_x_2312:
[----:B------:R-:W-:Y:S05]  /*ea00*/  BSYNC B1 ;  /* 0x0000000000017941 */ /* 0x000fea0003800000 */
.L_x_2311:
[----:B------:R-:W-:Y:S01]  /*ea10*/  IMAD.MOV.U32 R13, RZ, RZ, R3 ;  /* 0x000000ffff0d7224 */ /* 0x000fe200078e0003 */
[----:B------:R-:W-:Y:S01]  /*ea20*/  MOV R12, RZ ;  /* 0x000000ff000c7202 */ /* 0x000fe20000000f00 */
[----:B------:R-:W-:Y:S01]  /*ea30*/  IMAD.MOV.U32 R11, RZ, RZ, 0x181f ;  /* 0x0000181fff0b7424 */ /* 0x000fe200078e00ff */
[----:B------:R-:W-:Y:S01]  /*ea40*/  LEA R5, R5, UR46, 0x1 ;  /* 0x0000002e05057c11 */ /* 0x000fe2000f8e08ff */
[----:B------:R-:W-:Y:S02]  /*ea50*/  IMAD.MOV.U32 R15, RZ, RZ, -0x1 ;  /* 0xffffffffff0f7424 */ /* 0x000fe400078e00ff */
[----:B------:R-:W-:-:S07]  /*ea60*/  IMAD.MOV.U32 R4, RZ, RZ, R14 ;  /* 0x000000ffff047224 */ /* 0x000fce00078e000e */
[----:B------:R-:W-:Y:S05]  /*ea70*/  WARPSYNC.COLLECTIVE R15, `(.L_x_2313) ;  /* 0x000000000f087348 */ /* 0x000fea0003c00000 */
[----:B------:R0:W1:Y:S02]  /*ea80*/  SHFL.IDX P6, R14, R13, R12, R11 ;  /* 0x0000000c0d0e7389 */ /* 0x00006400000c000b */
[----:B01----:R-:W-:Y:S01]  /*ea90*/  ENDCOLLECTIVE ;  /* 0x000000000000791b */ /* 0x003fe20003800000 */
.L_x_2313:
[----:B------:R-:W-:Y:S01]  /*eaa0*/  MOV R13, R0 ;  /* 0x00000000000d7202 */ /* 0x000fe20000000f00 */
[----:B------:R-:W-:Y:S01]  /*eab0*/  IMAD.MOV.U32 R12, RZ, RZ, 0x1 ;  /* 0x00000001ff0c7424 */ /* 0x000fe200078e00ff */
[----:B------:R-:W-:-:S05]  /*eac0*/  IADD3 R14, P0, R14, R20, RZ ;  /* 0x000000140e0e7210 */ /* 0x000fca0007f1e0ff */
[----:B------:R-:W-:-:S05]  /*ead0*/  IMAD.X R15, RZ, RZ, R4, P0 ;  /* 0x000000ffff0f7224 */ /* 0x000fca00000e0604 */
[----:B------:R-:W-:Y:S01]  /*eae0*/  @!PT LDS RZ, [RZ] ;  /* 0x00000000fffff984 */ /* 0x000fe20000000800 */
[----:B------:R-:W-:Y:S01]  /*eaf0*/  @!PT LDS RZ, [RZ] ;  /* 0x00000000fffff984 */ /* 0x000fe20000000800 */
[----:B------:R-:W-:Y:S01]  /*eb00*/  @!PT LDS RZ, [RZ] ;  /* 0x00000000fffff984 */ /* 0x000fe20000000800 */
[----:B------:R-:W-:Y:S04]  /*eb10*/  LDGSTS.E.BYPASS.LTC128B.128 [R5+0x18400], desc[UR36][R14.64], !P3 ;  /* 0x184000000e057fae */ /* 0x000fe8000d901d64 */
[----:B------:R-:W-:Y:S04]  /*eb20*/  LDGSTS.E.BYPASS.LTC128B.128 [R5+0x1b400], desc[UR36][R14.64+0x80], !P2 ;  /* 0x1b4000800e057fae */ /* 0x000fe8000d101d64 */
[----:B------:R0:W-:Y:S02]  /*eb30*/  LDGSTS.E.BYPASS.LTC128B.128 [R5+0x1e400], desc[UR36][R14.64+0x100], !P1 ;  /* 0x1e4001000e057fae */ /* 0x0001e4000c901d64 */
[----:B0-----:R-:W-:-:S07]  /*eb40*/  IMAD.MOV.U32 R15, RZ, RZ, -0x1 ;  /* 0xffffffffff0f7424 */ /* 0x001fce00078e00ff */
[----:B------:R-:W-:Y:S05]  /*eb50*/  WARPSYNC.COLLECTIVE R15, `(.L_x_2314) ;  /* 0x000000000f087348 */ /* 0x000fea0003c00000 */
[----:B------:R0:W1:Y:S02]  /*eb60*/  SHFL.IDX P6, R14, R13, R12, R11 ;  /* 0x0000000c0d0e7389 */ /* 0x00006400000c000b */
[----:B01----:R-:W-:Y:S01]  /*eb70*/  ENDCOLLECTIVE ;  /* 0x000000000000791b */ /* 0x003fe20003800000 */
.L_x_2314:
[----:B------:R-:W-:Y:S01]  /*eb80*/  MOV R13, R3 ;  /* 0x00000003000d7202 */ /* 0x000fe20000000f00 */
[----:B------:R-:W-:-:S07]  /*eb90*/  IMAD.MOV.U32 R4, RZ, RZ, R14 ;  /* 0x000000ffff047224 */ /* 0x000fce00078e000e */
[----:B------:R-:W-:Y:S05]  /*eba0*/  WARPSYNC.COLLECTIVE R15, `(.L_x_2315) ;  /* 0x000000000f087348 */ /* 0x000fea0003c00000 */
[----:B------:R0:W1:Y:S02]  /*ebb0*/  SHFL.IDX P6, R14, R13, R12, R11 ;  /* 0x0000000c0d0e7389 */ /* 0x00006400000c000b */
[----:B01----:R-:W-:Y:S01]  /*ebc0*/  ENDCOLLECTIVE ;  /* 0x000000000000791b */ /* 0x003fe20003800000 */
.L_x_2315:
[----:B------:R-:W-:Y:S02]  /*ebd0*/  IMAD.MOV.U32 R13, RZ, RZ, R0 ;  /* 0x000000ffff0d7224 */ /* 0x000fe400078e0000 */
        /* <DEDUP_REMOVED lines=9> */
[----:B0-----:R-:W-:-:S07]  /*ec70*/  MOV R15, 0xffffffff ;  /* 0xffffffff000f7802 */ /* 0x001fce0000000f00 */
[----:B------:R-:W-:Y:S05]  /*ec80*/  WARPSYNC.COLLECTIVE R15, `(.L_x_2316) ;  /* 0x000000000f087348 */ /* 0x000fea0003c00000 */
[----:B------:R0:W1:Y:S02]  /*ec90*/  SHFL.IDX P6, R14, R13, R12, R11 ;  /* 0x0000000c0d0e7389 */ /* 0x00006400000c000b */
[----:B01----:R-:W-:Y:S01]  /*eca0*/  ENDCOLLECTIVE ;  /* 0x000000000000791b */ /* 0x003fe20003800000 */
.L_x_2316:
[----:B------:R-:W-:Y:S02]  /*ecb0*/  IMAD.MOV.U32 R13, RZ, RZ, R3 ;  /* 0x000000ffff0d7224 */ /* 0x000fe400078e0003 */
[----:B------:R-:W-:-:S07]  /*ecc0*/  IMAD.MOV.U32 R31, RZ, RZ, R14 ;  /* 0x000000ffff1f7224 */ /* 0x000fce00078e000e */
[----:B------:R-:W-:Y:S05]  /*ecd0*/  WARPSYNC.COLLECTIVE R15, `(.L_x_2317) ;  /* 0x000000000f087348 */ /* 0x000fea0003c00000 */
[----:B------:R0:W1:Y:S02]  /*ece0*/  SHFL.IDX P6, R14, R13, R12, R11 ;  /* 0x0000000c0d0e7389 */ /* 0x00006400000c000b */
[----:B01----:R-:W-:Y:S01]  /*ecf0*/  ENDCOLLECTIVE ;  /* 0x000000000000791b */ /* 0x003fe20003800000 */
.L_x_2317:
[----:B------:R-:W-:Y:S02]  /*ed00*/  IMAD.MOV.U32 R13, RZ, RZ, R0 ;  /* 0x000000ffff0d7224 */ /* 0x000fe400078e0000 */
[----:B------:R-:W-:Y:S02]  /*ed10*/  IMAD.MOV.U32 R12, RZ, RZ, 0x3 ;  /* 0x00000003ff0c7424 */ /* 0x000fe400078e00ff */
[----:B------:R-:W-:-:S05]  /*ed20*/  IMAD.MOV.U32 R11, RZ, RZ, R14 ;  /* 0x000000ffff0b7224 */ /* 0x000fca00078e000e */
[----:B------:R-:W-:Y:S01]  /*ed30*/  IADD3 R14, P0, R11, R20, RZ ;  /* 0x000000140b0e7210 */ /* 0x000fe20007f1e0ff */
[----:B------:R-:W-:-:S03]  /*ed40*/  IMAD.MOV.U32 R11, RZ, RZ, 0x181f ;  /* 0x0000181fff0b7424 */ /* 0x000fc600078e00ff */
[----:B------:R-:W-:-:S05]  /*ed50*/  IADD3.X R15, RZ, R31, RZ, P0, !PT ;  /* 0x0000001fff0f7210 */ /* 0x000fca00007fe4ff */
        /* <DEDUP_REMOVED lines=10> */
.L_x_2318:
[----:B------:R-:W-:Y:S02]  /*ee00*/  IMAD.MOV.U32 R13, RZ, RZ, R3 ;  /* 0x000000ffff0d7224 */ /* 0x000fe400078e0003 */
[----:B------:R-:W-:-:S07]  /*ee10*/  IMAD.MOV.U32 R31, RZ, RZ, R14 ;  /* 0x000000ffff1f7224 */ /* 0x000fce00078e000e */
[----:B------:R-:W-:Y:S05]  /*ee20*/  WARPSYNC.COLLECTIVE R15, `(.L_x_2319) ;  /* 0x000000000f087348 */ /* 0x000fea0003c00000 */
[----:B------:R0:W1:Y:S02]  /*ee30*/  SHFL.IDX P6, R14, R13, R12, R11 ;  /* 0x0000000c0d0e7389 */ /* 0x00006400000c000b */
[----:B01----:R-:W-:Y:S01]  /*ee40*/  ENDCOLLECTIVE ;  /* 0x000000000000791b */ /* 0x003fe20003800000 */
.L_x_2319:
        /* <DEDUP_REMOVED lines=16> */
.L_x_2320:
[----:B------:R-:W-:Y:S02]  /*ef50*/  IMAD.MOV.U32 R13, RZ, RZ, R3 ;  /* 0x000000ffff0d7224 */ /* 0x000fe400078e0003 */
[----:B------:R-:W-:-:S07]  /*ef60*/  IMAD.MOV.U32 R4, RZ, RZ, R14 ;  /* 0x000000ffff047224 */ /* 0x000fce00078e000e */
[----:B------:R-:W-:Y:S05]  /*ef70*/  WARPSYNC.COLLECTIVE R15, `(.L_x_2321) ;  /* 0x000000000f087348 */ /* 0x000fea0003c00000 */
[----:B------:R0:W1:Y:S02]  /*ef80*/  SHFL.IDX P6, R14, R13, R12, R11 ;  /* 0x0000000c0d0e7389 */ /* 0x00006400000c000b */
[----:B01----:R-:W-:Y:S01]  /*ef90*/  ENDCOLLECTIVE ;  /* 0x000000000000791b */ /* 0x003fe20003800000 */
.L_x_2321:
        /* <DEDUP_REMOVED lines=14> */
.L_x_2322:
[----:B------:R-:W-:Y:S01]  /*f080*/  MOV R13, R3 ;  /* 0x00000003000d7202 */ /* 0x000fe20000000f00 */
[----:B------:R-:W-:-:S07]  /*f090*/  IMAD.MOV.U32 R0, RZ, RZ, R14 ;  /* 0x000000ffff007224 */ /* 0x000fce00078e000e */
[----:B------:R-:W-:Y:S05]  /*f0a0*/  WARPSYNC.COLLECTIVE R15, `(.L_x_2323) ;  /* 0x000000000f087348 */ /* 0x000fea0003c00000 */
[----:B------:R0:W1:Y:S02]  /*f0b0*/  SHFL.IDX P6, R14, R13, R12, R11 ;  /* 0x0000000c0d0e7389 */ /* 0x00006400000c000b */
[----:B01----:R-:W-:Y:S01]  /*f0c0*/  ENDCOLLECTIVE ;  /* 0x000000000000791b */ /* 0x003fe20003800000 */
.L_x_2323:
[----:B------:R-:W-:Y:S01]  /*f0d0*/  IMAD.MOV.U32 R3, RZ, RZ, R14 ;  /* 0x000000ffff037224 */ /* 0x000fe200078e000e */
[----:B------:R-:W-:Y:S06]  /*f0e0*/  BRA `(.L_x_2324) ;  /* 0xffffffd000687947 */ /* 0x000fec000383ffff */
.L_x_2253:
[----:B--2---:R2:W3:Y:S02]  /*f0f0*/  SYNCS.PHASECHK.TRANS64.TRYWAIT P0, [R0+URZ+0x2a860], R3 ;  /* 0x02a86003000075a7 */ /* 0x0044e4000800017f */
[----:B---3--:R-:W-:Y:S05]  /*f100*/  @!P0 NANOSLEEP.SYNCS 0x989680 ;  /* 0x009896800000895d */ /* 0x008fea0003900000 */
[----:B------:R-:W3:Y:S02]  /*f110*/  @!P0 SYNCS.PHASECHK.TRANS64 P0, [R0+URZ+0x2a860], R3 ;  /* 0x02a86003000085a7 */ /* 0x000ee4000800007f */
[----:B---3--:R-:W-:Y:S05]  /*f120*/  @!P0 BRA `(.L_x_2253) ;  /* 0xfffffffc00f08947 */ /* 0x008fea000383ffff */
[----:B------:R-:W-:Y:S05]  /*f130*/  BRA `(.L_x_2325) ;  /* 0xffffffd000c47947 */ /* 0x000fea000383ffff */
.L_x_2254:
[----:B------:R-:W-:Y:S01]  /*f140*/  BSSY B1, `(.L_x_2326) ;  /* 0x0000008000017945 */ /* 0x000fe20003800000 */
[----:B0-----:R-:W-:Y:S01]  /*f150*/  IMAD.MOV.U32 R13, RZ, RZ, R18 ;  /* 0x000000ffff0d7224 */ /* 0x001fe200078e0012 */
[----:B------:R-:W-:Y:S01]  /*f160*/  MOV R11, 0x181f ;  /* 0x0000181f000b7802 */ /* 0x000fe20000000f00 */
[----:B------:R-:W-:Y:S02]  /*f170*/  IMAD.MOV.U32 R12, RZ, RZ, RZ ;  /* 0x000000ffff0c7224 */ /* 0x000fe400078e00ff */
[----:B------:R-:W-:-:S07]  /*f180*/  IMAD.MOV.U32 R15, RZ, RZ, -0x1 ;  /* 0xffffffffff0f7424 */ /* 0x000fce00078e00ff */
[----:B-12---:R-:W-:Y:S05]  /*f190*/  WARPSYNC.COLLECTIVE R15, `(.L_x_2327) ;  /* 0x000000000f087348 */ /* 0x006fea0003c00000 */
[----:B------:R0:W3:Y:S02]  /*f1a0*/  SHFL.IDX P6, R14, R13, R12, R11 ;  /* 0x0000000c0d0e7389 */ /* 0x0000e400000c000b */
[----:B0123--:R-:W-:Y:S01]  /*f1b0*/  ENDCOLLECTIVE ;  /* 0x000000000000791b */ /* 0x00ffe20003800000 */
.L_x_2327:
[----:B------:R-:W-:Y:S05]  /*f1c0*/  BSYNC B1 ;  /* 0x0000000000017941 */ /* 0x000fea0003800000 */
.L_x_2326:
[----:B------:R-:W-:Y:S01]  /*f1d0*/  IMAD.MOV.U32 R13, RZ, RZ, R17 ;  /* 0x000000ffff0d7224 */ /* 0x000fe200078e0011 */
[----:B------:R-:W-:Y:S01]  /*f1e0*/  MOV R12, RZ ;  /* 0x000000ff000c7202 */ /* 0x000fe20000000f00 */
[----:B------:R-:W-:Y:S02]  /*f1f0*/  IMAD.MOV.U32 R11, RZ, RZ, 0x181f ;  /* 0x0000181fff0b7424 */ /* 0x000fe400078e00ff */
[----:B------:R-:W-:Y:S02]  /*f200*/  IMAD.MOV.U32 R15, RZ, RZ, -0x1 ;  /* 0xffffffffff0f7424 */ /* 0x000fe400078e00ff */
[----:B------:R-:W-:-:S07]  /*f210*/  IMAD.MOV.U32 R3, RZ, RZ, R14 ;  /* 0x000000ffff037224 */ /* 0x000fce00078e000e */
[----:B------:R-:W-:Y:S05]  /*f220*/  WARPSYNC.COLLECTIVE R15, `(.L_x_2328) ;  /* 0x000000000f087348 */ /* 0x000fea0003c00000 */
[----:B------:R0:W1:Y:S02]  /*f230*/  SHFL.IDX P6, R14, R13, R12, R11 ;  /* 0x0000000c0d0e7389 */ /* 0x00006400000c000b */
[----:B01----:R-:W-:Y:S01]  /*f240*/  ENDCOLLECTIVE ;  /* 0x000000000000791b */ /* 0x003fe20003800000 */
.L_x_2328:
[----:B------:R-:W-:Y:S01]  /*f250*/  MOV R13, R18 ;  /* 0x00000012000d7202 */ /* 0x000fe20000000f00 */
[----:B------:R-:W-:Y:S01]  /*f260*/  IMAD.MOV.U32 R12, RZ, RZ, 0x1 ;  /* 0x00000001ff0c7424 */ /* 0x000fe200078e00ff */
[----:B------:R-:W-:-:S13]  /*f270*/  IADD3 R4, P1, R14, R20, RZ ;  /* 0x000000140e047210 */ /* 0x000fda0007f3e0ff */
[----:B------:R-:W-:Y:S05]  /*f280*/  WARPSYNC.COLLECTIVE R15, `(.L_x_2329) ;  /* 0x000000000f087348 */ /* 0x000fea0003c00000 */
[----:B------:R0:W1:Y:S02]  /*f290*/  SHFL.IDX P6, R14, R13, R12, R11 ;  /* 0x0000000c0d0e7389 */ /* 0x00006400000c000b */
[----:B01----:R-:W-:Y:S01]  /*f2a0*/  ENDCOLLECTIVE ;  /* 0x000000000000791b */ /* 0x003fe20003800000 */
.L_x_2329:
[----:B------:R-:W-:Y:S01]  /*f2b0*/  IMAD.X R5, RZ, RZ, R3, P1 ;  /* 0x000000ffff057224 */ /* 0x000fe200008e0603 */
[----:B------:R-:W-:Y:S02]  /*f2c0*/  LOP3.LUT P1, RZ, R32, 0x1, RZ, 0xc0, !PT ;  /* 0x0000000120ff7812 */ /* 0x000fe4000782c0ff */
[----:B------:R-:W-:Y:S02]  /*f2d0*/  LEA R3, R10, UR46, 0x1 ;  /* 0x0000002e0a037c11 */ /* 0x000fe4000f8e08ff */
        /* <DEDUP_REMOVED lines=11> */
.L_x_2330:
        /* <DEDUP_REMOVED lines=10> */
.L_x_2331:
[----:B------:R-:W-:Y:S02]  /*f430*/  IADD3.X R5, RZ, R19, RZ, P2, !PT ;  /* 0x00000013ff057210 */ /* 0x000fe400017fe4ff */
        /* <DEDUP_REMOVED lines=11> */
.L_x_2332:
        /* <DEDUP_REMOVED lines=10> */
.L_x_2333:
[----:B------:R-:W-:Y:S01]  /*f590*/  IMAD.X R5, RZ, RZ, R19, P2 ;  /* 0x000000ffff057224 */ /* 0x000fe200010e0613 */
        /* <DEDUP_REMOVED lines=11> */
.L_x_2334:
        /* <DEDUP_REMOVED lines=10> */
.L_x_2335:
        /* <DEDUP_REMOVED lines=12> */
.L_x_2336:
        /* <DEDUP_REMOVED lines=10> */
.L_x_2337:
        /* <DEDUP_REMOVED lines=12> */
.L_x_2338:
[----:B------:R-:W-:Y:S01]  /*f910*/  @!PT LDS RZ, [RZ] ;  /* 0x00000000fffff984 */ /* 0x000fe20000000800 */
[----:B------:R-:W-:Y:S01]  /*f920*/  @!PT LDS RZ, [RZ] ;  /* 0x00000000fffff984 */ /* 0x000fe20000000800 */
[----:B------:R-:W-:Y:S01]  /*f930*/  @!PT LDS RZ, [RZ] ;  /* 0x00000000fffff984 */ /* 0x000fe20000000800 */
[----:B------:R0:W-:Y:S01]  /*f940*/  LDGSTS.E.BYPASS.LTC128B.128 [R3+0x5400], desc[UR36][R4.64+0x80], !P2 ;  /* 0x0540008004037fae */ /* 0x0001e2000d101d64 */
[----:B------:R-:W-:Y:S05]  /*f950*/  BRA `(.L_x_2339) ;  /* 0xffffffcc00807947 */ /* 0x000fea000383ffff */
.L_x_2260:
[----:B0-----:R0:W2:Y:S02]  /*f960*/  SYNCS.PHASECHK.TRANS64.TRYWAIT P0, [R0+URZ+0x2a860], R3 ;  /* 0x02a86003000075a7 */ /* 0x0010a4000800017f */
[----:B--2---:R-:W-:Y:S05]  /*f970*/  @!P0 NANOSLEEP.SYNCS 0x989680 ;  /* 0x009896800000895d */ /* 0x004fea0003900000 */
[----:B------:R-:W2:Y:S02]  /*f980*/  @!P0 SYNCS.PHASECHK.TRANS64 P0, [R0+URZ+0x2a860], R3 ;  /* 0x02a86003000085a7 */ /* 0x000ea4000800007f */
[----:B--2---:R-:W-:Y:S05]  /*f990*/  @!P0 BRA `(.L_x_2260) ;  /* 0xfffffffc00f08947 */ /* 0x004fea000383ffff */
[----:B------:R-:W-:Y:S05]  /*f9a0*/  BRA `(.L_x_2340) ;  /* 0xffffffd000687947 */ /* 0x000fea000383ffff */
.L_x_2261:
[----:B------:R-:W-:Y:S01]  /*f9b0*/  BSSY B0, `(.L_x_2341) ;  /* 0x0000008000007945 */ /* 0x000fe20003800000 */
[----:B------:R-:W-:Y:S01]  /*f9c0*/  MOV R13, R18 ;  /* 0x00000012000d7202 */ /* 0x000fe20000000f00 */
[----:B------:R-:W-:Y:S02]  /*f9d0*/  IMAD.MOV.U32 R12, RZ, RZ, RZ ;  /* 0x000000ffff0c7224 */ /* 0x000fe400078e00ff */
[----:B------:R-:W-:Y:S02]  /*f9e0*/  IMAD.MOV.U32 R11, RZ, RZ, 0x181f ;  /* 0x0000181fff0b7424 */ /* 0x000fe400078e00ff */
[----:B------:R-:W-:-:S07]  /*f9f0*/  IMAD.MOV.U32 R15, RZ, RZ, -0x1 ;  /* 0xffffffffff0f7424 */ /* 0x000fce00078e00ff */
[----:B01----:R-:W-:Y:S05]  /*fa00*/  WARPSYNC.COLLECTIVE R15, `(.L_x_2342) ;  /* 0x000000000f087348 */ /* 0x003fea0003c00000 */
[----:B------:R2:W3:Y:S02]  /*fa10*/  SHFL.IDX P6, R14, R13, R12, R11 ;  /* 0x0000000c0d0e7389 */ /* 0x0004e400000c000b */
[----:B0123--:R-:W-:Y:S01]  /*fa20*/  ENDCOLLECTIVE ;  /* 0x000000000000791b */ /* 0x00ffe20003800000 */
.L_x_2342:
[----:B------:R-:W-:Y:S05]  /*fa30*/  BSYNC B0 ;  /* 0x0000000000007941 */ /* 0x000fea0003800000 */
.L_x_2341:
[----:B------:R-:W-:Y:S01]  /*fa40*/  IMAD.MOV.U32 R13, RZ, RZ, R17 ;  /* 0x000000ffff0d7224 */ /* 0x000fe200078e0011 */
[----:B------:R-:W-:Y:S01]  /*fa50*/  MOV R15, 0xffffffff ;  /* 0xffffffff000f7802 */ /* 0x000fe20000000f00 */
[----:B------:R-:W-:Y:S01]  /*fa60*/  IMAD.MOV.U32 R12, RZ, RZ, RZ ;  /* 0x000000ffff0c7224 */ /* 0x000fe200078e00ff */
[----:B------:R-:W-:Y:S01]  /*fa70*/  MOV R5, R14 ;  /* 0x0000000e00057202 */ /* 0x000fe20000000f00 */
[----:B------:R-:W-:Y:S01]  /*fa80*/  IMAD.MOV.U32 R11, RZ, RZ, 0x181f ;  /* 0x0000181fff0b7424 */ /* 0x000fe200078e00ff */
[C---:B------:R-:W-:Y:S02]  /*fa90*/  LOP3.LUT R3, R32.reuse, 0x1, RZ, 0xc0, !PT ;  /* 0x0000000120037812 */ /* 0x040fe400078ec0ff */
[----:B------:R-:W-:-:S13]  /*faa0*/  LOP3.LUT P0, RZ, R32, 0x2, RZ, 0xc0, !PT ;  /* 0x0000000220ff7812 */ /* 0x000fda000780c0ff */
[----:B------:R-:W-:Y:S05]  /*fab0*/  WARPSYNC.COLLECTIVE R15, `(.L_x_2343) ;  /* 0x000000000f087348 */ /* 0x000fea0003c00000 */
[----:B------:R0:W1:Y:S02]  /*fac0*/  SHFL.IDX P6, R14, R13, R12, R11 ;  /* 0x0000000c0d0e7389 */ /* 0x00006400000c000b */
[----:B01----:R-:W-:Y:S01]  /*fad0*/  ENDCOLLECTIVE ;  /* 0x000000000000791b */ /* 0x003fe20003800000 */
.L_x_2343:
[----:B------:R-:W-:Y:S02]  /*fae0*/  ISETP.NE.U32.AND P1, PT, R3, 0x1, PT ;  /* 0x000000010300780c */ /* 0x000fe40003f25070 */
[C---:B------:R-:W-:Y:S02]  /*faf0*/  ISETP.LT.OR P3, PT, R23.reuse, 0x1, !P0 ;  /* 0x000000011700780c */ /* 0x040fe40004761670 */
[----:B------:R-:W-:Y:S02]  /*fb00*/  ISETP.LT.OR P2, PT, R23, 0x1, P1 ;  /* 0x000000011700780c */ /* 0x000fe40000f41670 */
[----:B------:R-:W-:Y:S01]  /*fb10*/  LEA R3, R37, UR46, 0x1 ;  /* 0x0000002e25037c11 */ /* 0x000fe2000f8e08ff */
[----:B------:R-:W-:Y:S02]  /*fb20*/  IMAD.MOV.U32 R13, RZ, RZ, R18 ;  /* 0x000000ffff0d7224 */ /* 0x000fe400078e0012 */
[----:B------:R-:W-:Y:S02]  /*fb30*/  IMAD.MOV.U32 R12, RZ, RZ, 0x1 ;  /* 0x00000001ff0c7424 */ /* 0x000fe400078e00ff */
[----:B------:R-:W-:-:S07]  /*fb40*/  IMAD.MOV.U32 R4, RZ, RZ, R14 ;  /* 0x000000ffff047224 */ /* 0x000fce00078e000e */
[----:B------:R-:W-:Y:S05]  /*fb50*/  WARPSYNC.COLLECTIVE R15, `(.L_x_2344) ;  /* 0x000000000f087348 */ /* 0x000fea0003c00000 */
[----:B------:R0:W1:Y:S02]  /*fb60*/  SHFL.IDX P6, R14, R13, R12, R11 ;  /* 0x0000000c0d0e7389 */ /* 0x00006400000c000b */
[----:B01----:R-:W-:Y:S01]  /*fb70*/  ENDCOLLECTIVE ;  /* 0x000000000000791b */ /* 0x003fe20003800000 */
.L_x_2344:
        /* <DEDUP_REMOVED lines=13> */
.L_x_2345:
[----:B------:R-:W-:Y:S01]  /*fc50*/  IMAD.MOV.U32 R5, RZ, RZ, R6 ;  /* 0x000000ffff057224 */ /* 0x000fe200078e0006 */
[----:B------:R-:W-:Y:S01]  /*fc60*/  MOV R13, R18 ;  /* 0x00000012000d7202 */ /* 0x000fe20000000f00 */
[----:B------:R-:W-:Y:S02]  /*fc70*/  IMAD.MOV.U32 R12, RZ, RZ, 0x2 ;  /* 0x00000002ff0c7424 */ /* 0x000fe400078e00ff */
[----:B------:R-:W-:-:S07]  /*fc80*/  IMAD.MOV.U32 R4, RZ, RZ, R14 ;  /* 0x000000ffff047224 */ /* 0x000fce00078e000e */
[----:B------:R-:W-:Y:S05]  /*fc90*/  WARPSYNC.COLLECTIVE R15, `(.L_x_2346) ;  /* 0x000000000f087348 */ /* 0x000fea0003c00000 */
[----:B------:R0:W1:Y:S02]  /*fca0*/  SHFL.IDX P6, R14, R13, R12, R11 ;  /* 0x0000000c0d0e7389 */ /* 0x00006400000c000b */
[----:B01----:R-:W-:Y:S01]  /*fcb0*/  ENDCOLLECTIVE ;  /* 0x000000000000791b */ /* 0x003fe20003800000 */
.L_x_2346:
        /* <DEDUP_REMOVED lines=13> */
.L_x_2347:
[----:B------:R-:W-:Y:S02]  /*fd90*/  IMAD.MOV.U32 R5, RZ, RZ, R20 ;  /* 0x000000ffff057224 */ /* 0x000fe400078e0014 */
[----:B------:R-:W-:Y:S01]  /*fda0*/  IMAD.MOV.U32 R13, RZ, RZ, R18 ;  /* 0x000000ffff0d7224 */ /* 0x000fe200078e0012 */
[----:B------:R-:W-:Y:S02]  /*fdb0*/  MOV R12, 0x3 ;  /* 0x00000003000c7802 */ /* 0x000fe40000000f00 */
[----:B------:R-:W-:-:S07]  /*fdc0*/  MOV R10, R14 ;  /* 0x0000000e000a7202 */ /* 0x000fce0000000f00 */
[----:B------:R-:W-:Y:S05]  /*fdd0*/  WARPSYNC.COLLECTIVE R15, `(.L_x_2348) ;  /* 0x000000000f087348 */ /* 0x000fea0003c00000 */
[----:B------:R0:W1:Y:S02]  /*fde0*/  SHFL.IDX P6, R14, R13, R12, R11 ;  /* 0x0000000c0d0e7389 */ /* 0x00006400000c000b */
[----:B01----:R-:W-:Y:S01]  /*fdf0*/  ENDCOLLECTIVE ;  /* 0x000000000000791b */ /* 0x003fe20003800000 */
.L_x_2348:
[----:B------:R-:W-:Y:S02]  /*fe00*/  IMAD.MOV.U32 R4, RZ, RZ, R10 ;  /* 0x000000ffff047224 */ /* 0x000fe400078e000a */
[----:B------:R-:W-:Y:S02]  /*fe10*/  IMAD.MOV.U32 R10, RZ, RZ, RZ ;  /* 0x000000ffff0a7224 */ /* 0x000fe400078e00ff */
        /* <DEDUP_REMOVED lines=13> */
.L_x_2349:
[----:B------:R-:W-:Y:S02]  /*fef0*/  IMAD.MOV.U32 R5, RZ, RZ, R7 ;  /* 0x000000ffff057224 */ /* 0x000fe400078e0007 */
[----:B------:R-:W-:Y:S02]  /*ff00*/  IMAD.MOV.U32 R13, RZ, RZ, R18 ;  /* 0x000000ffff0d7224 */ /* 0x000fe400078e0012 */
[----:B------:R-:W-:Y:S02]  /*ff10*/  IMAD.MOV.U32 R12, RZ, RZ, 0x4 ;  /* 0x00000004ff0c7424 */ /* 0x000fe400078e00ff */
[----:B------:R-:W-:-:S07]  /*ff20*/  IMAD.MOV.U32 R22, RZ, RZ, R14 ;  /* 0x000000ffff167224 */ /* 0x000fce00078e000e */
[----:B------:R-:W-:Y:S05]  /*ff30*/  WARPSYNC.COLLECTIVE R15, `(.L_x_2350) ;  /* 0x000000000f087348 */ /* 0x000fea0003c00000 */
[----:B------:R0:W1:Y:S02]  /*ff40*/  SHFL.IDX P6, R14, R13, R12, R11 ;  /* 0x0000000c0d0e7389 */ /* 0x00006400000c000b */
[----:B01----:R-:W-:Y:S01]  /*ff50*/  ENDCOLLECTIVE ;  /* 0x000000000000791b */ /* 0x003fe20003800000 */
.L_x_2350:
        /* <DEDUP_REMOVED lines=14> */
.L_x_2351:
[----:B------:R-:W-:Y:S01]  /*10040*/  MOV R5, R19 ;  /* 0x0000001300057202 */ /* 0x000fe20000000f00 */
[----:B------:R-:W-:Y:S02]  /*10050*/  IMAD.MOV.U32 R13, RZ, RZ, R18 ;  /* 0x000000ffff0d7224 */ /* 0x000fe400078e0012 */
[----:B------:R-:W-:Y:S02]  /*10060*/  IMAD.MOV.U32 R12, RZ, RZ, 0x5 ;  /* 0x00000005ff0c7424 */ /* 0x000fe400078e00ff */
[----:B------:R-:W-:-:S07]  /*10070*/  IMAD.MOV.U32 R24, RZ, RZ, R14 ;  /* 0x000000ffff187224 */ /* 0x000fce00078e000e */
[----:B------:R-:W-:Y:S05]  /*10080*/  WARPSYNC.COLLECTIVE R15, `(.L_x_2352) ;  /* 0x000000000f087348 */ /* 0x000fea0003c00000 */
[----:B------:R0:W1:Y:S02]  /*10090*/  SHFL.IDX P6, R14, R13, R12, R11 ;  /* 0x0000000c0d0e7389 */ /* 0x00006400000c000b */
[----:B01----:R-:W-:Y:S01]  /*100a0*/  ENDCOLLECTIVE ;  /* 0x000000000000791b */ /* 0x003fe20003800000 */
.L_x_2352:
[----:B------:R-:W-:-:S04]  /*100b0*/  IMAD.MOV.U32 R4, RZ, RZ, R24 ;  /* 0x000000ffff047224 */ /* 0x000fc800078e0018 */
[----:B------:R-:W-:-:S05]  /*100c0*/  IMAD.WIDE.U32 R4, R27, 0x2, R4 ;  /* 0x000000021b047825 */ /* 0x000fca00078e0004 */
[----:B------:R-:W-:Y:S01]  /*100d0*/  @!PT LDS RZ, [RZ] ;  /* 0x00000000fffff984 */ /* 0x000fe20000000800 */
[----:B------:R-:W-:Y:S01]  /*100e0*/  @!PT LDS RZ, [RZ] ;  /* 0x00000000fffff984 */ /* 0x000fe20000000800 */
[----:B------:R-:W-:Y:S01]  /*100f0*/  @!PT LDS RZ, [RZ] ;  /* 0x00000000fffff984 */ /* 0x000fe20000000800 */
[----:B------:R0:W-:Y:S01]  /*10100*/  LDGSTS.E.BYPASS.LTC128B.128 [R3+0x2400], desc[UR36][R4.64], !P2 ;  /* 0x0240000004037fae */ /* 0x0001e2000d101d64 */
[----:B------:R-:W-:-:S03]  /*10110*/  MOV R13, R17 ;  /* 0x00000011000d7202 */ /* 0x000fc60000000f00 */
[----:B------:R0:W-:Y:S01]  /*10120*/  LDGSTS.E.BYPASS.LTC128B.128 [R3+0x5400], desc[UR36][R4.64+0x80], !P3 ;  /* 0x0540008004037fae */ /* 0x0001e2000d901d64 */
[----:B------:R-:W-:-:S07]  /*10130*/  IMAD.MOV.U32 R18, RZ, RZ, R14 ;  /* 0x000000ffff127224 */ /* 0x000fce00078e000e */
[----:B0-----:R-:W-:Y:S05]  /*10140*/  WARPSYNC.COLLECTIVE R15, `(.L_x_2353) ;  /* 0x000000000f087348 */ /* 0x001fea0003c00000 */
[----:B------:R1:W2:Y:S02]  /*10150*/  SHFL.IDX P6, R14, R13, R12, R11 ;  /* 0x0000000c0d0e7389 */ /* 0x0002a400000c000b */
[----:B012---:R-:W-:Y:S01]  /*10160*/  ENDCOLLECTIVE ;  /* 0x000000000000791b */ /* 0x007fe20003800000 */
.L_x_2353:
[----:B------:R-:W-:Y:S05]  /*10170*/  BRA `(.L_x_2354) ;  /* 0xffffffcc00407947 */ /* 0x000fea000383ffff */
.L_x_2264:
[----:B0-----:R0:W1:Y:S02]  /*10180*/  SYNCS.PHASECHK.TRANS64.TRYWAIT P0, [R5+URZ+0x2a820], R10 ;  /* 0x02a8200a050075a7 */ /* 0x001064000800017f */
[----:B-1----:R-:W-:Y:S05]  /*10190*/  @!P0 NANOSLEEP.SYNCS 0x989680 ;  /* 0x009896800000895d */ /* 0x002fea0003900000 */
[----:B------:R-:W1:Y:S02]  /*101a0*/  @!P0 SYNCS.PHASECHK.TRANS64 P0, [R5+URZ+0x2a820], R10 ;  /* 0x02a8200a050085a7 */ /* 0x000e64000800007f */
[----:B-1----:R-:W-:Y:S05]  /*101b0*/  @!P0 BRA `(.L_x_2264) ;  /* 0xfffffffc00f08947 */ /* 0x002fea000383ffff */
[----:B------:R-:W-:Y:S05]  /*101c0*/  BRA `(.L_x_2355) ;  /* 0xffffffcc00b47947 */ /* 0x000fea000383ffff */
.L_x_2265:
[----:B------:R-:W-:Y:S01]  /*101d0*/  BSSY B0, `(.L_x_2356) ;  /* 0x0000008000007945 */ /* 0x000fe20003800000 */
[----:B------:R-:W-:Y:S01]  /*101e0*/  IMAD.MOV.U32 R13, RZ, RZ, R16 ;  /* 0x000000ffff0d7224 */ /* 0x000fe200078e0010 */
[----:B------:R-:W-:Y:S01]  /*101f0*/  MOV R11, 0x1f ;  /* 0x0000001f000b7802 */ /* 0x000fe20000000f00 */
[----:B------:R-:W-:Y:S02]  /*10200*/  IMAD.MOV.U32 R12, RZ, RZ, RZ ;  /* 0x000000ffff0c7224 */ /* 0x000fe400078e00ff */
[----:B------:R-:W-:-:S07]  /*10210*/  IMAD.MOV.U32 R15, RZ, RZ, -0x1 ;  /* 0xffffffffff0f7424 */ /* 0x000fce00078e00ff */
[----:B0----5:R-:W-:Y:S05]  /*10220*/  WARPSYNC.COLLECTIVE R15, `(.L_x_2357) ;  /* 0x000000000f087348 */ /* 0x021fea0003c00000 */
[----:B------:R1:W2:Y:S02]  /*10230*/  SHFL.IDX P6, R14, R13, R12, R11 ;  /* 0x0000000c0d0e7389 */ /* 0x0002a400000c000b */
[----:B012--5:R-:W-:Y:S01]  /*10240*/  ENDCOLLECTIVE ;  /* 0x000000000000791b */ /* 0x027fe20003800000 */
.L_x_2357:
[----:B------:R-:W-:Y:S05]  /*10250*/  BSYNC B0 ;  /* 0x0000000000007941 */ /* 0x000fea0003800000 */
.L_x_2356:
[----:B------:R-:W-:Y:S05]  /*10260*/  BRA `(.L_x_2358) ;  /* 0xffffffcc00987947 */ /* 0x000fea000383ffff */
.L_x_2266:
[----:B------:R-:W-:Y:S01]  /*10270*/  BSSY B0, `(.L_x_2359) ;  /* 0x0000006000007945 */ /* 0x000fe20003800000 */
[----:B------:R-:W-:-:S07]  /*10280*/  IMAD.MOV.U32 R15, RZ, RZ, -0x1 ;  /* 0xffffffffff0f7424 */ /* 0x000fce00078e00ff */
[----:B01---5:R-:W-:Y:S05]  /*10290*/  WARPSYNC.COLLECTIVE R15, `(.L_x_2360) ;  /* 0x000000000f0c7348 */ /* 0x023fea0003c00000 */
[----:B------:R-:W-:Y:S02]  /*102a0*/  ELECT P6, UR62, PT ;  /* 0x00000000003e782f */ /* 0x000fe400038c0000 */
[----:B------:R-:W-:Y:S01]  /*102b0*/  MOV R14, UR62 ;  /* 0x0000003e000e7c02 */ /* 0x000fe20008000f00 */
[----:B01---5:R-:W-:Y:S10]  /*102c0*/  ENDCOLLECTIVE ;  /* 0x000000000000791b */ /* 0x023ff40003800000 */
.L_x_2360:
[----:B------:R-:W-:Y:S05]  /*102d0*/  BSYNC B0 ;  /* 0x0000000000007941 */ /* 0x000fea0003800000 */
.L_x_2359:
[----:B------:R-:W-:Y:S05]  /*102e0*/  BRA `(.L_x_2361) ;  /* 0xffffffcc008c7947 */ /* 0x000fea000383ffff */
.L_x_2268:
[----:B--2---:R2:W3:Y:S02]  /*102f0*/  SYNCS.PHASECHK.TRANS64.TRYWAIT P1, [R6+URZ+0x2a840], R3 ;  /* 0x02a84003060075a7 */ /* 0x0044e4000802017f */
[----:B---3--:R-:W-:Y:S05]  /*10300*/  @!P1 NANOSLEEP.SYNCS 0x989680 ;  /* 0x009896800000995d */ /* 0x008fea0003900000 */
[----:B------:R-:W3:Y:S02]  /*10310*/  @!P1 SYNCS.PHASECHK.TRANS64 P1, [R6+URZ+0x2a840], R3 ;  /* 0x02a84003060095a7 */ /* 0x000ee4000802007f */
[----:B---3--:R-:W-:Y:S05]  /*10320*/  @!P1 BRA `(.L_x_2268) ;  /* 0xfffffffc00f09947 */ /* 0x008fea000383ffff */
[----:B------:R-:W-:Y:S05]  /*10330*/  BRA `(.L_x_2362) ;  /* 0xffffffcc00b07947 */ /* 0x000fea000383ffff */
.L_x_2270:
[----:B0-----:R0:W3:Y:S02]  /*10340*/  SYNCS.PHASECHK.TRANS64.TRYWAIT P1, [R5+URZ+0x2a840], R0 ;  /* 0x02a84000050075a7 */ /* 0x0010e4000802017f */
[----:B---3--:R-:W-:Y:S05]  /*10350*/  @!P1 NANOSLEEP.SYNCS 0x989680 ;  /* 0x009896800000995d */ /* 0x008fea0003900000 */
[----:B------:R-:W3:Y:S02]  /*10360*/  @!P1 SYNCS.PHASECHK.TRANS64 P1, [R5+URZ+0x2a840], R0 ;  /* 0x02a84000050095a7 */ /* 0x000ee4000802007f */
[----:B---3--:R-:W-:Y:S05]  /*10370*/  @!P1 BRA `(.L_x_2270) ;  /* 0xfffffffc00f09947 */ /* 0x008fea000383ffff */
[----:B------:R-:W-:Y:S05]  /*10380*/  BRA `(.L_x_2363) ;  /* 0xffffffcc00bc7947 */ /* 0x000fea000383ffff */
.L_x_2272:
[----:B---3--:R3:W4:Y:S02]  /*10390*/  SYNCS.PHASECHK.TRANS64.TRYWAIT P1, [R6+URZ+0x2a860], R3 ;  /* 0x02a86003060075a7 */ /* 0x008724000802017f */
[----:B----4-:R-:W-:Y:S05]  /*103a0*/  @!P1 NANOSLEEP.SYNCS 0x989680 ;  /* 0x009896800000995d */ /* 0x010fea0003900000 */
[----:B------:R-:W4:Y:S02]  /*103b0*/  @!P1 SYNCS.PHASECHK.TRANS64 P1, [R6+URZ+0x2a860], R3 ;  /* 0x02a86003060095a7 */ /* 0x000f24000802007f */
[----:B----4-:R-:W-:Y:S05]  /*103c0*/  @!P1 BRA `(.L_x_2272) ;  /* 0xfffffffc00f09947 */ /* 0x010fea000383ffff */
[----:B------:R-:W-:Y:S05]  /*103d0*/  BRA `(.L_x_2364) ;  /* 0xffffffcc00b87947 */ /* 0x000fea000383ffff */
.L_x_2365:
        /* <DEDUP_REMOVED lines=10> */
.L_x_3210:


//--------------------- .text._ZN7cutlass13device_kernelIN5flash11enable_sm90INS1_16FlashAttnFwdSm90INS1_25CollectiveMainloopFwdSm90ILi2EN4cute5tupleIJNS5_1CILi1EEES8_S8_EEENS6_IJNS7_ILi128EEENS7_ILi96EEENS7_ILi192EEEEEELi128ENS_10bfloat16_tEfNS_4arch4Sm90ELb1ELb0ELb0ELb1ELb1ELb0ELb0ELb1ELb1ELb1ELb1ELb0EEENS1_21CollectiveEpilogueFwdINS6_IJSA_SA_SB_EEES9_SE_SG_Li256ELb1ELb1ELb1ELb0EEENS1_36VarlenDynamicPersistentTileSchedulerILi128ELi96ELi256ELi128ELb1ELb1ELb1ELb1ELb1ELb1EEEEEEEEEvNT_6ParamsE --------------------------
	.section	.text._ZN7cutlass13device_kernelIN5flash11enable_sm90INS1_16FlashAttnFwdSm90INS1_25CollectiveMainloopFwdSm90ILi2EN4cute5tupleIJNS5_1CILi1EEES8_S8_EEENS6_IJNS7_ILi128EEENS7_ILi96EEENS7_ILi192EEEEEELi128ENS_10bfloat16_tEfNS_4arch4Sm90ELb1ELb0ELb0ELb1ELb1ELb0ELb0ELb1ELb1ELb1ELb1ELb0EEENS1_21CollectiveEpilogueFwdINS6_IJSA_SA_SB_EEES9_SE_SG_Li256ELb1ELb1ELb1ELb0EEENS1_36VarlenDynamicPersistentTileSchedulerILi128ELi96ELi256ELi128ELb1ELb1ELb1ELb1ELb1ELb1EEEEEEEEEvNT_6ParamsE,"ax",@progbits
	.align	128
.text._ZN7cutlass13device_kernelIN5flash11enable_sm90INS1_16FlashAttnFwdSm90INS1_25CollectiveMainloopFwdSm90ILi2EN4cute5tupleIJNS5_1CILi1EEES8_S8_EEENS6_IJNS7_ILi128EEENS7_ILi96EEENS7_ILi192EEEEEELi128ENS_10bfloat16_tEfNS_4arch4Sm90ELb1ELb0ELb0ELb1ELb1ELb0ELb0ELb1ELb1ELb1ELb1ELb0EEENS1_21CollectiveEpilogueFwdINS6_IJSA_SA_SB_EEES9_SE_SG_Li256ELb1ELb1ELb1ELb0EEENS1_36VarlenDynamicPersistentTileSchedulerILi128ELi96ELi256ELi128ELb1ELb1ELb1ELb1ELb1ELb1EEEEEEEEEvNT_6ParamsE:
        .type           _ZN7cutlass13device_kernelIN5flash11enable_sm90INS1_16FlashAttnFwdSm90INS1_25CollectiveMainloopFwdSm90ILi2EN4cute5tupleIJNS5_1CILi1EEES8_S8_EEENS6_IJNS7_ILi128EEENS7_ILi96EEENS7_ILi192EEEEEELi128ENS_10bfloat16_tEfNS_4arch4Sm90ELb1ELb0ELb0ELb1ELb1ELb0ELb0ELb1ELb1ELb1ELb1ELb0EEENS1_21CollectiveEpilogueFwdINS6_IJSA_SA_SB_EEES9_SE_SG_Li256ELb1ELb1ELb1ELb0EEENS1_36VarlenDynamicPersistentTileSchedulerILi128ELi96ELi256ELi128ELb1ELb1ELb1ELb1ELb1ELb1EEEEEEEEEvNT_6ParamsE,@function
        .size           _ZN7cutlass13device_kernelIN5flash11enable_sm90INS1_16FlashAttnFwdSm90INS1_25CollectiveMainloopFwdSm90ILi2EN4cute5tupleIJNS5_1CILi1EEES8_S8_EEENS6_IJNS7_ILi128EEENS7_ILi96EEENS7_ILi192EEEEEELi128ENS_10bfloat16_tEfNS_4arch4Sm90ELb1ELb0ELb0ELb1ELb1ELb0ELb0ELb1ELb1ELb1ELb1ELb0EEENS1_21CollectiveEpilogueFwdINS6_IJSA_SA_SB_EEES9_SE_SG_Li256ELb1ELb1ELb1ELb0EEENS1_36VarlenDynamicPersistentTileSchedulerILi128ELi96ELi256ELi128ELb1ELb1ELb1ELb1ELb1ELb1EEEEEEEEEvNT_6ParamsE,(.L_x_3211 - _ZN7cutlass13device_kernelIN5flash11enable_sm90INS1_16FlashAttnFwdSm90INS1_25CollectiveMainloopFwdSm90ILi2EN4cute5tupleIJNS5_1CILi1EEES8_S8_EEENS6_IJNS7_ILi128EEENS7_ILi96EEENS7_ILi192EEEEEELi128ENS_10bfloat16_tEfNS_4arch4Sm90ELb1ELb0ELb0ELb1ELb1ELb0ELb0ELb1ELb1ELb1ELb1ELb0EEENS1_21CollectiveEpilogueFwdINS6_IJSA_SA_SB_EEES9_SE_SG_Li256ELb1ELb1ELb1ELb0EEENS1_36VarlenDynamicPersistentTileSchedulerILi128ELi96ELi256ELi128ELb1ELb1ELb1ELb1ELb1ELb1EEEEEEEEEvNT_6ParamsE)
        .other          _ZN7cutlass13device_kernelIN5flash11enable_sm90INS1_16FlashAttnFwdSm90INS1_25CollectiveMainloopFwdSm90ILi2EN4cute5tupleIJNS5_1CILi1EEES8_S8_EEENS6_IJNS7_ILi128EEENS7_ILi96EEENS7_ILi192EEEEEELi128ENS_10bfloat16_tEfNS_4arch4Sm90ELb1ELb0ELb0ELb1ELb1ELb0ELb0ELb1ELb1ELb1ELb1ELb0EEENS1_21CollectiveEpilogueFwdINS6_IJSA_SA_SB_EEES9_SE_SG_Li256ELb1ELb1ELb1ELb0EEENS1_36VarlenDynamicPersistentTileSchedulerILi128ELi96ELi256ELi128ELb1ELb1ELb1ELb1ELb1ELb1EEEEEEEEEvNT_6ParamsE,@"STO_CUDA_ENTRY STV_DEFAULT"
_ZN7cutlass13device_kernelIN5flash11enable_sm90INS1_16FlashAttnFwdSm90INS1_25CollectiveMainloopFwdSm90ILi2EN4cute5tupleIJNS5_1CILi1EEES8_S8_EEENS6_IJNS7_ILi128EEENS7_ILi96EEENS7_ILi192EEEEEELi128ENS_10bfloat16_tEfNS_4arch4Sm90ELb1ELb0ELb0ELb1ELb1ELb0ELb0ELb1ELb1ELb1ELb1ELb0EEENS1_21CollectiveEpilogueFwdINS6_IJSA_SA_SB_EEES9_SE_SG_Li256ELb1ELb1ELb1ELb0EEENS1_36VarlenDynamicPersistentTileSchedulerILi128ELi96ELi256ELi128ELb1ELb1ELb1ELb1ELb1ELb1EEEEEEEEEvNT_6ParamsE:
        /* <DEDUP_REMOVED lines=45> */
.L_x_2366:
        /* <DEDUP_REMOVED lines=22> */
.L_x_2367:
        /* <DEDUP_REMOVED lines=18> */
.L_x_2368:
        /* <DEDUP_REMOVED lines=22> */
.L_x_2369:
        /* <DEDUP_REMOVED lines=23> */
.L_x_2370:
        /* <DEDUP_REMOVED lines=10> */
.L_x_2372:
        /* <DEDUP_REMOVED lines=23> */
[----:B------:R-:W-:Y:S02]  /*0a30*/  LEA.HI R0, R3, R204, RZ, 0x4 ;  /* 0x000000cc03007211 */ /* 0x000fe400078f20ff */
[----:B------:R-:W-:Y:S02]  /*0a40*/  LOP3.LUT R7, R5, 0xffffff80, RZ, 0xc0, !PT ;  /* 0xffffff8005077812 */ /* 0x000fe400078ec0ff */
[----:B------:R-:W-:Y:S02]  /*0a50*/  SHF.R.S32.HI R9, RZ, 0x4, R0 ;  /* 0x00000004ff097819 */ /* 0x000fe40000011400 */
[----:B------:R-:W-:Y:S01]  /*0a60*/  SHF.R.S32.HI R198, RZ, 0x7, R5 ;  /* 0x00000007ffc67819 */ /* 0x000fe20000011405 */
[----:B------:R-:W-:Y:S01]  /*0a70*/  IMAD.IADD R182, R204, 0x1, -R7 ;  /* 0x00000001ccb67824 */ /* 0x000fe200078e0a07 */
[----:B------:R-:W-:-:S02]  /*0a80*/  LOP3.LUT R7, R0, 0x3fffff0, RZ, 0xc0, !PT ;  /* 0x03fffff000077812 */ /* 0x000fc400078ec0ff */
[----:B------:R-:W-:Y:S02]  /*0a90*/  LEA.HI R0, R0, R9, RZ, 0x1 ;  /* 0x0000000900007211 */ /* 0x000fe400078f08ff */
[----:B------:R-:W-:Y:S01]  /*0aa0*/  SHF.R.S32.HI R11, RZ, 0x1f, R182 ;  /* 0x0000001fff0b7819 */ /* 0x000fe200000114b6 */
[----:B------:R-:W-:Y:S01]  /*0ab0*/  IMAD.IADD R7, R204, 0x1, -R7 ;  /* 0x00000001cc077824 */ /* 0x000fe200078e0a07 */
[----:B------:R-:W-:Y:S02]  /*0ac0*/  LOP3.LUT R0, R0, 0x1ffffffe, RZ, 0xc0, !PT ;  /* 0x1ffffffe00007812 */ /* 0x000fe400078ec0ff */
[----:B------:R-:W-:Y:S02]  /*0ad0*/  LEA.HI R4, R11, R182, RZ, 0x2 ;  /* 0x000000b60b047211 */ /* 0x000fe400078f10ff */
[----:B------:R-:W-:Y:S01]  /*0ae0*/  LEA.HI R5, R5, R198, RZ, 0x1 ;  /* 0x000000c605057211 */ /* 0x000fe200078f08ff */
[----:B------:R-:W-:Y:S01]  /*0af0*/  IMAD.IADD R0, R9, 0x1, -R0 ;  /* 0x0000000109007824 */ /* 0x000fe200078e0a00 */
[----:B------:R-:W-:-:S02]  /*0b00*/  SHF.R.S32.HI R6, RZ, 0x2, R4 ;  /* 0x00000002ff067819 */ /* 0x000fc40000011404 */
[----:B------:R-:W-:Y:S02]  /*0b10*/  SHF.R.S32.HI R13, RZ, 0x1f, R4 ;  /* 0x0000001fff0d7819 */ /* 0x000fe40000011404 */
[----:B------:R-:W-:Y:S02]  /*0b20*/  LEA.HI R11, R11, R182, RZ, 0x5 ;  /* 0x000000b60b0b7211 */ /* 0x000fe400078f28ff */
[----:B------:R-:W-:Y:S02]  /*0b30*/  LEA.HI R13, R13, R6, RZ, 0x3 ;  /* 0x000000060d0d7211 */ /* 0x000fe400078f18ff */
[----:B------:R-:W-:Y:S02]  /*0b40*/  SHF.R.S32.HI R11, RZ, 0x5, R11 ;  /* 0x00000005ff0b7819 */ /* 0x000fe4000001140b */
[----:B------:R-:W-:-:S05]  /*0b50*/  LOP3.LUT R13, R13, 0xfffffff8, RZ, 0xc0, !PT ;  /* 0xfffffff80d0d7812 */ /* 0x000fca00078ec0ff */
[----:B------:R-:W-:-:S04]  /*0b60*/  IMAD.IADD R6, R6, 0x1, -R13 ;  /* 0x0000000106067824 */ /* 0x000fc800078e0a0d */
[----:B------:R-:W-:Y:S01]  /*0b70*/  IMAD R6, R11, 0x10, R6 ;  /* 0x000000100b067824 */ /* 0x000fe200078e0206 */
[----:B--2---:R-:W-:Y:S02]  /*0b80*/  R2UR UR4, R2 ;  /* 0x00000000020472ca */ /* 0x004fe400000e0000 */
[----:B------:R-:W-:-:S05]  /*0b90*/  LEA.HI R2, R3, R204, RZ, 0x5 ;  /* 0x000000cc03027211 */ /* 0x000fca00078f28ff */
[----:B------:R-:W-:-:S05]  /*0ba0*/  IMAD.SHL.U32 R2, R2, 0x20, RZ ;  /* 0x0000002002027824 */ /* 0x000fca00078e00ff */
[----:B------:R-:W-:Y:S01]  /*0bb0*/  LOP3.LUT R2, R2, 0xfffffc00, RZ, 0xc0, !PT ;  /* 0xfffffc0002027812 */ /* 0x000fe200078ec0ff */
[----:B------:R-:W-:-:S03]  /*0bc0*/  ULOP3.LUT UR7, UR4, 0x1, URZ, 0xfc, !UPT ;  /* 0x0000000104077892 */ /* 0x000fc6000f8efc3f */
[----:B------:R-:W-:Y:S01]  /*0bd0*/  UMOV UR4, URZ ;  /* 0x0000003f00047c82 */ /* 0x000fe20008000000 */
[----:B------:R-:W-:Y:S01]  /*0be0*/  IMAD R7, R7, 0x40, R2 ;  /* 0x0000004007077824 */ /* 0x000fe200078e0202 */
[CC--:B------:R-:W-:Y:S01]  /*0bf0*/  LEA.HI R2, R3.reuse, R204.reuse, RZ, 0x2 ;  /* 0x000000cc03027211 */ /* 0x0c0fe200078f10ff */
[----:B------:R-:W-:Y:S01]  /*0c00*/  IMAD.U32 R201, RZ, RZ, UR7 ;  /* 0x00000007ffc97e24 */ /* 0x000fe2000f8e00ff */
[----:B------:R-:W-:Y:S01]  /*0c10*/  LEA.HI R3, R3, R204, RZ, 0x3 ;  /* 0x000000cc03037211 */ /* 0x000fe200078f18ff */
[----:B------:R-:W-:Y:S01]  /*0c20*/  IMAD R200, R0, 0x8, R7 ;  /* 0x0000000800c87824 */ /* 0x000fe200078e0207 */
[----:B------:R-:W-:Y:S01]  /*0c30*/  LOP3.LUT R7, R5, 0x3fffffe, RZ, 0xc0, !PT ;  /* 0x03fffffe05077812 */ /* 0x000fe200078ec0ff */
[----:B------:R-:W-:Y:S01]  /*0c40*/  IMAD.U32 R181, RZ, RZ, UR4 ;  /* 0x00000004ffb57e24 */ /* 0x000fe2000f8e00ff */
[----:B------:R-:W-:Y:S02]  /*0c50*/  LOP3.LUT R5, R3, 0xfffffff8, RZ, 0xc0, !PT ;  /* 0xfffffff803057812 */ /* 0x000fe400078ec0ff */
[----:B------:R-:W-:Y:S01]  /*0c60*/  LOP3.LUT R9, R2, 0xfffffffc, RZ, 0xc0, !PT ;  /* 0xfffffffc02097812 */ /* 0x000fe200078ec0ff */
[----:B------:R-:W-:Y:S01]  /*0c70*/  IMAD.IADD R7, R198, 0x1, -R7 ;  /* 0x00000001c6077824 */ /* 0x000fe200078e0a07 */
[----:B------:R-:W-:Y:S01]  /*0c80*/  SHF.R.S32.HI R179, RZ, 0x3, R3 ;  /* 0x00000003ffb37819 */ /* 0x000fe20000011403 */
[----:B------:R-:W-:Y:S01]  /*0c90*/  IMAD.IADD R22, R204, 0x1, -R5 ;  /* 0x00000001cc167824 */ /* 0x000fe200078e0a05 */
[----:B------:R-:W-:Y:S01]  /*0ca0*/  LOP3.LUT R5, R4, 0x7ffffffc, RZ, 0xc0, !PT ;  /* 0x7ffffffc04057812 */ /* 0x000fe200078ec0ff */
[----:B------:R-:W-:-:S02]  /*0cb0*/  IMAD.IADD R9, R204, 0x1, -R9 ;  /* 0x00000001cc097824 */ /* 0x000fc400078e0a09 */
[----:B------:R-:W-:Y:S02]  /*0cc0*/  IMAD.SHL.U32 R16, R22, 0x8, RZ ;  /* 0x0000000816107824 */ /* 0x000fe400078e00ff */
[----:B------:R-:W-:Y:S01]  /*0cd0*/  IMAD.IADD R5, R182, 0x1, -R5 ;  /* 0x00000001b6057824 */ /* 0x000fe200078e0a05 */
[----:B------:R-:W-:Y:S01]  /*0ce0*/  LEA.HI R0, R9, R9, RZ, 0x1 ;  /* 0x0000000909007211 */ /* 0x000fe200078f08ff */
[----:B------:R-:W-:Y:S01]  /*0cf0*/  VIADD R19, R16, 0x40 ;  /* 0x0000004010137836 */ /* 0x000fe20000000000 */
[----:B------:R-:W-:Y:S01]  /*0d00*/  SHF.R.S32.HI R203, RZ, 0x1f, R16 ;  /* 0x0000001fffcb7819 */ /* 0x000fe20000011410 */
[----:B------:R-:W-:Y:S01]  /*0d10*/  IMAD.SHL.U32 R17, R5, 0x2, RZ ;  /* 0x0000000205117824 */ /* 0x000fe200078e00ff */
[----:B------:R-:W-:Y:S01]  /*0d20*/  LOP3.LUT R0, R0, 0x1ffffffe, RZ, 0xc0, !PT ;  /* 0x1ffffffe00007812 */ /* 0x000fe200078ec0ff */
[----:B------:R-:W-:Y:S01]  /*0d30*/  IMAD R199, R7, 0x40, R6 ;  /* 0x0000004007c77824 */ /* 0x000fe200078e0206 */
[----:B------:R-:W-:Y:S01]  /*0d40*/  SHF.R.S32.HI R202, RZ, 0x1f, R19 ;  /* 0x0000001fffca7819 */ /* 0x000fe20000011413 */
[C---:B------:R-:W-:Y:S01]  /*0d50*/  VIADD R177, R17.reuse, 0x8 ;  /* 0x0000000811b17836 */ /* 0x040fe20000000000 */
[C---:B------:R-:W-:Y:S01]  /*0d60*/  IADD3 R175, R17.reuse, 0x18, RZ ;  /* 0x0000001811af7810 */ /* 0x040fe20007ffe0ff */
[----:B------:R-:W-:-:S02]  /*0d70*/  VIADD R176, R17, 0x10 ;  /* 0x0000001011b07836 */ /* 0x000fc40000000000 */
        /* <DEDUP_REMOVED lines=25> */
[----:B------:R-:W-:-:S02]  /*0f10*/  SHF.R.S32.HI R185, RZ, 0x1f, R164 ;  /* 0x0000001fffb97819 */ /* 0x000fc400000114a4 */
[----:B------:R-:W-:Y:S01]  /*0f20*/  SHF.R.S32.HI R184, RZ, 0x1f, R163 ;  /* 0x0000001fffb87819 */ /* 0x000fe200000114a3 */
[----:B------:R-:W-:Y:S01]  /*0f30*/  IMAD R18, R0, 0x8, R199 ;  /* 0x0000000800127824 */ /* 0x000fe200078e02c7 */
[----:B------:R-:W-:-:S07]  /*0f40*/  SHF.R.S32.HI R183, RZ, 0x1f, R162 ;  /* 0x0000001fffb77819 */ /* 0x000fce00000114a2 */
.L_x_2436:
[----:B01-34-:R-:W0:Y:S01]  /*0f50*/  LDC.64 R2, c[0x0][0xc88] ;  /* 0x00032200ff027b82 */ /* 0x01be220000000a00 */
[----:B------:R-:W-:Y:S01]  /*0f60*/  ULDC.64 UR8, c[0x0][0xa28] ;  /* 0x00028a0000087ab9 */ /* 0x000fe20000000a00 */
[----:B------:R-:W-:Y:S01]  /*0f70*/  ULDC.64 UR10, c[0x0][0xa18] ;  /* 0x00028600000a7ab9 */ /* 0x000fe20000000a00 */
[----:B0-----:R-:W-:-:S06]  /*0f80*/  IMAD.WIDE R2, R27, 0x4, R2 ;  /* 0x000000041b027825 */ /* 0x001fcc00078e0202 */
[----:B--2---:R-:W2:Y:S01]  /*0f90*/  LDG.E R2, desc[UR36][R2.64] ;  /* 0x0000002402027981 */ /* 0x004ea2000c1e1900 */
        /* <DEDUP_REMOVED lines=8> */
[----:B------:R-:W-:Y:S01]  /*1020*/  IMAD.U32 R161, RZ, RZ, UR4 ;  /* 0x00000004ffa17e24 */ /* 0x000fe2000f8e00ff */
        /* <DEDUP_REMOVED lines=9> */
[----:B------:R-:W-:Y:S01]  /*10c0*/  ULDC UR4, c[0x0][0x424] ;  /* 0x0001090000047ab9 */ /* 0x000fe20000000800 */
[----:B------:R-:W-:Y:S01]  /*10d0*/  ULDC UR7, c[0x0][0x2f0] ;  /* 0x0000bc0000077ab9 */ /* 0x000fe20000000800 */
[----:B------:R-:W-:Y:S01]  /*10e0*/  IMAD.U32 R5, RZ, RZ, UR11 ;  /* 0x0000000bff057e24 */ /* 0x000fe2000f8e00ff */
[----:B------:R-:W2:Y:S01]  /*10f0*/  @P0 LDG.E R2, desc[UR36][R2.64] ;  /* 0x0000002402020981 */ /* 0x000ea2000c1e1900 */
[----:B------:R-:W-:Y:S01]  /*1100*/  UISETP.NE.U32.AND UP0, UPT, UR8, URZ, UPT ;  /* 0x0000003f0800728c */ /* 0x000fe2000bf05070 */
[----:B------:R-:W-:Y:S02]  /*1110*/  ULDC.64 UR10, c[0x0][0xa20] ;  /* 0x00028800000a7ab9 */ /* 0x000fe40000000a00 */
[----:B------:R-:W3:Y:S01]  /*1120*/  @P2 LDG.E R4, desc[UR36][R4.64] ;  /* 0x0000002404042981 */ /* 0x000ee2000c1e1900 */
[----:B------:R-:W-:Y:S01]  /*1130*/  UISETP.NE.AND.EX UP0, UPT, UR9, URZ, UPT, UP0 ;  /* 0x0000003f0900728c */ /* 0x000fe2000bf05300 */
[----:B------:R-:W-:Y:S01]  /*1140*/  ISETP.NE.U32.AND P1, PT, RZ, UR10, PT ;  /* 0x0000000aff007c0c */ /* 0x000fe2000bf25070 */
[----:B------:R-:W-:-:S02]  /*1150*/  ULOP3.LUT UR8, UR5, 0xffff, URZ, 0xc0, !UPT ;  /* 0x0000ffff05087892 */ /* 0x000fc4000f8ec03f */
[----:B------:R-:W-:Y:S01]  /*1160*/  USEL UR4, UR4, 0x1, UP0 ;  /* 0x0000000104047887 */ /* 0x000fe20008000000 */
[----:B------:R-:W-:Y:S01]  /*1170*/  ISETP.NE.AND.EX P1, PT, RZ, UR11, PT, P1 ;  /* 0x0000000bff007c0c */ /* 0x000fe2000bf25310 */
[----:B------:R-:W-:Y:S02]  /*1180*/  UMOV UR60, URZ ;  /* 0x0000003f003c7c82 */ /* 0x000fe40008000000 */
[----:B------:R-:W-:Y:S01]  /*1190*/  IMAD.U32 R178, RZ, RZ, UR8 ;  /* 0x00000008ffb27e24 */ /* 0x000fe2000f8e00ff */
[----:B------:R-:W-:Y:S01]  /*11a0*/  UIMAD UR4, UR4, UR7, URZ ;  /* 0x00000007040472a4 */ /* 0x000fe2000f8e023f */
[----:B--2---:R-:W-:Y:S02]  /*11b0*/  @P0 R2UR UR60, R2 ;  /* 0x00000000023c02ca */ /* 0x004fe400000e0000 */
[----:B---3--:R-:W-:Y:S01]  /*11c0*/  @P2 R2UR UR42, R4 ;  /* 0x00000000042a22ca */ /* 0x008fe200000e0000 */
[----:B-----5:R-:W-:-:S14]  /*11d0*/  @P2 BRA `(.L_x_2373) ;  /* 0x00000000003c2947 */ /* 0x020fdc0003800000 */
[----:B------:R-:W-:Y:S01]  /*11e0*/  ULDC.64 UR8, c[0x0][0xa00] ;  /* 0x0002800000087ab9 */ /* 0x000fe20000000a00 */
[----:B------:R-:W-:Y:S01]  /*11f0*/  ULDC UR42, c[0x0][0x288] ;  /* 0x0000a200002a7ab9 */ /* 0x000fe20000000800 */
[----:B------:R-:W-:-:S04]  /*1200*/  ISETP.NE.U32.AND P0, PT, RZ, UR8, PT ;  /* 0x00000008ff007c0c */ /* 0x000fc8000bf05070 */
[----:B------:R-:W-:-:S13]  /*1210*/  ISETP.NE.AND.EX P0, PT, RZ, UR9, PT, P0 ;  /* 0x00000009ff007c0c */ /* 0x000fda000bf05300 */
[----:B------:R-:W-:Y:S05]  /*1220*/  @!P0 BRA `(.L_x_2373) ;  /* 0x0000000000288947 */ /* 0x000fea0003800000 */
[----:B------:R-:W-:Y:S01]  /*1230*/  R2UR UR7, R161 ;  /* 0x00000000a10772ca */ /* 0x000fe200000e0000 */
[----:B------:R-:W-:-:S12]  /*1240*/  ULDC.64 UR8, c[0x0][0xa00] ;  /* 0x0002800000087ab9 */ /* 0x000fd80000000a00 */
        /* <DEDUP_REMOVED lines=8> */
.L_x_2373:
[----:B------:R-:W-:Y:S05]  /*12d0*/  @!P1 BRA `(.L_x_2374) ;  /* 0x0000000000249947 */ /* 0x000fea0003800000 */
[----:B------:R-:W-:Y:S02]  /*12e0*/  R2UR UR7, R161 ;  /* 0x00000000a10772ca */ /* 0x000fe400000e0000 */
[----:B------:R-:W-:-:S11]  /*12f0*/  R2UR UR8, R180 ;  /* 0x00000000b40872ca */ /* 0x000fd600000e0000 */
[----:B------:R-:W-:-:S04]  /*1300*/  ULEA UR4, UP0, UR7, UR10, 0x2 ;  /* 0x0000000a07047291 */ /* 0x000fc8000f80103f */
[----:B------:R-:W-:Y:S02]  /*1310*/  ULEA.HI.X UR7, UR7, UR11, UR8, 0x2, UP0 ;  /* 0x0000000b07077291 */ /* 0x000fe400080f1408 */
[----:B------:R-:W-:-:S04]  /*1320*/  IMAD.U32 R2, RZ, RZ, UR4 ;  /* 0x00000004ff027e24 */ /* 0x000fc8000f8e00ff */
[----:B------:R-:W-:-:S05]  /*1330*/  MOV R3, UR7 ;  /* 0x0000000700037c02 */ /* 0x000fca0008000f00 */
[----:B------:R-:W2:Y:S02]  /*1340*/  LDG.E R2, desc[UR36][R2.64] ;  /* 0x0000002402027981 */ /* 0x000ea4000c1e1900 */
[----:B--2---:R-:W-:Y:S01]  /*1350*/  R2UR UR4, R2 ;  /* 0x00000000020472ca */ /* 0x004fe200000e0000 */
[----:B------:R-:W-:-:S14]  /*1360*/  BRA `(.L_x_2375) ;  /* 0x0000000000387947 */ /* 0x000fdc0003800000 */
.L_x_2374:
[----:B------:R-:W-:Y:S02]  /*1370*/  ULDC.64 UR8, c[0x0][0xa08] ;  /* 0x0002820000087ab9 */ /* 0x000fe40000000a00 */
        /* <DEDUP_REMOVED lines=13> */
.L_x_2375:
[----:B------:R-:W-:Y:S01]  /*1450*/  ULDC UR7, c[0x0][0x448] ;  /* 0x0001120000077ab9 */ /* 0x000fe20000000800 */
[----:B------:R-:W-:Y:S02]  /*1460*/  USHF.L.U32 UR43, UR6, 0x7, URZ ;  /* 0x00000007062b7899 */ /* 0x000fe4000800063f */
[----:B------:R-:W-:Y:S02]  /*1470*/  UISETP.NE.AND UP0, UPT, UR7, 0x1, UPT ;  /* 0x000000010700788c */ /* 0x000fe4000bf05270 */
[----:B------:R-:W-:Y:S02]  /*1480*/  UIADD3 UR8, UR43, 0x7f, URZ ;  /* 0x0000007f2b087890 */ /* 0x000fe4000fffe03f */
[----:B------:R-:W-:Y:S02]  /*1490*/  UIADD3 UR60, -UR60, UR4, URZ ;  /* 0x000000043c3c7290 */ /* 0x000fe4000fffe13f */
[----:B------:R-:W-:-:S05]  /*14a0*/  UP2UR UR4, UPR, URZ, 0x1 ;  /* 0x000000013f047883 */ /* 0x000fca0008000000 */
[----:B------:R-:W-:Y:S01]  /*14b0*/  @UP0 ULDC UR6, c[0x0][0x44c] ;  /* 0x0001130000060ab9 */ /* 0x000fe20000000800 */
[----:B------:R-:W-:Y:S01]  /*14c0*/  @UP0 ULDC UR9, c[0x0][0x450] ;  /* 0x0001140000090ab9 */ /* 0x000fe20000000800 */
[----:B------:R-:W-:Y:S01]  /*14d0*/  UIMAD.WIDE.U32 UR6, UR8, UR6, URZ ;  /* 0x00000006080672a5 */ /* 0x000fe2000f8e003f */
[----:B------:R-:W-:Y:S01]  /*14e0*/  IMAD.U32 R170, RZ, RZ, UR4 ;  /* 0x00000004ffaa7e24 */ /* 0x000fe2000f8e00ff */
[----:B------:R-:W-:Y:S02]  /*14f0*/  UIADD3 UR4, UR60, 0x60, -UR42 ;  /* 0x000000603c047890 */ /* 0x000fe4000fffe82a */
[----:B------:R-:W-:Y:S02]  /*1500*/  @UP0 USHF.R.U32.HI UR8, URZ, UR9, UR7 ;  /* 0x000000093f080299 */ /* 0x000fe40008011607 */
[----:B------:R-:W-:Y:S02]  /*1510*/  UIADD3 UR6, UR60, 0x5f, URZ ;  /* 0x0000005f3c067890 */ /* 0x000fe4000fffe03f */
[----:B------:R-:W-:-:S02]  /*1520*/  UIADD3 UR8, UR4, UR8, URZ ;  /* 0x0000000804087290 */ /* 0x000fc4000fffe03f */
[----:B------:R-:W-:Y:S02]  /*1530*/  UIMAD.WIDE UR6, UR6, 0x2aaaaaab, URZ ;  /* 0x2aaaaaab060678a5 */ /* 0x000fe4000f8e023f */
[----:B------:R-:W-:Y:S02]  /*1540*/  UIMAD.WIDE UR8, UR8, 0x2aaaaaab, URZ ;  /* 0x2aaaaaab080878a5 */ /* 0x000fe4000f8e023f */
[----:B------:R-:W-:Y:S02]  /*1550*/  USHF.R.U32.HI UR4, URZ, 0x1f, UR7 ;  /* 0x0000001f3f047899 */ /* 0x000fe40008011607 */
[----:B------:R-:W-:Y:S02]  /*1560*/  USHF.R.U32.HI UR6, URZ, 0x1f, UR9 ;  /* 0x0000001f3f067899 */ /* 0x000fe40008011609 */
[----:B------:R-:W-:Y:S02]  /*1570*/  ULEA.HI.SX32 UR7, UR7, UR4, 0x1c ;  /* 0x0000000407077291 */ /* 0x000fe4000f8fe23f */
[----:B------:R-:W-:-:S02]  /*1580*/  ULEA.HI.SX32 UR6, UR9, UR6, 0x1c ;  /* 0x0000000609067291 */ /* 0x000fc4000f8fe23f */
[----:B------:R-:W-:Y:S02]  /*1590*/  ULOP3.LUT UR4, UR5, 0xff000000, URZ, 0xc0, !UPT ;  /* 0xff00000005047892 */ /* 0x000fe4000f8ec03f */
[----:B------:R-:W-:Y:S02]  /*15a0*/  UISETP.LT.AND UP0, UPT, UR7, UR6, UPT ;  /* 0x000000060700728c */ /* 0x000fe4000bf01270 */
[----:B------:R-:W-:Y:S02]  /*15b0*/  ULOP3.LUT UR5, UR5, 0xff0000, URZ, 0xc0, !UPT ;  /* 0x00ff000005057892 */ /* 0x000fe4000f8ec03f */
[----:B------:R-:W-:Y:S02]  /*15c0*/  USEL UR9, UR7, UR6, UP0 ;  /* 0x0000000607097287 */ /* 0x000fe40008000000 */
[----:B------:R-:W-:Y:S02]  /*15d0*/  USHF.R.U32.HI UR4, URZ, 0x8, UR4 ;  /* 0x000000083f047899 */ /* 0x000fe40008011604 */
[----:B------:R-:W-:-:S02]  /*15e0*/  UISETP.GE.AND UP0, UPT, UR9, 0x1, UPT ;  /* 0x000000010900788c */ /* 0x000fc4000bf06270 */
[----:B------:R-:W-:-:S03]  /*15f0*/  ULEA.HI UR5, UR5, UR4, URZ, 0x10 ;  /* 0x0000000405057291 */ /* 0x000fc6000f8f803f */
[----:B------:R-:W-:Y:S01]  /*1600*/  UMOV UR4, URZ ;  /* 0x0000003f00047c82 */ /* 0x000fe20008000000 */
[----:B------:R-:W-:Y:S01]  /*1610*/  PLOP3.LUT P0, PT, PT, PT, UP0, 0x80, 0x0 ;  /* 0x000000000000781c */ /* 0x000fe20003f0f008 */
[----:B------:R-:W-:Y:S02]  /*1620*/  ULOP3.LUT UR6, UR5, 0xff, URZ, 0xc0, !UPT ;  /* 0x000000ff05067892 */ /* 0x000fe4000f8ec03f */
[----:B------:R-:W-:-:S04]  /*1630*/  USHF.R.U32.HI UR5, URZ, 0x10, UR5 ;  /* 0x000000103f057899 */ /* 0x000fc80008011605 */
[----:B------:R-:W-:Y:S02]  /*1640*/  IMAD.U32 R160, RZ, RZ, UR6 ;  /* 0x00000006ffa07e24 */ /* 0x000fe4000f8e00ff */
[----:B------:R-:W-:-:S04]  /*1650*/  IMAD.U32 R23, RZ, RZ, UR5 ;  /* 0x00000005ff177e24 */ /* 0x000fc8000f8e00ff */
[----:B------:R-:W-:Y:S05]  /*1660*/  @!P0 BRA `(.L_x_2376) ;  /* 0x0000000000948947 */ /* 0x000fea0003800000 */
        /* <DEDUP_REMOVED lines=37> */
.L_x_2376:
[----:B------:R-:W-:Y:S01]  /*18c0*/  R2UR UR5, R160 ;  /* 0x00000000a00572ca */ /* 0x000fe200000e0000 */
[----:B------:R-:W-:Y:S01]  /*18d0*/  IMAD.U32 R0, RZ, RZ, UR9 ;  /* 0x00000009ff007e24 */ /* 0x000fe2000f8e00ff */
[----:B------:R-:W-:Y:S01]  /*18e0*/  PLOP3.LUT P0, PT, PT, PT, PT, 0x80, 0x0 ;  /* 0x000000000000781c */ /* 0x000fe20003f0f070 */
[----:B------:R-:W-:Y:S01]  /*18f0*/  IMAD.U32 R3, RZ, RZ, UR4 ;  /* 0x00000004ff037e24 */ /* 0x000fe2000f8e00ff */
[----:B------:R-:W-:Y:S01]  /*1900*/  CS2R R86, SRZ ;  /* 0x0000000000567805 */ /* 0x000fe2000001ff00 */
[----:B------:R-:W-:Y:S01]  /*1910*/  IMAD.MOV.U32 R96, RZ, RZ, RZ ;  /* 0x000000ffff607224 */ /* 0x000fe200078e00ff */
[----:B------:R-:W-:Y:S02]  /*1920*/  CS2R R84, SRZ ;  /* 0x0000000000547805 */ /* 0x000fe4000001ff00 */
[----:B------:R-:W-:Y:S02]  /*1930*/  CS2R R82, SRZ ;  /* 0x0000000000527805 */ /* 0x000fe4000001ff00 */
[----:B------:R-:W-:-:S02]  /*1940*/  CS2R R80, SRZ ;  /* 0x0000000000507805 */ /* 0x000fc4000001ff00 */
[----:B------:R-:W-:Y:S02]  /*1950*/  CS2R R78, SRZ ;  /* 0x00000000004e7805 */ /* 0x000fe4000001ff00 */
[----:B------:R-:W-:Y:S02]  /*1960*/  CS2R R76, SRZ ;  /* 0x00000000004c7805 */ /* 0x000fe4000001ff00 */
[----:B------:R-:W-:Y:S02]  /*1970*/  CS2R R74, SRZ ;  /* 0x00000000004a7805 */ /* 0x000fe4000001ff00 */
[----:B------:R-:W-:Y:S01]  /*1980*/  CS2R R72, SRZ ;  /* 0x0000000000487805 */ /* 0x000fe2000001ff00 */
[----:B------:R-:W-:Y:S01]  /*1990*/  UIMAD UR61, UR5, UR4, URZ ;  /* 0x00000004053d72a4 */ /* 0x000fe2000f8e023f */
[----:B------:R-:W-:Y:S02]  /*19a0*/  CS2R R70, SRZ ;  /* 0x0000000000467805 */ /* 0x000fe4000001ff00 */
[----:B------:R-:W-:-:S02]  /*19b0*/  CS2R R68, SRZ ;  /* 0x0000000000447805 */ /* 0x000fc4000001ff00 */
[----:B------:R-:W-:Y:S02]  /*19c0*/  CS2R R66, SRZ ;  /* 0x0000000000427805 */ /* 0x000fe4000001ff00 */
[----:B------:R-:W-:Y:S02]  /*19d0*/  CS2R R64, SRZ ;  /* 0x0000000000407805 */ /* 0x000fe4000001ff00 */
[----:B------:R-:W-:Y:S02]  /*19e0*/  CS2R R62, SRZ ;  /* 0x00000000003e7805 */ /* 0x000fe4000001ff00 */
[----:B------:R-:W-:Y:S01]  /*19f0*/  VIADDMNMX R3, R3, UR61, R0, PT ;  /* 0x0000003d03037c46 */ /* 0x000fe2000b800100 */
[----:B------:R-:W-:Y:S01]  /*1a00*/  IMAD.MOV.U32 R0, RZ, RZ, RZ ;  /* 0x000000ffff007224 */ /* 0x000fe200078e00ff */
[----:B------:R-:W-:Y:S02]  /*1a10*/  CS2R R60, SRZ ;  /* 0x00000000003c7805 */ /* 0x000fe4000001ff00 */
[----:B------:R-:W-:-:S02]  /*1a20*/  CS2R R58, SRZ ;  /* 0x00000000003a7805 */ /* 0x000fc4000001ff00 */
[----:B------:R-:W-:Y:S02]  /*1a30*/  R2UR UR5, R3 ;  /* 0x00000000030572ca */ /* 0x000fe400000e0000 */
        /* <DEDUP_REMOVED lines=12> */
[----:B------:R-:W-:Y:S02]  /*1b00*/  UISETP.GT.AND UP0, UPT, UR5, UR61, UPT ;  /* 0x0000003d0500728c */ /* 0x000fe4000bf04270 */
[----:B------:R-:W-:Y:S01]  /*1b10*/  IMAD.U32 R97, RZ, RZ, UR5 ;  /* 0x00000005ff617e24 */ /* 0x000fe2000f8e00ff */
[----:B------:R-:W-:Y:S02]  /*1b20*/  CS2R R88, SRZ ;  /* 0x0000000000587805 */ /* 0x000fe4000001ff00 */
[----:B------:R-:W-:Y:S02]  /*1b30*/  CS2R R92, SRZ ;  /* 0x00000000005c7805 */ /* 0x000fe4000001ff00 */
[----:B------:R-:W-:Y:S02]  /*1b40*/  CS2R R20, SRZ ;  /* 0x0000000000147805 */ /* 0x000fe4000001ff00 */
[----:B------:R-:W-:-:S02]  /*1b50*/  CS2R R90, SRZ ;  /* 0x00000000005a7805 */ /* 0x000fc4000001ff00 */
[----:B------:R-:W-:Y:S02]  /*1b60*/  PLOP3.LUT P1, PT, PT, PT, UP0, 0x80, 0x0 ;  /* 0x000000000000781c */ /* 0x000fe40003f2f008 */
[----:B------:R-:W-:-:S11]  /*1b70*/  CS2R R2, SRZ ;  /* 0x0000000000027805 */ /* 0x000fd6000001ff00 */
        /* <DEDUP_REMOVED lines=24> */
[----:B------:R-:W-:Y:S01]  /*1d00*/  MOV R13, RZ ;  /* 0x000000ff000d7202 */ /* 0x000fe20000000f00 */
[----:B------:R-:W-:Y:S02]  /*1d10*/  IMAD.U32 R6, RZ, RZ, UR4 ;  /* 0x00000004ff067e24 */ /* 0x000fe4000f8e00ff */
[----:B------:R-:W-:-:S02]  /*1d20*/  IMAD.U32 R7, RZ, RZ, UR5 ;  /* 0x00000005ff077e24 */ /* 0x000fc4000f8e00ff */
[----:B------:R-:W-:Y:S02]  /*1d30*/  IMAD.U32 R11, RZ, RZ, UR7 ;  /* 0x00000007ff0b7e24 */ /* 0x000fe4000f8e00ff */
[----:B------:R-:W-:Y:S02]  /*1d40*/  IMAD.MOV.U32 R8, RZ, RZ, 0x70 ;  /* 0x00000070ff087424 */ /* 0x000fe400078e00ff */
[----:B0-----:R-:W-:-:S07]  /*1d50*/  IMAD.MOV.U32 R12, RZ, RZ, 0x1 ;  /* 0x00000001ff0c7424 */ /* 0x001fce00078e00ff */
[----:B------:R-:W-:-:S07]  /*1d60*/  LEPC R20, `(.L_x_2378) ;  /* 0x000000001014794e */ /* 0x000fce0000000000 */
[----:B-1----:R-:W-:Y:S05]  /*1d70*/  CALL.ABS.NOINC R2 ;  /* 0x0000000002007343 */ /* 0x002fea0003c00000 */
.L_x_2378:
        /* <DEDUP_REMOVED lines=11> */
.L_x_2525:
[----:B------:R-:W-:Y:S05]  /*1e30*/  @!P0 BRA `(.L_x_2380) ;  /* 0x0000000000048947 */ /* 0x000fea0003800000 */
[----:B------:R-:W-:Y:S01]  /*1e40*/  BPT.TRAP 0x1 ;  /* 0x000000040000795c */ /* 0x000fe20000300000 */
.L_x_2380:
[----:B0-----:R-:W-:Y:S02]  /*1e50*/  IMAD.U32 R0, RZ, RZ, UR39 ;  /* 0x00000027ff007e24 */ /* 0x001fe4000f8e00ff */
[----:B------:R-:W-:-:S03]  /*1e60*/  IMAD.U32 R3, RZ, RZ, UR38 ;  /* 0x00000026ff037e24 */ /* 0x000fc6000f8e00ff */
[----:B------:R-:W-:Y:S02]  /*1e70*/  LEA R0, R0, UR40, 0x3 ;  /* 0x0000002800007c11 */ /* 0x000fe4000f8e18ff */
[----:B------:R-:W-:-:S04]  /*1e80*/  SHF.L.U32 R3, R3, 0x1f, RZ ;  /* 0x0000001f03037819 */ /* 0x000fc800000006ff */
[----:B------:R0:W1:Y:S01]  /*1e90*/  SYNCS.PHASECHK.TRANS64.TRYWAIT P1, [R0+URZ+0x2a830], R3 ;  /* 0x02a83003000075a7 */ /* 0x000062000802017f */
[----:B------:R-:W-:Y:S05]  /*1ea0*/  @!P0 BRA `(.L_x_2381) ;  /* 0x0000000000048947 */ /* 0x000fea0003800000 */
[----:B------:R-:W-:Y:S01]  /*1eb0*/  BPT.TRAP 0x1 ;  /* 0x000000040000795c */ /* 0x000fe20000300000 */
.L_x_2381:
[----:B-1----:R-:W-:Y:S05]  /*1ec0*/  @P1 BRA `(.L_x_2382) ;  /* 0x0000000000081947 */ /* 0x002fea0003800000 */
[----:B------:R-:W1:Y:S02]  /*1ed0*/  SYNCS.PHASECHK.TRANS64.TRYWAIT P1, [R0+URZ+0x2a830], R3 ;  /* 0x02a83003000075a7 */ /* 0x000e64000802017f */
[----:B-1----:R-:W-:Y:S05]  /*1ee0*/  @!P1 BRA `(.L_x_2383) ;  /* 0x0000010000749947 */ /* 0x002fea0003800000 */
.L_x_2382:
        /* <DEDUP_REMOVED lines=13> */
[----:B------:R-:W-:Y:S02]  /*1fc0*/  ULOP3.LUT UR4, UR44, 0x10000, URZ, 0xfc, !UPT ;  /* 0x000100002c047892 */ /* 0x000fe4000f8efc3f */
[----:B------:R-:W-:Y:S02]  /*1fd0*/  UIMAD UR5, UR39, 0x900, UR41 ;  /* 0x00000900270578a4 */ /* 0x000fe4000f8e0229 */
[----:B------:R-:W-:Y:S02]  /*1fe0*/  UIADD3 UR6, UR4, 0x2, URZ ;  /* 0x0000000204067890 */ /* 0x000fe4000fffe03f */
[----:B------:R-:W-:Y:S01]  /*1ff0*/  UIADD3 UR7, UR5, 0x2, URZ ;  /* 0x0000000205077890 */ /* 0x000fe2000fffe03f */
[----:B------:R-:W-:Y:S02]  /*2000*/  UMOV UR8, UR4 ;  /* 0x0000000400087c82 */ /* 0x000fe40008000000 */
[----:B------:R-:W-:Y:S01]  /*2010*/  UMOV UR10, UR5 ;  /* 0x00000005000a7c82 */ /* 0x000fe20008000000 */
[----:B------:R-:W-:Y:S01]  /*2020*/  IMAD.U32 R6, RZ, RZ, UR8 ;  /* 0x00000008ff067e24 */ /* 0x000fe2000f8e00ff */
[----:B------:R-:W-:Y:S01]  /*2030*/  HGMMA.64x96x16.F32.BF16 R24, gdesc[UR8], RZ, !UPT, gsb0 ;  /* 0x01600000081879f0 */ /* 0x000fe2000c0018ff */
[----:B------:R-:W-:Y:S01]  /*2040*/  UMOV UR8, UR6 ;  /* 0x0000000600087c82 */ /* 0x000fe20008000000 */
[----:B------:R-:W-:Y:S01]  /*2050*/  UMOV UR9, 0x40000040 ;  /* 0x4000004000097882 */ /* 0x000fe20000000000 */
[----:B------:R-:W-:Y:S01]  /*2060*/  UMOV UR10, UR7 ;  /* 0x00000007000a7c82 */ /* 0x000fe20008000000 */
[----:B------:R-:W-:Y:S01]  /*2070*/  UMOV UR11, 0x40000040 ;  /* 0x40000040000b7882 */ /* 0x000fe20000000000 */
[----:B------:R-:W-:Y:S01]  /*2080*/  UIADD3 UR56, UR4, 0x4, URZ ;  /* 0x0000000404387890 */ /* 0x000fe2000fffe03f */
[----:B------:R-:W-:Y:S01]  /*2090*/  IMAD.U32 R2, RZ, RZ, UR8 ;  /* 0x00000008ff027e24 */ /* 0x000fe2000f8e00ff */
[----:B------:R-:W-:Y:S01]  /*20a0*/  UIADD3 UR58, UR5, 0x4, URZ ;  /* 0x00000004053a7890 */ /* 0x000fe2000fffe03f */
[----:B01----:R-:W-:Y:S01]  /*20b0*/  IMAD.U32 R3, RZ, RZ, UR9 ;  /* 0x00000009ff037e24 */ /* 0x003fe2000f8e00ff */
        /* <DEDUP_REMOVED lines=70> */
.L_x_2384:
[----:B------:R-:W-:Y:S01]  /*2520*/  R2UR UR4, R170 ;  /* 0x00000000aa0472ca */ /* 0x000fe200000e0000 */
[----:B------:R-:W-:Y:S01]  /*2530*/  VIADD R4, R18, UR43 ;  /* 0x0000002b12047c36 */ /* 0x000fe20008000000 */
[----:B------:R-:W-:Y:S01]  /*2540*/  R2UR UR6, R97 ;  /* 0x00000000610672ca */ /* 0x000fe200000e0000 */
[----:B------:R-:W-:Y:S01]  /*2550*/  IMAD.U32 R11, RZ, RZ, UR42 ;  /* 0x0000002aff0b7e24 */ /* 0x000fe2000f8e00ff */
[----:B------:R-:W-:Y:S01]  /*2560*/  ULDC UR14, c[0x0][0x988] ;  /* 0x00026200000e7ab9 */ /* 0x000fe20000000800 */
[----:B------:R-:W-:Y:S01]  /*2570*/  R2UR UR10, R0 ;  /* 0x00000000000a72ca */ /* 0x000fe200000e0000 */
[----:B------:R-:W0:Y:S07]  /*2580*/  S2UR UR15, SR_CgaCtaId ;  /* 0x00000000000f79c3 */ /* 0x000e2e0000008800 */
[----:B------:R-:W-:-:S02]  /*2590*/  UISETP.NE.AND UP0, UPT, UR4, URZ, UPT ;  /* 0x0000003f0400728c */ /* 0x000fc4000bf05270 */
[----:B------:R-:W-:-:S04]  /*25a0*/  UIMAD UR5, UR6, -0x60, UR60 ;  /* 0xffffffa0060578a4 */ /* 0x000fc8000f8e023c */
[----:B------:R-:W-:Y:S02]  /*25b0*/  PLOP3.LUT P1, PT, PT, PT, UP0, 0x80, 0x0 ;  /* 0x000000000000781c */ /* 0x000fe40003f2f008 */
[----:B------:R-:W-:Y:S01]  /*25c0*/  PLOP3.LUT P2, PT, PT, PT, UP0, 0x80, 0x0 ;  /* 0x000000000000781c */ /* 0x000fe20003f4f008 */
[----:B------:R-:W-:Y:S01]  /*25d0*/  IMAD.U32 R10, RZ, RZ, UR5 ;  /* 0x00000005ff0a7e24 */ /* 0x000fe2000f8e00ff */
[----:B------:R-:W-:Y:S01]  /*25e0*/  UMOV UR5, UR43 ;  /* 0x0000002b00057c82 */ /* 0x000fe20008000000 */
[----:B------:R-:W-:Y:S01]  /*25f0*/  @UP0 ULDC UR4, c[0x0][0x44c] ;  /* 0x0001130000040ab9 */ /* 0x000fe20000000800 */
[----:B------:R-:W-:-:S07]  /*2600*/  @UP0 ULDC UR11, c[0x0][0x450] ;  /* 0x00011400000b0ab9 */ /* 0x000fce0000000800 */
[----:B------:R-:W-:Y:S01]  /*2610*/  @P1 IMAD.HI.U32 R5, R4, UR4, RZ ;  /* 0x0000000404051c27 */ /* 0x000fe2000f8e00ff */
[----:B------:R-:W-:-:S04]  /*2620*/  @UP0 ULDC UR4, c[0x0][0x450] ;  /* 0x0001140000040ab9 */ /* 0x000fc80000000800 */
[----:B------:R-:W-:Y:S01]  /*2630*/  @P2 SHF.R.U32.HI R4, RZ, UR4, R5 ;  /* 0x00000004ff042c19 */ /* 0x000fe20008011605 */
[----:B------:R-:W-:Y:S01]  /*2640*/  UIMAD UR4, UR6, -0x60, URZ ;  /* 0xffffffa0060478a4 */ /* 0x000fe2000f8e023f */
[----:B------:R-:W-:-:S03]  /*2650*/  IADD3 R5, -R17, 0x60, R10 ;  /* 0x0000006011057810 */ /* 0x000fc60007ffe10a */
[----:B------:R-:W1:Y:S02]  /*2660*/  SHFL.IDX PT, R9, R4, 0x1, 0x1c1f ;  /* 0x003c1f0004097f89 */ /* 0x000e6400000e0000 */
[----:B------:R-:W-:Y:S01]  /*2670*/  IMAD.U32 R8, RZ, RZ, UR4 ;  /* 0x00000004ff087e24 */ /* 0x000fe2000f8e00ff */
[----:B------:R-:W-:Y:S01]  /*2680*/  UIADD3 UR4, UR6, -0x2, URZ ;  /* 0xfffffffe06047890 */ /* 0x000fe2000fffe03f */
[----:B------:R-:W-:Y:S02]  /*2690*/  SHFL.IDX PT, R4, R4, RZ, 0x1c1f ;  /* 0x001c1fff04047589 */ /* 0x000fe400000e0000 */
[----:B------:R-:W-:Y:S01]  /*26a0*/  @UP0 ULDC UR6, c[0x0][0x44c] ;  /* 0x0001130000060ab9 */ /* 0x000fe20000000800 */
[----:B------:R-:W-:Y:S01]  /*26b0*/  IADD3 R8, -R17, 0x61, R8 ;  /* 0x0000006111087810 */ /* 0x000fe20007ffe108 */
[----:B------:R-:W-:-:S03]  /*26c0*/  UIMAD.WIDE.U32 UR6, UR43, UR6, URZ ;  /* 0x000000062b0672a5 */ /* 0x000fc6000f8e003f */
[----:B------:R-:W-:Y:S01]  /*26d0*/  IADD3 R8, -R11, UR60, R8 ;  /* 0x0000003c0b087c10 */ /* 0x000fe2000fffe108 */
[----:B------:R-:W-:-:S04]  /*26e0*/  @UP0 USHF.R.U32.HI UR5, URZ, UR11, UR7 ;  /* 0x0000000b3f050299 */ /* 0x000fc80008011607 */
[----:B------:R-:W-:Y:S02]  /*26f0*/  UIADD3 UR6, UR5, UR60, -UR42 ;  /* 0x0000003c05067290 */ /* 0x000fe4000fffe82a */
[----:B------:R-:W-:Y:S02]  /*2700*/  UIADD3 UR5, UR10, 0x2a840, URZ ;  /* 0x0002a8400a057890 */ /* 0x000fe4000fffe03f */
[----:B------:R-:W-:Y:S02]  /*2710*/  UIMAD.WIDE UR6, UR6, 0x2aaaaaab, URZ ;  /* 0x2aaaaaab060678a5 */ /* 0x000fe4000f8e023f */
[----:B0-----:R-:W-:Y:S01]  /*2720*/  UPRMT UR5, UR15, 0x654, UR5 ;  /* 0x000006540f057896 */ /* 0x001fe20008000005 */
[----:B-1----:R-:W-:Y:S01]  /*2730*/  VIADDMNMX R9, R9, R8, R5, PT ;  /* 0x0000000809097246 */ /* 0x002fe20003800105 */
[----:B------:R-:W-:-:S03]  /*2740*/  USHF.R.U32.HI UR6, URZ, 0x1f, UR7 ;  /* 0x0000001f3f067899 */ /* 0x000fc60008011607 */
[C---:B------:R-:W-:Y:S01]  /*2750*/  ISETP.GT.AND P1, PT, R9.reuse, RZ, PT ;  /* 0x000000ff0900720c */ /* 0x040fe20003f24270 */
[----:B------:R-:W-:Y:S01]  /*2760*/  ULEA.HI.SX32 UR6, UR7, UR6, 0x1c ;  /* 0x0000000607067291 */ /* 0x000fe2000f8fe23f */
[C---:B------:R-:W-:Y:S02]  /*2770*/  ISETP.GT.AND P2, PT, R9.reuse, 0x1, PT ;  /* 0x000000010900780c */ /* 0x040fe40003f44270 */
[----:B------:R-:W-:Y:S01]  /*2780*/  SYNCS.ARRIVE.TRANS64.RED.A1T0 RZ, [UR5], RZ ;  /* 0x000000ffffff79a7 */ /* 0x000fe20008100405 */
[----:B------:R-:W-:Y:S01]  /*2790*/  ISETP.GT.AND P3, PT, R9, 0x8, PT ;  /* 0x000000080900780c */ /* 0x000fe20003f64270 */
[----:B------:R-:W-:Y:S01]  /*27a0*/  UISETP.LT.AND UP0, UPT, UR61, UR6, UPT ;  /* 0x000000063d00728c */ /* 0x000fe2000bf01270 */
[----:B------:R-:W-:Y:S02]  /*27b0*/  FSEL R13, R26, -INF , P1 ;  /* 0xff8000001a0d7808 */ /* 0x000fe40000800000 */
[----:B------:R-:W-:Y:S01]  /*27c0*/  FSEL R27, R27, -INF , P2 ;  /* 0xff8000001b1b7808 */ /* 0x000fe20001000000 */
[----:B------:R-:W-:Y:S01]  /*27d0*/  USEL UR11, UR61, UR6, !UP0 ;  /* 0x000000063d0b7287 */ /* 0x000fe2000c000000 */
[----:B------:R-:W-:-:S02]  /*27e0*/  ISETP.GT.AND P1, PT, R9, 0x9, PT ;  /* 0x000000090900780c */ /* 0x000fc40003f24270 */
[----:B------:R-:W-:Y:S01]  /*27f0*/  FSEL R15, R30, -INF , P3 ;  /* 0xff8000001e0f7808 */ /* 0x000fe20001800000 */
[----:B------:R-:W-:Y:S01]  /*2800*/  UISETP.GE.AND UP0, UPT, UR4, UR11, UPT ;  /* 0x0000000b0400728c */ /* 0x000fe2000bf06270 */
        /* <DEDUP_REMOVED lines=62> */
[----:B------:R-:W-:-:S04]  /*2bf0*/  FMNMX.FTZ R10, R89, R10, !PT ;  /* 0x0000000a590a7209 */ /* 0x000fc80007810000 */
[----:B------:R-:W-:-:S05]  /*2c00*/  FMNMX.FTZ R10, R71, R10, !PT ;  /* 0x0000000a470a7209 */ /* 0x000fca0007810000 */
[----:B------:R-:W0:Y:S02]  /*2c10*/  SHFL.BFLY PT, R9, R10, 0x2, 0x1f ;  /* 0x0c401f000a097f89 */ /* 0x000e2400000e0000 */
[----:B0-----:R-:W-:Y:S02]  /*2c20*/  FMNMX.FTZ R12, R10, R9, !PT ;  /* 0x000000090a0c7209 */ /* 0x001fe40007810000 */
[----:B------:R-:W-:-:S03]  /*2c30*/  VIADDMNMX R9, R4, R8, R5, PT ;  /* 0x0000000804097246 */ /* 0x000fc60003800105 */
[----:B------:R-:W0:Y:S01]  /*2c40*/  SHFL.BFLY PT, R91, R12, 0x1, 0x1f ;  /* 0x0c201f000c5b7f89 */ /* 0x000e2200000e0000 */
        /* <DEDUP_REMOVED lines=12> */
[----:B0-----:R-:W-:Y:S02]  /*2d10*/  FMNMX.FTZ R5, R12, R91, !PT ;  /* 0x0000005b0c057209 */ /* 0x001fe40007810000 */
[----:B------:R-:W-:Y:S02]  /*2d20*/  FSEL R32, R32, -INF , P2 ;  /* 0xff80000020207808 */ /* 0x000fe40001000000 */
[----:B------:R-:W-:Y:S01]  /*2d30*/  FMNMX.FTZ R25, R29, R4, !PT ;  /* 0x000000041d197209 */ /* 0x000fe20007810000 */
[----:B------:R-:W-:Y:S01]  /*2d40*/  FMUL.FTZ R8, R5, UR14 ;  /* 0x0000000e05087c20 */ /* 0x000fe20008410000 */
[----:B------:R-:W-:Y:S02]  /*2d50*/  ISETP.GT.AND P3, PT, R9, 0x18, PT ;  /* 0x000000180900780c */ /* 0x000fe40003f64270 */
[----:B------:R-:W-:Y:S02]  /*2d60*/  FSEL R33, R33, -INF , P1 ;  /* 0xff80000021217808 */ /* 0x000fe40000800000 */
[----:B------:R-:W-:-:S02]  /*2d70*/  FMNMX.FTZ R4, R32, R25, !PT ;  /* 0x0000001920047209 */ /* 0x000fc40007810000 */
[----:B------:R-:W-:Y:S02]  /*2d80*/  FSETP.NEU.FTZ.AND P2, PT, R5, -INF , PT ;  /* 0xff8000000500780b */ /* 0x000fe40003f5d000 */
[----:B------:R-:W-:Y:S02]  /*2d90*/  ISETP.GT.AND P1, PT, R9, 0x19, PT ;  /* 0x000000190900780c */ /* 0x000fe40003f24270 */
[----:B------:R-:W-:Y:S02]  /*2da0*/  FSEL R36, R36, -INF , P3 ;  /* 0xff80000024247808 */ /* 0x000fe40001800000 */
[----:B------:R-:W-:Y:S02]  /*2db0*/  FMNMX.FTZ R25, R33, R4, !PT ;  /* 0x0000000421197209 */ /* 0x000fe40007810000 */
[----:B------:R-:W-:Y:S02]  /*2dc0*/  FSEL R8, R8, RZ, P2 ;  /* 0x000000ff08087208 */ /* 0x000fe40001000000 */
[----:B------:R-:W-:-:S02]  /*2dd0*/  ISETP.GT.AND P2, PT, R9, 0x20, PT ;  /* 0x000000200900780c */ /* 0x000fc40003f44270 */
[----:B------:R-:W-:Y:S01]  /*2de0*/  FSEL R37, R37, -INF , P1 ;  /* 0xff80000025257808 */ /* 0x000fe20000800000 */
[--C-:B------:R-:W-:Y:S01]  /*2df0*/  FFMA.FTZ R157, R13, UR14, -R8.reuse ;  /* 0x0000000e0d9d7c23 */ /* 0x100fe20008010808 */
[----:B------:R-:W-:Y:S01]  /*2e00*/  FMNMX.FTZ R4, R36, R25, !PT ;  /* 0x0000001924047209 */ /* 0x000fe20007810000 */
[--C-:B------:R-:W-:Y:S01]  /*2e10*/  FFMA.FTZ R10, R27, UR14, -R8.reuse ;  /* 0x0000000e1b0a7c23 */ /* 0x100fe20008010808 */
[----:B------:R-:W-:Y:S01]  /*2e20*/  ISETP.GT.AND P1, PT, R9, 0x21, PT ;  /* 0x000000210900780c */ /* 0x000fe20003f24270 */
[--C-:B------:R-:W-:Y:S01]  /*2e30*/  FFMA.FTZ R159, R15, UR14, -R8.reuse ;  /* 0x0000000e0f9f7c23 */ /* 0x100fe20008010808 */
[----:B------:R-:W-:Y:S01]  /*2e40*/  FSEL R40, R40, -INF , P2 ;  /* 0xff80000028287808 */ /* 0x000fe20001000000 */
[----:B------:R-:W-:Y:S01]  /*2e50*/  MUFU.EX2 R157, R157 ;  /* 0x0000009d009d7308 */ /* 0x000fe20000000800 */
[----:B------:R-:W-:Y:S01]  /*2e60*/  FMNMX.FTZ R13, R37, R4, !PT ;  /* 0x00000004250d7209 */ /* 0x000fe20007810000 */
[--C-:B------:R-:W-:Y:S01]  /*2e70*/  FFMA.FTZ R12, R31, UR14, -R8.reuse ;  /* 0x0000000e1f0c7c23 */ /* 0x100fe20008010808 */
[----:B------:R-:W-:Y:S01]  /*2e80*/  ISETP.GT.AND P2, PT, R9, 0x28, PT ;  /* 0x000000280900780c */ /* 0x000fe20003f44270 */
[--C-:B------:R-:W-:Y:S01]  /*2e90*/  FFMA.FTZ R153, R21, UR14, -R8.reuse ;  /* 0x0000000e15997c23 */ /* 0x100fe20008010808 */
[----:B------:R-:W-:Y:S01]  /*2ea0*/  FSEL R41, R41, -INF , P1 ;  /* 0xff80000029297808 */ /* 0x000fe20000800000 */
[--C-:B------:R-:W-:Y:S01]  /*2eb0*/  FFMA.FTZ R35, R35, UR14, -R8.reuse ;  /* 0x0000000e23237c23 */ /* 0x100fe20008010808 */
[----:B------:R-:W-:Y:S01]  /*2ec0*/  FMNMX.FTZ R4, R40, R13, !PT ;  /* 0x0000000d28047209 */ /* 0x000fe20007810000 */
[----:B------:R-:W0:Y:S01]  /*2ed0*/  MUFU.EX2 R10, R10 ;  /* 0x0000000a000a7308 */ /* 0x000e220000000800 */
[----:B------:R-:W-:Y:S01]  /*2ee0*/  ISETP.GT.AND P1, PT, R9, 0x29, PT ;  /* 0x000000290900780c */ /* 0x000fe20003f24270 */
[--C-:B------:R-:W-:Y:S01]  /*2ef0*/  FFMA.FTZ R73, R73, UR14, -R8.reuse ;  /* 0x0000000e49497c23 */ /* 0x100fe20008010808 */
[----:B------:R-:W-:Y:S01]  /*2f00*/  FSEL R44, R44, -INF , P2 ;  /* 0xff8000002c2c7808 */ /* 0x000fe20001000000 */
[--C-:B------:R-:W-:Y:S01]  /*2f10*/  FFMA.FTZ R39, R39, UR14, -R8.reuse ;  /* 0x0000000e27277c23 */ /* 0x100fe20008010808 */
[----:B------:R-:W-:Y:S01]  /*2f20*/  FMNMX.FTZ R13, R41, R4, !PT ;  /* 0x00000004290d7209 */ /* 0x000fe20007810000 */
[--C-:B------:R-:W-:Y:S01]  /*2f30*/  FFMA.FTZ R75, R75, UR14, -R8.reuse ;  /* 0x0000000e4b4b7c23 */ /* 0x100fe20008010808 */
[----:B------:R-:W-:Y:S01]  /*2f40*/  ISETP.GT.AND P2, PT, R9, 0x30, PT ;  /* 0x000000300900780c */ /* 0x000fe20003f44270 */
[----:B------:R-:W-:Y:S01]  /*2f50*/  MUFU.EX2 R159, R159 ;  /* 0x0000009f009f7308 */ /* 0x000fe20000000800 */
[----:B------:R-:W-:Y:S01]  /*2f60*/  FSEL R45, R45, -INF , P1 ;  /* 0xff8000002d2d7808 */ /* 0x000fe20000800000 */
[--C-:B------:R-:W-:Y:S01]  /*2f70*/  FFMA.FTZ R43, R43, UR14, -R8.reuse ;  /* 0x0000000e2b2b7c23 */ /* 0x100fe20008010808 */
[----:B------:R-:W-:Y:S01]  /*2f80*/  FMNMX.FTZ R4, R44, R13, !PT ;  /* 0x0000000d2c047209 */ /* 0x000fe20007810000 */
[--C-:B------:R-:W-:Y:S01]  /*2f90*/  FFMA.FTZ R77, R77, UR14, -R8.reuse ;  /* 0x0000000e4d4d7c23 */ /* 0x100fe20008010808 */
[----:B------:R-:W-:Y:S01]  /*2fa0*/  ISETP.GT.AND P1, PT, R9, 0x31, PT ;  /* 0x000000310900780c */ /* 0x000fe20003f24270 */
[----:B------:R-:W-:Y:S01]  /*2fb0*/  FFMA.FTZ R47, R47, UR14, -R8 ;  /* 0x0000000e2f2f7c23 */ /* 0x000fe20008010808 */
[----:B------:R-:W-:Y:S01]  /*2fc0*/  FSEL R48, R48, -INF , P2 ;  /* 0xff80000030307808 */ /* 0x000fe20001000000 */
[----:B------:R-:W-:Y:S01]  /*2fd0*/  MUFU.EX2 R12, R12 ;  /* 0x0000000c000c7308 */ /* 0x000fe20000000800 */
[----:B------:R-:W-:Y:S01]  /*2fe0*/  FMNMX.FTZ R13, R45, R4, !PT ;  /* 0x000000042d0d7209 */ /* 0x000fe20007810000 */
[----:B0-----:R-:W-:Y:S01]  /*2ff0*/  FADD.FTZ R54, R157, R10 ;  /* 0x0000000a9d367221 */ /* 0x001fe20000010000 */
[----:B------:R-:W-:Y:S01]  /*3000*/  ISETP.GT.AND P2, PT, R9, 0x38, PT ;  /* 0x000000380900780c */ /* 0x000fe20003f44270 */
[--C-:B------:R-:W-:Y:S01]  /*3010*/  FFMA.FTZ R145, R79, UR14, -R8.reuse ;  /* 0x0000000e4f917c23 */ /* 0x100fe20008010808 */
[----:B------:R-:W-:Y:S01]  /*3020*/  FSEL R49, R49, -INF , P1 ;  /* 0xff80000031317808 */ /* 0x000fe20000800000 */
[--C-:B------:R-:W-:Y:S01]  /*3030*/  FFMA.FTZ R14, R51, UR14, -R8.reuse ;  /* 0x0000000e330e7c23 */ /* 0x100fe20008010808 */
[----:B------:R-:W-:Y:S01]  /*3040*/  FMNMX.FTZ R4, R48, R13, !PT ;  /* 0x0000000d30047209 */ /* 0x000fe20007810000 */
[----:B------:R-:W-:Y:S01]  /*3050*/  MUFU.EX2 R153, R153 ;  /* 0x0000009900997308 */ /* 0x000fe20000000800 */
        /* <DEDUP_REMOVED lines=25> */
[----:B------:R-:W-:Y:S01]  /*31f0*/  FFMA.FTZ R8, R71, UR14, -R8 ;  /* 0x0000000e47087c23 */ /* 0x000fe20008010808 */
[----:B------:R-:W-:-:S02]  /*3200*/  FSEL R60, R60, -INF , P2 ;  /* 0xff8000003c3c7808 */ /* 0x000fc40001000000 */
[----:B------:R-:W-:Y:S02]  /*3210*/  CS2R R86, SRZ ;  /* 0x0000000000567805 */ /* 0x000fe4000001ff00 */
[----:B------:R-:W-:Y:S02]  /*3220*/  FMNMX.FTZ R13, R57, R4, !PT ;  /* 0x00000004390d7209 */ /* 0x000fe40007810000 */
[----:B------:R-:W-:Y:S02]  /*3230*/  CS2R R84, SRZ ;  /* 0x0000000000547805 */ /* 0x000fe4000001ff00 */
[----:B------:R-:W-:Y:S01]  /*3240*/  ISETP.GT.AND P2, PT, R9, 0x50, PT ;  /* 0x000000500900780c */ /* 0x000fe20003f44270 */
[----:B------:R-:W-:Y:S01]  /*3250*/  MUFU.EX2 R75, R75 ;  /* 0x0000004b004b7308 */ /* 0x000fe20000000800 */
[----:B------:R-:W-:Y:S02]  /*3260*/  FSEL R61, R61, -INF , P1 ;  /* 0xff8000003d3d7808 */ /* 0x000fe40000800000 */
[----:B------:R-:W-:-:S02]  /*3270*/  CS2R R82, SRZ ;  /* 0x0000000000527805 */ /* 0x000fc4000001ff00 */
[----:B------:R-:W-:Y:S02]  /*3280*/  FMNMX.FTZ R4, R60, R13, !PT ;  /* 0x0000000d3c047209 */ /* 0x000fe40007810000 */
[----:B------:R-:W-:Y:S02]  /*3290*/  CS2R R80, SRZ ;  /* 0x0000000000507805 */ /* 0x000fe4000001ff00 */
[----:B------:R-:W-:Y:S02]  /*32a0*/  ISETP.GT.AND P1, PT, R9, 0x51, PT ;  /* 0x000000510900780c */ /* 0x000fe40003f24270 */
[----:B------:R-:W-:Y:S02]  /*32b0*/  CS2R R78, SRZ ;  /* 0x00000000004e7805 */ /* 0x000fe4000001ff00 */
[----:B------:R-:W-:Y:S01]  /*32c0*/  FSEL R64, R64, -INF , P2 ;  /* 0xff80000040407808 */ /* 0x000fe20001000000 */
[----:B------:R-:W1:Y:S01]  /*32d0*/  MUFU.EX2 R42, R43 ;  /* 0x0000002b002a7308 */ /* 0x000e620000000800 */
[----:B------:R-:W-:-:S02]  /*32e0*/  FMNMX.FTZ R13, R61, R4, !PT ;  /* 0x000000043d0d7209 */ /* 0x000fc40007810000 */
[----:B------:R-:W-:Y:S02]  /*32f0*/  CS2R R70, SRZ ;  /* 0x0000000000467805 */ /* 0x000fe4000001ff00 */
[----:B------:R-:W-:Y:S02]  /*3300*/  ISETP.GT.AND P2, PT, R9, 0x58, PT ;  /* 0x000000580900780c */ /* 0x000fe40003f44270 */
[----:B------:R-:W-:Y:S02]  /*3310*/  CS2R R62, SRZ ;  /* 0x00000000003e7805 */ /* 0x000fe4000001ff00 */
[----:B------:R-:W-:Y:S02]  /*3320*/  FSEL R65, R65, -INF , P1 ;  /* 0xff80000041417808 */ /* 0x000fe40000800000 */
[----:B------:R-:W-:Y:S01]  /*3330*/  FMNMX.FTZ R4, R64, R13, !PT ;  /* 0x0000000d40047209 */ /* 0x000fe20007810000 */
[----:B------:R-:W-:Y:S01]  /*3340*/  MUFU.EX2 R77, R77 ;  /* 0x0000004d004d7308 */ /* 0x000fe20000000800 */
[----:B------:R-:W-:-:S02]  /*3350*/  ISETP.GT.AND P1, PT, R9, 0x59, PT ;  /* 0x000000590900780c */ /* 0x000fc40003f24270 */
[----:B------:R-:W-:Y:S02]  /*3360*/  FSEL R68, R68, -INF , P2 ;  /* 0xff80000044447808 */ /* 0x000fe40001000000 */
[----:B------:R-:W-:Y:S02]  /*3370*/  FMNMX.FTZ R9, R65, R4, !PT ;  /* 0x0000000441097209 */ /* 0x000fe40007810000 */
[----:B------:R-:W-:Y:S01]  /*3380*/  FSEL R69, R69, -INF , P1 ;  /* 0xff80000045457808 */ /* 0x000fe20000800000 */
[----:B------:R-:W2:Y:S01]  /*3390*/  MUFU.EX2 R46, R47 ;  /* 0x0000002f002e7308 */ /* 0x000ea20000000800 */
[----:B------:R-:W-:Y:S02]  /*33a0*/  FMNMX.FTZ R4, R68, R9, !PT ;  /* 0x0000000944047209 */ /* 0x000fe40007810000 */
[----:B------:R-:W-:Y:S02]  /*33b0*/  F2FP.BF16.F32.PACK_AB R157, R10, R157 ;  /* 0x0000009d0a9d723e */ /* 0x000fe400000010ff */
[----:B------:R-:W-:-:S02]  /*33c0*/  FMNMX.FTZ R4, R69, R4, !PT ;  /* 0x0000000445047209 */ /* 0x000fc40007810000 */
[----:B0-----:R-:W-:Y:S01]  /*33d0*/  F2FP.BF16.F32.PACK_AB R155, R38, R73 ;  /* 0x00000049269b723e */ /* 0x001fe200000010ff */
[----:B------:R-:W-:Y:S01]  /*33e0*/  MUFU.EX2 R145, R145 ;  /* 0x0000009100917308 */ /* 0x000fe20000000800 */
[----:B-1----:R-:W-:Y:S01]  /*33f0*/  F2FP.BF16.F32.PACK_AB R149, R42, R75 ;  /* 0x0000004b2a95723e */ /* 0x002fe200000010ff */
[----:B------:R-:W0:Y:S06]  /*3400*/  SHFL.BFLY PT, R9, R4, 0x2, 0x1f ;  /* 0x0c401f0004097f89 */ /* 0x000e2c00000e0000 */
[----:B------:R-:W-:Y:S01]  /*3410*/  MUFU.EX2 R14, R14 ;  /* 0x0000000e000e7308 */ /* 0x000fe20000000800 */
[----:B--2---:R-:W-:-:S07]  /*3420*/  F2FP.BF16.F32.PACK_AB R151, R46, R77 ;  /* 0x0000004d2e97723e */ /* 0x004fce00000010ff */
        /* <DEDUP_REMOVED lines=10> */
[----:B------:R-:W-:-:S06]  /*34d0*/  FMUL.FTZ R9, R4, UR14 ;  /* 0x0000000e04097c20 */ /* 0x000fcc0008410000 */
[----:B------:R-:W-:Y:S01]  /*34e0*/  MUFU.EX2 R137, R137 ;  /* 0x0000008900897308 */ /* 0x000fe20000000800 */
[----:B------:R-:W-:Y:S02]  /*34f0*/  FSEL R9, R9, RZ, P1 ;  /* 0x000000ff09097208 */ /* 0x000fe40000800000 */
[----:B------:R-:W-:-:S03]  /*3500*/  PLOP3.LUT P1, PT, PT, PT, UP0, 0x80, 0x0 ;  /* 0x000000000000781c */ /* 0x000fc60003f2f008 */
[--C-:B------:R-:W-:Y:S01]  /*3510*/  FFMA.FTZ R11, R11, UR14, -R9.reuse ;  /* 0x0000000e0b0b7c23 */ /* 0x100fe20008010809 */
[--C-:B------:R-:W-:Y:S01]  /*3520*/  FFMA.FTZ R30, R30, UR14, -R9.reuse ;  /* 0x0000000e1e1e7c23 */ /* 0x100fe20008010809 */
[--C-:B------:R-:W-:Y:S01]  /*3530*/  FFMA.FTZ R28, R28, UR14, -R9.reuse ;  /* 0x0000000e1c1c7c23 */ /* 0x100fe20008010809 */
[--C-:B------:R-:W-:Y:S01]  /*3540*/  FFMA.FTZ R29, R29, UR14, -R9.reuse ;  /* 0x0000000e1d1d7c23 */ /* 0x100fe20008010809 */
[--C-:B------:R-:W-:Y:S01]  /*3550*/  FFMA.FTZ R32, R32, UR14, -R9.reuse ;  /* 0x0000000e20207c23 */ /* 0x100fe20008010809 */
[--C-:B------:R-:W-:Y:S01]  /*3560*/  FFMA.FTZ R33, R33, UR14, -R9.reuse ;  /* 0x0000000e21217c23 */ /* 0x100fe20008010809 */
[----:B------:R-:W-:Y:S01]  /*3570*/  MUFU.EX2 R11, R11 ;  /* 0x0000000b000b7308 */ /* 0x000fe20000000800 */
[--C-:B------:R-:W-:Y:S01]  /*3580*/  FFMA.FTZ R36, R36, UR14, -R9.reuse ;  /* 0x0000000e24247c23 */ /* 0x100fe20008010809 */
[--C-:B------:R-:W-:Y:S01]  /*3590*/  FFMA.FTZ R37, R37, UR14, -R9.reuse ;  /* 0x0000000e25257c23 */ /* 0x100fe20008010809 */
[--C-:B------:R-:W-:Y:S01]  /*35a0*/  FFMA.FTZ R40, R40, UR14, -R9.reuse ;  /* 0x0000000e28287c23 */ /* 0x100fe20008010809 */
[--C-:B------:R-:W-:Y:S01]  /*35b0*/  FFMA.FTZ R41, R41, UR14, -R9.reuse ;  /* 0x0000000e29297c23 */ /* 0x100fe20008010809 */
[--C-:B------:R-:W-:Y:S01]  /*35c0*/  FFMA.FTZ R44, R44, UR14, -R9.reuse ;  /* 0x0000000e2c2c7c23 */ /* 0x100fe20008010809 */
[--C-:B------:R-:W-:Y:S01]  /*35d0*/  FFMA.FTZ R45, R45, UR14, -R9.reuse ;  /* 0x0000000e2d2d7c23 */ /* 0x100fe20008010809 */
[--C-:B------:R-:W-:Y:S01]  /*35e0*/  FFMA.FTZ R48, R48, UR14, -R9.reuse ;  /* 0x0000000e30307c23 */ /* 0x100fe20008010809 */
[----:B------:R-:W0:Y:S01]  /*35f0*/  MUFU.EX2 R30, R30 ;  /* 0x0000001e001e7308 */ /* 0x000e220000000800 */
[--C-:B------:R-:W-:Y:S01]  /*3600*/  FFMA.FTZ R49, R49, UR14, -R9.reuse ;  /* 0x0000000e31317c23 */ /* 0x100fe20008010809 */
[--C-:B------:R-:W-:Y:S01]  /*3610*/  FFMA.FTZ R52, R52, UR14, -R9.reuse ;  /* 0x0000000e34347c23 */ /* 0x100fe20008010809 */
[--C-:B------:R-:W-:Y:S01]  /*3620*/  FFMA.FTZ R53, R53, UR14, -R9.reuse ;  /* 0x0000000e35357c23 */ /* 0x100fe20008010809 */
[--C-:B------:R-:W-:Y:S01]  /*3630*/  FFMA.FTZ R56, R56, UR14, -R9.reuse ;  /* 0x0000000e38387c23 */ /* 0x100fe20008010809 */
[--C-:B------:R-:W-:Y:S01]  /*3640*/  FFMA.FTZ R57, R57, UR14, -R9.reuse ;  /* 0x0000000e39397c23 */ /* 0x100fe20008010809 */
[--C-:B------:R-:W-:Y:S01]  /*3650*/  FFMA.FTZ R60, R60, UR14, -R9.reuse ;  /* 0x0000000e3c3c7c23 */ /* 0x100fe20008010809 */
[--C-:B------:R-:W-:Y:S01]  /*3660*/  FFMA.FTZ R61, R61, UR14, -R9.reuse ;  /* 0x0000000e3d3d7c23 */ /* 0x100fe20008010809 */
[----:B------:R-:W1:Y:S01]  /*3670*/  MUFU.EX2 R28, R28 ;  /* 0x0000001c001c7308 */ /* 0x000e620000000800 */
[--C-:B------:R-:W-:Y:S01]  /*3680*/  FFMA.FTZ R64, R64, UR14, -R9.reuse ;  /* 0x0000000e40407c23 */ /* 0x100fe20008010809 */
[--C-:B------:R-:W-:Y:S01]  /*3690*/  FFMA.FTZ R65, R65, UR14, -R9.reuse ;  /* 0x0000000e41417c23 */ /* 0x100fe20008010809 */
[--C-:B------:R-:W-:Y:S01]  /*36a0*/  FFMA.FTZ R68, R68, UR14, -R9.reuse ;  /* 0x0000000e44447c23 */ /* 0x100fe20008010809 */
[----:B------:R-:W-:-:S04]  /*36b0*/  FFMA.FTZ R9, R69, UR14, -R9 ;  /* 0x0000000e45097c23 */ /* 0x000fc80008010809 */
[----:B------:R-:W2:Y:S01]  /*36c0*/  MUFU.EX2 R29, R29 ;  /* 0x0000001d001d7308 */ /* 0x000ea20000000800 */
[----:B0-----:R-:W-:Y:S01]  /*36d0*/  FADD.FTZ R13, R11, R30 ;  /* 0x0000001e0b0d7221 */ /* 0x001fe20000010000 */
[----:B------:R-:W-:Y:S02]  /*36e0*/  F2FP.BF16.F32.PACK_AB R156, R30, R11 ;  /* 0x0000000b1e9c723e */ /* 0x000fe400000010ff */
[----:B------:R-:W-:-:S04]  /*36f0*/  CS2R R30, SRZ ;  /* 0x00000000001e7805 */ /* 0x000fc8000001ff00 */
[----:B------:R-:W0:Y:S01]  /*3700*/  MUFU.EX2 R32, R32 ;  /* 0x0000002000207308 */ /* 0x000e220000000800 */
[----:B-1----:R-:W-:Y:S01]  /*3710*/  FADD.FTZ R58, R28, R13 ;  /* 0x0000000d1c3a7221 */ /* 0x002fe20000010000 */
[----:B------:R-:W-:Y:S01]  /*3720*/  FADD.FTZ R13, R159, R54 ;  /* 0x000000369f0d7221 */ /* 0x000fe20000010000 */
[----:B------:R-:W-:-:S03]  /*3730*/  F2FP.BF16.F32.PACK_AB R159, R12, R159 ;  /* 0x0000009f0c9f723e */ /* 0x000fc600000010ff */
[----:B------:R-:W-:Y:S02]  /*3740*/  FADD.FTZ R54, R12, R13 ;  /* 0x0000000d0c367221 */ /* 0x000fe40000010000 */
[----:B------:R-:W1:Y:S01]  /*3750*/  MUFU.EX2 R33, R33 ;  /* 0x0000002100217308 */ /* 0x000e620000000800 */
[----:B--2---:R-:W-:Y:S01]  /*3760*/  FADD.FTZ R15, R29, R58 ;  /* 0x0000003a1d0f7221 */ /* 0x004fe20000010000 */
[----:B------:R-:W-:Y:S01]  /*3770*/  FADD.FTZ R13, R153, R54 ;  /* 0x00000036990d7221 */ /* 0x000fe20000010000 */
[----:B------:R-:W-:Y:S02]  /*3780*/  F2FP.BF16.F32.PACK_AB R153, R34, R153 ;  /* 0x000000992299723e */ /* 0x000fe400000010ff */
[----:B------:R-:W-:Y:S02]  /*3790*/  CS2R R58, SRZ ;  /* 0x00000000003a7805 */ /* 0x000fe4000001ff00 */
[----:B------:R-:W-:Y:S02]  /*37a0*/  F2FP.BF16.F32.PACK_AB R158, R29, R28 ;  /* 0x0000001c1d9e723e */ /* 0x000fe400000010ff */
[----:B------:R-:W-:Y:S01]  /*37b0*/  CS2R R28, SRZ ;  /* 0x00000000001c7805 */ /* 0x000fe2000001ff00 */
[----:B------:R-:W2:Y:S01]  /*37c0*/  MUFU.EX2 R36, R36 ;  /* 0x0000002400247308 */ /* 0x000ea20000000800 */
[----:B0-----:R-:W-:-:S07]  /*37d0*/  FADD.FTZ R0, R32, R15 ;  /* 0x0000000f20007221 */ /* 0x001fce0000010000 */
[----:B------:R-:W0:Y:S01]  /*37e0*/  MUFU.EX2 R37, R37 ;  /* 0x0000002500257308 */ /* 0x000e220000000800 */
[C---:B-1----:R-:W-:Y:S01]  /*37f0*/  FADD.FTZ R15, R33.reuse, R0 ;  /* 0x00000000210f7221 */ /* 0x042fe20000010000 */
[----:B------:R-:W-:Y:S01]  /*3800*/  FADD.FTZ R0, R34, R13 ;  /* 0x0000000d22007221 */ /* 0x000fe20000010000 */
[----:B------:R-:W-:Y:S02]  /*3810*/  F2FP.BF16.F32.PACK_AB R152, R33, R32 ;  /* 0x000000202198723e */ /* 0x000fe400000010ff */
[----:B------:R-:W-:Y:S02]  /*3820*/  CS2R R34, SRZ ;  /* 0x0000000000227805 */ /* 0x000fe4000001ff00 */
[----:B------:R-:W-:Y:S01]  /*3830*/  CS2R R32, SRZ ;  /* 0x0000000000207805 */ /* 0x000fe2000001ff00 */
[----:B------:R-:W-:Y:S01]  /*3840*/  FADD.FTZ R13, R73, R0 ;  /* 0x00000000490d7221 */ /* 0x000fe20000010000 */
[----:B------:R-:W-:Y:S01]  /*3850*/  CS2R R72, SRZ ;  /* 0x0000000000487805 */ /* 0x000fe2000001ff00 */
[----:B------:R-:W1:Y:S01]  /*3860*/  MUFU.EX2 R40, R40 ;  /* 0x0000002800287308 */ /* 0x000e620000000800 */
[----:B--2---:R-:W-:Y:S01]  /*3870*/  FADD.FTZ R54, R36, R15 ;  /* 0x0000000f24367221 */ /* 0x004fe20000010000 */
[----:B------:R-:W-:Y:S01]  /*3880*/  FADD.FTZ R0, R38, R13 ;  /* 0x0000000d26007221 */ /* 0x000fe20000010000 */
[----:B------:R-:W-:-:S03]  /*3890*/  CS2R R38, SRZ ;  /* 0x0000000000267805 */ /* 0x000fc6000001ff00 */
[----:B------:R-:W-:Y:S01]  /*38a0*/  FADD.FTZ R13, R75, R0 ;  /* 0x000000004b0d7221 */ /* 0x000fe20000010000 */
[----:B------:R-:W-:Y:S01]  /*38b0*/  CS2R R74, SRZ ;  /* 0x00000000004a7805 */ /* 0x000fe2000001ff00 */
[----:B------:R-:W2:Y:S01]  /*38c0*/  MUFU.EX2 R41, R41 ;  /* 0x0000002900297308 */ /* 0x000ea20000000800 */
[C---:B0-----:R-:W-:Y:S01]  /*38d0*/  FADD.FTZ R15, R37.reuse, R54 ;  /* 0x00000036250f7221 */ /* 0x041fe20000010000 */
[----:B------:R-:W-:Y:S01]  /*38e0*/  FADD.FTZ R0, R42, R13 ;  /* 0x0000000d2a007221 */ /* 0x000fe20000010000 */
[----:B------:R-:W-:Y:S02]  /*38f0*/  F2FP.BF16.F32.PACK_AB R154, R37, R36 ;  /* 0x00000024259a723e */ /* 0x000fe400000010ff */
[----:B------:R-:W-:Y:S02]  /*3900*/  CS2R R42, SRZ ;  /* 0x00000000002a7805 */ /* 0x000fe4000001ff00 */
[----:B------:R-:W-:Y:S01]  /*3910*/  CS2R R36, SRZ ;  /* 0x0000000000247805 */ /* 0x000fe2000001ff00 */
[----:B------:R-:W-:Y:S01]  /*3920*/  FADD.FTZ R13, R77, R0 ;  /* 0x000000004d0d7221 */ /* 0x000fe20000010000 */
[----:B------:R-:W-:Y:S01]  /*3930*/  CS2R R76, SRZ ;  /* 0x00000000004c7805 */ /* 0x000fe2000001ff00 */
[----:B------:R-:W0:Y:S01]  /*3940*/  MUFU.EX2 R44, R44 ;  /* 0x0000002c002c7308 */ /* 0x000e220000000800 */
[----:B-1----:R-:W-:Y:S01]  /*3950*/  FADD.FTZ R54, R40, R15 ;  /* 0x0000000f28367221 */ /* 0x002fe20000010000 */
[----:B------:R-:W-:Y:S01]  /*3960*/  FADD.FTZ R0, R46, R13 ;  /* 0x0000000d2e007221 */ /* 0x000fe20000010000 */
[----:B------:R-:W-:-:S03]  /*3970*/  CS2R R46, SRZ ;  /* 0x00000000002e7805 */ /* 0x000fc6000001ff00 */
[----:B------:R-:W-:Y:S01]  /*3980*/  FADD.FTZ R13, R145, R0 ;  /* 0x00000000910d7221 */ /* 0x000fe20000010000 */
[C---:B------:R-:W-:Y:S01]  /*3990*/  F2FP.BF16.F32.PACK_AB R145, R14.reuse, R145 ;  /* 0x000000910e91723e */ /* 0x040fe200000010ff */
[----:B------:R-:W1:Y:S01]  /*39a0*/  MUFU.EX2 R45, R45 ;  /* 0x0000002d002d7308 */ /* 0x000e620000000800 */
[C---:B--2---:R-:W-:Y:S01]  /*39b0*/  FADD.FTZ R15, R41.reuse, R54 ;  /* 0x00000036290f7221 */ /* 0x044fe20000010000 */
[----:B------:R-:W-:Y:S01]  /*39c0*/  FADD.FTZ R0, R14, R13 ;  /* 0x0000000d0e007221 */ /* 0x000fe20000010000 */
[----:B------:R-:W-:Y:S02]  /*39d0*/  F2FP.BF16.F32.PACK_AB R148, R41, R40 ;  /* 0x000000282994723e */ /* 0x000fe400000010ff */
[----:B------:R-:W-:Y:S02]  /*39e0*/  CS2R R54, SRZ ;  /* 0x0000000000367805 */ /* 0x000fe4000001ff00 */
[----:B------:R-:W-:Y:S01]  /*39f0*/  CS2R R40, SRZ ;  /* 0x0000000000287805 */ /* 0x000fe2000001ff00 */
[----:B------:R-:W-:Y:S01]  /*3a00*/  FADD.FTZ R11, R147, R0 ;  /* 0x00000000930b7221 */ /* 0x000fe20000010000 */
[----:B------:R-:W-:Y:S01]  /*3a10*/  F2FP.BF16.F32.PACK_AB R147, R20, R147 ;  /* 0x000000931493723e */ /* 0x000fe200000010ff */
[----:B------:R-:W2:Y:S01]  /*3a20*/  MUFU.EX2 R48, R48 ;  /* 0x0000003000307308 */ /* 0x000ea20000000800 */
[----:B0-----:R-:W-:Y:S01]  /*3a30*/  FADD.FTZ R10, R44, R15 ;  /* 0x0000000f2c0a7221 */ /* 0x001fe20000010000 */
[----:B------:R-:W-:-:S06]  /*3a40*/  FADD.FTZ R0, R20, R11 ;  /* 0x0000000b14007221 */ /* 0x000fcc0000010000 */
[----:B------:R-:W0:Y:S01]  /*3a50*/  MUFU.EX2 R49, R49 ;  /* 0x0000003100317308 */ /* 0x000e220000000800 */
[C---:B-1----:R-:W-:Y:S01]  /*3a60*/  FADD.FTZ R15, R45.reuse, R10 ;  /* 0x0000000a2d0f7221 */ /* 0x042fe20000010000 */
[----:B------:R-:W-:Y:S02]  /*3a70*/  F2FP.BF16.F32.PACK_AB R150, R45, R44 ;  /* 0x0000002c2d96723e */ /* 0x000fe400000010ff */
[----:B------:R-:W-:-:S04]  /*3a80*/  CS2R R44, SRZ ;  /* 0x00000000002c7805 */ /* 0x000fc8000001ff00 */
[----:B------:R-:W1:Y:S01]  /*3a90*/  MUFU.EX2 R52, R52 ;  /* 0x0000003400347308 */ /* 0x000e620000000800 */
[----:B--2---:R-:W-:-:S07]  /*3aa0*/  FADD.FTZ R10, R48, R15 ;  /* 0x0000000f300a7221 */ /* 0x004fce0000010000 */
[----:B------:R-:W2:Y:S01]  /*3ab0*/  MUFU.EX2 R53, R53 ;  /* 0x0000003500357308 */ /* 0x000ea20000000800 */
[C---:B0-----:R-:W-:Y:S01]  /*3ac0*/  FADD.FTZ R15, R49.reuse, R10 ;  /* 0x0000000a310f7221 */ /* 0x041fe20000010000 */
[----:B------:R-:W-:Y:S02]  /*3ad0*/  F2FP.BF16.F32.PACK_AB R144, R49, R48 ;  /* 0x000000303190723e */ /* 0x000fe400000010ff */
[----:B------:R-:W-:-:S04]  /*3ae0*/  CS2R R48, SRZ ;  /* 0x0000000000307805 */ /* 0x000fc8000001ff00 */
[----:B------:R-:W0:Y:S01]  /*3af0*/  MUFU.EX2 R56, R56 ;  /* 0x0000003800387308 */ /* 0x000e220000000800 */
[----:B-1----:R-:W-:-:S07]  /*3b00*/  FADD.FTZ R10, R52, R15 ;  /* 0x0000000f340a7221 */ /* 0x002fce0000010000 */
[----:B------:R-:W1:Y:S01]  /*3b10*/  MUFU.EX2 R57, R57 ;  /* 0x0000003900397308 */ /* 0x000e620000000800 */
[C---:B--2---:R-:W-:Y:S01]  /*3b20*/  FADD.FTZ R13, R53.reuse, R10 ;  /* 0x0000000a350d7221 */ /* 0x044fe20000010000 */
[----:B------:R-:W-:Y:S02]  /*3b30*/  F2FP.BF16.F32.PACK_AB R146, R53, R52 ;  /* 0x000000343592723e */ /* 0x000fe400000010ff */
[----:B------:R-:W-:-:S04]  /*3b40*/  CS2R R52, SRZ ;  /* 0x0000000000347805 */ /* 0x000fc8000001ff00 */
[----:B------:R-:W2:Y:S01]  /*3b50*/  MUFU.EX2 R60, R60 ;  /* 0x0000003c003c7308 */ /* 0x000ea20000000800 */
[----:B0-----:R-:W-:Y:S01]  /*3b60*/  FADD.FTZ R10, R56, R13 ;  /* 0x0000000d380a7221 */ /* 0x001fe20000010000 */
[----:B------:R-:W-:Y:S01]  /*3b70*/  FADD.FTZ R13, R141, R0 ;  /* 0x000000008d0d7221 */ /* 0x000fe20000010000 */
[----:B------:R-:W-:-:S03]  /*3b80*/  F2FP.BF16.F32.PACK_AB R141, R24, R141 ;  /* 0x0000008d188d723e */ /* 0x000fc600000010ff */
[----:B------:R-:W-:Y:S01]  /*3b90*/  FADD.FTZ R0, R24, R13 ;  /* 0x0000000d18007221 */ /* 0x000fe20000010000 */
[----:B------:R-:W-:Y:S01]  /*3ba0*/  CS2R R24, SRZ ;  /* 0x0000000000187805 */ /* 0x000fe2000001ff00 */
[----:B------:R-:W0:Y:S01]  /*3bb0*/  MUFU.EX2 R61, R61 ;  /* 0x0000003d003d7308 */ /* 0x000e220000000800 */
[----:B-1----:R-:W-:Y:S01]  /*3bc0*/  FADD.FTZ R15, R57, R10 ;  /* 0x0000000a390f7221 */ /* 0x002fe20000010000 */
[----:B------:R-:W-:Y:S01]  /*3bd0*/  FADD.FTZ R13, R143, R0 ;  /* 0x000000008f0d7221 */ /* 0x000fe20000010000 */
[----:B------:R-:W-:Y:S02]  /*3be0*/  F2FP.BF16.F32.PACK_AB R140, R57, R56 ;  /* 0x00000038398c723e */ /* 0x000fe400000010ff */
[----:B------:R-:W-:Y:S02]  /*3bf0*/  CS2R R56, SRZ ;  /* 0x0000000000387805 */ /* 0x000fe4000001ff00 */
[----:B------:R-:W-:Y:S01]  /*3c00*/  F2FP.BF16.F32.PACK_AB R143, R26, R143 ;  /* 0x0000008f1a8f723e */ /* 0x000fe200000010ff */
[----:B------:R-:W1:Y:S01]  /*3c10*/  MUFU.EX2 R64, R64 ;  /* 0x0000004000407308 */ /* 0x000e620000000800 */
[----:B--2---:R-:W-:-:S07]  /*3c20*/  FADD.FTZ R10, R60, R15 ;  /* 0x0000000f3c0a7221 */ /* 0x004fce0000010000 */
[----:B------:R-:W2:Y:S01]  /*3c30*/  MUFU.EX2 R65, R65 ;  /* 0x0000004100417308 */ /* 0x000ea20000000800 */
[C---:B0-----:R-:W-:Y:S01]  /*3c40*/  FADD.FTZ R15, R61.reuse, R10 ;  /* 0x0000000a3d0f7221 */ /* 0x041fe20000010000 */
[----:B------:R-:W-:Y:S01]  /*3c50*/  FADD.FTZ R10, R26, R13 ;  /* 0x0000000d1a0a7221 */ /* 0x000fe20000010000 */
[----:B------:R-:W-:Y:S02]  /*3c60*/  F2FP.BF16.F32.PACK_AB R142, R61, R60 ;  /* 0x0000003c3d8e723e */ /* 0x000fe400000010ff */
[----:B------:R-:W-:Y:S02]  /*3c70*/  CS2R R60, SRZ ;  /* 0x00000000003c7805 */ /* 0x000fe4000001ff00 */
[----:B------:R-:W-:Y:S01]  /*3c80*/  CS2R R26, SRZ ;  /* 0x00000000001a7805 */ /* 0x000fe2000001ff00 */
[----:B------:R0:W3:Y:S01]  /*3c90*/  MUFU.EX2 R50, R67 ;  /* 0x0000004300327308 */ /* 0x0000e20000000800 */
[----:B-1----:R-:W-:-:S07]  /*3ca0*/  FADD.FTZ R12, R64, R15 ;  /* 0x0000000f400c7221 */ /* 0x002fce0000010000 */
[----:B------:R-:W1:Y:S01]  /*3cb0*/  MUFU.EX2 R68, R68 ;  /* 0x0000004400447308 */ /* 0x000e620000000800 */
[C---:B--2---:R-:W-:Y:S01]  /*3cc0*/  FADD.FTZ R13, R65.reuse, R12 ;  /* 0x0000000c410d7221 */ /* 0x044fe20000010000 */
[----:B------:R-:W-:Y:S02]  /*3cd0*/  F2FP.BF16.F32.PACK_AB R136, R65, R64 ;  /* 0x000000404188723e */ /* 0x000fe400000010ff */
[----:B0-----:R-:W-:Y:S02]  /*3ce0*/  CS2R R66, SRZ ;  /* 0x0000000000427805 */ /* 0x001fe4000001ff00 */
[----:B------:R-:W-:Y:S02]  /*3cf0*/  CS2R R64, SRZ ;  /* 0x0000000000407805 */ /* 0x000fe4000001ff00 */
[----:B------:R-:W0:Y:S08]  /*3d00*/  MUFU.EX2 R89, R89 ;  /* 0x0000005900597308 */ /* 0x000e300000000800 */
[----:B------:R2:W4:Y:S08]  /*3d10*/  MUFU.EX2 R11, R9 ;  /* 0x00000009000b7308 */ /* 0x0005300000000800 */
[----:B------:R1:W5:Y:S01]  /*3d20*/  MUFU.EX2 R0, R8 ;  /* 0x0000000800007308 */ /* 0x0003620000000800 */
[----:B--2---:R-:W-:Y:S01]  /*3d30*/  FADD.FTZ R9, R137, R10 ;  /* 0x0000000a89097221 */ /* 0x004fe20000010000 */
[----:B---3--:R-:W-:-:S03]  /*3d40*/  F2FP.BF16.F32.PACK_AB R137, R50, R137 ;  /* 0x000000893289723e */ /* 0x008fc600000010ff */
[----:B------:R-:W-:Y:S01]  /*3d50*/  FADD.FTZ R10, R50, R9 ;  /* 0x00000009320a7221 */ /* 0x000fe20000010000 */
[----:B------:R-:W-:Y:S01]  /*3d60*/  CS2R R50, SRZ ;  /* 0x0000000000327805 */ /* 0x000fe2000001ff00 */
[----:B-1----:R-:W-:Y:S02]  /*3d70*/  FADD.FTZ R8, R68, R13 ;  /* 0x0000000d44087221 */ /* 0x002fe40000010000 */
[----:B0-----:R-:W-:Y:S01]  /*3d80*/  FADD.FTZ R13, R89, R10 ;  /* 0x0000000a590d7221 */ /* 0x001fe20000010000 */
[C---:B----4-:R-:W-:Y:S01]  /*3d90*/  F2FP.BF16.F32.PACK_AB R138, R11.reuse, R68 ;  /* 0x000000440b8a723e */ /* 0x050fe200000010ff */
[----:B------:R-:W-:Y:S02]  /*3da0*/  IMAD.MOV.U32 R10, RZ, RZ, 0x3f800000 ;  /* 0x3f800000ff0a7424 */ /* 0x000fe400078e00ff */
[----:B------:R-:W-:Y:S01]  /*3db0*/  FADD.FTZ R9, R11, R8 ;  /* 0x000000080b097221 */ /* 0x000fe20000010000 */
[----:B------:R-:W-:Y:S01]  /*3dc0*/  CS2R R68, SRZ ;  /* 0x0000000000447805 */ /* 0x000fe2000001ff00 */
[C---:B-----5:R-:W-:Y:S01]  /*3dd0*/  FADD.FTZ R8, R0.reuse, R13 ;  /* 0x0000000d00087221 */ /* 0x060fe20000010000 */
[----:B------:R-:W-:Y:S01]  /*3de0*/  F2FP.BF16.F32.PACK_AB R139, R0, R89 ;  /* 0x00000059008b723e */ /* 0x000fe200000010ff */
[----:B------:R-:W-:Y:S01]  /*3df0*/  IMAD.MOV.U32 R0, RZ, RZ, 0x3f800000 ;  /* 0x3f800000ff007424 */ /* 0x000fe200078e00ff */
[----:B------:R-:W-:Y:S06]  /*3e00*/  @!P1 BRA `(.L_x_2385) ;  /* 0x0000002400209947 */ /* 0x000fec0003800000 */
[----:B------:R-:W-:Y:S01]  /*3e10*/  IMAD.MOV.U32 R11, RZ, RZ, R5 ;  /* 0x000000ffff0b7224 */ /* 0x000fe200078e0005 */
[----:B------:R-:W-:Y:S01]  /*3e20*/  UMOV UR5, UR38 ;  /* 0x0000002600057c82 */ /* 0x000fe20008000000 */
[----:B------:R-:W-:Y:S01]  /*3e30*/  IMAD.MOV.U32 R12, RZ, RZ, R4 ;  /* 0x000000ffff0c7224 */ /* 0x000fe200078e0004 */
[----:B------:R-:W-:Y:S01]  /*3e40*/  UMOV UR6, UR39 ;  /* 0x0000002700067c82 */ /* 0x000fe20008000000 */
[----:B------:R-:W-:Y:S01]  /*3e50*/  IMAD.MOV.U32 R0, RZ, RZ, 0x3f800000 ;  /* 0x3f800000ff007424 */ /* 0x000fe200078e00ff */
[----:B------:R-:W-:Y:S01]  /*3e60*/  ULDC UR34, c[0x0][0x988] ;  /* 0x0002620000227ab9 */ /* 0x000fe20000000800 */
[----:B------:R-:W-:-:S07]  /*3e70*/  IMAD.MOV.U32 R87, RZ, RZ, RZ ;  /* 0x000000ffff577224 */ /* 0x000fce00078e00ff */
.L_x_2396:
[----:B------:R-:W-:-:S04]  /*3e80*/  UISETP.NE.AND UP0, UPT, UR6, 0x1, UPT ;  /* 0x000000010600788c */ /* 0x000fc8000bf05270 */
[----:B------:R-:W-:-:S04]  /*3e90*/  USEL UR38, URZ, 0x1, UP0 ;  /* 0x000000013f267887 */ /* 0x000fc80008000000 */
[----:B------:R-:W-:Y:S01]  /*3ea0*/  ULOP3.LUT UR38, UR5, UR38, URZ, 0x3c, !UPT ;  /* 0x0000002605267292 */ /* 0x000fe2000f8e3c3f */
[----:B------:R-:W-:Y:S11]  /*3eb0*/  @!P0 BRA `(.L_x_2386) ;  /* 0x0000000000048947 */ /* 0x000ff60003800000 */
[----:B------:R-:W-:Y:S01]  /*3ec0*/  BPT.TRAP 0x1 ;  /* 0x000000040000795c */ /* 0x000fe20000300000 */
.L_x_2386:
        /* <DEDUP_REMOVED lines=9> */
.L_x_2387:
[----:B-1----:R-:W-:Y:S05]  /*3f60*/  @P1 BRA `(.L_x_2388) ;  /* 0x0000000000081947 */ /* 0x002fea0003800000 */
[----:B------:R-:W1:Y:S02]  /*3f70*/  SYNCS.PHASECHK.TRANS64.TRYWAIT P1, [UR7+0x2a830], R4 ;  /* 0x02a83004ff0075a7 */ /* 0x000e640008020147 */
[----:B-1----:R-:W-:Y:S05]  /*3f80*/  @!P1 BRA `(.L_x_2389) ;  /* 0x000000e000609947 */ /* 0x002fea0003800000 */
.L_x_2388:
        /* <DEDUP_REMOVED lines=143> */
.L_x_2390:
[----:B------:R-:W-:Y:S01]  /*4880*/  ULEA UR10, UR6, UR40, 0x3 ;  /* 0x00000028060a7291 */ /* 0x000fe2000f8e183f */
[----:B------:R-:W-:-:S05]  /*4890*/  IMAD.U32 R0, RZ, RZ, UR5 ;  /* 0x00000005ff007e24 */ /* 0x000fca000f8e00ff */
[----:B------:R-:W-:-:S04]  /*48a0*/  SHF.L.U32 R0, R0, 0x1f, RZ ;  /* 0x0000001f00007819 */ /* 0x000fc800000006ff */
[----:B------:R2:W3:Y:S01]  /*48b0*/  SYNCS.PHASECHK.TRANS64.TRYWAIT P1, [UR10+0x2a850], R0 ;  /* 0x02a85000ff0075a7 */ /* 0x0004e2000802014a */
[----:B------:R-:W-:Y:S05]  /*48c0*/  @!P0 BRA `(.L_x_2391) ;  /* 0x0000000000048947 */ /* 0x000fea0003800000 */
[----:B------:R-:W-:Y:S01]  /*48d0*/  BPT.TRAP 0x1 ;  /* 0x000000040000795c */ /* 0x000fe20000300000 */
.L_x_2391:
[----:B---3--:R-:W-:Y:S05]  /*48e0*/  @P1 BRA `(.L_x_2392) ;  /* 0x0000000000081947 */ /* 0x008fea0003800000 */
[----:B------:R-:W3:Y:S02]  /*48f0*/  SYNCS.PHASECHK.TRANS64.TRYWAIT P1, [UR10+0x2a850], R0 ;  /* 0x02a85000ff0075a7 */ /* 0x000ee4000802014a */
[----:B---3--:R-:W-:Y:S05]  /*4900*/  @!P1 BRA `(.L_x_2393) ;  /* 0x000000d800189947 */ /* 0x008fea0003800000 */
.L_x_2392:
        /* <DEDUP_REMOVED lines=37> */
.L_x_2394:
[----:B------:R-:W-:Y:S01]  /*4b60*/  R2UR UR5, R170 ;  /* 0x00000000aa0572ca */ /* 0x000fe200000e0000 */
[----:B-12---:R-:W-:Y:S01]  /*4b70*/  VIADD R0, R18, UR43 ;  /* 0x0000002b12007c36 */ /* 0x006fe20008000000 */
[----:B------:R-:W-:Y:S01]  /*4b80*/  UMOV UR14, UR34 ;  /* 0x00000022000e7c82 */ /* 0x000fe20008000000 */
[----:B------:R-:W-:Y:S01]  /*4b90*/  IMAD.U32 R13, RZ, RZ, UR42 ;  /* 0x0000002aff0d7e24 */ /* 0x000fe2000f8e00ff */
[----:B------:R-:W1:Y:S01]  /*4ba0*/  S2UR UR6, SR_CgaCtaId ;  /* 0x00000000000679c3 */ /* 0x000e620000008800 */
[----:B------:R-:W-:-:S08]  /*4bb0*/  UIADD3 UR7, UR7, 0x2a840, URZ ;  /* 0x0002a84007077890 */ /* 0x000fd0000fffe03f */
[----:B------:R-:W-:-:S06]  /*4bc0*/  UISETP.NE.AND UP0, UPT, UR5, URZ, UPT ;  /* 0x0000003f0500728c */ /* 0x000fcc000bf05270 */
[----:B------:R-:W-:Y:S02]  /*4bd0*/  PLOP3.LUT P1, PT, PT, PT, UP0, 0x80, 0x0 ;  /* 0x000000000000781c */ /* 0x000fe40003f2f008 */
[----:B------:R-:W-:-:S03]  /*4be0*/  PLOP3.LUT P2, PT, PT, PT, UP0, 0x80, 0x0 ;  /* 0x000000000000781c */ /* 0x000fc60003f4f008 */
[----:B------:R-:W-:Y:S01]  /*4bf0*/  @UP0 ULDC UR5, c[0x0][0x44c] ;  /* 0x0001130000050ab9 */ /* 0x000fe20000000800 */
[----:B-1----:R-:W-:-:S07]  /*4c00*/  UPRMT UR7, UR6, 0x654, UR7 ;  /* 0x0000065406077896 */ /* 0x002fce0008000007 */
[----:B0-----:R-:W-:Y:S01]  /*4c10*/  @P1 IMAD.HI.U32 R4, R0, UR5, RZ ;  /* 0x0000000500041c27 */ /* 0x001fe2000f8e00ff */
[----:B------:R-:W-:-:S04]  /*4c20*/  @UP0 ULDC UR5, c[0x0][0x450] ;  /* 0x0001140000050ab9 */ /* 0x000fc80000000800 */
[----:B------:R-:W-:Y:S01]  /*4c30*/  @P2 SHF.R.U32.HI R0, RZ, UR5, R4 ;  /* 0x00000005ff002c19 */ /* 0x000fe20008011604 */
[----:B------:R-:W-:Y:S01]  /*4c40*/  UIMAD UR5, UR4, -0x60, URZ ;  /* 0xffffffa0040578a4 */ /* 0x000fe2000f8e023f */
[----:B------:R-:W-:Y:S03]  /*4c50*/  SYNCS.ARRIVE.TRANS64.RED.A1T0 RZ, [UR7], RZ ;  /* 0x000000ffffff79a7 */ /* 0x000fe60008100407 */
[----:B------:R-:W0:Y:S02]  /*4c60*/  SHFL.IDX PT, R5, R0, RZ, 0x1c1f ;  /* 0x001c1fff00057589 */ /* 0x000e2400000e0000 */
[----:B------:R-:W-:-:S05]  /*4c70*/  IMAD.U32 R4, RZ, RZ, UR5 ;  /* 0x00000005ff047e24 */ /* 0x000fca000f8e00ff */
[----:B------:R-:W-:-:S04]  /*4c80*/  IADD3 R4, -R17, 0x1, R4 ;  /* 0x0000000111047810 */ /* 0x000fc80007ffe104 */
[----:B------:R-:W-:-:S04]  /*4c90*/  IADD3 R4, -R13, UR60, R4 ;  /* 0x0000003c0d047c10 */ /* 0x000fc8000fffe104 */
[----:B0-----:R-:W-:-:S04]  /*4ca0*/  IADD3 R10, R4, R5, RZ ;  /* 0x00000005040a7210 */ /* 0x001fc80007ffe0ff */
[C---:B------:R-:W-:Y:S02]  /*4cb0*/  ISETP.GT.AND P1, PT, R10.reuse, RZ, PT ;  /* 0x000000ff0a00720c */ /* 0x040fe40003f24270 */
[----:B------:R-:W-:Y:S02]  /*4cc0*/  ISETP.GT.AND P2, PT, R10, 0x1, PT ;  /* 0x000000010a00780c */ /* 0x000fe40003f44270 */
[----:B------:R-:W-:Y:S02]  /*4cd0*/  FSEL R13, R88, -INF , P1 ;  /* 0xff800000580d7808 */ /* 0x000fe40000800000 */
[----:B------:R-:W-:Y:S02]  /*4ce0*/  ISETP.GT.AND P1, PT, R10, 0x8, PT ;  /* 0x000000080a00780c */ /* 0x000fe40003f24270 */
[----:B------:R-:W-:Y:S02]  /*4cf0*/  FSEL R89, R89, -INF , P2 ;  /* 0xff80000059597808 */ /* 0x000fe40001000000 */
[----:B------:R-:W-:-:S02]  /*4d00*/  FMNMX.FTZ R14, R13, R12, !PT ;  /* 0x0000000c0d0e7209 */ /* 0x000fc40007810000 */
        /* <DEDUP_REMOVED lines=65> */
[----:B------:R-:W0:Y:S02]  /*5120*/  SHFL.IDX PT, R15, R0, 0x1, 0x1c1f ;  /* 0x003c1f00000f7f89 */ /* 0x000e2400000e0000 */
[----:B------:R-:W-:-:S05]  /*5130*/  FMNMX.FTZ R14, R133, R10, !PT ;  /* 0x0000000a850e7209 */ /* 0x000fca0007810000 */
[----:B------:R-:W1:Y:S01]  /*5140*/  SHFL.BFLY PT, R21, R14, 0x2, 0x1f ;  /* 0x0c401f000e157f89 */ /* 0x000e6200000e0000 */
[----:B0-----:R-:W-:-:S05]  /*5150*/  IMAD.IADD R10, R4, 0x1, R15 ;  /* 0x00000001040a7824 */ /* 0x001fca00078e020f */
[----:B------:R-:W-:Y:S02]  /*5160*/  ISETP.GT.AND P1, PT, R10, RZ, PT ;  /* 0x000000ff0a00720c */ /* 0x000fe40003f24270 */
[----:B-1----:R-:W-:Y:S02]  /*5170*/  FMNMX.FTZ R21, R14, R21, !PT ;  /* 0x000000150e157209 */ /* 0x002fe40007810000 */
[----:B------:R-:W-:Y:S02]  /*5180*/  ISETP.GT.AND P2, PT, R10, 0x1, PT ;  /* 0x000000010a00780c */ /* 0x000fe40003f44270 */
[----:B------:R-:W-:Y:S01]  /*5190*/  FSEL R90, R90, -INF , P1 ;  /* 0xff8000005a5a7808 */ /* 0x000fe20000800000 */
[----:B------:R-:W0:Y:S01]  /*51a0*/  SHFL.BFLY PT, R20, R21, 0x1, 0x1f ;  /* 0x0c201f0015147f89 */ /* 0x000e2200000e0000 */
[----:B------:R-:W-:Y:S02]  /*51b0*/  ISETP.GT.AND P3, PT, R10, 0x8, PT ;  /* 0x000000080a00780c */ /* 0x000fe40003f64270 */
[----:B------:R-:W-:-:S02]  /*51c0*/  FSEL R91, R91, -INF , P2 ;  /* 0xff8000005b5b7808 */ /* 0x000fc40001000000 */
[----:B------:R-:W-:Y:S02]  /*51d0*/  FMNMX.FTZ R0, R90, R11, !PT ;  /* 0x0000000b5a007209 */ /* 0x000fe40007810000 */
[----:B------:R-:W-:Y:S02]  /*51e0*/  ISETP.GT.AND P4, PT, R10, 0x9, PT ;  /* 0x000000090a00780c */ /* 0x000fe40003f84270 */
[----:B------:R-:W-:Y:S02]  /*51f0*/  FSEL R94, R94, -INF , P3 ;  /* 0xff8000005e5e7808 */ /* 0x000fe40001800000 */
[----:B------:R-:W-:Y:S02]  /*5200*/  FMNMX.FTZ R15, R91, R0, !PT ;  /* 0x000000005b0f7209 */ /* 0x000fe40007810000 */
[----:B------:R-:W-:Y:S02]  /*5210*/  ISETP.GT.AND P2, PT, R10, 0x10, PT ;  /* 0x000000100a00780c */ /* 0x000fe40003f44270 */
[----:B------:R-:W-:-:S02]  /*5220*/  FSEL R95, R95, -INF , P4 ;  /* 0xff8000005f5f7808 */ /* 0x000fc40002000000 */
[----:B------:R-:W-:Y:S02]  /*5230*/  ISETP.GT.AND P3, PT, R10, 0x11, PT ;  /* 0x000000110a00780c */ /* 0x000fe40003f64270 */
[----:B------:R-:W-:Y:S02]  /*5240*/  FSEL R98, R98, -INF , P2 ;  /* 0xff80000062627808 */ /* 0x000fe40001000000 */
[C---:B------:R-:W-:Y:S02]  /*5250*/  ISETP.GT.AND P2, PT, R10.reuse, 0x18, PT ;  /* 0x000000180a00780c */ /* 0x040fe40003f44270 */
[----:B------:R-:W-:Y:S02]  /*5260*/  FSEL R99, R99, -INF , P3 ;  /* 0xff80000063637808 */ /* 0x000fe40001800000 */
[----:B0-----:R-:W-:Y:S02]  /*5270*/  FMNMX.FTZ R4, R21, R20, !PT ;  /* 0x0000001415047209 */ /* 0x001fe40007810000 */
[----:B------:R-:W-:-:S02]  /*5280*/  ISETP.GT.AND P3, PT, R10, 0x19, PT ;  /* 0x000000190a00780c */ /* 0x000fc40003f64270 */
[C---:B------:R-:W-:Y:S01]  /*5290*/  FSETP.NEU.FTZ.AND P1, PT, R4.reuse, -INF , PT ;  /* 0xff8000000400780b */ /* 0x040fe20003f3d000 */
[----:B------:R-:W-:Y:S01]  /*52a0*/  FMUL.FTZ R14, R4, UR14 ;  /* 0x0000000e040e7c20 */ /* 0x000fe20008410000 */
[----:B------:R-:W-:Y:S02]  /*52b0*/  FSEL R102, R102, -INF , P2 ;  /* 0xff80000066667808 */ /* 0x000fe40001000000 */
[----:B------:R-:W-:Y:S02]  /*52c0*/  ISETP.GT.AND P2, PT, R10, 0x20, PT ;  /* 0x000000200a00780c */ /* 0x000fe40003f44270 */
[----:B------:R-:W-:Y:S02]  /*52d0*/  FSEL R0, R14, RZ, P1 ;  /* 0x000000ff0e007208 */ /* 0x000fe40000800000 */
[----:B------:R-:W-:Y:S02]  /*52e0*/  FMNMX.FTZ R14, R94, R15, !PT ;  /* 0x0000000f5e0e7209 */ /* 0x000fe40007810000 */
[----:B------:R-:W-:Y:S01]  /*52f0*/  FSEL R103, R103, -INF , P3 ;  /* 0xff80000067677808 */ /* 0x000fe20001800000 */
[--C-:B------:R-:W-:Y:S01]  /*5300*/  FFMA.FTZ R158, R5, UR14, -R0.reuse ;  /* 0x0000000e059e7c23 */ /* 0x100fe20008010800 */
[----:B------:R-:W-:Y:S01]  /*5310*/  FMNMX.FTZ R15, R95, R14, !PT ;  /* 0x0000000e5f0f7209 */ /* 0x000fe20007810000 */
[--C-:B------:R-:W-:Y:S01]  /*5320*/  FFMA.FTZ R156, R89, UR14, -R0.reuse ;  /* 0x0000000e599c7c23 */ /* 0x100fe20008010800 */
[----:B------:R-:W-:Y:S01]  /*5330*/  ISETP.GT.AND P3, PT, R10, 0x21, PT ;  /* 0x000000210a00780c */ /* 0x000fe20003f64270 */
[--C-:B------:R-:W-:Y:S01]  /*5340*/  FFMA.FTZ R21, R97, UR14, -R0.reuse ;  /* 0x0000000e61157c23 */ /* 0x100fe20008010800 */
[----:B------:R-:W-:Y:S01]  /*5350*/  FMNMX.FTZ R14, R98, R15, !PT ;  /* 0x0000000f620e7209 */ /* 0x000fe20007810000 */
[--C-:B------:R-:W-:Y:S01]  /*5360*/  FFMA.FTZ R89, R101, UR14, -R0.reuse ;  /* 0x0000000e65597c23 */ /* 0x100fe20008010800 */
        /* <DEDUP_REMOVED lines=73> */
[----:B------:R-:W-:Y:S02]  /*5800*/  FSEL R135, R135, -INF , P3 ;  /* 0xff80000087877808 */ /* 0x000fe40001800000 */
        /* <DEDUP_REMOVED lines=15> */
[C---:B------:R-:W-:Y:S02]  /*5900*/  FMUL.FTZ R14, R5.reuse, UR14 ;  /* 0x0000000e050e7c20 */ /* 0x040fe40008410000 */
[----:B------:R-:W-:Y:S01]  /*5910*/  MUFU.EX2 R105, R105 ;  /* 0x0000006900697308 */ /* 0x000fe20000000800 */
[----:B------:R-:W-:Y:S02]  /*5920*/  FSEL R0, R5, RZ, P2 ;  /* 0x000000ff05007208 */ /* 0x000fe40001000000 */
[----:B------:R-:W-:-:S03]  /*5930*/  FSEL R14, R14, RZ, P2 ;  /* 0x000000ff0e0e7208 */ /* 0x000fc60001000000 */
[----:B------:R-:W-:Y:S02]  /*5940*/  FADD.FTZ R0, -R0, R11 ;  /* 0x0000000b00007221 */ /* 0x000fe40000010100 */
[----:B------:R-:W-:Y:S01]  /*5950*/  MUFU.EX2 R140, R140 ;  /* 0x0000008c008c7308 */ /* 0x000fe20000000800 */
[--C-:B------:R-:W-:Y:S01]  /*5960*/  FFMA.FTZ R20, R91, UR14, -R14.reuse ;  /* 0x0000000e5b147c23 */ /* 0x100fe2000801080e */
[----:B------:R-:W-:Y:S01]  /*5970*/  FSEL R91, R4, RZ, P1 ;  /* 0x000000ff045b7208 */ /* 0x000fe20000800000 */
[--C-:B------:R-:W-:Y:S01]  /*5980*/  FFMA.FTZ R157, R90, UR14, -R14.reuse ;  /* 0x0000000e5a9d7c23 */ /* 0x100fe2000801080e */
[----:B------:R-:W-:Y:S01]  /*5990*/  FMUL.FTZ R0, R0, UR14 ;  /* 0x0000000e00007c20 */ /* 0x000fe20008410000 */
[--C-:B------:R-:W-:Y:S01]  /*59a0*/  FFMA.FTZ R159, R94, UR14, -R14.reuse ;  /* 0x0000000e5e9f7c23 */ /* 0x100fe2000801080e */
[----:B------:R-:W-:Y:S01]  /*59b0*/  FFMA.FTZ R88, R95, UR14, -R14 ;  /* 0x0000000e5f587c23 */ /* 0x000fe2000801080e */
[----:B------:R-:W-:Y:S01]  /*59c0*/  FADD.FTZ R91, -R91, R12 ;  /* 0x0000000c5b5b7221 */ /* 0x000fe20000010100 */
[----:B------:R-:W-:Y:S01]  /*59d0*/  MUFU.EX2 R20, R20 ;  /* 0x0000001400147308 */ /* 0x000fe20000000800 */
[--C-:B------:R-:W-:Y:S01]  /*59e0*/  FFMA.FTZ R153, R98, UR14, -R14.reuse ;  /* 0x0000000e62997c23 */ /* 0x100fe2000801080e */
[--C-:B------:R-:W-:Y:S01]  /*59f0*/  FFMA.FTZ R90, R99, UR14, -R14.reuse ;  /* 0x0000000e635a7c23 */ /* 0x100fe2000801080e */
[----:B------:R-:W-:Y:S01]  /*5a00*/  FMUL.FTZ R91, R91, UR14 ;  /* 0x0000000e5b5b7c20 */ /* 0x000fe20008410000 */
        /* <DEDUP_REMOVED lines=17> */
[----:B------:R-:W-:-:S03]  /*5b20*/  FFMA.FTZ R134, R134, UR14, -R14 ;  /* 0x0000000e86867c23 */ /* 0x000fc6000801080e */
[----:B------:R-:W1:Y:S01]  /*5b30*/  MUFU.EX2 R0, R0 ;  /* 0x0000000000007308 */ /* 0x000e620000000800 */
[----:B0-----:R-:W-:-:S04]  /*5b40*/  FFMA.FTZ R9, R10, R9, R13 ;  /* 0x000000090a097223 */ /* 0x001fc8000001000d */
[----:B------:R-:W-:-:S03]  /*5b50*/  FADD.FTZ R9, R156, R9 ;  /* 0x000000099c097221 */ /* 0x000fc60000010000 */
[----:B------:R-:W0:Y:S01]  /*5b60*/  MUFU.EX2 R159, R159 ;  /* 0x0000009f009f7308 */ /* 0x000e220000000800 */
[----:B------:R-:W-:-:S07]  /*5b70*/  FADD.FTZ R100, R158, R9 ;  /* 0x000000099e647221 */ /* 0x000fce0000010000 */
[----:B------:R-:W2:Y:S01]  /*5b80*/  MUFU.EX2 R88, R88 ;  /* 0x0000005800587308 */ /* 0x000ea20000000800 */
[----:B-1----:R-:W-:-:S04]  /*5b90*/  FFMA.FTZ R11, R0, R8, R157 ;  /* 0x00000008000b7223 */ /* 0x002fc8000001009d */
[----:B------:R-:W-:Y:S01]  /*5ba0*/  FADD.FTZ R8, R20, R11 ;  /* 0x0000000b14087221 */ /* 0x000fe20000010000 */
[----:B------:R-:W-:Y:S02]  /*5bb0*/  FADD.FTZ R11, R15, R100 ;  /* 0x000000640f0b7221 */ /* 0x000fe40000010000 */
[----:B------:R-:W1:Y:S01]  /*5bc0*/  MUFU.EX2 R153, R153 ;  /* 0x0000009900997308 */ /* 0x000e620000000800 */
[----:B0-----:R-:W-:Y:S01]  /*5bd0*/  FADD.FTZ R9, R159, R8 ;  /* 0x000000089f097221 */ /* 0x001fe20000010000 */
[----:B------:R-:W-:-:S04]  /*5be0*/  FADD.FTZ R100, R152, R11 ;  /* 0x0000000b98647221 */ /* 0x000fc80000010000 */
[----:B------:R-:W-:Y:S01]  /*5bf0*/  FADD.FTZ R11, R21, R100 ;  /* 0x00000064150b7221 */ /* 0x000fe20000010000 */
[--C-:B------:R-:W-:Y:S01]  /*5c00*/  FFMA.FTZ R100, R123, UR14, -R14.reuse ;  /* 0x0000000e7b647c23 */ /* 0x100fe2000801080e */
[----:B------:R-:W0:Y:S01]  /*5c10*/  MUFU.EX2 R90, R90 ;  /* 0x0000005a005a7308 */ /* 0x000e220000000800 */
[----:B--2---:R-:W-:Y:S01]  /*5c20*/  FADD.FTZ R8, R88, R9 ;  /* 0x0000000958087221 */ /* 0x004fe20000010000 */
[----:B------:R-:W-:Y:S01]  /*5c30*/  FADD.FTZ R102, R154, R11 ;  /* 0x0000000b9a667221 */ /* 0x000fe20000010000 */
[----:B------:R-:W-:-:S03]  /*5c40*/  FFMA.FTZ R14, R135, UR14, -R14 ;  /* 0x0000000e870e7c23 */ /* 0x000fc6000801080e */
        /* <DEDUP_REMOVED lines=64> */
.L_x_2395:
[----:B------:R-:W0:Y:S01]  /*6050*/  S2UR UR5, SR_CgaCtaId ;  /* 0x00000000000579c3 */ /* 0x000e220000008800 */
[----:B------:R-:W-:Y:S01]  /*6060*/  UISETP.GT.AND UP0, UPT, UR4, UR11, UPT ;  /* 0x0000000b0400728c */ /* 0x000fe2000bf04270 */
[----:B------:R-:W-:Y:S01]  /*6070*/  F2FP.BF16.F32.PACK_AB R151, R12, R151 ;  /* 0x000000970c97723e */ /* 0x000fe200000010ff */
[----:B------:R-:W-:Y:S01]  /*6080*/  UIADD3 UR10, UR10, 0x2a860, URZ ;  /* 0x0002a8600a0a7890 */ /* 0x000fe2000fffe03f */
[----:B------:R-:W-:Y:S01]  /*6090*/  F2FP.BF16.F32.PACK_AB R156, R156, R13 ;  /* 0x0000000d9c9c723e */ /* 0x000fe200000010ff */
[----:B------:R-:W-:Y:S01]  /*60a0*/  UIADD3 UR4, UR4, -0x1, URZ ;  /* 0xffffffff04047890 */ /* 0x000fe2000fffe03f */
[----:B------:R-:W-:Y:S01]  /*60b0*/  F2FP.BF16.F32.PACK_AB R157, R20, R157 ;  /* 0x0000009d149d723e */ /* 0x000fe200000010ff */
[----:B------:R-:W-:Y:S01]  /*60c0*/  UMOV UR6, UR39 ;  /* 0x0000002700067c82 */ /* 0x000fe20008000000 */
[----:B------:R-:W-:Y:S01]  /*60d0*/  PLOP3.LUT P1, PT, PT, PT, UP0, 0x80, 0x0 ;  /* 0x000000000000781c */ /* 0x000fe20003f2f008 */
        /* <DEDUP_REMOVED lines=27> */
.L_x_2385:
[----:B------:R-:W-:-:S06]  /*6290*/  UISETP.GE.AND UP0, UPT, UR4, UR61, UPT ;  /* 0x0000003d0400728c */ /* 0x000fcc000bf06270 */
[----:B------:R-:W-:-:S13]  /*62a0*/  PLOP3.LUT P1, PT, PT, PT, UP0, 0x80, 0x0 ;  /* 0x000000000000781c */ /* 0x000fda0003f2f008 */
[----:B------:R-:W-:Y:S05]  /*62b0*/  @!P1 BRA `(.L_x_2397) ;  /* 0x0000001c003c9947 */ /* 0x000fea0003800000 */
[----:B------:R-:W-:Y:S01]  /*62c0*/  IMAD.MOV.U32 R12, RZ, RZ, R5 ;  /* 0x000000ffff0c7224 */ /* 0x000fe200078e0005 */
[----:B------:R-:W-:Y:S01]  /*62d0*/  UMOV UR5, UR38 ;  /* 0x0000002600057c82 */ /* 0x000fe20008000000 */
[----:B------:R-:W-:Y:S01]  /*62e0*/  IMAD.MOV.U32 R11, RZ, RZ, R4 ;  /* 0x000000ffff0b7224 */ /* 0x000fe200078e0004 */
[----:B------:R-:W-:Y:S01]  /*62f0*/  UMOV UR6, UR39 ;  /* 0x0000002700067c82 */ /* 0x000fe20008000000 */
[----:B------:R-:W-:-:S05]  /*6300*/  ULDC UR11, c[0x0][0x988] ;  /* 0x00026200000b7ab9 */ /* 0x000fca0000000800 */
.L_x_2408:
[----:B------:R-:W-:-:S04]  /*6310*/  UIADD3 UR10, UR6, 0x1, URZ ;  /* 0x00000001060a7890 */ /* 0x000fc8000fffe03f */
[----:B------:R-:W-:-:S04]  /*6320*/  UISETP.NE.AND UP0, UPT, UR10, 0x2, UPT ;  /* 0x000000020a00788c */ /* 0x000fc8000bf05270 */
[----:B------:R-:W-:Y:S02]  /*6330*/  USEL UR10, UR10, URZ, UP0 ;  /* 0x0000003f0a0a7287 */ /* 0x000fe40008000000 */
[----:B------:R-:W-:-:S04]  /*6340*/  USEL UR38, URZ, 0x1, UP0 ;  /* 0x000000013f267887 */ /* 0x000fc80008000000 */
[----:B------:R-:W-:Y:S01]  /*6350*/  ULOP3.LUT UR38, UR5, UR38, URZ, 0x3c, !UPT ;  /* 0x0000002605267292 */ /* 0x000fe2000f8e3c3f */
[----:B------:R-:W-:Y:S01]  /*6360*/  UMOV UR39, UR10 ;  /* 0x0000000a00277c82 */ /* 0x000fe20008000000 */
[----:B------:R-:W-:Y:S10]  /*6370*/  @!P0 BRA `(.L_x_2398) ;  /* 0x0000000000048947 */ /* 0x000ff40003800000 */
[----:B------:R-:W-:Y:S01]  /*6380*/  BPT.TRAP 0x1 ;  /* 0x000000040000795c */ /* 0x000fe20000300000 */
.L_x_2398:
[----:B------:R-:W-:Y:S01]  /*6390*/  ULEA UR7, UR39, UR40, 0x3 ;  /* 0x0000002827077291 */ /* 0x000fe2000f8e183f */
[----:B------:R-:W-:-:S05]  /*63a0*/  IMAD.U32 R4, RZ, RZ, UR38 ;  /* 0x00000026ff047e24 */ /* 0x000fca000f8e00ff */
[----:B------:R-:W-:-:S04]  /*63b0*/  SHF.L.U32 R4, R4, 0x1f, RZ ;  /* 0x0000001f04047819 */ /* 0x000fc800000006ff */
[----:B------:R0:W1:Y:S01]  /*63c0*/  SYNCS.PHASECHK.TRANS64.TRYWAIT P1, [UR7+0x2a830], R4 ;  /* 0x02a83004ff0075a7 */ /* 0x0000620008020147 */
[----:B------:R-:W-:Y:S05]  /*63d0*/  @!P0 BRA `(.L_x_2399) ;  /* 0x0000000000048947 */ /* 0x000fea0003800000 */
[----:B------:R-:W-:Y:S01]  /*63e0*/  BPT.TRAP 0x1 ;  /* 0x000000040000795c */ /* 0x000fe20000300000 */
.L_x_2399:
[----:B-1----:R-:W-:Y:S05]  /*63f0*/  @P1 BRA `(.L_x_2400) ;  /* 0x0000000000081947 */ /* 0x002fea0003800000 */
[----:B------:R-:W1:Y:S02]  /*6400*/  SYNCS.PHASECHK.TRANS64.TRYWAIT P1, [UR7+0x2a830], R4 ;  /* 0x02a83004ff0075a7 */ /* 0x000e640008020147 */
[----:B-1----:R-:W-:Y:S05]  /*6410*/  @!P1 BRA `(.L_x_2401) ;  /* 0x000000bc006c9947 */ /* 0x002fea0003800000 */
.L_x_2400:
        /* <DEDUP_REMOVED lines=143> */
.L_x_2402:
[----:B------:R-:W-:Y:S01]  /*6d10*/  ULEA UR15, UR6, UR40, 0x3 ;  /* 0x00000028060f7291 */ /* 0x000fe2000f8e183f */
[----:B------:R-:W-:-:S05]  /*6d20*/  IMAD.U32 R0, RZ, RZ, UR5 ;  /* 0x00000005ff007e24 */ /* 0x000fca000f8e00ff */
[----:B------:R-:W-:-:S04]  /*6d30*/  SHF.L.U32 R0, R0, 0x1f, RZ ;  /* 0x0000001f00007819 */ /* 0x000fc800000006ff */
[----:B------:R2:W3:Y:S01]  /*6d40*/  SYNCS.PHASECHK.TRANS64.TRYWAIT P1, [UR15+0x2a850], R0 ;  /* 0x02a85000ff0075a7 */ /* 0x0004e2000802014f */
[----:B------:R-:W-:Y:S05]  /*6d50*/  @!P0 BRA `(.L_x_2403) ;  /* 0x0000000000048947 */ /* 0x000fea0003800000 */
[----:B------:R-:W-:Y:S01]  /*6d60*/  BPT.TRAP 0x1 ;  /* 0x000000040000795c */ /* 0x000fe20000300000 */
.L_x_2403:
[----:B---3--:R-:W-:Y:S05]  /*6d70*/  @P1 BRA `(.L_x_2404) ;  /* 0x0000000000081947 */ /* 0x008fea0003800000 */
[----:B------:R-:W3:Y:S02]  /*6d80*/  SYNCS.PHASECHK.TRANS64.TRYWAIT P1, [UR15+0x2a850], R0 ;  /* 0x02a85000ff0075a7 */ /* 0x000ee4000802014f */
[----:B---3--:R-:W-:Y:S05]  /*6d90*/  @!P1 BRA `(.L_x_2405) ;  /* 0x000000b400249947 */ /* 0x008fea0003800000 */
.L_x_2404:
        /* <DEDUP_REMOVED lines=37> */
.L_x_2406:
[----:B01----:R-:W-:Y:S01]  /*6ff0*/  FMNMX.FTZ R4, R90, R12, !PT ;  /* 0x0000000c5a047209 */ /* 0x003fe20007810000 */
[----:B------:R-:W-:Y:S01]  /*7000*/  UMOV UR14, UR11 ;  /* 0x0000000b000e7c82 */ /* 0x000fe20008000000 */
[----:B--2---:R-:W-:Y:S01]  /*7010*/  FMNMX.FTZ R0, R88, R11, !PT ;  /* 0x0000000b58007209 */ /* 0x004fe20007810000 */
[----:B------:R-:W0:Y:S01]  /*7020*/  S2UR UR6, SR_CgaCtaId ;  /* 0x00000000000679c3 */ /* 0x000e220000008800 */
[----:B------:R-:W-:Y:S01]  /*7030*/  FMNMX.FTZ R13, R91, R4, !PT ;  /* 0x000000045b0d7209 */ /* 0x000fe20007810000 */
[----:B------:R-:W-:Y:S01]  /*7040*/  ULEA UR5, UR10, UR40, 0x3 ;  /* 0x000000280a057291 */ /* 0x000fe2000f8e183f */
[----:B------:R-:W-:Y:S02]  /*7050*/  FMNMX.FTZ R5, R89, R0, !PT ;  /* 0x0000000059057209 */ /* 0x000fe40007810000 */
[----:B------:R-:W-:Y:S01]  /*7060*/  FMNMX.FTZ R4, R94, R13, !PT ;  /* 0x0000000d5e047209 */ /* 0x000fe20007810000 */
[----:B------:R-:W-:Y:S01]  /*7070*/  UIADD3 UR5, UR5, 0x2a840, URZ ;  /* 0x0002a84005057890 */ /* 0x000fe2000fffe03f */
        /* <DEDUP_REMOVED lines=8> */
[----:B------:R-:W-:Y:S01]  /*7100*/  FMNMX.FTZ R0, R100, R5, !PT ;  /* 0x0000000564007209 */ /* 0x000fe20007810000 */
[----:B0-----:R-:W-:Y:S01]  /*7110*/  UPRMT UR5, UR6, 0x654, UR5 ;  /* 0x0000065406057896 */ /* 0x001fe20008000005 */
[----:B------:R-:W-:Y:S02]  /*7120*/  FMNMX.FTZ R13, R103, R4, !PT ;  /* 0x00000004670d7209 */ /* 0x000fe40007810000 */
[----:B------:R-:W-:Y:S02]  /*7130*/  FMNMX.FTZ R5, R101, R0, !PT ;  /* 0x0000000065057209 */ /* 0x000fe40007810000 */
[----:B------:R-:W-:Y:S02]  /*7140*/  FMNMX.FTZ R4, R106, R13, !PT ;  /* 0x0000000d6a047209 */ /* 0x000fe40007810000 */
[----:B------:R-:W-:-:S02]  /*7150*/  FMNMX.FTZ R0, R104, R5, !PT ;  /* 0x0000000568007209 */ /* 0x000fc40007810000 */
[----:B------:R-:W-:Y:S01]  /*7160*/  FMNMX.FTZ R13, R107, R4, !PT ;  /* 0x000000046b0d7209 */ /* 0x000fe20007810000 */
[----:B------:R-:W-:Y:S01]  /*7170*/  SYNCS.ARRIVE.TRANS64.RED.A1T0 RZ, [UR5], RZ ;  /* 0x000000ffffff79a7 */ /* 0x000fe20008100405 */
        /* <DEDUP_REMOVED lines=36> */
[----:B-1----:R-:W-:-:S03]  /*73c0*/  FMNMX.FTZ R4, R13, R4, !PT ;  /* 0x000000040d047209 */ /* 0x002fc60007810000 */
[----:B------:R-:W-:Y:S02]  /*73d0*/  FADD.FTZ R0, -R5, R12 ;  /* 0x0000000c05007221 */ /* 0x000fe40000010100 */
[C---:B------:R-:W-:Y:S01]  /*73e0*/  FMUL.FTZ R12, R4.reuse, UR14 ;  /* 0x0000000e040c7c20 */ /* 0x040fe20008410000 */
[----:B------:R-:W-:Y:S01]  /*73f0*/  FADD.FTZ R11, -R4, R11 ;  /* 0x0000000b040b7221 */ /* 0x000fe20000010100 */
[----:B------:R-:W-:Y:S02]  /*7400*/  FMUL.FTZ R0, R0, UR14 ;  /* 0x0000000e00007c20 */ /* 0x000fe40008410000 */
[--C-:B------:R-:W-:Y:S01]  /*7410*/  FFMA.FTZ R156, R89, UR14, -R12.reuse ;  /* 0x0000000e599c7c23 */ /* 0x100fe2000801080c */
[--C-:B------:R-:W-:Y:S01]  /*7420*/  FFMA.FTZ R13, R93, UR14, -R12.reuse ;  /* 0x0000000e5d0d7c23 */ /* 0x100fe2000801080c */
[--C-:B------:R-:W-:Y:S01]  /*7430*/  FFMA.FTZ R15, R97, UR14, -R12.reuse ;  /* 0x0000000e610f7c23 */ /* 0x100fe2000801080c */
[--C-:B------:R-:W-:Y:S01]  /*7440*/  FFMA.FTZ R21, R101, UR14, -R12.reuse ;  /* 0x0000000e65157c23 */ /* 0x100fe2000801080c */
[----:B------:R-:W-:Y:S01]  /*7450*/  FMUL.FTZ R14, R11, UR14 ;  /* 0x0000000e0b0e7c20 */ /* 0x000fe20008410000 */
[--C-:B------:R-:W-:Y:S01]  /*7460*/  FFMA.FTZ R89, R105, UR14, -R12.reuse ;  /* 0x0000000e69597c23 */ /* 0x100fe2000801080c */
        /* <DEDUP_REMOVED lines=18> */
[----:B------:R-:W-:Y:S01]  /*7590*/  FFMA.FTZ R117, R133, UR14, -R12 ;  /* 0x0000000e85757c23 */ /* 0x000fe2000801080c */
[----:B------:R-:W-:Y:S01]  /*75a0*/  FMUL.FTZ R12, R5, UR14 ;  /* 0x0000000e050c7c20 */ /* 0x000fe20008410000 */
[----:B------:R0:W-:Y:S03]  /*75b0*/  MUFU.EX2 R10, R14 ;  /* 0x0000000e000a7308 */ /* 0x0001e60000000800 */
[--C-:B------:R-:W-:Y:S01]  /*75c0*/  FFMA.FTZ R157, R90, UR14, -R12.reuse ;  /* 0x0000000e5a9d7c23 */ /* 0x100fe2000801080c */
[--C-:B------:R-:W-:Y:S01]  /*75d0*/  FFMA.FTZ R159, R94, UR14, -R12.reuse ;  /* 0x0000000e5e9f7c23 */ /* 0x100fe2000801080c */
[--C-:B------:R-:W-:Y:S01]  /*75e0*/  FFMA.FTZ R20, R95, UR14, -R12.reuse ;  /* 0x0000000e5f147c23 */ /* 0x100fe2000801080c */
[--C-:B------:R-:W-:Y:S01]  /*75f0*/  FFMA.FTZ R153, R98, UR14, -R12.reuse ;  /* 0x0000000e62997c23 */ /* 0x100fe2000801080c */
[--C-:B------:R-:W-:Y:S01]  /*7600*/  FFMA.FTZ R88, R99, UR14, -R12.reuse ;  /* 0x0000000e63587c23 */ /* 0x100fe2000801080c */
[----:B------:R-:W1:Y:S01]  /*7610*/  MUFU.EX2 R11, R11 ;  /* 0x0000000b000b7308 */ /* 0x000e620000000800 */
[--C-:B0-----:R-:W-:Y:S01]  /*7620*/  FFMA.FTZ R14, R91, UR14, -R12.reuse ;  /* 0x0000000e5b0e7c23 */ /* 0x101fe2000801080c */
        /* <DEDUP_REMOVED lines=15> */
[----:B-1----:R-:W-:Y:S01]  /*7720*/  FFMA.FTZ R9, R10, R9, R11 ;  /* 0x000000090a097223 */ /* 0x002fe2000001000b */
[--C-:B------:R-:W-:Y:S01]  /*7730*/  FFMA.FTZ R130, R130, UR14, -R12.reuse ;  /* 0x0000000e82827c23 */ /* 0x100fe2000801080c */
[--C-:B------:R-:W-:Y:S01]  /*7740*/  FFMA.FTZ R131, R131, UR14, -R12.reuse ;  /* 0x0000000e83837c23 */ /* 0x100fe2000801080c */
[----:B------:R-:W-:-:S04]  /*7750*/  FFMA.FTZ R134, R134, UR14, -R12 ;  /* 0x0000000e86867c23 */ /* 0x000fc8000801080c */
[----:B------:R-:W1:Y:S08]  /*7760*/  MUFU.EX2 R156, R156 ;  /* 0x0000009c009c7308 */ /* 0x000e700000000800 */
[----:B------:R-:W2:Y:S01]  /*7770*/  MUFU.EX2 R14, R14 ;  /* 0x0000000e000e7308 */ /* 0x000ea20000000800 */
[----:B0-----:R-:W-:-:S07]  /*7780*/  FFMA.FTZ R91, R0, R8, R157 ;  /* 0x00000008005b7223 */ /* 0x001fce000001009d */
        /* <DEDUP_REMOVED lines=18> */
[--C-:B------:R-:W-:Y:S01]  /*78b0*/  FFMA.FTZ R100, R123, UR14, -R12.reuse ;  /* 0x0000000e7b647c23 */ /* 0x100fe2000801080c */
[----:B------:R-:W-:-:S05]  /*78c0*/  FFMA.FTZ R12, R135, UR14, -R12 ;  /* 0x0000000e870c7c23 */ /* 0x000fca000801080c */
        /* <DEDUP_REMOVED lines=74> */
.L_x_2407:
        /* <DEDUP_REMOVED lines=36> */
.L_x_2397:
        /* <DEDUP_REMOVED lines=67> */
.L_x_2409:
[----:B------:R-:W-:Y:S01]  /*83e0*/  ULEA UR5, UR39, UR40, 0x3 ;  /* 0x0000002827057291 */ /* 0x000fe2000f8e183f */
[----:B------:R-:W-:-:S05]  /*83f0*/  IMAD.U32 R0, RZ, RZ, UR38 ;  /* 0x00000026ff007e24 */ /* 0x000fca000f8e00ff */
[----:B------:R-:W-:-:S04]  /*8400*/  SHF.L.U32 R0, R0, 0x1f, RZ ;  /* 0x0000001f00007819 */ /* 0x000fc800000006ff */
[----:B------:R0:W1:Y:S01]  /*8410*/  SYNCS.PHASECHK.TRANS64.TRYWAIT P1, [UR5+0x2a850], R0 ;  /* 0x02a85000ff0075a7 */ /* 0x0000620008020145 */
[----:B------:R-:W-:Y:S05]  /*8420*/  @!P0 BRA `(.L_x_2410) ;  /* 0x0000000000048947 */ /* 0x000fea0003800000 */
[----:B------:R-:W-:Y:S01]  /*8430*/  BPT.TRAP 0x1 ;  /* 0x000000040000795c */ /* 0x000fe20000300000 */
.L_x_2410:
[----:B-1----:R-:W-:Y:S05]  /*8440*/  @P1 BRA `(.L_x_2411) ;  /* 0x0000000000081947 */ /* 0x002fea0003800000 */
[----:B------:R-:W1:Y:S02]  /*8450*/  SYNCS.PHASECHK.TRANS64.TRYWAIT P1, [UR5+0x2a850], R0 ;  /* 0x02a85000ff0075a7 */ /* 0x000e640008020145 */
[----:B-1----:R-:W-:Y:S05]  /*8460*/  @!P1 BRA `(.L_x_2412) ;  /* 0x0000009c00889947 */ /* 0x002fea0003800000 */
.L_x_2411:
[----:B------:R-:W-:Y:S01]  /*8470*/  UIADD3 UR40, UR40, 0x400, URZ ;  /* 0x0000040028287890 */ /* 0x000fe2000fffe03f */
[----:B------:R-:W-:Y:S01]  /*8480*/  WARPGROUP.ARRIVE ;  /* 0x00000000000079c5 */ /* 0x000fe20000000000 */
[----:B------:R-:W-:Y:S01]  /*8490*/  UMOV UR7, 0x40000040 ;  /* 0x4000004000077882 */ /* 0x000fe20000000000 */
[----:B01----:R-:W0:Y:S01]  /*84a0*/  SHFL.BFLY PT, R0, R9, 0x2, 0x1f ;  /* 0x0c401f0009007f89 */ /* 0x003e2200000e0000 */
[----:B------:R-:W-:Y:S01]  /*84b0*/  USHF.R.U32.HI UR40, URZ, 0x4, UR40 ;  /* 0x000000043f287899 */ /* 0x000fe20008011628 */
[----:B------:R-:W-:Y:S02]  /*84c0*/  IMAD.MOV.U32 R6, RZ, RZ, RZ ;  /* 0x000000ffff067224 */ /* 0x000fe400078e00ff */
[----:B------:R-:W1:Y:S01]  /*84d0*/  SHFL.BFLY PT, R3, R8, 0x2, 0x1f ;  /* 0x0c401f0008037f89 */ /* 0x000e6200000e0000 */
[----:B------:R-:W-:Y:S01]  /*84e0*/  ULOP3.LUT UR40, UR40, 0x3fff, URZ, 0xc0, !UPT ;  /* 0x00003fff28287892 */ /* 0x000fe2000f8ec03f */
[----:B------:R-:W-:Y:S02]  /*84f0*/  IMAD.U32 R13, RZ, RZ, UR14 ;  /* 0x0000000eff0d7e24 */ /* 0x000fe4000f8e00ff */
[----:B------:R-:W-:Y:S01]  /*8500*/  IMAD.MOV.U32 R96, RZ, RZ, -0x800000 ;  /* 0xff800000ff607424 */ /* 0x000fe200078e00ff */
[----:B------:R-:W-:-:S04]  /*8510*/  ULOP3.LUT UR4, UR40, 0x3000000, URZ, 0xfc, !UPT ;  /* 0x0300000028047892 */ /* 0x000fc8000f8efc3f */
[----:B------:R-:W-:-:S07]  /*8520*/  UIMAD UR4, UR39, 0x600, UR4 ;  /* 0x00000600270478a4 */ /* 0x000fce000f8e0204 */
[----:B------:R-:W-:Y:S02]  /*8530*/  UMOV UR6, UR4 ;  /* 0x0000000400067c82 */ /* 0x000fe40008000000 */
[----:B------:R-:W-:Y:S01]  /*8540*/  HGMMA.64x128x16.F32.BF16 R24, R156, gdesc[UR4].tnspB, R24, gsb0 ;  /* 0x41e000049c187df0 */ /* 0x000fe20008001818 */
[----:B------:R-:W-:Y:S01]  /*8550*/  UIADD3 UR6, UR4, 0x80, URZ ;  /* 0x0000008004067890 */ /* 0x000fe2000fffe03f */
[----:B0-----:R-:W-:Y:S01]  /*8560*/  FADD.FTZ R0, R0, R9 ;  /* 0x0000000900007221 */ /* 0x001fe20000010000 */
[----:B------:R-:W-:Y:S01]  /*8570*/  UMOV UR7, 0x40000040 ;  /* 0x4000004000077882 */ /* 0x000fe20000000000 */
[----:B-1----:R-:W-:Y:S01]  /*8580*/  FADD.FTZ R2, R3, R8 ;  /* 0x0000000803027221 */ /* 0x002fe20000010000 */
[----:B------:R-:W-:Y:S02]  /*8590*/  IMAD.MOV.U32 R8, RZ, RZ, RZ ;  /* 0x000000ffff087224 */ /* 0x000fe400078e00ff */
[----:B------:R-:W0:Y:S04]  /*85a0*/  SHFL.BFLY PT, R3, R0, 0x1, 0x1f ;  /* 0x0c201f0000037f89 */ /* 0x000e2800000e0000 */
[----:B------:R-:W1:Y:S01]  /*85b0*/  SHFL.BFLY PT, R7, R2, 0x1, 0x1f ;  /* 0x0c201f0002077f89 */ /* 0x000e6200000e0000 */
[----:B0-----:R-:W-:Y:S01]  /*85c0*/  FADD.FTZ R11, R0, R3 ;  /* 0x00000003000b7221 */ /* 0x001fe20000010000 */
[----:B------:R-:W-:-:S02]  /*85d0*/  IMAD.U32 R3, RZ, RZ, UR14 ;  /* 0x0000000eff037e24 */ /* 0x000fc4000f8e00ff */
[----:B------:R-:W-:Y:S02]  /*85e0*/  IMAD.MOV.U32 R0, RZ, RZ, -0x800000 ;  /* 0xff800000ff007424 */ /* 0x000fe400078e00ff */
[----:B-1----:R-:W-:Y:S01]  /*85f0*/  FADD.FTZ R12, R2, R7 ;  /* 0x00000007020c7221 */ /* 0x002fe20000010000 */
[----:B------:R-:W-:-:S04]  /*8600*/  FSETP.NE.FTZ.AND P1, PT, R11, RZ, PT ;  /* 0x000000ff0b00720b */ /* 0x000fc80003f35000 */
[----:B------:R-:W-:-:S09]  /*8610*/  FSETP.NE.FTZ.AND P2, PT, R12, RZ, PT ;  /* 0x000000ff0c00720b */ /* 0x000fd20003f55000 */
[----:B------:R-:W0:Y:S01]  /*8620*/  @P1 MUFU.LG2 R7, R11 ;  /* 0x0000000b00071308 */ /* 0x000e220000000c00 */
[----:B------:R-:W-:-:S03]  /*8630*/  @P1 FMUL.FTZ R3, R3, 0.69314718246459960938 ;  /* 0x3f31721803031820 */ /* 0x000fc60000410000 */
[----:B------:R-:W-:-:S04]  /*8640*/  @P2 FMUL.FTZ R13, R13, 0.69314718246459960938 ;  /* 0x3f3172180d0d2820 */ /* 0x000fc80000410000 */
        /* <DEDUP_REMOVED lines=31> */
[----:B0-23--:R-:W-:Y:S05]  /*8840*/  @!P0 BRA `(.L_x_2413) ;  /* 0x0000000000048947 */ /* 0x00dfea0003800000 */
[----:B------:R-:W-:Y:S01]  /*8850*/  BPT.TRAP 0x1 ;  /* 0x000000040000795c */ /* 0x000fe20000300000 */
.L_x_2413:
        /* <DEDUP_REMOVED lines=77> */
.L_x_2377:
        /* <DEDUP_REMOVED lines=12> */
[----:B------:R-:W-:Y:S01]  /*8df0*/  ULDC.64 UR10, c[0x0][0xc00] ;  /* 0x00030000000a7ab9 */ /* 0x000fe20000000a00 */
[----:B------:R-:W-:Y:S02]  /*8e00*/  R2UR UR14, R161 ;  /* 0x00000000a10e72ca */ /* 0x000fe400000e0000 */
[----:B------:R-:W-:Y:S02]  /*8e10*/  R2UR UR13, R180 ;  /* 0x00000000b40d72ca */ /* 0x000fe400000e0000 */
[----:B------:R-:W-:Y:S02]  /*8e20*/  R2UR UR15, R160 ;  /* 0x00000000a00f72ca */ /* 0x000fe400000e0000 */
[----:B------:R-:W-:-:S07]  /*8e30*/  R2UR UR19, R178 ;  /* 0x00000000b21372ca */ /* 0x000fce00000e0000 */
[----:B------:R-:W-:Y:S02]  /*8e40*/  USHF.L.U32 UR4, UR14, 0x2, URZ ;  /* 0x000000020e047899 */ /* 0x000fe4000800063f */
[----:B------:R-:W-:Y:S02]  /*8e50*/  USHF.L.U64.HI UR12, UR14, 0x2, UR13 ;  /* 0x000000020e0c7899 */ /* 0x000fe4000801020d */
[----:B------:R-:W-:-:S04]  /*8e60*/  UIADD3 UR7, UP0, UR4, UR10, URZ ;  /* 0x0000000a04077290 */ /* 0x000fc8000ff1e03f */
        /* <DEDUP_REMOVED lines=20> */
[----:B------:R-:W-:Y:S01]  /*8fb0*/  IMAD.X R11, RZ, RZ, R5, P1 ;  /* 0x000000ffff0b7224 */ /* 0x000fe200008e0605 */
[----:B------:R-:W-:-:S02]  /*8fc0*/  LOP3.LUT R7, R8, 0x380, RZ, 0xc0, !PT ;  /* 0x0000038008077812 */ /* 0x000fc400078ec0ff */
[----:B------:R-:W-:Y:S02]  /*8fd0*/  LOP3.LUT R6, R23, 0x380, RZ, 0xc0, !PT ;  /* 0x0000038017067812 */ /* 0x000fe400078ec0ff */
[----:B------:R-:W-:Y:S02]  /*8fe0*/  SHF.R.U64 R7, R7, 0x3, RZ ;  /* 0x0000000307077819 */ /* 0x000fe400000012ff */
[----:B------:R-:W-:Y:S02]  /*8ff0*/  LOP3.LUT R10, R35, 0x380, RZ, 0xc0, !PT ;  /* 0x00000380230a7812 */ /* 0x000fe400078ec0ff */
[----:B------:R-:W-:Y:S02]  /*9000*/  LOP3.LUT R12, R99, 0x380, RZ, 0xc0, !PT ;  /* 0x00000380630c7812 */ /* 0x000fe400078ec0ff */
[----:B------:R-:W-:Y:S02]  /*9010*/  LOP3.LUT R30, R7, R8, RZ, 0x3c, !PT ;  /* 0x00000008071e7212 */ /* 0x000fe400078e3cff */
[----:B------:R-:W-:-:S02]  /*9020*/  SHF.R.U64 R6, R6, 0x3, RZ ;  /* 0x0000000306067819 */ /* 0x000fc400000012ff */
[----:B------:R-:W-:Y:S02]  /*9030*/  SHF.R.U64 R10, R10, 0x3, RZ ;  /* 0x000000030a0a7819 */ /* 0x000fe400000012ff */
[----:B------:R-:W-:Y:S02]  /*9040*/  LOP3.LUT R8, R101, 0x380, RZ, 0xc0, !PT ;  /* 0x0000038065087812 */ /* 0x000fe400078ec0ff */
[----:B------:R-:W-:Y:S02]  /*9050*/  SHF.R.U64 R12, R12, 0x3, RZ ;  /* 0x000000030c0c7819 */ /* 0x000fe400000012ff */
[----:B------:R-:W-:Y:S02]  /*9060*/  LOP3.LUT R32, R6, R23, RZ, 0x3c, !PT ;  /* 0x0000001706207212 */ /* 0x000fe400078e3cff */
[----:B------:R-:W-:Y:S02]  /*9070*/  LOP3.LUT R28, R10, R35, RZ, 0x3c, !PT ;  /* 0x000000230a1c7212 */ /* 0x000fe400078e3cff */
[----:B------:R-:W-:-:S02]  /*9080*/  SHF.R.U64 R8, R8, 0x3, RZ ;  /* 0x0000000308087819 */ /* 0x000fc400000012ff */
[----:B------:R-:W-:Y:S02]  /*9090*/  LOP3.LUT R10, R103, 0x380, RZ, 0xc0, !PT ;  /* 0x00000380670a7812 */ /* 0x000fe400078ec0ff */
[----:B------:R-:W-:Y:S02]  /*90a0*/  LOP3.LUT R23, R34, 0x380, RZ, 0xc0, !PT ;  /* 0x0000038022177812 */ /* 0x000fe400078ec0ff */
[----:B------:R-:W-:Y:S02]  /*90b0*/  LOP3.LUT R14, R12, R99, RZ, 0x3c, !PT ;  /* 0x000000630c0e7212 */ /* 0x000fe400078e3cff */
[----:B------:R-:W-:Y:S02]  /*90c0*/  LOP3.LUT R12, R8, R101, RZ, 0x3c, !PT ;  /* 0x00000065080c7212 */ /* 0x000fe400078e3cff */
[----:B------:R-:W-:Y:S02]  /*90d0*/  SHF.R.U64 R10, R10, 0x3, RZ ;  /* 0x000000030a0a7819 */ /* 0x000fe400000012ff */
[----:B------:R-:W-:-:S02]  /*90e0*/  SHF.R.U64 R23, R23, 0x3, RZ ;  /* 0x0000000317177819 */ /* 0x000fc400000012ff */
[-C--:B------:R-:W-:Y:S02]  /*90f0*/  IADD3.X R9, RZ, R5.reuse, RZ, P0, !PT ;  /* 0x00000005ff097210 */ /* 0x080fe400007fe4ff */
[----:B------:R-:W-:Y:S02]  /*9100*/  MOV R26, R4 ;  /* 0x00000004001a7202 */ /* 0x000fe40000000f00 */
[----:B------:R-:W-:Y:S02]  /*9110*/  F2FP.BF16.F32.PACK_AB R4, R3, R2 ;  /* 0x000000020304723e */ /* 0x000fe400000010ff */
[----:B------:R-:W-:Y:S02]  /*9120*/  F2FP.BF16.F32.PACK_AB R5, R91, R90 ;  /* 0x0000005a5b05723e */ /* 0x000fe400000010ff */
[----:B------:R-:W-:Y:S02]  /*9130*/  F2FP.BF16.F32.PACK_AB R6, R21, R20 ;  /* 0x000000141506723e */ /* 0x000fe400000010ff */
[----:B------:R-:W-:-:S02]  /*9140*/  F2FP.BF16.F32.PACK_AB R7, R93, R92 ;  /* 0x0000005c5d07723e */ /* 0x000fc400000010ff */
[----:B------:R-:W-:Y:S02]  /*9150*/  MOV R99, R14 ;  /* 0x0000000e00637202 */ /* 0x000fe40000000f00 */
[----:B------:R-:W-:Y:S01]  /*9160*/  MOV R98, R12 ;  /* 0x0000000c00627202 */ /* 0x000fe20000000f00 */
[----:B------:R0:W-:Y:S01]  /*9170*/  STSM.16.M88.4 [R26], R4 ;  /* 0x000000041a007844 */ /* 0x0001e20000000200 */
[----:B------:R-:W-:Y:S02]  /*9180*/  LOP3.LUT R10, R10, R103, RZ, 0x3c, !PT ;  /* 0x000000670a0a7212 */ /* 0x000fe400078e3cff */
[----:B------:R-:W-:Y:S02]  /*9190*/  LOP3.LUT R8, R23, R34, RZ, 0x3c, !PT ;  /* 0x0000002217087212 */ /* 0x000fe400078e3cff */
[----:B------:R-:W-:Y:S02]  /*91a0*/  MOV R102, R32 ;  /* 0x0000002000667202 */ /* 0x000fe40000000f00 */
        /* <DEDUP_REMOVED lines=8> */
[----:B------:R-:W-:Y:S01]  /*9230*/  STSM.16.M88.4 [R102], R12 ;  /* 0x0000000c66007844 */ /* 0x000fe20000000200 */
[----:B------:R-:W-:Y:S02]  /*9240*/  F2FP.BF16.F32.PACK_AB R30, R45, R44 ;  /* 0x0000002c2d1e723e */ /* 0x000fe400000010ff */
[----:B------:R-:W-:Y:S02]  /*9250*/  F2FP.BF16.F32.PACK_AB R31, R47, R46 ;  /* 0x0000002e2f1f723e */ /* 0x000fe400000010ff */
[----:B------:R-:W-:Y:S02]  /*9260*/  F2FP.BF16.F32.PACK_AB R32, R49, R48 ;  /* 0x000000303120723e */ /* 0x000fe400000010ff */
[----:B------:R-:W-:Y:S01]  /*9270*/  F2FP.BF16.F32.PACK_AB R33, R51, R50 ;  /* 0x000000323321723e */ /* 0x000fe200000010ff */
[----:B------:R-:W-:Y:S01]  /*9280*/  STSM.16.M88.4 [R101], R28 ;  /* 0x0000001c65007844 */ /* 0x000fe20000000200 */
[----:B------:R-:W-:-:S02]  /*9290*/  F2FP.BF16.F32.PACK_AB R34, R53, R52 ;  /* 0x000000343522723e */ /* 0x000fc400000010ff */
[----:B------:R-:W-:Y:S02]  /*92a0*/  F2FP.BF16.F32.PACK_AB R35, R55, R54 ;  /* 0x000000363723723e */ /* 0x000fe400000010ff */
[----:B------:R-:W-:Y:S02]  /*92b0*/  MOV R23, R10 ;  /* 0x0000000a00177202 */ /* 0x000fe40000000f00 */
[----:B0-----:R-:W-:Y:S01]  /*92c0*/  MOV R26, R8 ;  /* 0x00000008001a7202 */ /* 0x001fe20000000f00 */
[----:B------:R0:W-:Y:S01]  /*92d0*/  STSM.16.M88.4 [R100], R32 ;  /* 0x0000002064007844 */ /* 0x0001e20000000200 */
[----:B------:R-:W-:Y:S02]  /*92e0*/  F2FP.BF16.F32.PACK_AB R4, R57, R56 ;  /* 0x000000383904723e */ /* 0x000fe400000010ff */
[----:B------:R-:W-:Y:S02]  /*92f0*/  F2FP.BF16.F32.PACK_AB R5, R59, R58 ;  /* 0x0000003a3b05723e */ /* 0x000fe400000010ff */
[----:B------:R-:W-:-:S02]  /*9300*/  F2FP.BF16.F32.PACK_AB R6, R61, R60 ;  /* 0x0000003c3d06723e */ /* 0x000fc400000010ff */
[----:B------:R-:W-:Y:S02]  /*9310*/  F2FP.BF16.F32.PACK_AB R7, R63, R62 ;  /* 0x0000003e3f07723e */ /* 0x000fe400000010ff */
[----:B------:R-:W-:Y:S02]  /*9320*/  F2FP.BF16.F32.PACK_AB R8, R65, R64 ;  /* 0x000000404108723e */ /* 0x000fe400000010ff */
[----:B------:R-:W-:Y:S01]  /*9330*/  F2FP.BF16.F32.PACK_AB R9, R67, R66 ;  /* 0x000000424309723e */ /* 0x000fe200000010ff */
[----:B------:R-:W-:Y:S01]  /*9340*/  STSM.16.M88.4 [R99], R4 ;  /* 0x0000000463007844 */ /* 0x000fe20000000200 */
[----:B------:R-:W-:Y:S02]  /*9350*/  F2FP.BF16.F32.PACK_AB R10, R69, R68 ;  /* 0x00000044450a723e */ /* 0x000fe400000010ff */
        /* <DEDUP_REMOVED lines=8> */
[----:B------:R-:W-:-:S02]  /*93e0*/  F2FP.BF16.F32.PACK_AB R15, R79, R78 ;  /* 0x0000004e4f0f723e */ /* 0x000fc400000010ff */
[----:B------:R-:W-:Y:S02]  /*93f0*/  F2FP.BF16.F32.PACK_AB R28, R81, R80 ;  /* 0x00000050511c723e */ /* 0x000fe400000010ff */
        /* <DEDUP_REMOVED lines=17> */
[----:B------:R-:W-:Y:S01]  /*9510*/  IMAD.U32 R23, RZ, RZ, UR4 ;  /* 0x00000004ff177e24 */ /* 0x000fe2000f8e00ff */
        /* <DEDUP_REMOVED lines=10> */
[----:B------:R-:W-:Y:S01]  /*95c0*/  VIADD R11, R18, UR43 ;  /* 0x0000002b120b7c36 */ /* 0x000fe20008000000 */
[----:B------:R-:W-:Y:S01]  /*95d0*/  UISETP.NE.U32.AND UP0, UPT, UR10, URZ, UPT ;  /* 0x0000003f0a00728c */ /* 0x000fe2000bf05070 */
[----:B------:R0:W5:Y:S01]  /*95e0*/  @P4 LDG.E R23, desc[UR36][R4.64] ;  /* 0x0000002404174981 */ /* 0x000162000c1e1900 */
[----:B------:R-:W-:Y:S01]  /*95f0*/  UMOV UR4, URZ ;  /* 0x0000003f00047c82 */ /* 0x000fe20008000000 */
[----:B------:R-:W-:Y:S01]  /*9600*/  USEL UR16, UR15, URZ, UP1 ;  /* 0x0000003f0f107287 */ /* 0x000fe20008800000 */
[----:B------:R-:W-:Y:S01]  /*9610*/  IMAD.MOV.U32 R7, RZ, RZ, R11 ;  /* 0x000000ffff077224 */ /* 0x000fe200078e000b */
[----:B------:R-:W-:-:S04]  /*9620*/  UISETP.NE.AND.EX UP0, UPT, UR11, URZ, UPT, UP0 ;  /* 0x0000003f0b00728c */ /* 0x000fc8000bf05300 */
[----:B------:R-:W-:Y:S01]  /*9630*/  USEL UR7, UR14, URZ, !UP0 ;  /* 0x0000003f0e077287 */ /* 0x000fe2000c000000 */
[----:B------:R-:W-:Y:S01]  /*9640*/  ULDC.64 UR10, c[0x0][UR18+0x220] ;  /* 0x00008800120a7abb */ /* 0x000fe20008000a00 */
[----:B------:R-:W-:Y:S01]  /*9650*/  USEL UR17, UR13, URZ, !UP0 ;  /* 0x0000003f0d117287 */ /* 0x000fe2000c000000 */
[----:B0-----:R-:W-:Y:S01]  /*9660*/  @P1 IMAD.HI.U32 R4, R11, R6, RZ ;  /* 0x000000060b041227 */ /* 0x001fe200078e00ff */
[----:B------:R-:W-:Y:S01]  /*9670*/  ULDC.64 UR8, c[0x0][UR18+0x218] ;  /* 0x0000860012087abb */ /* 0x000fe20008000a00 */
[----:B------:R-:W-:Y:S01]  /*9680*/  UIMAD UR11, UR11, UR7, URZ ;  /* 0x000000070b0b72a4 */ /* 0x000fe2000f8e023f */
[----:B------:R-:W-:Y:S01]  /*9690*/  ULDC.64 UR12, c[0x0][UR18+0x228] ;  /* 0x00008a00120c7abb */ /* 0x000fe20008000a00 */
[----:B------:R-:W-:Y:S02]  /*96a0*/  UIMAD.WIDE.U32 UR14, UR8, UR19, URZ ;  /* 0x00000013080e72a5 */ /* 0x000fe4000f8e003f */
[----:B------:R-:W-:Y:S01]  /*96b0*/  UIMAD UR19, UR9, UR19, URZ ;  /* 0x00000013091372a4 */ /* 0x000fe2000f8e023f */
[----:B-1----:R-:W-:Y:S01]  /*96c0*/  @P1 SHF.R.U32.HI R7, RZ, R9, R4 ;  /* 0x00000009ff071219 */ /* 0x002fe20000011604 */
[----:B------:R-:W-:-:S02]  /*96d0*/  UIMAD.WIDE.U32 UR20, UR12, UR16, URZ ;  /* 0x000000100c1472a5 */ /* 0x000fc4000f8e003f */
[----:B------:R-:W-:Y:S02]  /*96e0*/  UIMAD.WIDE.U32 UR8, UR10, UR7, URZ ;  /* 0x000000070a0872a5 */ /* 0x000fe4000f8e003f */
[----:B------:R-:W-:Y:S01]  /*96f0*/  UIMAD UR12, UR13, UR16, URZ ;  /* 0x000000100d0c72a4 */ /* 0x000fe2000f8e023f */
[----:B------:R-:W-:Y:S01]  /*9700*/  IMAD.MOV R9, RZ, RZ, -R7 ;  /* 0x000000ffff097224 */ /* 0x000fe200078e0a07 */
[----:B------:R-:W-:Y:S01]  /*9710*/  UIMAD UR11, UR10, UR17, UR11 ;  /* 0x000000110a0b72a4 */ /* 0x000fe2000f8e020b */
[----:B------:R-:W-:Y:S01]  /*9720*/  IMAD.U32 R4, RZ, RZ, UR20 ;  /* 0x00000014ff047e24 */ /* 0x000fe2000f8e00ff */
[----:B------:R-:W-:Y:S02]  /*9730*/  UIADD3 UR12, UR21, UR12, URZ ;  /* 0x0000000c150c7290 */ /* 0x000fe4000fffe03f */
[----:B------:R-:W-:Y:S01]  /*9740*/  IMAD.U32 R5, RZ, RZ, UR21 ;  /* 0x00000015ff057e24 */ /* 0x000fe2000f8e00ff */
[----:B------:R-:W-:Y:S01]  /*9750*/  UIADD3 UR10, UR9, UR11, URZ ;  /* 0x0000000b090a7290 */ /* 0x000fe2000fffe03f */
[----:B------:R-:W-:Y:S01]  /*9760*/  IMAD R9, R26, R9, R11 ;  /* 0x000000091a097224 */ /* 0x000fe200078e020b */
[----:B------:R-:W-:Y:S01]  /*9770*/  UIADD3 UR19, UR15, UR19, URZ ;  /* 0x000000130f137290 */ /* 0x000fe2000fffe03f */
[----:B------:R-:W-:Y:S01]  /*9780*/  SHF.R.S32.HI R5, RZ, 0x1f, R7 ;  /* 0x0000001fff057819 */ /* 0x000fe20000011407 */
[----:B------:R-:W-:Y:S01]  /*9790*/  IMAD.U32 R8, RZ, RZ, UR12 ;  /* 0x0000000cff087e24 */ /* 0x000fe2000f8e00ff */
[----:B------:R-:W-:Y:S01]  /*97a0*/  ULDC.64 UR12, c[0x0][0xba8] ;  /* 0x0002ea00000c7ab9 */ /* 0x000fe20000000a00 */
[----:B------:R-:W-:Y:S01]  /*97b0*/  SHF.R.S32.HI R6, RZ, 0x1f, R9 ;  /* 0x0000001fff067819 */ /* 0x000fe20000011409 */
[----:B------:R-:W-:Y:S01]  /*97c0*/  @!UP1 ULDC UR12, c[0x0][0xb50] ;  /* 0x0002d400000c9ab9 */ /* 0x000fe20000000800 */
[----:B------:R-:W-:Y:S01]  /*97d0*/  @!UP1 ULDC UR13, c[0x0][0xb54] ;  /* 0x0002d500000d9ab9 */ /* 0x000fe20000000800 */
[----:B--2---:R-:W-:-:S13]  /*97e0*/  @P0 R2UR UR4, R34 ;  /* 0x00000000220402ca */ /* 0x004fda00000e0000 */
[----:B------:R-:W-:Y:S02]  /*97f0*/  UIADD3 UR14, UP0, UP2, UR8, UR14, UR4 ;  /* 0x0000000e080e7290 */ /* 0x000fe4000fa1e004 */
[----:B------:R-:W-:Y:S01]  /*9800*/  USHF.R.S32.HI UR11, URZ, 0x1f, UR4 ;  /* 0x0000001f3f0b7899 */ /* 0x000fe20008011404 */
[----:B------:R-:W-:-:S03]  /*9810*/  ULDC.64 UR8, c[0x0][UR18+0x210] ;  /* 0x0000840012087abb */ /* 0x000fc60008000a00 */
[----:B------:R-:W-:Y:S01]  /*9820*/  UIADD3.X UR10, UR10, UR19, UR11, UP0, UP2 ;  /* 0x000000130a0a7290 */ /* 0x000fe200087e440b */
[----:B------:R-:W-:Y:S01]  /*9830*/  IADD3 R4, P2, P3, R7, UR14, R4 ;  /* 0x0000000e07047c10 */ /* 0x000fe2000fb5e004 */
[----:B------:R-:W-:-:S04]  /*9840*/  IMAD R7, R9, UR9, RZ ;  /* 0x0000000909077c24 */ /* 0x000fc8000f8e02ff */
[----:B------:R-:W-:Y:S01]  /*9850*/  IADD3.X R5, R5, UR10, R8, P2, P3 ;  /* 0x0000000a05057c10 */ /* 0x000fe200097e6408 */
[----:B------:R-:W-:Y:S02]  /*9860*/  IMAD R7, R6, UR8, R7 ;  /* 0x0000000806077c24 */ /* 0x000fe4000f8e0207 */
        /* <DEDUP_REMOVED lines=9> */
.L_x_2416:
[----:B------:R-:W-:Y:S01]  /*9900*/  SHFL.IDX PT, R4, R9, RZ, 0x1c1f ;  /* 0x001c1fff09047589 */ /* 0x000fe200000e0000 */
[----:B------:R-:W-:Y:S01]  /*9910*/  VIADD R12, R199, UR43 ;  /* 0x0000002bc70c7c36 */ /* 0x000fe20008000000 */
[----:B------:R-:W-:Y:S01]  /*9920*/  LOP3.LUT P0, RZ, R182, 0x3, RZ, 0xc0, !PT ;  /* 0x00000003b6ff7812 */ /* 0x000fe2000780c0ff */
[----:B-----5:R-:W-:Y:S01]  /*9930*/  IMAD R23, R23, R26, RZ ;  /* 0x0000001a17177224 */ /* 0x020fe200078e02ff */
[----:B------:R-:W0:Y:S01]  /*9940*/  SHFL.IDX PT, R5, R10, RZ, 0x1c1f ;  /* 0x001c1fff0a057589 */ /* 0x000e2200000e0000 */
[C---:B------:R-:W-:Y:S01]  /*9950*/  VIADD R8, R12.reuse, 0x8 ;  /* 0x000000080c087836 */ /* 0x040fe20000000000 */
[----:B------:R-:W-:Y:S02]  /*9960*/  PLOP3.LUT P3, PT, PT, PT, UP1, 0x80, 0x0 ;  /* 0x000000000000781c */ /* 0x000fe40003f6f018 */
[----:B------:R-:W-:Y:S01]  /*9970*/  SHFL.IDX PT, R6, R9, 0x1, 0x1c1f ;  /* 0x003c1f0009067f89 */ /* 0x000fe200000e0000 */
[-C--:B------:R-:W-:Y:S02]  /*9980*/  ISETP.GE.OR P2, PT, R12, R23.reuse, P0 ;  /* 0x000000170c00720c */ /* 0x080fe40000746670 */
[-C--:B------:R-:W-:Y:S01]  /*9990*/  ISETP.GE.OR P0, PT, R8, R23.reuse, P0 ;  /* 0x000000170800720c */ /* 0x080fe20000706670 */
[----:B------:R-:W1:Y:S10]  /*99a0*/  SHFL.IDX PT, R7, R10, 0x1, 0x1c1f ;  /* 0x003c1f000a077f89 */ /* 0x000e7400000e0000 */
[----:B0-----:R0:W-:Y:S01]  /*99b0*/  @!P2 ST.E desc[UR36][R4.64], R96 ;  /* 0x000000600400a985 */ /* 0x0011e2000c101924 */
[----:B------:R-:W-:-:S03]  /*99c0*/  ISETP.GE.AND P2, PT, R12, R23, PT ;  /* 0x000000170c00720c */ /* 0x000fc60003f46270 */
[----:B-1----:R0:W-:Y:S01]  /*99d0*/  @!P0 ST.E desc[UR36][R6.64], R0 ;  /* 0x0000000006008985 */ /* 0x0021e2000c101924 */
[----:B------:R-:W-:Y:S01]  /*99e0*/  ISETP.GE.AND P0, PT, R8, R23, PT ;  /* 0x000000170800720c */ /* 0x000fe20003f06270 */
[----:B------:R-:W-:-:S12]  /*99f0*/  @P3 BRA `(.L_x_2417) ;  /* 0x00000008008c3947 */ /* 0x000fd80003800000 */
[----:B------:R-:W-:Y:S01]  /*9a00*/  IMAD R3, R179, 0x40, R16 ;  /* 0x00000040b3037824 */ /* 0x000fe200078e0210 */
[----:B------:R-:W-:Y:S01]  /*9a10*/  ULDC.64 UR12, c[0x0][0xaa0] ;  /* 0x0002a800000c7ab9 */ /* 0x000fe20000000a00 */
[----:B------:R-:W-:Y:S02]  /*9a20*/  R2UR UR14, R178 ;  /* 0x00000000b20e72ca */ /* 0x000fe400000e0000 */
[----:B------:R-:W-:-:S03]  /*9a30*/  IMAD.WIDE R24, R3, 0x2, R24 ;  /* 0x0000000203187825 */ /* 0x000fc600078e0218 */
[C---:B------:R-:W-:Y:S02]  /*9a40*/  IADD3 R9, P6, R24.reuse, 0x1000, RZ ;  /* 0x0000100018097810 */ /* 0x040fe40007fde0ff */
[C---:B------:R-:W-:Y:S02]  /*9a50*/  IADD3 R13, P5, R24.reuse, 0x2000, RZ ;  /* 0x00002000180d7810 */ /* 0x040fe40007fbe0ff */
[----:B------:R-:W-:Y:S02]  /*9a60*/  LOP3.LUT R8, R9, 0x380, RZ, 0xc0, !PT ;  /* 0x0000038009087812 */ /* 0x000fe400078ec0ff */
[----:B------:R-:W-:Y:S02]  /*9a70*/  IADD3 R29, P4, R24, 0x3000, RZ ;  /* 0x00003000181d7810 */ /* 0x000fe40007f9e0ff */
[----:B------:R-:W-:Y:S02]  /*9a80*/  SHF.R.U64 R8, R8, 0x3, RZ ;  /* 0x0000000308087819 */ /* 0x000fe400000012ff */
[----:B------:R-:W-:-:S02]  /*9a90*/  IADD3 R33, P3, R24, 0x4000, RZ ;  /* 0x0000400018217810 */ /* 0x000fc40007f7e0ff */
[----:B------:R-:W-:Y:S01]  /*9aa0*/  LOP3.LUT R8, R8, R9, RZ, 0x3c, !PT ;  /* 0x0000000908087212 */ /* 0x000fe200078e3cff */
[--C-:B------:R-:W-:Y:S01]  /*9ab0*/  IMAD.X R9, RZ, RZ, R25.reuse, P6 ;  /* 0x000000ffff097224 */ /* 0x100fe200030e0619 */
[C---:B------:R-:W-:Y:S02]  /*9ac0*/  IADD3 R3, P6, R24.reuse, 0x7000, RZ ;  /* 0x0000700018037810 */ /* 0x040fe40007fde0ff */
[C---:B------:R-:W-:Y:S02]  /*9ad0*/  IADD3 R37, P2, R24.reuse, 0x5000, RZ ;  /* 0x0000500018257810 */ /* 0x040fe40007f5e0ff */
[C---:B------:R-:W-:Y:S01]  /*9ae0*/  IADD3 R41, P0, R24.reuse, 0x6000, RZ ;  /* 0x0000600018297810 */ /* 0x040fe20007f1e0ff */
[----:B------:R-:W-:Y:S01]  /*9af0*/  IMAD.X R45, RZ, RZ, R25, P6 ;  /* 0x000000ffff2d7224 */ /* 0x000fe200030e0619 */
[----:B0-----:R-:W-:Y:S01]  /*9b00*/  LOP3.LUT R5, R24, 0x380, RZ, 0xc0, !PT ;  /* 0x0000038018057812 */ /* 0x001fe200078ec0ff */
[----:B------:R-:W-:Y:S01]  /*9b10*/  UIMAD UR10, UR11, UR12, URZ ;  /* 0x0000000c0b0a72a4 */ /* 0x000fe2000f8e023f */
[----:B------:R-:W-:Y:S01]  /*9b20*/  LOP3.LUT R0, R3, 0x380, RZ, 0xc0, !PT ;  /* 0x0000038003007812 */ /* 0x000fe200078ec0ff */
[----:B------:R-:W-:Y:S01]  /*9b30*/  UIMAD.WIDE.U32 UR8, UR4, UR12, URZ ;  /* 0x0000000c040872a5 */ /* 0x000fe2000f8e003f */
[----:B------:R-:W-:Y:S01]  /*9b40*/  LOP3.LUT R12, R13, 0x380, RZ, 0xc0, !PT ;  /* 0x000003800d0c7812 */ /* 0x000fe200078ec0ff */
[----:B------:R-:W5:Y:S01]  /*9b50*/  LD.E.128 R8, desc[UR36][R8.64] ;  /* 0x0000002408087980 */ /* 0x000f62000c101d00 */
[----:B------:R-:W-:-:S02]  /*9b60*/  LOP3.LUT R28, R29, 0x380, RZ, 0xc0, !PT ;  /* 0x000003801d1c7812 */ /* 0x000fc400078ec0ff */
[----:B------:R-:W-:Y:S02]  /*9b70*/  LOP3.LUT R32, R33, 0x380, RZ, 0xc0, !PT ;  /* 0x0000038021207812 */ /* 0x000fe400078ec0ff */
[----:B------:R-:W-:Y:S02]  /*9b80*/  LOP3.LUT R36, R37, 0x380, RZ, 0xc0, !PT ;  /* 0x0000038025247812 */ /* 0x000fe400078ec0ff */
[----:B------:R-:W-:Y:S02]  /*9b90*/  LOP3.LUT R40, R41, 0x380, RZ, 0xc0, !PT ;  /* 0x0000038029287812 */ /* 0x000fe400078ec0ff */
[----:B------:R-:W-:Y:S02]  /*9ba0*/  SHF.R.U64 R5, R5, 0x3, RZ ;  /* 0x0000000305057819 */ /* 0x000fe400000012ff */
[----:B------:R-:W-:Y:S02]  /*9bb0*/  SHF.R.U64 R0, R0, 0x3, RZ ;  /* 0x0000000300007819 */ /* 0x000fe400000012ff */
[----:B------:R-:W-:-:S02]  /*9bc0*/  SHF.R.U64 R12, R12, 0x3, RZ ;  /* 0x000000030c0c7819 */ /* 0x000fc400000012ff */
[----:B------:R-:W-:Y:S02]  /*9bd0*/  SHF.R.U64 R28, R28, 0x3, RZ ;  /* 0x000000031c1c7819 */ /* 0x000fe400000012ff */
[----:B------:R-:W-:Y:S02]  /*9be0*/  SHF.R.U64 R32, R32, 0x3, RZ ;  /* 0x0000000320207819 */ /* 0x000fe400000012ff */
[----:B------:R-:W-:Y:S02]  /*9bf0*/  SHF.R.U64 R36, R36, 0x3, RZ ;  /* 0x0000000324247819 */ /* 0x000fe400000012ff */
[----:B------:R-:W-:Y:S02]  /*9c00*/  SHF.R.U64 R40, R40, 0x3, RZ ;  /* 0x0000000328287819 */ /* 0x000fe400000012ff */
[----:B------:R-:W-:Y:S02]  /*9c10*/  LOP3.LUT R24, R5, R24, RZ, 0x3c, !PT ;  /* 0x0000001805187212 */ /* 0x000fe400078e3cff */
[----:B------:R-:W-:-:S02]  /*9c20*/  LOP3.LUT R44, R0, R3, RZ, 0x3c, !PT ;  /* 0x00000003002c7212 */ /* 0x000fc400078e3cff */
[----:B------:R-:W0:Y:S01]  /*9c30*/  @P1 LDC R3, c[0x0][0xbec] ;  /* 0x0002fb00ff031b82 */ /* 0x000e220000000800 */
        /* <DEDUP_REMOVED lines=10> */
[----:B------:R1:W5:Y:S01]  /*9ce0*/  LD.E.128 R4, desc[UR36][R24.64] ;  /* 0x0000002418047980 */ /* 0x000362000c101d00 */
[----:B------:R-:W-:Y:S01]  /*9cf0*/  UIMAD UR10, UR4, UR13, UR10 ;  /* 0x0000000d040a72a4 */ /* 0x000fe2000f8e020a */
[----:B------:R-:W-:-:S02]  /*9d00*/  LEA R0, R22, R179, 0x5 ;  /* 0x000000b316007211 */ /* 0x000fc400078e28ff */
[----:B------:R-:W5:Y:S04]  /*9d10*/  LD.E.128 R12, desc[UR36][R12.64] ;  /* 0x000000240c0c7980 */ /* 0x000f68000c101d00 */
[----:B------:R-:W5:Y:S01]  /*9d20*/  LD.E.128 R28, desc[UR36][R28.64] ;  /* 0x000000241c1c7980 */ /* 0x000f62000c101d00 */
[----:B-1----:R-:W1:Y:S01]  /*9d30*/  @P1 LDC R25, c[0x0][0xbf0] ;  /* 0x0002fc00ff191b82 */ /* 0x002e620000000800 */
[----:B------:R-:W-:Y:S02]  /*9d40*/  UIADD3 UR9, UR9, UR10, URZ ;  /* 0x0000000a09097290 */ /* 0x000fe4000fffe03f */
[----:B------:R-:W5:Y:S01]  /*9d50*/  LD.E.128 R32, desc[UR36][R32.64] ;  /* 0x0000002420207980 */ /* 0x000f62000c101d00 */
[----:B------:R-:W-:Y:S01]  /*9d60*/  ULDC.64 UR10, c[0x0][0xae8] ;  /* 0x0002ba00000a7ab9 */ /* 0x000fe20000000a00 */
[----:B------:R-:W-:Y:S01]  /*9d70*/  VIADD R20, R0, UR43 ;  /* 0x0000002b00147c36 */ /* 0x000fe20008000000 */
[----:B------:R-:W-:Y:S01]  /*9d80*/  UIMAD.WIDE.U32 UR8, UR14, UR10, UR8 ;  /* 0x0000000a0e0872a5 */ /* 0x000fe2000f8e0008 */
[----:B------:R-:W5:Y:S01]  /*9d90*/  LD.E.128 R36, desc[UR36][R36.64] ;  /* 0x0000002424247980 */ /* 0x000f62000c101d00 */
[----:B------:R-:W-:Y:S01]  /*9da0*/  USHF.R.S32.HI UR4, URZ, 0x1f, UR7 ;  /* 0x0000001f3f047899 */ /* 0x000fe20008011407 */
[----:B0-----:R-:W-:Y:S01]  /*9db0*/  @P1 IMAD.HI.U32 R0, R20, R3, RZ ;  /* 0x0000000314001227 */ /* 0x001fe200078e00ff */
[----:B------:R-:W-:Y:S01]  /*9dc0*/  UIMAD UR9, UR14, UR11, UR9 ;  /* 0x0000000b0e0972a4 */ /* 0x000fe2000f8e0209 */
[----:B------:R-:W5:Y:S02]  /*9dd0*/  LD.E.128 R40, desc[UR36][R40.64] ;  /* 0x0000002428287980 */ /* 0x000f64000c101d00 */
[----:B------:R-:W-:-:S02]  /*9de0*/  ULDC.64 UR10, c[0x0][0xaf0] ;  /* 0x0002bc00000a7ab9 */ /* 0x000fc40000000a00 */
[----:B------:R-:W-:Y:S01]  /*9df0*/  UIMAD UR4, UR4, UR10, URZ ;  /* 0x0000000a040472a4 */ /* 0x000fe2000f8e023f */
[----:B------:R-:W-:Y:S01]  /*9e00*/  IMAD.MOV.U32 R21, RZ, RZ, R20 ;  /* 0x000000ffff157224 */ /* 0x000fe200078e0014 */
[----:B------:R-:W-:Y:S01]  /*9e10*/  UIMAD.WIDE.U32 UR8, UR7, UR10, UR8 ;  /* 0x0000000a070872a5 */ /* 0x000fe2000f8e0008 */
[----:B------:R-:W5:Y:S01]  /*9e20*/  LD.E.128 R44, desc[UR36][R44.64] ;  /* 0x000000242c2c7980 */ /* 0x000f62000c101d00 */
[----:B------:R-:W-:-:S03]  /*9e30*/  UIMAD UR4, UR7, UR11, UR4 ;  /* 0x0000000b070472a4 */ /* 0x000fc6000f8e0204 */
[----:B------:R-:W-:Y:S01]  /*9e40*/  ULDC.64 UR10, c[0x0][0xae0] ;  /* 0x0002b800000a7ab9 */ /* 0x000fe20000000a00 */
[----:B-1----:R-:W-:Y:S01]  /*9e50*/  @P1 SHF.R.U32.HI R21, RZ, R25, R0 ;  /* 0x00000019ff151219 */ /* 0x002fe20000011600 */
[----:B------:R-:W-:Y:S02]  /*9e60*/  UIADD3 UR4, UR9, UR4, URZ ;  /* 0x0000000409047290 */ /* 0x000fe4000fffe03f */
        /* <DEDUP_REMOVED lines=12> */
[----:B------:R-:W-:Y:S02]  /*9f30*/  IMAD R25, R26, R25, R20 ;  /* 0x000000191a197224 */ /* 0x000fe400078e0214 */
[----:B------:R-:W-:Y:S02]  /*9f40*/  IMAD.U32 R3, RZ, RZ, UR4 ;  /* 0x00000004ff037e24 */ /* 0x000fe4000f8e00ff */
[C---:B------:R-:W-:Y:S01]  /*9f50*/  IMAD R49, R21.reuse, UR11, R0 ;  /* 0x0000000b15317c24 */ /* 0x040fe2000f8e0200 */
        /* <DEDUP_REMOVED lines=10> */
[----:B------:R-:W-:Y:S01]  /*a000*/  LEA R24, P3, R2, UR8, 0x1 ;  /* 0x0000000802187c11 */ /* 0x000fe2000f8608ff */
        /* <DEDUP_REMOVED lines=15> */
[CC--:B-1----:R-:W-:Y:S02]  /*a100*/  @!P2 LEA R2, P4, R16.reuse, R20.reuse, 0x1 ;  /* 0x000000141002a211 */ /* 0x0c2fe400078808ff */
[C---:B------:R-:W-:Y:S02]  /*a110*/  @!P3 LEA R20, P5, R19.reuse, R20, 0x1 ;  /* 0x000000141314b211 */ /* 0x040fe400078a08ff */
[-C--:B--2---:R-:W-:Y:S02]  /*a120*/  @!P2 LEA.HI.X R3, R16, R0.reuse, R203, 0x1, P4 ;  /* 0x000000001003a211 */ /* 0x084fe400020f0ccb */
[----:B------:R-:W-:-:S03]  /*a130*/  @!P3 LEA.HI.X R21, R19, R0, R202, 0x1, P5 ;  /* 0x000000001315b211 */ /* 0x000fc600028f0cca */
[----:B-----5:R3:W-:Y:S04]  /*a140*/  @!P2 ST.E.128 desc[UR36][R2.64], R4 ;  /* 0x000000040200a985 */ /* 0x0207e8000c101d24 */
[----:B------:R3:W-:Y:S02]  /*a150*/  @!P3 ST.E.128 desc[UR36][R20.64], R32 ;  /* 0x000000201400b985 */ /* 0x0007e4000c101d24 */
.L_x_2419:
[----:B------:R-:W-:Y:S05]  /*a160*/  BSYNC B1 ;  /* 0x0000000000017941 */ /* 0x000fea0003800000 */
.L_x_2418:
[----:B--2---:R2:W4:Y:S01]  /*a170*/  SHFL.IDX PT, R0, R25, 0x1, 0x181f ;  /* 0x00381f0019007f89 */ /* 0x00452200000e0000 */
        /* <DEDUP_REMOVED lines=12> */
.L_x_2421:
[----:B------:R-:W-:Y:S05]  /*a240*/  BSYNC B1 ;  /* 0x0000000000017941 */ /* 0x000fea0003800000 */
.L_x_2420:
        /* <DEDUP_REMOVED lines=13> */
.L_x_2423:
[----:B------:R-:W-:Y:S05]  /*a320*/  BSYNC B1 ;  /* 0x0000000000017941 */ /* 0x000fea0003800000 */
.L_x_2422:
[----:B0-----:R-:W-:Y:S01]  /*a330*/  VIADD R0, R26, 0x60 ;  /* 0x000000601a007836 */ /* 0x001fe20000000000 */
[----:B--2-4-:R-:W4:Y:S04]  /*a340*/  SHFL.IDX PT, R25, R25, 0x3, 0x181f ;  /* 0x00781f0019197f89 */ /* 0x014f2800000e0000 */
[----:B------:R-:W-:Y:S01]  /*a350*/  ISETP.GE.AND P0, PT, R0, R23, PT ;  /* 0x000000170000720c */ /* 0x000fe20003f06270 */
[----:B------:R-:W0:-:S12]  /*a360*/  SHFL.IDX PT, R24, R24, 0x3, 0x181f ;  /* 0x00781f0018187f89 */ /* 0x000e1800000e0000 */
        /* <DEDUP_REMOVED lines=12> */
.L_x_2417:
        /* <DEDUP_REMOVED lines=12> */
[----:B------:R-:W-:Y:S01]  /*a4f0*/  BSSY B1, `(.L_x_2425) ;  /* 0x0000067000017945 */ /* 0x000fe20003800000 */
[----:B------:R-:W-:Y:S01]  /*a500*/  ULDC.64 UR10, c[0x0][0xb38] ;  /* 0x0002ce00000a7ab9 */ /* 0x000fe20000000a00 */
[----:B------:R-:W-:Y:S01]  /*a510*/  PRMT R97, RZ, 0x654, R97 ;  /* 0x00000654ff617816 */ /* 0x000fe20000000061 */
[----:B------:R-:W-:-:S04]  /*a520*/  UIMAD.WIDE.U32 UR8, UR15, UR10, UR8 ;  /* 0x0000000a0f0872a5 */ /* 0x000fc8000f8e0008 */
[----:B------:R-:W-:Y:S01]  /*a530*/  UIMAD UR9, UR15, UR11, UR9 ;  /* 0x0000000b0f0972a4 */ /* 0x000fe2000f8e0209 */
[----:B------:R2:W-:Y:S02]  /*a540*/  SYNCS.ARRIVE.TRANS64.RED.A1T0 RZ, [R97+URZ], RZ ;  /* 0x000000ff61ff79a7 */ /* 0x0005e4000810043f */
[----:B------:R-:W-:Y:S02]  /*a550*/  ULDC.64 UR10, c[0x0][0xb40] ;  /* 0x0002d000000a7ab9 */ /* 0x000fe40000000a00 */
[----:B------:R-:W-:Y:S02]  /*a560*/  UIMAD UR4, UR4, UR10, URZ ;  /* 0x0000000a040472a4 */ /* 0x000fe4000f8e023f */
[----:B------:R-:W-:Y:S01]  /*a570*/  UIMAD.WIDE.U32 UR8, UR7, UR10, UR8 ;  /* 0x0000000a070872a5 */ /* 0x000fe2000f8e0008 */
[----:B0-----:R-:W-:Y:S01]  /*a580*/  @P1 IMAD.HI.U32 R0, R11, R0, RZ ;  /* 0x000000000b001227 */ /* 0x001fe200078e00ff */
[----:B------:R-:W-:-:S03]  /*a590*/  UIMAD UR4, UR7, UR11, UR4 ;  /* 0x0000000b070472a4 */ /* 0x000fc6000f8e0204 */
        /* <DEDUP_REMOVED lines=33> */
[-C--:B0-----:R-:W-:Y:S02]  /*a7b0*/  @!P3 LEA R8, P5, R177, R6.reuse, 0x2 ;  /* 0x00000006b108b211 */ /* 0x081fe400078a10ff */
        /* <DEDUP_REMOVED lines=58> */
.L_x_2426:
[----:B------:R-:W-:Y:S05]  /*ab60*/  BSYNC B1 ;  /* 0x0000000000017941 */ /* 0x000fea0003800000 */
.L_x_2425:
        /* <DEDUP_REMOVED lines=10> */
[CC--:B------:R-:W-:Y:S02]  /*ac10*/  @!P0 LEA R8, P6, R176.reuse, R4.reuse, 0x2 ;  /* 0x00000004b0088211 */ /* 0x0c0fe400078c10ff */
        /* <DEDUP_REMOVED lines=19> */
[CC--:B0-----:R-:W-:Y:S02]  /*ad50*/  @!P0 LEA R2, P4, R172.reuse, R4.reuse, 0x2 ;  /* 0x00000004ac028211 */ /* 0x0c1fe400078810ff */
        /* <DEDUP_REMOVED lines=38> */
.L_x_2415:
[----:B------:R-:W-:Y:S01]  /*afc0*/  R2UR UR4, R161 ;  /* 0x00000000a10472ca */ /* 0x000fe200000e0000 */
[----:B------:R-:W-:Y:S01]  /*afd0*/  ULDC.64 UR8, c[0x0][0xc00] ;  /* 0x0003000000087ab9 */ /* 0x000fe20000000a00 */
[----:B------:R-:W-:Y:S01]  /*afe0*/  R2UR UR7, R23 ;  /* 0x00000000170772ca */ /* 0x000fe200000e0000 */
[----:B------:R-:W-:-:S04]  /*aff0*/  UISETP.NE.U32.AND UP0, UPT, UR8, URZ, UPT ;  /* 0x0000003f0800728c */ /* 0x000fc8000bf05070 */
[----:B------:R-:W-:-:S03]  /*b000*/  UISETP.NE.AND.EX UP0, UPT, UR9, URZ, UPT, UP0 ;  /* 0x0000003f0900728c */ /* 0x000fc6000bf05300 */
[----:B------:R-:W-:-:S03]  /*b010*/  ULDC.64 UR8, c[0x0][0xc00] ;  /* 0x0003000000087ab9 */ /* 0x000fc60000000a00 */
[----:B------:R-:W-:Y:S01]  /*b020*/  UIMAD.WIDE UR8, UR4, 0x4, UR8 ;  /* 0x00000004040878a5 */ /* 0x000fe2000f8e0208 */
[----:B------:R-:W-:-:S05]  /*b030*/  PLOP3.LUT P1, PT, PT, PT, UP0, 0x80, 0x0 ;  /* 0x000000000000781c */ /* 0x000fca0003f2f008 */
[----:B------:R-:W-:Y:S02]  /*b040*/  IMAD.U32 R2, RZ, RZ, UR8 ;  /* 0x00000008ff027e24 */ /* 0x000fe4000f8e00ff */
[----:B------:R-:W-:Y:S01]  /*b050*/  IMAD.U32 R3, RZ, RZ, UR9 ;  /* 0x00000009ff037e24 */ /* 0x000fe2000f8e00ff */
[----:B------:R-:W-:Y:S02]  /*b060*/  ULDC.64 UR8, c[0x0][0xc08] ;  /* 0x0003020000087ab9 */ /* 0x000fe40000000a00 */
[----:B------:R-:W-:-:S03]  /*b070*/  UISETP.NE.U32.AND UP1, UPT, UR8, URZ, UPT ;  /* 0x0000003f0800728c */ /* 0x000fc6000bf25070 */
[----:B------:R-:W2:Y:S01]  /*b080*/  @P1 LDG.E R6, desc[UR36][R2.64] ;  /* 0x0000002402061981 */ /* 0x000ea2000c1e1900 */
[----:B------:R-:W-:-:S06]  /*b090*/  UISETP.NE.AND.EX UP1, UPT, UR9, URZ, UPT, UP1 ;  /* 0x0000003f0900728c */ /* 0x000fcc000bf25310 */
[----:B------:R-:W-:-:S05]  /*b0a0*/  PLOP3.LUT P2, PT, PT, PT, UP1, 0x80, 0x0 ;  /* 0x000000000000781c */ /* 0x000fca0003f4f018 */
[----:B------:R-:W-:Y:S02]  /*b0b0*/  @UP1 ULDC.64 UR8, c[0x0][0xc08] ;  /* 0x0003020000081ab9 */ /* 0x000fe40000000a00 */
[----:B------:R-:W-:-:S03]  /*b0c0*/  @UP1 UIMAD.WIDE UR8, UR4, 0x4, UR8 ;  /* 0x00000004040818a5 */ /* 0x000fc6000f8e0208 */
[----:B------:R-:W-:Y:S02]  /*b0d0*/  ULDC UR4, c[0x0][0xa88] ;  /* 0x0002a20000047ab9 */ /* 0x000fe40000000800 */
[----:B------:R-:W-:Y:S01]  /*b0e0*/  MOV R0, UR4 ;  /* 0x0000000400007c02 */ /* 0x000fe20008000f00 */
        /* <DEDUP_REMOVED lines=15> */
.L_x_2427:
[----:B------:R-:W-:Y:S01]  /*b1e0*/  R2UR UR7, R161 ;  /* 0x00000000a10772ca */ /* 0x000fe200000e0000 */
[----:B------:R-:W-:Y:S01]  /*b1f0*/  BSSY B1, `(.L_x_2428) ;  /* 0x000003d000017945 */ /* 0x000fe20003800000 */
[----:B------:R-:W-:-:S11]  /*b200*/  R2UR UR8, R180 ;  /* 0x00000000b40872ca */ /* 0x000fd600000e0000 */
[----:B------:R-:W-:Y:S02]  /*b210*/  USEL UR7, UR7, URZ, !UP0 ;  /* 0x0000003f07077287 */ /* 0x000fe4000c000000 */
[----:B------:R-:W-:Y:S01]  /*b220*/  USEL UR10, UR8, URZ, !UP0 ;  /* 0x0000003f080a7287 */ /* 0x000fe2000c000000 */
[----:B------:R-:W-:Y:S11]  /*b230*/  @P0 BRA `(.L_x_2429) ;  /* 0x0000000000e00947 */ /* 0x000ff60003800000 */
[----:B------:R-:W0:Y:S01]  /*b240*/  S2R R3, SR_TID.X ;  /* 0x0000000000037919 */ /* 0x000e220000002100 */
[----:B------:R-:W1:Y:S01]  /*b250*/  LDC R9, c[0x0][0xbe8] ;  /* 0x0002fa00ff097b82 */ /* 0x000e620000000800 */
[----:B------:R-:W-:Y:S02]  /*b260*/  IMAD.U32 R4, RZ, RZ, UR43 ;  /* 0x0000002bff047e24 */ /* 0x000fe4000f8e00ff */
[----:B-1---5:R-:W-:-:S03]  /*b270*/  IMAD R2, R0, R9, RZ ;  /* 0x0000000900027224 */ /* 0x022fc600078e02ff */
        /* <DEDUP_REMOVED lines=17> */
[----:B------:R-:W-:Y:S02]  /*b390*/  UIMAD.WIDE.U32 UR16, UR8, UR19, URZ ;  /* 0x00000013081072a5 */ /* 0x000fe4000f8e003f */
[----:B------:R-:W-:Y:S01]  /*b3a0*/  UIMAD UR13, UR13, UR7, URZ ;  /* 0x000000070d0d72a4 */ /* 0x000fe2000f8e023f */
[----:B0-----:R-:W-:Y:S01]  /*b3b0*/  @P0 IMAD.HI.U32 R2, R4, R3, RZ ;  /* 0x0000000304020227 */ /* 0x001fe200078e00ff */
[----:B------:R-:W-:Y:S02]  /*b3c0*/  UIMAD UR19, UR9, UR19, URZ ;  /* 0x00000013091372a4 */ /* 0x000fe4000f8e023f */
[----:B------:R-:W-:Y:S02]  /*b3d0*/  UIMAD.WIDE.U32 UR8, UR12, UR7, URZ ;  /* 0x000000070c0872a5 */ /* 0x000fe4000f8e003f */
[----:B------:R-:W-:-:S02]  /*b3e0*/  UIMAD.WIDE.U32 UR22, UR14, UR11, URZ ;  /* 0x0000000b0e1672a5 */ /* 0x000fc4000f8e003f */
[----:B------:R-:W-:Y:S01]  /*b3f0*/  UIMAD UR11, UR15, UR11, URZ ;  /* 0x0000000b0f0b72a4 */ /* 0x000fe2000f8e023f */
[----:B-1----:R-:W-:Y:S01]  /*b400*/  @P0 SHF.R.U32.HI R5, RZ, R7, R2 ;  /* 0x00000007ff050219 */ /* 0x002fe20000011602 */
[----:B------:R-:W-:Y:S02]  /*b410*/  UIMAD UR13, UR12, UR10, UR13 ;  /* 0x0000000a0c0d72a4 */ /* 0x000fe4000f8e020d */
[----:B------:R-:W-:Y:S01]  /*b420*/  UIADD3 UR16, UP1, UP2, UR8, UR16, UR4 ;  /* 0x0000001008107290 */ /* 0x000fe2000fa3e004 */
[----:B------:R-:W-:Y:S01]  /*b430*/  IMAD.U32 R2, RZ, RZ, UR22 ;  /* 0x00000016ff027e24 */ /* 0x000fe2000f8e00ff */
[----:B------:R-:W-:Y:S01]  /*b440*/  UIADD3 UR8, UR23, UR11, URZ ;  /* 0x0000000b17087290 */ /* 0x000fe2000fffe03f */
[--C-:B------:R-:W-:Y:S01]  /*b450*/  IMAD.MOV R7, RZ, RZ, -R5.reuse ;  /* 0x000000ffff077224 */ /* 0x100fe200078e0a05 */
[----:B------:R-:W-:Y:S01]  /*b460*/  UIADD3 UR19, UR17, UR19, URZ ;  /* 0x0000001311137290 */ /* 0x000fe2000fffe03f */
[----:B------:R-:W-:Y:S01]  /*b470*/  IMAD.U32 R3, RZ, RZ, UR23 ;  /* 0x00000017ff037e24 */ /* 0x000fe2000f8e00ff */
[----:B------:R-:W-:Y:S01]  /*b480*/  UIADD3 UR11, UR9, UR13, URZ ;  /* 0x0000000d090b7290 */ /* 0x000fe2000fffe03f */
[----:B------:R-:W-:Y:S01]  /*b490*/  IMAD R7, R9, R7, R4 ;  /* 0x0000000709077224 */ /* 0x000fe200078e0204 */
[----:B------:R-:W-:Y:S01]  /*b4a0*/  IADD3 R2, P0, P1, R5, UR16, R2 ;  /* 0x0000001005027c10 */ /* 0x000fe2000f91e002 */
[----:B------:R-:W-:Y:S01]  /*b4b0*/  IMAD.U32 R6, RZ, RZ, UR8 ;  /* 0x00000008ff067e24 */ /* 0x000fe2000f8e00ff */
[----:B------:R-:W-:Y:S01]  /*b4c0*/  UIADD3.X UR11, UR11, UR19, UR20, UP1, UP2 ;  /* 0x000000130b0b7290 */ /* 0x000fe20008fe4414 */
[----:B------:R-:W-:Y:S01]  /*b4d0*/  SHF.R.S32.HI R5, RZ, 0x1f, R5 ;  /* 0x0000001fff057819 */ /* 0x000fe20000011405 */
[----:B------:R-:W-:Y:S01]  /*b4e0*/  ULDC.64 UR8, c[0x0][UR18+0x210] ;  /* 0x0000840012087abb */ /* 0x000fe20008000a00 */
[----:B------:R-:W-:Y:S01]  /*b4f0*/  SHF.R.S32.HI R4, RZ, 0x1f, R7 ;  /* 0x0000001fff047819 */ /* 0x000fe20000011407 */
[----:B------:R-:W-:Y:S01]  /*b500*/  IMAD R9, R7, UR9, RZ ;  /* 0x0000000907097c24 */ /* 0x000fe2000f8e02ff */
[----:B------:R-:W-:Y:S01]  /*b510*/  ULDC.64 UR12, c[0x0][0xba8] ;  /* 0x0002ea00000c7ab9 */ /* 0x000fe20000000a00 */
[----:B------:R-:W-:Y:S01]  /*b520*/  IADD3.X R3, R5, UR11, R6, P0, P1 ;  /* 0x0000000b05037c10 */ /* 0x000fe200087e2406 */
[----:B------:R-:W-:Y:S01]  /*b530*/  @!UP0 ULDC UR12, c[0x0][0xb50] ;  /* 0x0002d400000c8ab9 */ /* 0x000fe20000000800 */
[----:B------:R-:W-:Y:S01]  /*b540*/  IMAD R9, R4, UR8, R9 ;  /* 0x0000000804097c24 */ /* 0x000fe2000f8e0209 */
[----:B------:R-:W-:Y:S01]  /*b550*/  @!UP0 ULDC UR13, c[0x0][0xb54] ;  /* 0x0002d500000d8ab9 */ /* 0x000fe20000000800 */
[----:B------:R-:W-:-:S04]  /*b560*/  IMAD.WIDE.U32 R2, R7, UR8, R2 ;  /* 0x0000000807027c25 */ /* 0x000fc8000f8e0002 */
[----:B------:R-:W-:Y:S01]  /*b570*/  IMAD.IADD R3, R3, 0x1, R9 ;  /* 0x0000000103037824 */ /* 0x000fe200078e0209 */
[----:B------:R-:W-:-:S04]  /*b580*/  LEA R4, P0, R2, UR12, 0x2 ;  /* 0x0000000c02047c11 */ /* 0x000fc8000f8010ff */
[----:B------:R-:W-:Y:S01]  /*b590*/  LEA.HI.X R5, R2, UR13, R3, 0x2, P0 ;  /* 0x0000000d02057c11 */ /* 0x000fe200080f1403 */
[----:B------:R-:W-:-:S05]  /*b5a0*/  IMAD.MOV.U32 R3, RZ, RZ, -0x800000 ;  /* 0xff800000ff037424 */ /* 0x000fca00078e00ff */
[----:B------:R0:W-:Y:S03]  /*b5b0*/  STG.E desc[UR36][R4.64], R3 ;  /* 0x0000000304007986 */ /* 0x0001e6000c101924 */
.L_x_2429:
[----:B------:R-:W-:Y:S05]  /*b5c0*/  BSYNC B1 ;  /* 0x0000000000017941 */ /* 0x000fea0003800000 */
.L_x_2428:
[----:B------:R-:W-:-:S13]  /*b5d0*/  R2UR UR8, R23 ;  /* 0x00000000170872ca */ /* 0x000fda00000e0000 */
[----:B------:R-:W-:-:S06]  /*b5e0*/  UISETP.GT.AND UP0, UPT, UR8, 0x1, UPT ;  /* 0x000000010800788c */ /* 0x000fcc000bf04270 */
[----:B------:R-:W-:-:S13]  /*b5f0*/  PLOP3.LUT P0, PT, PT, PT, UP0, 0x80, 0x0 ;  /* 0x000000000000781c */ /* 0x000fda0003f0f008 */
[----:B------:R-:W-:Y:S05]  /*b600*/  @P0 BRA `(.L_x_2424) ;  /* 0x0000000400a80947 */ /* 0x000fea0003800000 */
[----:B------:R-:W1:Y:S01]  /*b610*/  LDC R11, c[0x0][0xbe8] ;  /* 0x0002fa00ff0b7b82 */ /* 0x000e620000000800 */
[----:B------:R-:W-:Y:S01]  /*b620*/  ULDC.64 UR12, c[0x0][0xaa0] ;  /* 0x0002a800000c7ab9 */ /* 0x000fe20000000a00 */
[----:B------:R-:W-:Y:S01]  /*b630*/  R2UR UR14, R178 ;  /* 0x00000000b20e72ca */ /* 0x000fe200000e0000 */
[----:B------:R-:W-:Y:S01]  /*b640*/  UIMAD UR11, UR20, UR12, URZ ;  /* 0x0000000c140b72a4 */ /* 0x000fe2000f8e023f */
[----:B------:R-:W-:Y:S01]  /*b650*/  IMAD R2, R22, 0x20, R179 ;  /* 0x0000002016027824 */ /* 0x000fe200078e02b3 */
[----:B------:R-:W-:Y:S01]  /*b660*/  UIMAD.WIDE.U32 UR8, UR4, UR12, URZ ;  /* 0x0000000c040872a5 */ /* 0x000fe2000f8e003f */
[----:B------:R-:W-:Y:S01]  /*b670*/  BSSY B1, `(.L_x_2430) ;  /* 0x0000039000017945 */ /* 0x000fe20003800000 */
[----:B------:R-:W-:Y:S01]  /*b680*/  UIMAD UR11, UR4, UR13, UR11 ;  /* 0x0000000d040b72a4 */ /* 0x000fe2000f8e020b */
[----:B------:R-:W-:Y:S02]  /*b690*/  VIADD R6, R2, UR43 ;  /* 0x0000002b02067c36 */ /* 0x000fe40008000000 */
[----:B------:R-:W-:Y:S01]  /*b6a0*/  ULDC.64 UR12, c[0x0][0xae8] ;  /* 0x0002ba00000c7ab9 */ /* 0x000fe20000000a00 */
[----:B------:R-:W-:Y:S01]  /*b6b0*/  UIADD3 UR9, UR9, UR11, URZ ;  /* 0x0000000b09097290 */ /* 0x000fe2000fffe03f */
[----:B0-----:R-:W-:-:S03]  /*b6c0*/  IMAD.MOV.U32 R5, RZ, RZ, R6 ;  /* 0x000000ffff057224 */ /* 0x001fc600078e0006 */
[----:B------:R-:W-:-:S04]  /*b6d0*/  UIMAD.WIDE.U32 UR8, UR14, UR12, UR8 ;  /* 0x0000000c0e0872a5 */ /* 0x000fc8000f8e0008 */
[----:B------:R-:W-:-:S03]  /*b6e0*/  UIMAD UR9, UR14, UR13, UR9 ;  /* 0x0000000d0e0972a4 */ /* 0x000fc6000f8e0209 */
[----:B------:R-:W-:Y:S01]  /*b6f0*/  ULDC.64 UR12, c[0x0][0xaf0] ;  /* 0x0002bc00000c7ab9 */ /* 0x000fe20000000a00 */
[----:B-1----:R-:W-:Y:S01]  /*b700*/  ISETP.NE.AND P0, PT, R11, 0x1, PT ;  /* 0x000000010b00780c */ /* 0x002fe20003f05270 */
[----:B------:R-:W-:Y:S02]  /*b710*/  UIMAD UR10, UR10, UR12, URZ ;  /* 0x0000000c0a0a72a4 */ /* 0x000fe4000f8e023f */
[----:B------:R-:W-:Y:S02]  /*b720*/  UIMAD.WIDE.U32 UR8, UR7, UR12, UR8 ;  /* 0x0000000c070872a5 */ /* 0x000fe4000f8e0008 */
[----:B------:R-:W-:-:S03]  /*b730*/  UIMAD UR4, UR7, UR13, UR10 ;  /* 0x0000000d070472a4 */ /* 0x000fc6000f8e020a */
[----:B------:R-:W-:Y:S01]  /*b740*/  ULDC.64 UR10, c[0x0][0xae0] ;  /* 0x0002b800000a7ab9 */ /* 0x000fe20000000a00 */
[----:B------:R-:W-:-:S04]  /*b750*/  UIADD3 UR4, UR9, UR4, URZ ;  /* 0x0000000409047290 */ /* 0x000fc8000fffe03f */
        /* <DEDUP_REMOVED lines=28> */
[----:B------:R-:W-:Y:S02]  /*b920*/  LEA.HI.X R5, R2, UR9, R3, 0x1, P3 ;  /* 0x0000000902057c11 */ /* 0x000fe400098f0c03 */
[----:B------:R0:W1:Y:S02]  /*b930*/  SHFL.IDX PT, R2, R4, RZ, 0x181f ;  /* 0x00181fff04027589 */ /* 0x00006400000e0000 */
[----:B------:R-:W-:-:S02]  /*b940*/  ISETP.GE.AND P0, PT, R0, R11, PT ;  /* 0x0000000b0000720c */ /* 0x000fc40003f06270 */
[----:B------:R0:W2:Y:S01]  /*b950*/  SHFL.IDX PT, R0, R5, RZ, 0x181f ;  /* 0x00181fff05007589 */ /* 0x0000a200000e0000 */
[----:B------:R-:W-:Y:S10]  /*b960*/  @P2 BRA `(.L_x_2431) ;  /* 0x0000000000242947 */ /* 0x000ff40003800000 */
[----:B------:R-:W-:Y:S02]  /*b970*/  ULDC UR4, c[0x0][0xac8] ;  /* 0x0002b20000047ab9 */ /* 0x000fe40000000800 */
[----:B------:R-:W-:Y:S02]  /*b980*/  ISETP.GE.AND P4, PT, R16, UR4, PT ;  /* 0x0000000410007c0c */ /* 0x000fe4000bf86270 */
[----:B------:R-:W-:-:S11]  /*b990*/  ISETP.GE.AND P5, PT, R19, UR4, PT ;  /* 0x0000000413007c0c */ /* 0x000fd6000bfa6270 */
[CC--:B-1----:R-:W-:Y:S02]  /*b9a0*/  @!P4 LEA R8, P2, R16.reuse, R2.reuse, 0x1 ;  /* 0x000000021008c211 */ /* 0x0c2fe400078408ff */
[C---:B------:R-:W-:Y:S02]  /*b9b0*/  @!P5 LEA R2, P3, R19.reuse, R2, 0x1 ;  /* 0x000000021302d211 */ /* 0x040fe400078608ff */
[-C--:B--2---:R-:W-:Y:S02]  /*b9c0*/  @!P4 LEA.HI.X R9, R16, R0.reuse, R203, 0x1, P2 ;  /* 0x000000001009c211 */ /* 0x084fe400010f0ccb */
[----:B------:R-:W-:-:S03]  /*b9d0*/  @!P5 LEA.HI.X R3, R19, R0, R202, 0x1, P3 ;  /* 0x000000001303d211 */ /* 0x000fc600018f0cca */
[----:B------:R3:W-:Y:S04]  /*b9e0*/  @!P4 ST.E.128 desc[UR36][R8.64], RZ ;  /* 0x000000ff0800c985 */ /* 0x0007e8000c101d24 */
[----:B------:R3:W-:Y:S02]  /*b9f0*/  @!P5 ST.E.128 desc[UR36][R2.64], RZ ;  /* 0x000000ff0200d985 */ /* 0x0007e4000c101d24 */
.L_x_2431:
[----:B------:R-:W-:Y:S05]  /*ba00*/  BSYNC B1 ;  /* 0x0000000000017941 */ /* 0x000fea0003800000 */
.L_x_2430:
[----:B--2---:R2:W4:Y:S01]  /*ba10*/  SHFL.IDX PT, R0, R5, 0x1, 0x181f ;  /* 0x00381f0005007f89 */ /* 0x00452200000e0000 */
[----:B------:R-:W-:Y:S03]  /*ba20*/  BSSY B1, `(.L_x_2432) ;  /* 0x000000c000017945 */ /* 0x000fe60003800000 */
[----:B-1-3--:R2:W1:Y:S01]  /*ba30*/  SHFL.IDX PT, R2, R4, 0x1, 0x181f ;  /* 0x00381f0004027f89 */ /* 0x00a46200000e0000 */
[----:B------:R-:W-:Y:S05]  /*ba40*/  @P1 BRA `(.L_x_2433) ;  /* 0x0000000000241947 */ /* 0x000fea0003800000 */
[----:B------:R-:W-:Y:S02]  /*ba50*/  ULDC UR4, c[0x0][0xac8] ;  /* 0x0002b20000047ab9 */ /* 0x000fe40000000800 */
[----:B------:R-:W-:Y:S02]  /*ba60*/  ISETP.GE.AND P3, PT, R16, UR4, PT ;  /* 0x0000000410007c0c */ /* 0x000fe4000bf66270 */
[----:B------:R-:W-:-:S11]  /*ba70*/  ISETP.GE.AND P4, PT, R19, UR4, PT ;  /* 0x0000000413007c0c */ /* 0x000fd6000bf86270 */
[CC--:B-1----:R-:W-:Y:S02]  /*ba80*/  @!P3 LEA R8, P1, R16.reuse, R2.reuse, 0x1 ;  /* 0x000000021008b211 */ /* 0x0c2fe400078208ff */
[C---:B------:R-:W-:Y:S02]  /*ba90*/  @!P4 LEA R2, P2, R19.reuse, R2, 0x1 ;  /* 0x000000021302c211 */ /* 0x040fe400078408ff */
[-C--:B----4-:R-:W-:Y:S02]  /*baa0*/  @!P3 LEA.HI.X R9, R16, R0.reuse, R203, 0x1, P1 ;  /* 0x000000001009b211 */ /* 0x090fe400008f0ccb */
[----:B------:R-:W-:-:S03]  /*bab0*/  @!P4 LEA.HI.X R3, R19, R0, R202, 0x1, P2 ;  /* 0x000000001303c211 */ /* 0x000fc600010f0cca */
[----:B------:R3:W-:Y:S04]  /*bac0*/  @!P3 ST.E.128 desc[UR36][R8.64], RZ ;  /* 0x000000ff0800b985 */ /* 0x0007e8000c101d24 */
[----:B------:R3:W-:Y:S02]  /*bad0*/  @!P4 ST.E.128 desc[UR36][R2.64], RZ ;  /* 0x000000ff0200c985 */ /* 0x0007e4000c101d24 */
.L_x_2433:
[----:B------:R-:W-:Y:S05]  /*bae0*/  BSYNC B1 ;  /* 0x0000000000017941 */ /* 0x000fea0003800000 */
.L_x_2432:
[----:B----4-:R4:W0:Y:S01]  /*baf0*/  SHFL.IDX PT, R0, R5, 0x2, 0x181f ;  /* 0x00581f0005007f89 */ /* 0x01082200000e0000 */
        /* <DEDUP_REMOVED lines=8> */
[-C--:B0-----:R-:W-:Y:S02]  /*bb80*/  @!P2 LEA.HI.X R9, R16, R0.reuse, R203, 0x1, P0 ;  /* 0x000000001009a211 */ /* 0x081fe400000f0ccb */
[----:B------:R-:W-:-:S03]  /*bb90*/  @!P3 LEA.HI.X R3, R19, R0, R202, 0x1, P1 ;  /* 0x000000001303b211 */ /* 0x000fc600008f0cca */
[----:B------:R3:W-:Y:S04]  /*bba0*/  @!P2 ST.E.128 desc[UR36][R8.64], RZ ;  /* 0x000000ff0800a985 */ /* 0x0007e8000c101d24 */
[----:B------:R3:W-:Y:S02]  /*bbb0*/  @!P3 ST.E.128 desc[UR36][R2.64], RZ ;  /* 0x000000ff0200b985 */ /* 0x0007e4000c101d24 */
.L_x_2435:
[----:B------:R-:W-:Y:S05]  /*bbc0*/  BSYNC B1 ;  /* 0x0000000000017941 */ /* 0x000fea0003800000 */
.L_x_2434:
[----:B0-----:R-:W-:Y:S01]  /*bbd0*/  VIADD R0, R6, 0x60 ;  /* 0x0000006006007836 */ /* 0x001fe20000000000 */
[----:B--2-4-:R-:W2:Y:S04]  /*bbe0*/  SHFL.IDX PT, R5, R5, 0x3, 0x181f ;  /* 0x00781f0005057f89 */ /* 0x014ea800000e0000 */
[----:B------:R-:W-:Y:S01]  /*bbf0*/  ISETP.GE.AND P0, PT, R0, R11, PT ;  /* 0x0000000b0000720c */ /* 0x000fe20003f06270 */
[----:B-1-3--:R1:W3:-:S12]  /*bc00*/  SHFL.IDX PT, R2, R4, 0x3, 0x181f ;  /* 0x00781f0004027f89 */ /* 0x00a2d800000e0000 */
[----:B-1----:R-:W-:Y:S05]  /*bc10*/  @P0 BRA `(.L_x_2424) ;  /* 0x0000000000240947 */ /* 0x002fea0003800000 */
[----:B------:R-:W-:Y:S02]  /*bc20*/  ULDC UR4, c[0x0][0xac8] ;  /* 0x0002b20000047ab9 */ /* 0x000fe40000000800 */
[----:B------:R-:W-:Y:S02]  /*bc30*/  ISETP.GE.AND P2, PT, R16, UR4, PT ;  /* 0x0000000410007c0c */ /* 0x000fe4000bf46270 */
[----:B------:R-:W-:-:S11]  /*bc40*/  ISETP.GE.AND P3, PT, R19, UR4, PT ;  /* 0x0000000413007c0c */ /* 0x000fd6000bf66270 */
[CC--:B---3--:R-:W-:Y:S02]  /*bc50*/  @!P2 LEA R6, P0, R16.reuse, R2.reuse, 0x1 ;  /* 0x000000021006a211 */ /* 0x0c8fe400078008ff */
[C---:B------:R-:W-:Y:S02]  /*bc60*/  @!P3 LEA R2, P1, R19.reuse, R2, 0x1 ;  /* 0x000000021302b211 */ /* 0x040fe400078208ff */
[-C--:B--2---:R-:W-:Y:S02]  /*bc70*/  @!P2 LEA.HI.X R7, R16, R5.reuse, R203, 0x1, P0 ;  /* 0x000000051007a211 */ /* 0x084fe400000f0ccb */
[----:B------:R-:W-:-:S03]  /*bc80*/  @!P3 LEA.HI.X R3, R19, R5, R202, 0x1, P1 ;  /* 0x000000051303b211 */ /* 0x000fc600008f0cca */
[----:B------:R1:W-:Y:S04]  /*bc90*/  @!P2 ST.E.128 desc[UR36][R6.64], RZ ;  /* 0x000000ff0600a985 */ /* 0x0003e8000c101d24 */
[----:B------:R1:W-:Y:S02]  /*bca0*/  @!P3 ST.E.128 desc[UR36][R2.64], RZ ;  /* 0x000000ff0200b985 */ /* 0x0003e4000c101d24 */
.L_x_2424:
[----:B------:R-:W-:Y:S05]  /*bcb0*/  BSYNC B0 ;  /* 0x0000000000007941 */ /* 0x000fea0003800000 */
.L_x_2414:
[----:B------:R-:W-:Y:S02]  /*bcc0*/  ULDC UR4, c[0x0][0xc3c] ;  /* 0x00030f0000047ab9 */ /* 0x000fe40000000800 */
[----:B------:R-:W-:-:S13]  /*bcd0*/  ISETP.GE.AND P0, PT, R27, UR4, PT ;  /* 0x000000041b007c0c */ /* 0x000fda000bf06270 */
[----:B------:R-:W-:Y:S05]  /*bce0*/  @!P0 BRA `(.L_x_2436) ;  /* 0xffffff5000988947 */ /* 0x000fea000383ffff */
[----:B------:R-:W-:Y:S05]  /*bcf0*/  EXIT ;  /* 0x000000000000794d */ /* 0x000fea0003800000 */
.L_x_2371:
        /* <DEDUP_REMOVED lines=16> */
.L_x_2437:
        /* <DEDUP_REMOVED lines=44> */
.L_x_2441:
[----:B------:R-:W0:Y:S01]  /*c0c0*/  LDC R0, c[0x0][0xc3c] ;  /* 0x00030f00ff007b82 */ /* 0x000e220000000800 */
[----:B------:R-:W-:-:S06]  /*c0d0*/  UIADD3 UR4, UR4, 0x1f, URZ ;  /* 0x0000001f04047890 */ /* 0x000fcc000fffe03f */
[----:B0-----:R-:W-:-:S13]  /*c0e0*/  ISETP.LE.AND P6, PT, R0, UR4, PT ;  /* 0x0000000400007c0c */ /* 0x001fda000bfc3270 */
[----:B------:R-:W-:Y:S05]  /*c0f0*/  @P6 BRA `(.L_x_2440) ;  /* 0x0000000800a86947 */ /* 0x000fea0003800000 */
[----:B------:R-:W-:-:S05]  /*c100*/  VIADD R9, R7, UR4 ;  /* 0x0000000407097c36 */ /* 0x000fca0008000000 */
        /* <DEDUP_REMOVED lines=30> */
.L_x_2439:
        /* <DEDUP_REMOVED lines=13> */
.L_x_2442:
        /* <DEDUP_REMOVED lines=11> */
[----:B0-----:R-:W-:-:S02]  /*c470*/  IADD3 R2, R6, 0xffffffe, RZ ;  /* 0x0ffffffe06027810 */ /* 0x001fc40007ffe0ff */
[----:B------:R-:W-:-:S05]  /*c480*/  IABS R6, R5 ;  /* 0x0000000500067213 */ /* 0x000fca0000000000 */
        /* <DEDUP_REMOVED lines=49> */
.L_x_2443:
        /* <DEDUP_REMOVED lines=12> */
[----:B0-----:R-:W-:-:S05]  /*c860*/  IADD3 R9, RZ, -R3, RZ ;  /* 0x80000003ff097210 */ /* 0x001fca0007ffe0ff */
        /* <DEDUP_REMOVED lines=48> */
.L_x_2444:
[----:B------:R-:W-:-:S05]  /*cb70*/  LOP3.LUT R17, RZ, R2, RZ, 0x33, !PT ;  /* 0x00000002ff117212 */ /* 0x000fca00078e33ff */
[----:B------:R-:W-:Y:S01]  /*cb80*/  IMAD.IADD R17, R0, 0x1, R17 ;  /* 0x0000000100117824 */ /* 0x000fe200078e0211 */
[----:B------:R-:W-:Y:S06]  /*cb90*/  BRA `(.L_x_2445) ;  /* 0x0000000000147947 */ /* 0x000fec0003800000 */
.L_x_2440:
[----:B------:R-:W-:Y:S01]  /*cba0*/  ULDC UR4, c[0x0][0xc3c] ;  /* 0x00030f0000047ab9 */ /* 0x000fe20000000800 */
[----:B------:R-:W-:Y:S02]  /*cbb0*/  IMAD.MOV.U32 R17, RZ, RZ, RZ ;  /* 0x000000ffff117224 */ /* 0x000fe400078e00ff */
[----:B------:R-:W-:Y:S02]  /*cbc0*/  IMAD.U32 R16, RZ, RZ, UR6 ;  /* 0x00000006ff107e24 */ /* 0x000fe4000f8e00ff */
[----:B------:R-:W-:Y:S02]  /*cbd0*/  IMAD.MOV.U32 R18, RZ, RZ, RZ ;  /* 0x000000ffff127224 */ /* 0x000fe400078e00ff */
[----:B------:R-:W-:-:S07]  /*cbe0*/  IMAD.U32 R19, RZ, RZ, UR4 ;  /* 0x00000004ff137e24 */ /* 0x000fce000f8e00ff */
.L_x_2445:
[----:B------:R-:W-:-:S13]  /*cbf0*/  ISETP.NE.AND P0, PT, R7, RZ, PT ;  /* 0x000000ff0700720c */ /* 0x000fda0003f05270 */
[----:B------:R-:W0:Y:S01]  /*cc00*/  @!P0 S2R R3, SR_CgaCtaId ;  /* 0x0000000000038919 */ /* 0x000e220000008800 */
[----:B------:R-:W-:-:S04]  /*cc10*/  @!P0 MOV R0, 0x400 ;  /* 0x0000040000008802 */ /* 0x000fc80000000f00 */
[----:B0-----:R-:W-:-:S05]  /*cc20*/  @!P0 LEA R0, R3, R0, 0x18 ;  /* 0x0000000003008211 */ /* 0x001fca00078ec0ff */
[----:B------:R1:W-:Y:S01]  /*cc30*/  @!P0 STS.128 [R0+0x2a8d0], R16 ;  /* 0x02a8d01000008388 */ /* 0x0003e20000000c00 */
[----:B------:R-:W-:Y:S06]  /*cc40*/  BAR.ARV 0x5, 0x180 ;  /* 0x0146000000007b1d */ /* 0x000fec0000002000 */
.L_x_2438:
[----:B------:R2:W-:Y:S01]  /*cc50*/  STL [R1+0x14], RZ ;  /* 0x000014ff01007387 */ /* 0x0005e20000100800 */
[----:B------:R-:W-:Y:S01]  /*cc60*/  ULDC UR4, c[0x0][0xc3c] ;  /* 0x00030f0000047ab9 */ /* 0x000fe20000000800 */
[----:B------:R-:W-:Y:S01]  /*cc70*/  MOV R28, 0x1 ;  /* 0x00000001001c7802 */ /* 0x000fe20000000f00 */
[----:B------:R-:W-:Y:S01]  /*cc80*/  IMAD.MOV.U32 R27, RZ, RZ, RZ ;  /* 0x000000ffff1b7224 */ /* 0x000fe200078e00ff */
[----:B0-----:R-:W-:-:S13]  /*cc90*/  ISETP.GE.AND P0, PT, R19, UR4, PT ;  /* 0x0000000413007c0c */ /* 0x001fda000bf06270 */
        /* <DEDUP_REMOVED lines=9> */
[C---:B-1----:R-:W-:Y:S02]  /*cd30*/  LOP3.LUT R4, R5.reuse, 0x7f, RZ, 0xc0, !PT ;  /* 0x0000007f05047812 */ /* 0x042fe400078ec0ff */
[----:B--2---:R-:W-:Y:S01]  /*cd40*/  R2UR UR4, R0 ;  /* 0x00000000000472ca */ /* 0x004fe200000e0000 */
[----:B------:R-:W-:-:S05]  /*cd50*/  IMAD.SHL.U32 R0, R5, 0x8, RZ ;  /* 0x0000000805007824 */ /* 0x000fca00078e00ff */
        /* <DEDUP_REMOVED lines=14> */
.L_x_2511:
[----:B0-----:R-:W0:Y:S02]  /*ce40*/  LDC.64 R30, c[0x0][0xc88] ;  /* 0x00032200ff1e7b82 */ /* 0x001e240000000a00 */
[----:B0-----:R-:W-:-:S06]  /*ce50*/  IMAD.WIDE R30, R19, 0x4, R30 ;  /* 0x00000004131e7825 */ /* 0x001fcc00078e021e */
[----:B------:R-:W2:Y:S01]  /*ce60*/  LDG.E R30, desc[UR36][R30.64] ;  /* 0x000000241e1e7981 */ /* 0x000ea2000c1e1900 */
        /* <DEDUP_REMOVED lines=14> */
[----:B-1----:R1:W5:Y:S01]  /*cf50*/  @P0 LDG.E R37, desc[UR36][R2.64] ;  /* 0x0000002402250981 */ /* 0x002362000c1e1900 */
        /* <DEDUP_REMOVED lines=28> */
[----:B--2---:R-:W-:-:S05]  /*d120*/  IMAD.IADD R0, R0, 0x1, -R5 ;  /* 0x0000000100007824 */ /* 0x004fca00078e0a05 */
[----:B------:R2:W-:Y:S02]  /*d130*/  STL [R1+0x4], R0 ;  /* 0x0000040001007387 */ /* 0x0005e40000100800 */
.L_x_2447:
        /* <DEDUP_REMOVED lines=9> */
.L_x_2448:
        /* <DEDUP_REMOVED lines=9> */
.L_x_2449:
[----:B------:R-:W4:Y:S01]  /*d260*/  LDL R4, [R1+0x4] ;  /* 0x0000040001047983 */ /* 0x000f220000100800 */
[----:B012---:R-:W0:Y:S01]  /*d270*/  LDC R0, c[0x0][0x448] ;  /* 0x00011200ff007b82 */ /* 0x007e220000000800 */
[----:B-----5:R-:W-:Y:S01]  /*d280*/  IMAD.IADD R34, R34, 0x1, -R37 ;  /* 0x0000000122227824 */ /* 0x020fe200078e0a25 */
[----:B------:R-:W-:Y:S01]  /*d290*/  LOP3.LUT R23, R23, 0xffffff7f, RZ, 0xc0, !PT ;  /* 0xffffff7f17177812 */ /* 0x000fe200078ec0ff */
[----:B------:R-:W-:Y:S01]  /*d2a0*/  BSSY B0, `(.L_x_2450) ;  /* 0x0000038000007945 */ /* 0x000fe20003800000 */
[----:B0-----:R-:W-:Y:S01]  /*d2b0*/  ISETP.NE.AND P0, PT, R0, 0x1, PT ;  /* 0x000000010000780c */ /* 0x001fe20003f05270 */
[----:B------:R-:W-:-:S04]  /*d2c0*/  IMAD.SHL.U32 R0, R17, 0x80, RZ ;  /* 0x0000008011007824 */ /* 0x000fc800078e00ff */
[----:B------:R-:W-:-:S08]  /*d2d0*/  VIADD R0, R0, 0x7f ;  /* 0x0000007f00007836 */ /* 0x000fd00000000000 */
[----:B---3--:R-:W0:Y:S01]  /*d2e0*/  @P0 LDC R3, c[0x0][0x44c] ;  /* 0x00011300ff030b82 */ /* 0x008e220000000800 */
[----:B------:R-:W-:-:S07]  /*d2f0*/  @P0 LOP3.LUT R23, R23, 0x80, RZ, 0xfc, !PT ;  /* 0x0000008017170812 */ /* 0x000fce00078efcff */
[----:B------:R-:W1:Y:S01]  /*d300*/  @P0 LDC R5, c[0x0][0x450] ;  /* 0x00011400ff050b82 */ /* 0x000e620000000800 */
[----:B0-----:R-:W-:-:S05]  /*d310*/  @P0 IMAD.HI.U32 R2, R0, R3, RZ ;  /* 0x0000000300020227 */ /* 0x001fca00078e00ff */
[----:B-1----:R-:W-:Y:S01]  /*d320*/  @P0 SHF.R.U32.HI R0, RZ, R5, R2 ;  /* 0x00000005ff000219 */ /* 0x002fe20000011602 */
[----:B------:R-:W-:-:S04]  /*d330*/  VIADD R2, R34, 0x5f ;  /* 0x0000005f22027836 */ /* 0x000fc80000000000 */
[----:B------:R-:W-:Y:S01]  /*d340*/  IMAD.HI R2, R2, 0x2aaaaaab, RZ ;  /* 0x2aaaaaab02027827 */ /* 0x000fe200078e02ff */
[----:B----4-:R-:W-:-:S05]  /*d350*/  IADD3 R3, R34, 0x60, -R4 ;  /* 0x0000006022037810 */ /* 0x010fca0007ffe804 */
[----:B------:R-:W-:Y:S01]  /*d360*/  IMAD.IADD R0, R3, 0x1, R0 ;  /* 0x0000000103007824 */ /* 0x000fe200078e0200 */
[----:B------:R-:W-:-:S03]  /*d370*/  SHF.R.U32.HI R3, RZ, 0x1f, R2 ;  /* 0x0000001fff037819 */ /* 0x000fc60000011602 */
[----:B------:R-:W-:Y:S01]  /*d380*/  IMAD.HI R4, R0, 0x2aaaaaab, RZ ;  /* 0x2aaaaaab00047827 */ /* 0x000fe200078e02ff */
[----:B------:R-:W-:Y:S02]  /*d390*/  LEA.HI.SX32 R0, R2, R3, 0x1c ;  /* 0x0000000302007211 */ /* 0x000fe400078fe2ff */
[----:B------:R-:W-:Y:S02]  /*d3a0*/  LOP3.LUT R2, R18, 0xff000000, RZ, 0xc0, !PT ;  /* 0xff00000012027812 */ /* 0x000fe400078ec0ff */
[----:B------:R-:W-:Y:S02]  /*d3b0*/  SHF.R.U32.HI R3, RZ, 0x1f, R4 ;  /* 0x0000001fff037819 */ /* 0x000fe40000011604 */
[----:B------:R-:W-:Y:S02]  /*d3c0*/  SHF.R.U32.HI R2, RZ, 0x8, R2 ;  /* 0x00000008ff027819 */ /* 0x000fe40000011602 */
[----:B------:R-:W-:-:S04]  /*d3d0*/  LEA.HI.SX32 R3, R4, R3, 0x1c ;  /* 0x0000000304037211 */ /* 0x000fc800078fe2ff */
[----:B------:R-:W-:Y:S02]  /*d3e0*/  VIMNMX R0, R0, R3, PT ;  /* 0x0000000300007248 */ /* 0x000fe40003fe0100 */
[----:B------:R-:W-:Y:S02]  /*d3f0*/  LOP3.LUT R3, R18, 0xff0000, RZ, 0xc0, !PT ;  /* 0x00ff000012037812 */ /* 0x000fe400078ec0ff */
[----:B------:R-:W-:Y:S02]  /*d400*/  ISETP.GE.AND P0, PT, R0, 0x1, PT ;  /* 0x000000010000780c */ /* 0x000fe40003f06270 */
[----:B------:R-:W-:Y:S01]  /*d410*/  LEA.HI R2, R3, R2, RZ, 0x10 ;  /* 0x0000000203027211 */ /* 0x000fe200078f80ff */
[----:B------:R-:W-:-:S03]  /*d420*/  IMAD.MOV.U32 R3, RZ, RZ, RZ ;  /* 0x000000ffff037224 */ /* 0x000fc600078e00ff */
[----:B------:R-:W-:-:S07]  /*d430*/  LOP3.LUT R36, R2, 0xff, RZ, 0xc0, !PT ;  /* 0x000000ff02247812 */ /* 0x000fce00078ec0ff */
[----:B------:R-:W-:Y:S05]  /*d440*/  @!P0 BRA `(.L_x_2451) ;  /* 0x0000000000748947 */ /* 0x000fea0003800000 */
[----:B------:R-:W-:-:S04]  /*d450*/  SHF.R.U32.HI R4, RZ, 0x10, R2 ;  /* 0x00000010ff047819 */ /* 0x000fc80000011602 */
[----:B------:R-:W-:-:S13]  /*d460*/  ISETP.NE.AND P0, PT, R4, RZ, PT ;  /* 0x000000ff0400720c */ /* 0x000fda0003f05270 */
[----:B------:R-:W0:Y:S02]  /*d470*/  @!P0 LDC R4, c[0x0][0x9f0] ;  /* 0x00027c00ff048b82 */ /* 0x000e240000000800 */
[-C--:B0-----:R-:W-:Y:S02]  /*d480*/  IABS R6, R4.reuse ;  /* 0x0000000400067213 */ /* 0x081fe40000000000 */
[----:B------:R-:W-:Y:S02]  /*d490*/  IADD3 R5, R4, -0x1, R0 ;  /* 0xffffffff04057810 */ /* 0x000fe40007ffe000 */
[----:B------:R-:W0:Y:S02]  /*d4a0*/  I2F.RP R8, R6 ;  /* 0x0000000600087306 */ /* 0x000e240000209400 */
[----:B------:R-:W-:-:S04]  /*d4b0*/  LOP3.LUT R2, R5, R4, RZ, 0x3c, !PT ;  /* 0x0000000405027212 */ /* 0x000fc800078e3cff */
[----:B------:R-:W-:Y:S02]  /*d4c0*/  ISETP.GE.AND P2, PT, R2, RZ, PT ;  /* 0x000000ff0200720c */ /* 0x000fe40003f46270 */
[----:B0-----:R-:W0:Y:S02]  /*d4d0*/  MUFU.RCP R8, R8 ;  /* 0x0000000800087308 */ /* 0x001e240000001000 */
[----:B0-----:R-:W-:-:S06]  /*d4e0*/  VIADD R3, R8, 0xffffffe ;  /* 0x0ffffffe08037836 */ /* 0x001fcc0000000000 */
[----:B------:R-:W0:Y:S02]  /*d4f0*/  F2I.FTZ.U32.TRUNC.NTZ R3, R3 ;  /* 0x0000000300037305 */ /* 0x000e24000021f000 */
[----:B0-----:R-:W-:-:S04]  /*d500*/  IMAD.MOV R2, RZ, RZ, -R3 ;  /* 0x000000ffff027224 */ /* 0x001fc800078e0a03 */
        /* <DEDUP_REMOVED lines=17> */
.L_x_2451:
[----:B------:R-:W-:Y:S05]  /*d620*/  BSYNC B0 ;  /* 0x0000000000007941 */ /* 0x000fea0003800000 */
.L_x_2450:
        /* <DEDUP_REMOVED lines=23> */
.L_x_2453:
        /* <DEDUP_REMOVED lines=20> */
.L_x_2456:
[----:B------:R-:W-:Y:S05]  /*d8e0*/  BSYNC B6 ;  /* 0x0000000000067941 */ /* 0x000fea0003800000 */
.L_x_2455:
        /* <DEDUP_REMOVED lines=20> */
.L_x_2459:
        /* <DEDUP_REMOVED lines=15> */
.L_x_2458:
[----:B------:R-:W-:Y:S05]  /*db20*/  BSYNC B6 ;  /* 0x0000000000067941 */ /* 0x000fea0003800000 */
.L_x_2457:
[----:B------:R-:W-:Y:S01]  /*db30*/  ULDC.64 UR4, c[0x0][0x9f8] ;  /* 0x00027e0000047ab9 */ /* 0x000fe20000000a00 */
[----:B------:R-:W0:Y:S01]  /*db40*/  S2R R2, SR_TID.X ;  /* 0x0000000000027919 */ /* 0x000e220000002100 */
[----:B------:R-:W-:Y:S01]  /*db50*/  ISETP.NE.U32.AND P0, PT, RZ, UR4, PT ;  /* 0x00000004ff007c0c */ /* 0x000fe2000bf05070 */
[----:B------:R-:W1:Y:S03]  /*db60*/  LDC R5, c[0x0][0x430] ;  /* 0x00010c00ff057b82 */ /* 0x000e660000000800 */
[----:B------:R-:W-:-:S13]  /*db70*/  ISETP.NE.AND.EX P0, PT, RZ, UR5, PT, P0 ;  /* 0x00000005ff007c0c */ /* 0x000fda000bf05300 */
[----:B------:R-:W-:Y:S01]  /*db80*/  @P0 IADD3 R24, P1, R24, UR4, RZ ;  /* 0x0000000418180c10 */ /* 0x000fe2000ff3e0ff */
[----:B------:R-:W2:Y:S01]  /*db90*/  S2R R21, SR_TID.X ;  /* 0x0000000000157919 */ /* 0x000ea20000002100 */
[----:B------:R-:W-:Y:S01]  /*dba0*/  LOP3.LUT R23, R23, 0xffffffdf, RZ, 0xc0, !PT ;  /* 0xffffffdf17177812 */ /* 0x000fe200078ec0ff */
[----:B------:R-:W-:Y:S01]  /*dbb0*/  ULDC UR4, c[0x0][0x320] ;  /* 0x0000c80000047ab9 */ /* 0x000fe20000000800 */
[----:B------:R-:W-:-:S05]  /*dbc0*/  @P0 IADD3.X R25, R25, UR5, RZ, P1, !PT ;  /* 0x0000000519190c10 */ /* 0x000fca0008ffe4ff */
[----:B------:R3:W4:Y:S01]  /*dbd0*/  @P0 LDG.E R31, desc[UR36][R24.64] ;  /* 0x00000024181f0981 */ /* 0x000722000c1e1900 */
[----:B-1----:R-:W-:Y:S01]  /*dbe0*/  ISETP.NE.AND P2, PT, R5, 0x1, PT ;  /* 0x000000010500780c */ /* 0x002fe20003f45270 */
[----:B------:R-:W1:Y:S01]  /*dbf0*/  S2R R26, SR_TID.X ;  /* 0x00000000001a7919 */ /* 0x000e620000002100 */
[----:B0-----:R-:W-:-:S04]  /*dc00*/  LOP3.LUT R2, R2, 0x7f, RZ, 0xc0, !PT ;  /* 0x0000007f02027812 */ /* 0x001fc800078ec0ff */
[----:B------:R-:W-:Y:S01]  /*dc10*/  SHF.R.U32.HI R2, RZ, 0x3, R2 ;  /* 0x00000003ff027819 */ /* 0x000fe20000011602 */
[----:B---3--:R-:W-:-:S06]  /*dc20*/  VIADD R25, R29, 0xffffffff ;  /* 0xffffffff1d197836 */ /* 0x008fcc0000000000 */
[----:B------:R-:W0:Y:S01]  /*dc30*/  @P2 LDC R3, c[0x0][0x434] ;  /* 0x00010d00ff032b82 */ /* 0x000e220000000800 */
[----:B------:R-:W-:Y:S01]  /*dc40*/  @P2 LOP3.LUT R23, R23, 0x20, RZ, 0xfc, !PT ;  /* 0x0000002017172812 */ /* 0x000fe200078efcff */
[----:B--2---:R-:W-:-:S05]  /*dc50*/  IMAD.SHL.U32 R20, R21, 0x10, RZ ;  /* 0x0000001015147824 */ /* 0x004fca00078e00ff */
[----:B------:R-:W-:Y:S02]  /*dc60*/  LOP3.LUT R20, R2, 0x70, R20, 0xf8, !PT ;  /* 0x0000007002147812 */ /* 0x000fe400078ef814 */
[----:B------:R-:W2:Y:S03]  /*dc70*/  @P2 LDC R2, c[0x0][0x438] ;  /* 0x00010e00ff022b82 */ /* 0x000ea60000000800 */
[----:B------:R-:W-:Y:S02]  /*dc80*/  IMAD R4, R25, 0x60, R20 ;  /* 0x0000006019047824 */ /* 0x000fe400078e0214 */
[----:B-1----:R-:W-:Y:S02]  /*dc90*/  IMAD.SHL.U32 R9, R26, 0x8, RZ ;  /* 0x000000081a097824 */ /* 0x002fe400078e00ff */
[C---:B------:R-:W-:Y:S01]  /*dca0*/  IMAD.IADD R0, R4.reuse, 0x1, R37 ;  /* 0x0000000104007824 */ /* 0x040fe200078e0225 */
[----:B------:R-:W-:-:S02]  /*dcb0*/  ISETP.GE.AND P0, PT, R4, R34, PT ;  /* 0x000000220400720c */ /* 0x000fc40003f06270 */
[----:B------:R-:W-:Y:S01]  /*dcc0*/  LOP3.LUT R9, R9, 0x38, RZ, 0xc0, !PT ;  /* 0x0000003809097812 */ /* 0x000fe200078ec0ff */
[----:B0-----:R-:W-:Y:S01]  /*dcd0*/  @P2 IMAD.HI.U32 R3, R0, R3, RZ ;  /* 0x0000000300032227 */ /* 0x001fe200078e00ff */
[----:B------:R-:W-:Y:S02]  /*dce0*/  ISETP.GT.U32.OR P0, PT, R20, 0x5f, P0 ;  /* 0x0000005f1400780c */ /* 0x000fe40000704470 */
[C---:B------:R-:W-:Y:S01]  /*dcf0*/  LOP3.LUT R8, R9.reuse, 0x40, RZ, 0xfc, !PT ;  /* 0x0000004009087812 */ /* 0x040fe200078efcff */
[----:B------:R-:W-:Y:S01]  /*dd00*/  IMAD.MOV.U32 R4, RZ, RZ, R0 ;  /* 0x000000ffff047224 */ /* 0x000fe200078e0000 */
[----:B------:R-:W-:Y:S02]  /*dd10*/  ISETP.GE.AND P1, PT, R9, UR4, PT ;  /* 0x0000000409007c0c */ /* 0x000fe4000bf26270 */
[----:B--2---:R-:W-:Y:S02]  /*dd20*/  @P2 SHF.R.U32.HI R4, RZ, R2, R3 ;  /* 0x00000002ff042219 */ /* 0x004fe40000011603 */
[----:B------:R-:W-:Y:S01]  /*dd30*/  ISETP.GE.AND P2, PT, R8, UR4, PT ;  /* 0x0000000408007c0c */ /* 0x000fe2000bf46270 */
[----:B------:R-:W-:-:S02]  /*dd40*/  ULDC UR4, c[0x0][0x2f4] ;  /* 0x0000bd0000047ab9 */ /* 0x000fc40000000800 */
[----:B------:R-:W-:Y:S01]  /*dd50*/  IMAD.MOV R3, RZ, RZ, -R4 ;  /* 0x000000ffff037224 */ /* 0x000fe200078e0a04 */
[----:B------:R-:W-:-:S03]  /*dd60*/  SEL R29, RZ, 0xffffffff, P2 ;  /* 0xffffffffff1d7807 */ /* 0x000fc60001000000 */
[----:B------:R-:W-:Y:S01]  /*dd70*/  IMAD R0, R5, R3, R0 ;  /* 0x0000000305007224 */ /* 0x000fe200078e0200 */
[----:B------:R-:W-:Y:S01]  /*dd80*/  SEL R5, RZ, 0x1, P1 ;  /* 0x00000001ff057807 */ /* 0x000fe20000800000 */
[----:B------:R-:W0:Y:S01]  /*dd90*/  @!P0 LDC.64 R2, c[0x0][0x428] ;  /* 0x00010a00ff028b82 */ /* 0x000e220000000a00 */
[----:B------:R-:W-:-:S05]  /*dda0*/  IMAD.SHL.U32 R29, R29, 0x2, RZ ;  /* 0x000000021d1d7824 */ /* 0x000fca00078e00ff */
[----:B------:R-:W-:Y:S02]  /*ddb0*/  LOP3.LUT R29, R29, 0x2, R5, 0xe2, !PT ;  /* 0x000000021d1d7812 */ /* 0x000fe400078ee205 */
[----:B------:R-:W-:Y:S02]  /*ddc0*/  @!P0 SHF.R.S32.HI R5, RZ, 0x1f, R4 ;  /* 0x0000001fff058819 */ /* 0x000fe40000011404 */
[----:B------:R-:W-:Y:S02]  /*ddd0*/  ISETP.GE.AND P2, PT, R9, UR4, PT ;  /* 0x0000000409007c0c */ /* 0x000fe4000bf46270 */
[----:B------:R-:W-:Y:S02]  /*dde0*/  LOP3.LUT R23, R23, 0xfffffffb, RZ, 0xc0, !PT ;  /* 0xfffffffb17177812 */ /* 0x000fe400078ec0ff */
[----:B------:R-:W-:-:S09]  /*ddf0*/  LOP3.LUT R7, R9, 0x80, RZ, 0xfc, !PT ;  /* 0x0000008009077812 */ /* 0x000fd200078efcff */
[----:B------:R-:W-:-:S04]  /*de00*/  @P2 LOP3.LUT R23, R23, 0x4, RZ, 0xfc, !PT ;  /* 0x0000000417172812 */ /* 0x000fc800078efcff */
[----:B------:R-:W-:Y:S01]  /*de10*/  LOP3.LUT R23, R23, 0xfffffffd, RZ, 0xc0, !PT ;  /* 0xfffffffd17177812 */ /* 0x000fe200078ec0ff */
[----:B------:R-:W-:Y:S01]  /*de20*/  UMOV UR5, 0xffffffff ;  /* 0xffffffff00057882 */ /* 0x000fe20000000000 */
[----:B------:R-:W-:Y:S02]  /*de30*/  LOP3.LUT R26, R18, 0xffff, RZ, 0xc0, !PT ;  /* 0x0000ffff121a7812 */ /* 0x000fe400078ec0ff */
[----:B----4-:R-:W-:Y:S01]  /*de40*/  SHF.R.S32.HI R6, RZ, 0x1f, R31 ;  /* 0x0000001fff067819 */ /* 0x010fe2000001141f */
[----:B0-----:R-:W-:-:S04]  /*de50*/  @!P0 IMAD.WIDE.U32 R4, R31, R2, R4 ;  /* 0x000000021f048225 */ /* 0x001fc800078e0004 */
[----:B------:R0:W-:Y:S02]  /*de60*/  STL [R1], R6 ;  /* 0x0000000601007387 */ /* 0x0001e40000100800 */
[----:B0-----:R-:W-:-:S04]  /*de70*/  @!P0 IMAD R6, R6, R2, RZ ;  /* 0x0000000206068224 */ /* 0x001fc800078e02ff */
[----:B------:R-:W-:Y:S02]  /*de80*/  @!P0 IMAD R6, R31, R3, R6 ;  /* 0x000000031f068224 */ /* 0x000fe400078e0206 */
[----:B------:R-:W0:Y:S02]  /*de90*/  @!P0 LDC.64 R2, c[0x0][0x418] ;  /* 0x00010600ff028b82 */ /* 0x000e240000000a00 */
[----:B------:R-:W-:Y:S01]  /*dea0*/  @!P0 IMAD.IADD R6, R5, 0x1, R6 ;  /* 0x0000000105068824 */ /* 0x000fe200078e0206 */
[----:B0-----:R-:W-:-:S04]  /*deb0*/  @!P0 LEA R2, P1, R4, R2, 0x2 ;  /* 0x0000000204028211 */ /* 0x001fc800078210ff */
[----:B------:R-:W-:Y:S01]  /*dec0*/  @!P0 LEA.HI.X R3, R4, R3, R6, 0x2, P1 ;  /* 0x0000000304038211 */ /* 0x000fe200008f1406 */
[----:B------:R-:W-:Y:S01]  /*ded0*/  IMAD.MOV.U32 R4, RZ, RZ, RZ ;  /* 0x000000ffff047224 */ /* 0x000fe200078e00ff */
[----:B------:R-:W-:-:S05]  /*dee0*/  ISETP.GE.AND P1, PT, R8, UR4, PT ;  /* 0x0000000408007c0c */ /* 0x000fca000bf26270 */
[----:B------:R0:W5:Y:S01]  /*def0*/  @!P0 LDG.E R4, desc[UR36][R2.64] ;  /* 0x0000002402048981 */ /* 0x000162000c1e1900 */
[----:B------:R-:W-:-:S07]  /*df00*/  ISETP.GE.AND P0, PT, R7, UR4, PT ;  /* 0x0000000407007c0c */ /* 0x000fce000bf06270 */
[----:B------:R-:W-:Y:S01]  /*df10*/  @P1 LOP3.LUT R23, R23, 0x2, RZ, 0xfc, !PT ;  /* 0x0000000217171812 */ /* 0x000fe200078efcff */
[----:B0-----:R-:W-:-:S03]  /*df20*/  IMAD.U32 R2, RZ, RZ, UR38 ;  /* 0x00000026ff027e24 */ /* 0x001fc6000f8e00ff */
[----:B------:R-:W-:-:S04]  /*df30*/  LOP3.LUT R23, R23, 0xfffffffe, RZ, 0xc0, !PT ;  /* 0xfffffffe17177812 */ /* 0x000fc800078ec0ff */
[----:B------:R-:W-:Y:S01]  /*df40*/  @P0 LOP3.LUT R23, R23, 0x1, RZ, 0xfc, !PT ;  /* 0x0000000117170812 */ /* 0x000fe200078efcff */
[----:B------:R-:W-:Y:S06]  /*df50*/  BRA.DIV UR5, `(.L_x_2460) ;  /* 0x0000004205e47947 */ /* 0x000fec000b800000 */
.L_x_2528:
        /* <DEDUP_REMOVED lines=8> */
.L_x_2461:
[----:B------:R-:W-:Y:S01]  /*dfe0*/  SHF.R.S32.HI R5, RZ, 0x1f, R0 ;  /* 0x0000001fff057819 */ /* 0x000fe20000011400 */
[----:B------:R-:W-:Y:S01]  /*dff0*/  ULDC.64 UR4, c[0x0][0x328] ;  /* 0x0000ca0000047ab9 */ /* 0x000fe20000000a00 */
[----:B------:R-:W-:Y:S01]  /*e000*/  ULDC.64 UR6, c[0x0][0x318] ;  /* 0x0000c60000067ab9 */ /* 0x000fe20000000a00 */
[----:B------:R-:W-:Y:S01]  /*e010*/  IMAD.WIDE.U32 R2, R0, UR4, RZ ;  /* 0x0000000400027c25 */ /* 0x000fe2000f8e00ff */
        /* <DEDUP_REMOVED lines=10> */
[----:B------:R-:W-:Y:S01]  /*e0c0*/  IMAD.IADD R3, R3, 0x1, R7 ;  /* 0x0000000103037824 */ /* 0x000fe200078e0207 */
[----:B------:R-:W-:Y:S01]  /*e0d0*/  LEA R7, R27, R22, 0x3 ;  /* 0x000000161b077211 */ /* 0x000fe200078e18ff */
[----:B------:R-:W-:-:S04]  /*e0e0*/  IMAD.WIDE.U32 R2, R26, UR4, R2 ;  /* 0x000000041a027c25 */ /* 0x000fc8000f8e0002 */
[----:B------:R-:W-:Y:S01]  /*e0f0*/  IMAD R24, R26, UR5, R3 ;  /* 0x000000051a187c24 */ /* 0x000fe2000f8e0203 */
[----:B------:R-:W-:-:S04]  /*e100*/  LEA R18, P0, R2, UR6, 0x1 ;  /* 0x0000000602127c11 */ /* 0x000fc8000f8008ff */
[----:B------:R-:W-:Y:S02]  /*e110*/  LEA.HI.X R24, R2, UR7, R24, 0x1, P0 ;  /* 0x0000000702187c11 */ /* 0x000fe400080f0c18 */
[----:B------:R-:W-:-:S06]  /*e120*/  SHF.L.U32 R2, R28, 0x1f, RZ ;  /* 0x0000001f1c027819 */ /* 0x000fcc00000006ff */
[----:B------:R-:W0:Y:S02]  /*e130*/  SYNCS.PHASECHK.TRANS64.TRYWAIT P0, [R7+URZ+0x2a840], R2 ;  /* 0x02a84002070075a7 */ /* 0x000e24000800017f */
[----:B0-----:R-:W-:Y:S05]  /*e140*/  @!P0 BRA `(.L_x_2463) ;  /* 0x0000004000988947 */ /* 0x001fea0003800000 */
.L_x_2529:
[----:B------:R-:W-:Y:S05]  /*e150*/  BSYNC B0 ;  /* 0x0000000000007941 */ /* 0x000fea0003800000 */
.L_x_2462:
        /* <DEDUP_REMOVED lines=93> */
.L_x_2543:
        /* <DEDUP_REMOVED lines=12> */
.L_x_2465:
        /* <DEDUP_REMOVED lines=10> */
.L_x_2466:
        /* <DEDUP_REMOVED lines=27> */
[----:B------:R-:W-:Y:S02]  /*ea40*/  IMAD.U32 R6, RZ, RZ, UR8 ;  /* 0x00000008ff067e24 */ /* 0x000fe4000f8e00ff */
[----:B--2---:R-:W-:-:S02]  /*ea50*/  IMAD.U32 R7, RZ, RZ, UR9 ;  /* 0x00000009ff077e24 */ /* 0x004fc4000f8e00ff */
[----:B------:R-:W-:Y:S02]  /*ea60*/  IMAD.U32 R10, RZ, RZ, UR4 ;  /* 0x00000004ff0a7e24 */ /* 0x000fe4000f8e00ff */
[----:B------:R-:W-:Y:S02]  /*ea70*/  IMAD.MOV.U32 R8, RZ, RZ, 0x70 ;  /* 0x00000070ff087424 */ /* 0x000fe400078e00ff */
[----:B------:R-:W-:Y:S02]  /*ea80*/  IMAD.MOV.U32 R12, RZ, RZ, 0x1 ;  /* 0x00000001ff0c7424 */ /* 0x000fe400078e00ff */
[----:B------:R-:W-:-:S07]  /*ea90*/  IMAD.MOV.U32 R13, RZ, RZ, RZ ;  /* 0x000000ffff0d7224 */ /* 0x000fce00078e00ff */
[----:B------:R-:W-:-:S07]  /*eaa0*/  LEPC R20, `(.L_x_2468) ;  /* 0x000000001014794e */ /* 0x000fce0000000000 */
[----:B0-----:R-:W-:Y:S05]  /*eab0*/  CALL.ABS.NOINC R2 ;  /* 0x0000000002007343 */ /* 0x001fea0003c00000 */
.L_x_2468:
[----:B------:R-:W-:Y:S05]  /*eac0*/  BSYNC B6 ;  /* 0x0000000000067941 */ /* 0x000fea0003800000 */
.L_x_2467:
[----:B------:R-:W3:Y:S01]  /*ead0*/  LDL.LU R2, [R1+0x18] ;  /* 0x0000180001027983 */ /* 0x000ee20000300800 */
[----:B------:R-:W-:Y:S01]  /*eae0*/  ULDC.64 UR6, c[0x0][0x2e0] ;  /* 0x0000b80000067ab9 */ /* 0x000fe20000000a00 */
[----:B------:R-:W-:Y:S01]  /*eaf0*/  IMAD.MOV.U32 R3, RZ, RZ, R35 ;  /* 0x000000ffff037224 */ /* 0x000fe200078e0023 */
[----:B------:R-:W-:Y:S01]  /*eb00*/  ULDC.64 UR4, c[0x0][0x2d8] ;  /* 0x0000b60000047ab9 */ /* 0x000fe20000000a00 */
[----:B------:R-:W4:Y:S04]  /*eb10*/  LDL.LU.64 R20, [R1+0x8] ;  /* 0x0000080001147983 */ /* 0x000f280000300a00 */
[----:B------:R0:W5:Y:S01]  /*eb20*/  LDL R10, [R1+0x4] ;  /* 0x00000400010a7983 */ /* 0x0001620000100800 */
[----:B------:R-:W1:Y:S02]  /*eb30*/  S2R R11, SR_TID.X ;  /* 0x00000000000b7919 */ /* 0x000e640000002100 */
[----:B-1----:R-:W-:-:S05]  /*eb40*/  IMAD.SHL.U32 R8, R11, 0x8, RZ ;  /* 0x000000080b087824 */ /* 0x002fca00078e00ff */
[----:B------:R-:W-:Y:S01]  /*eb50*/  LOP3.LUT R8, R8, 0x38, RZ, 0xc0, !PT ;  /* 0x0000003808087812 */ /* 0x000fe200078ec0ff */
[----:B---3--:R-:W-:Y:S02]  /*eb60*/  IMAD.MOV.U32 R0, RZ, RZ, R2 ;  /* 0x000000ffff007224 */ /* 0x008fe400078e0002 */
[----:B----4-:R-:W-:Y:S01]  /*eb70*/  IMAD.MOV.U32 R2, RZ, RZ, R20 ;  /* 0x000000ffff027224 */ /* 0x010fe200078e0014 */
[----:B------:R-:W1:Y:S01]  /*eb80*/  S2R R21, SR_TID.X ;  /* 0x0000000000157919 */ /* 0x000e620000002100 */
[----:B------:R-:W3:Y:S01]  /*eb90*/  LDC R20, c[0x0][0x448] ;  /* 0x00011200ff147b82 */ /* 0x000ee20000000800 */
[----:B------:R-:W-:Y:S02]  /*eba0*/  IMAD R4, R0, UR6, RZ ;  /* 0x0000000600047c24 */ /* 0x000fe4000f8e02ff */
[----:B------:R-:W-:-:S04]  /*ebb0*/  IMAD.WIDE.U32 R2, R26, UR4, R2 ;  /* 0x000000041a027c25 */ /* 0x000fc8000f8e0002 */
[----:B------:R-:W-:Y:S01]  /*ebc0*/  IMAD R3, R26, UR5, R3 ;  /* 0x000000051a037c24 */ /* 0x000fe2000f8e0203 */
[----:B------:R-:W-:Y:S01]  /*ebd0*/  ULDC.64 UR4, c[0x0][0x2d0] ;  /* 0x0000b40000047ab9 */ /* 0x000fe20000000a00 */
[C---:B------:R-:W-:Y:S02]  /*ebe0*/  IMAD R4, R30.reuse, UR7, R4 ;  /* 0x000000071e047c24 */ /* 0x040fe4000f8e0204 */
[----:B------:R-:W-:Y:S01]  /*ebf0*/  IMAD.WIDE.U32 R2, R30, UR6, R2 ;  /* 0x000000061e027c25 */ /* 0x000fe2000f8e0002 */
[----:B---3--:R-:W-:Y:S02]  /*ec00*/  ISETP.NE.AND P6, PT, R20, 0x1, PT ;  /* 0x000000011400780c */ /* 0x008fe40003fc5270 */
[----:B------:R-:W3:Y:S01]  /*ec10*/  S2R R20, SR_TID.X ;  /* 0x0000000000147919 */ /* 0x000ee20000002100 */
[----:B-1----:R-:W-:-:S04]  /*ec20*/  LOP3.LUT R21, R21, 0x7f, RZ, 0xc0, !PT ;  /* 0x0000007f15157812 */ /* 0x002fc800078ec0ff */
[----:B------:R-:W-:-:S06]  /*ec30*/  SHF.R.U32.HI R21, RZ, 0x3, R21 ;  /* 0x00000003ff157819 */ /* 0x000fcc0000011615 */
[----:B--2---:R-:W1:Y:S08]  /*ec40*/  @P6 LDC R7, c[0x0][0x44c] ;  /* 0x00011300ff076b82 */ /* 0x004e700000000800 */
[----:B------:R-:W2:Y:S01]  /*ec50*/  @P6 LDC R6, c[0x0][0x450] ;  /* 0x00011400ff066b82 */ /* 0x000ea20000000800 */
[----:B---3--:R-:W-:-:S05]  /*ec60*/  IMAD.SHL.U32 R20, R20, 0x10, RZ ;  /* 0x0000001014147824 */ /* 0x008fca00078e00ff */
[----:B------:R-:W-:-:S05]  /*ec70*/  LOP3.LUT R20, R21, 0x70, R20, 0xf8, !PT ;  /* 0x0000007015147812 */ /* 0x000fca00078ef814 */
[----:B------:R-:W-:-:S04]  /*ec80*/  IMAD R5, R17, 0x80, R20 ;  /* 0x0000008011057824 */ /* 0x000fc800078e0214 */
[----:B-1----:R-:W-:-:S04]  /*ec90*/  @P6 IMAD.HI.U32 R7, R5, R7, RZ ;  /* 0x0000000705076227 */ /* 0x002fc800078e00ff */
[----:B------:R-:W-:Y:S01]  /*eca0*/  IMAD.MOV.U32 R0, RZ, RZ, R5 ;  /* 0x000000ffff007224 */ /* 0x000fe200078e0005 */
[----:B--2---:R-:W-:Y:S02]  /*ecb0*/  @P6 SHF.R.U32.HI R0, RZ, R6, R7 ;  /* 0x00000006ff006219 */ /* 0x004fe40000011607 */
[----:B------:R-:W1:Y:S01]  /*ecc0*/  LDC R6, c[0x0][0x448] ;  /* 0x00011200ff067b82 */ /* 0x000e620000000800 */
[----:B------:R-:W-:Y:S02]  /*ecd0*/  IMAD.IADD R3, R3, 0x1, R4 ;  /* 0x0000000103037824 */ /* 0x000fe400078e0204 */
[----:B------:R-:W-:Y:S02]  /*ece0*/  IMAD.MOV R4, RZ, RZ, -R0 ;  /* 0x000000ffff047224 */ /* 0x000fe400078e0a00 */
[----:B------:R-:W-:-:S04]  /*ecf0*/  IMAD.WIDE.U32 R2, R0, UR4, R2 ;  /* 0x0000000400027c25 */ /* 0x000fc8000f8e0002 */
[----:B-1----:R-:W-:Y:S01]  /*ed00*/  IMAD R4, R6, R4, R5 ;  /* 0x0000000406047224 */ /* 0x002fe200078e0205 */
[----:B------:R-:W-:-:S05]  /*ed10*/  SHF.R.S32.HI R5, RZ, 0x1f, R0 ;  /* 0x0000001fff057819 */ /* 0x000fca0000011400 */
        /* <DEDUP_REMOVED lines=23> */
[----:B0-----:R-:W-:Y:S10]  /*ee90*/  BRA.DIV UR5, `(.L_x_2469) ;  /* 0x0000003e05807947 */ /* 0x001ff4000b800000 */
[----:B------:R-:W0:Y:S01]  /*eea0*/  SHFL.IDX PT, R14, R0, RZ, 0x181f ;  /* 0x00181fff000e7589 */ /* 0x000e2200000e0000 */
[----:B-----5:R-:W-:Y:S02]  /*eeb0*/  IMAD R5, R10, R6, RZ ;  /* 0x000000060a057224 */ /* 0x020fe400078e02ff */
[----:B------:R-:W-:Y:S01]  /*eec0*/  IMAD R17, R17, 0x80, R9 ;  /* 0x0000008011117824 */ /* 0x000fe200078e0209 */
        /* <DEDUP_REMOVED lines=10> */
[----:B------:R-:W-:Y:S01]  /*ef70*/  ISETP.GE.AND P1, PT, R6, R5, PT ;  /* 0x000000050600720c */ /* 0x000fe20003f26270 */
[----:B------:R-:W-:-:S02]  /*ef80*/  VIADD R6, R17, 0x20 ;  /* 0x0000002011067836 */ /* 0x000fc40000000000 */
[----:B-1----:R-:W1:Y:S10]  /*ef90*/  SHFL.IDX PT, R2, R4, 0x1, 0x181f ;  /* 0x00381f0004027f89 */ /* 0x002e7400000e0000 */
[----:B0-----:R-:W-:-:S05]  /*efa0*/  @!P1 LEA R14, P4, R8, R14, 0x1 ;  /* 0x0000000e080e9211 */ /* 0x001fca00078808ff */
[----:B-1----:R-:W-:Y:S02]  /*efb0*/  @!P1 IMAD.X R7, RZ, RZ, R2, P4 ;  /* 0x000000ffff079224 */ /* 0x002fe400020e0602 */
[----:B------:R-:W-:Y:S02]  /*efc0*/  @!P1 IMAD.MOV.U32 R2, RZ, RZ, R14 ;  /* 0x000000ffff029224 */ /* 0x000fe400078e000e */
[----:B------:R-:W-:Y:S01]  /*efd0*/  @!P1 IMAD.MOV.U32 R3, RZ, RZ, R7 ;  /* 0x000000ffff039224 */ /* 0x000fe200078e0007 */
[----:B------:R-:W0:Y:S04]  /*efe0*/  SHFL.IDX PT, R14, R0, 0x2, 0x181f ;  /* 0x00581f00000e7f89 */ /* 0x000e2800000e0000 */
[----:B------:R-:W-:Y:S04]  /*eff0*/  @!P1 LDGSTS.E.BYPASS.LTC128B.128 [R33+0xcc00], desc[UR36][R2.64], !P3 ;  /* 0x0cc0000002219fae */ /* 0x000fe8000d901d64 */
[----:B------:R-:W-:Y:S04]  /*f000*/  @!P1 LDGSTS.E.BYPASS.LTC128B.128 [R33+0x10c00], desc[UR36][R2.64+0x80], !P2 ;  /* 0x10c0008002219fae */ /* 0x000fe8000d101d64 */
[----:B------:R1:W-:Y:S01]  /*f010*/  @!P1 LDGSTS.E.BYPASS.LTC128B.128 [R33+0x14c00], desc[UR36][R2.64+0x100], !P0 ;  /* 0x14c0010002219fae */ /* 0x0003e2000c101d64 */
[----:B------:R-:W-:Y:S01]  /*f020*/  ISETP.GE.AND P1, PT, R6, R5, PT ;  /* 0x000000050600720c */ /* 0x000fe20003f26270 */
[----:B------:R-:W-:-:S02]  /*f030*/  VIADD R6, R17, 0x30 ;  /* 0x0000003011067836 */ /* 0x000fc40000000000 */
[----:B-1----:R-:W1:Y:S10]  /*f040*/  SHFL.IDX PT, R2, R4, 0x2, 0x181f ;  /* 0x00581f0004027f89 */ /* 0x002e7400000e0000 */
[----:B0-----:R-:W-:-:S04]  /*f050*/  @!P1 LEA R14, P4, R8, R14, 0x1 ;  /* 0x0000000e080e9211 */ /* 0x001fc800078808ff */
[----:B-1----:R-:W-:Y:S01]  /*f060*/  @!P1 IADD3.X R7, RZ, R2, RZ, P4, !PT ;  /* 0x00000002ff079210 */ /* 0x002fe200027fe4ff */
[----:B------:R-:W-:Y:S02]  /*f070*/  @!P1 IMAD.MOV.U32 R2, RZ, RZ, R14 ;  /* 0x000000ffff029224 */ /* 0x000fe400078e000e */
[----:B------:R-:W0:Y:S02]  /*f080*/  SHFL.IDX PT, R14, R0, 0x3, 0x181f ;  /* 0x00781f00000e7f89 */ /* 0x000e2400000e0000 */
[----:B------:R-:W-:-:S05]  /*f090*/  @!P1 IMAD.MOV.U32 R3, RZ, RZ, R7 ;  /* 0x000000ffff039224 */ /* 0x000fca00078e0007 */
        /* <DEDUP_REMOVED lines=47> */
.L_x_2560:
        /* <DEDUP_REMOVED lines=12> */
.L_x_2471:
[----:B------:R-:W-:Y:S05]  /*f450*/  BSYNC B0 ;  /* 0x0000000000007941 */ /* 0x000fea0003800000 */
.L_x_2470:
[----:B------:R-:W-:Y:S01]  /*f460*/  NOP ;  /* 0x0000000000007918 */ /* 0x000fe20000000000 */
[----:B------:R-:W-:-:S13]  /*f470*/  PLOP3.LUT P0, PT, PT, PT, PT, 0x80, 0x0 ;  /* 0x000000000000781c */ /* 0x000fda0003f0f070 */
.L_x_2472:
        /* <DEDUP_REMOVED lines=20> */
.L_x_2561:
[----:B------:R-:W-:Y:S05]  /*f5c0*/  BSYNC B0 ;  /* 0x0000000000007941 */ /* 0x000fea0003800000 */
.L_x_2473:
[----:B------:R-:W-:Y:S01]  /*f5d0*/  ISETP.GE.AND P0, PT, R0, R36, PT ;  /* 0x000000240000720c */ /* 0x000fe20003f06270 */
[----:B------:R-:W-:-:S12]  /*f5e0*/  BSSY B0, `(.L_x_2475) ;  /* 0x00000f6000007945 */ /* 0x000fd80003800000 */
[----:B------:R-:W-:Y:S05]  /*f5f0*/  @!P0 BRA `(.L_x_2476) ;  /* 0x0000000c00d08947 */ /* 0x000fea0003800000 */
[----:B------:R-:W-:Y:S01]  /*f600*/  MOV R17, R28 ;  /* 0x0000001c00117202 */ /* 0x000fe20000000f00 */
[----:B------:R-:W-:Y:S02]  /*f610*/  IMAD.MOV.U32 R10, RZ, RZ, R27 ;  /* 0x000000ffff0a7224 */ /* 0x000fe400078e001b */
[----:B------:R-:W-:-:S07]  /*f620*/  IMAD.MOV.U32 R30, RZ, RZ, R25 ;  /* 0x000000ffff1e7224 */ /* 0x000fce00078e0019 */
.L_x_2489:
        /* <DEDUP_REMOVED lines=42> */
.L_x_2477:
[----:B------:R-:W-:Y:S01]  /*f8d0*/  IMAD R6, R27, 0x8, R22 ;  /* 0x000000081b067824 */ /* 0x000fe200078e0216 */
[----:B------:R-:W-:Y:S01]  /*f8e0*/  SHF.L.U32 R3, R28, 0x1f, RZ ;  /* 0x0000001f1c037819 */ /* 0x000fe200000006ff */
[----:B------:R-:W-:Y:S03]  /*f8f0*/  BSSY B1, `(.L_x_2478) ;  /* 0x0000003000017945 */ /* 0x000fe60003800000 */
[----:B------:R-:W0:Y:S02]  /*f900*/  SYNCS.PHASECHK.TRANS64.TRYWAIT P0, [R6+URZ+0x2a840], R3 ;  /* 0x02a84003060075a7 */ /* 0x000e24000800017f */
[----:B0-----:R-:W-:Y:S05]  /*f910*/  @!P0 BRA `(.L_x_2479) ;  /* 0x0000003c00908947 */ /* 0x001fea0003800000 */
.L_x_2562:
[----:B------:R-:W-:Y:S05]  /*f920*/  BSYNC B1 ;  /* 0x0000000000017941 */ /* 0x000fea0003800000 */
.L_x_2478:
        /* <DEDUP_REMOVED lines=30> */
[----:B------:R-:W-:-:S05]  /*fb10*/  LOP3.LUT R11, R11, 0x38, RZ, 0xc0, !PT ;  /* 0x000000380b0b7812 */ /* 0x000fca00078ec0ff */
[----:B------:R-:W-:-:S05]  /*fb20*/  IMAD.SHL.U32 R0, R11, 0x2, RZ ;  /* 0x000000020b007824 */ /* 0x000fca00078e00ff */
        /* <DEDUP_REMOVED lines=34> */
.L_x_2576:
        /* <DEDUP_REMOVED lines=10> */
.L_x_2481:
        /* <DEDUP_REMOVED lines=10> */
.L_x_2482:
[----:B------:R3:W-:Y:S01]  /*fe90*/  SYNCS.ARRIVE.TRANS64.A1T0 RZ, [R6+URZ+0x2a830], RZ ;  /* 0x02a830ff06ff79a7 */ /* 0x0007e2000810003f */
[----:B------:R-:W-:Y:S05]  /*fea0*/  @!P2 BRA `(.L_x_2483) ;  /* 0x000000000004a947 */ /* 0x000fea0003800000 */
[----:B------:R-:W-:Y:S01]  /*feb0*/  BPT.TRAP 0x1 ;  /* 0x000000040000795c */ /* 0x000fe20000300000 */
.L_x_2483:
[----:B-1----:R-:W-:Y:S01]  /*fec0*/  SHF.L.U32 R2, R17, 0x1f, RZ ;  /* 0x0000001f11027819 */ /* 0x002fe200000006ff */
[----:B------:R-:W-:Y:S01]  /*fed0*/  BSSY B1, `(.L_x_2484) ;  /* 0x0000004000017945 */ /* 0x000fe20003800000 */
[----:B------:R-:W-:-:S04]  /*fee0*/  LEA R4, R10, R22, 0x3 ;  /* 0x000000160a047211 */ /* 0x000fc800078e18ff */
[----:B------:R-:W1:Y:S02]  /*fef0*/  SYNCS.PHASECHK.TRANS64.TRYWAIT P0, [R4+URZ+0x2a860], R2 ;  /* 0x02a86002040075a7 */ /* 0x000e64000800017f */
[----:B-1----:R-:W-:Y:S05]  /*ff00*/  @!P0 BRA `(.L_x_2485) ;  /* 0x0000004000048947 */ /* 0x002fea0003800000 */
.L_x_2577:
[----:B------:R-:W-:Y:S05]  /*ff10*/  BSYNC B1 ;  /* 0x0000000000017941 */ /* 0x000fea0003800000 */
.L_x_2484:
        /* <DEDUP_REMOVED lines=53> */
.L_x_2591:
        /* <DEDUP_REMOVED lines=21> */
.L_x_2487:
        /* <DEDUP_REMOVED lines=10> */
.L_x_2488:
        /* <DEDUP_REMOVED lines=14> */
.L_x_2476:
[----:B------:R-:W-:Y:S05]  /*10540*/  BSYNC B0 ;  /* 0x0000000000007941 */ /* 0x000fea0003800000 */
.L_x_2475:
        /* <DEDUP_REMOVED lines=17> */
.L_x_2491:
[----:B------:R-:W-:Y:S05]  /*10660*/  BSYNC B0 ;  /* 0x0000000000007941 */ /* 0x000fea0003800000 */
.L_x_2490:
[----:B------:R-:W-:-:S13]  /*10670*/  LOP3.LUT P0, RZ, R23, 0x10, RZ, 0xc0, !PT ;  /* 0x0000001017ff7812 */ /* 0x000fda000780c0ff */
[----:B------:R-:W-:Y:S05]  /*10680*/  @!P0 BRA `(.L_x_2492) ;  /* 0x0000000000048947 */ /* 0x000fea0003800000 */
[----:B------:R-:W-:Y:S01]  /*10690*/  BPT.TRAP 0x1 ;  /* 0x000000040000795c */ /* 0x000fe20000300000 */
.L_x_2492:
[----:B------:R-:W-:Y:S01]  /*106a0*/  IMAD R0, R27, 0x8, R22 ;  /* 0x000000081b007824 */ /* 0x000fe200078e0216 */
[----:B0-----:R-:W-:Y:S01]  /*106b0*/  SHF.L.U32 R3, R28, 0x1f, RZ ;  /* 0x0000001f1c037819 */ /* 0x001fe200000006ff */
[----:B------:R-:W-:Y:S01]  /*106c0*/  BSSY B0, `(.L_x_2493) ;  /* 0x0000004000007945 */ /* 0x000fe20003800000 */
[----:B------:R-:W-:Y:S02]  /*106d0*/  IMAD R6, R25, -0x60, R34 ;  /* 0xffffffa019067824 */ /* 0x000fe400078e0222 */
[----:B------:R-:W0:Y:S02]  /*106e0*/  SYNCS.PHASECHK.TRANS64.TRYWAIT P0, [R0+URZ+0x2a860], R3 ;  /* 0x02a86003000075a7 */ /* 0x000e24000800017f */
[----:B0-----:R-:W-:Y:S05]  /*106f0*/  @!P0 BRA `(.L_x_2494) ;  /* 0x0000004000088947 */ /* 0x001fea0003800000 */
.L_x_2592:
[----:B------:R-:W-:Y:S05]  /*10700*/  BSYNC B0 ;  /* 0x0000000000007941 */ /* 0x000fea0003800000 */
.L_x_2493:
        /* <DEDUP_REMOVED lines=47> */
[----:B------:R0:W0:Y:S01]  /*10a00*/  SHFL.IDX PT, R14, R18, 0x5, 0x181f ;  /* 0x00b81f00120e7f89 */ /* 0x00002200000e0000 */
[----:B-1----:R-:W-:-:S05]  /*10a10*/  IADD3.X R3, RZ, R8, RZ, P4, !PT ;  /* 0x00000008ff037210 */ /* 0x002fca00027fe4ff */
        /* <DEDUP_REMOVED lines=8> */
.L_x_2606:
        /* <DEDUP_REMOVED lines=11> */
.L_x_2496:
        /* <DEDUP_REMOVED lines=10> */
.L_x_2497:
[----:B------:R1:W-:Y:S01]  /*10bf0*/  SYNCS.ARRIVE.TRANS64.A1T0 RZ, [R0+URZ+0x2a850], RZ ;  /* 0x02a850ff00ff79a7 */ /* 0x0003e2000810003f */
[----:B------:R-:W-:-:S05]  /*10c00*/  VIADD R27, R27, 0x1 ;  /* 0x000000011b1b7836 */ /* 0x000fca0000000000 */
[----:B------:R-:W-:-:S04]  /*10c10*/  ISETP.NE.AND P0, PT, R27, 0x2, PT ;  /* 0x000000021b00780c */ /* 0x000fc80003f05270 */
[----:B0-----:R-:W-:Y:S02]  /*10c20*/  SEL R3, RZ, 0x1, P0 ;  /* 0x00000001ff037807 */ /* 0x001fe40000000000 */
[----:B------:R-:W-:Y:S02]  /*10c30*/  SEL R27, R27, RZ, P0 ;  /* 0x000000ff1b1b7207 */ /* 0x000fe40000000000 */
[----:B-1----:R-:W-:-:S07]  /*10c40*/  LOP3.LUT R28, R28, R3, RZ, 0x3c, !PT ;  /* 0x000000031c1c7212 */ /* 0x002fce00078e3cff */
.L_x_2454:
[----:B------:R-:W-:Y:S05]  /*10c50*/  BSYNC B7 ;  /* 0x0000000000077941 */ /* 0x000fea0003800000 */
.L_x_2452:
        /* <DEDUP_REMOVED lines=8> */
[----:B------:R1:W2:Y:S01]  /*10ce0*/  LDS.128 R16, [R22+0x2a8d0] ;  /* 0x02a8d00016107984 */ /* 0x0002a20000000c00 */
[----:B------:R-:W-:Y:S06]  /*10cf0*/  BAR.ARV 0x4, 0x180 ;  /* 0x0106000000007b1d */ /* 0x000fec0000002000 */
[----:B------:R-:W-:Y:S05]  /*10d00*/  BRA `(.L_x_2499) ;  /* 0x0000000c00d47947 */ /* 0x000fea0003800000 */
.L_x_2498:
        /* <DEDUP_REMOVED lines=43> */
.L_x_2616:
[----:B------:R-:W-:Y:S02]  /*10fc0*/  ULDC UR4, c[0x0][0xc38] ;  /* 0x00030e0000047ab9 */ /* 0x000fe40000000800 */
[----:B------:R-:W-:-:S04]  /*10fd0*/  IMAD.U32 R5, RZ, RZ, UR4 ;  /* 0x00000004ff057e24 */ /* 0x000fc8000f8e00ff */
[----:B-1----:R-:W-:-:S04]  /*10fe0*/  IMAD R14, R14, R5, RZ ;  /* 0x000000050e0e7224 */ /* 0x002fc800078e02ff */
[----:B------:R-:W-:-:S05]  /*10ff0*/  IMAD.IADD R7, R7, 0x1, R14 ;  /* 0x0000000107077824 */ /* 0x000fca00078e020e */
[----:B------:R-:W-:-:S13]  /*11000*/  ISETP.GT.AND P6, PT, R7, R0, PT ;  /* 0x000000000700720c */ /* 0x000fda0003fc4270 */
[----:B------:R-:W-:Y:S05]  /*11010*/  @P6 BRA `(.L_x_2501) ;  /* 0x0000000000a46947 */ /* 0x000fea0003800000 */
.L_x_2504:
        /* <DEDUP_REMOVED lines=34> */
[----:B------:R0:W1:Y:S02]  /*11240*/  SHFL.IDX PT, R14, R2, 0x1f, 0x1f ;  /* 0x03e01f00020e7f89 */ /* 0x00006400000e0000 */
.L_x_2624:
[----:B------:R-:W-:Y:S02]  /*11250*/  ULDC UR4, c[0x0][0xc38] ;  /* 0x00030e0000047ab9 */ /* 0x000fe40000000800 */
[----:B------:R-:W-:-:S04]  /*11260*/  IMAD.U32 R5, RZ, RZ, UR4 ;  /* 0x00000004ff057e24 */ /* 0x000fc8000f8e00ff */
[----:B-1----:R-:W-:-:S04]  /*11270*/  IMAD R14, R14, R5, RZ ;  /* 0x000000050e0e7224 */ /* 0x002fc800078e02ff */
[----:B------:R-:W-:-:S05]  /*11280*/  IMAD.IADD R7, R14, 0x1, R7 ;  /* 0x000000010e077824 */ /* 0x000fca00078e0207 */
[----:B------:R-:W-:-:S13]  /*11290*/  ISETP.GT.AND P6, PT, R7, R0, PT ;  /* 0x000000000700720c */ /* 0x000fda0003fc4270 */
[----:B------:R-:W-:Y:S05]  /*112a0*/  @!P6 BRA `(.L_x_2504) ;  /* 0xfffffffc005ce947 */ /* 0x000fea000383ffff */
.L_x_2501:
        /* <DEDUP_REMOVED lines=10> */
.L_x_2629:
[----:B------:R-:W-:-:S13]  /*11350*/  ISETP.NE.AND P0, PT, R3, RZ, PT ;  /* 0x000000ff0300720c */ /* 0x000fda0003f05270 */
[----:B------:R-:W-:Y:S05]  /*11360*/  @!P0 BRA `(.L_x_2506) ;  /* 0x0000000000108947 */ /* 0x000fea0003800000 */
[----:B------:R-:W-:Y:S01]  /*11370*/  UMOV UR4, 0xffffffff ;  /* 0xffffffff00047882 */ /* 0x000fe20000000000 */
[----:B-1----:R-:W-:Y:S02]  /*11380*/  VIADD R12, R12, 0xffffffff ;  /* 0xffffffff0c0c7836 */ /* 0x002fe40000000000 */
[----:B------:R-:W-:Y:S05]  /*11390*/  BRA.DIV UR4, `(.L_x_2507) ;  /* 0x0000004604307947 */ /* 0x000fea000b800000 */
[----:B------:R4:W1:Y:S02]  /*113a0*/  SHFL.IDX PT, R6, R2, R12, 0x1f ;  /* 0x00001f0c02067589 */ /* 0x00086400000e0000 */
.L_x_2506:
        /* <DEDUP_REMOVED lines=51> */
[----:B------:R-:W-:-:S05]  /*116e0*/  @P0 VIADD R5, R5, 0x1 ;  /* 0x0000000105050836 */ /* 0x000fca0000000000 */
[----:B------:R-:W-:Y:S02]  /*116f0*/  @!P2 IADD3 R5, -R5, RZ, RZ ;  /* 0x000000ff0505a210 */ /* 0x000fe40007ffe1ff */
[----:B------:R-:W-:-:S05]  /*11700*/  @!P1 LOP3.LUT R5, RZ, R8, RZ, 0x33, !PT ;  /* 0x00000008ff059212 */ /* 0x000fca00078e33ff */
[--C-:B------:R-:W-:Y:S02]  /*11710*/  IMAD.MOV R3, RZ, RZ, -R5.reuse ;  /* 0x000000ffff037224 */ /* 0x100fe400078e0a05 */
[C---:B------:R-:W-:Y:S02]  /*11720*/  IMAD R5, R8.reuse, 0x1000000, R5 ;  /* 0x0100000008057824 */ /* 0x040fe400078e0205 */
[----:B------:R-:W-:-:S04]  /*11730*/  IMAD R8, R8, R3, R6 ;  /* 0x0000000308087224 */ /* 0x000fc800078e0206 */
[----:B------:R-:W-:Y:S01]  /*11740*/  IMAD R18, R8, 0x10000, R5 ;  /* 0x0001000008127824 */ /* 0x000fe200078e0205 */
[----:B------:R-:W-:Y:S06]  /*11750*/  BRA `(.L_x_2509) ;  /* 0x0000000000f07947 */ /* 0x000fec0003800000 */
.L_x_2508:
        /* <DEDUP_REMOVED lines=57> */
[----:B------:R-:W-:Y:S02]  /*11af0*/  @!P1 LOP3.LUT R2, RZ, R5, RZ, 0x33, !PT ;  /* 0x00000005ff029212 */ /* 0x000fe400078e33ff */
[----:B------:R-:W-:-:S05]  /*11b00*/  IADD3 R5, -R5, RZ, RZ ;  /* 0x000000ff05057210 */ /* 0x000fca0007ffe1ff */
[----:B------:R-:W-:-:S07]  /*11b10*/  IMAD R18, R2, R5, R3 ;  /* 0x0000000502127224 */ /* 0x000fce00078e0203 */
.L_x_2509:
[----:B------:R-:W-:-:S05]  /*11b20*/  LOP3.LUT R2, RZ, R2, RZ, 0x33, !PT ;  /* 0x00000002ff027212 */ /* 0x000fca00078e33ff */
[----:B------:R-:W-:Y:S01]  /*11b30*/  IMAD.IADD R17, R17, 0x1, R2 ;  /* 0x0000000111117824 */ /* 0x000fe200078e0202 */
[----:B------:R-:W-:Y:S06]  /*11b40*/  BRA `(.L_x_2510) ;  /* 0x00000000001c7947 */ /* 0x000fec0003800000 */
.L_x_2502:
[----:B------:R-:W-:Y:S01]  /*11b50*/  UMOV UR4, URZ ;  /* 0x0000003f00047c82 */ /* 0x000fe20008000000 */
[----:B------:R-:W-:Y:S01]  /*11b60*/  UMOV UR5, URZ ;  /* 0x0000003f00057c82 */ /* 0x000fe20008000000 */
[----:B------:R-:W-:Y:S01]  /*11b70*/  ULDC UR6, c[0x0][0xc3c] ;  /* 0x00030f0000067ab9 */ /* 0x000fe20000000800 */
[----:B------:R-:W-:Y:S02]  /*11b80*/  IMAD.MOV.U32 R16, RZ, RZ, R0 ;  /* 0x000000ffff107224 */ /* 0x000fe400078e0000 */
[----:B------:R-:W-:Y:S02]  /*11b90*/  IMAD.U32 R17, RZ, RZ, UR4 ;  /* 0x00000004ff117e24 */ /* 0x000fe4000f8e00ff */
[----:B------:R-:W-:Y:S02]  /*11ba0*/  IMAD.U32 R18, RZ, RZ, UR5 ;  /* 0x00000005ff127e24 */ /* 0x000fe4000f8e00ff */
[----:B------:R-:W-:-:S07]  /*11bb0*/  IMAD.U32 R19, RZ, RZ, UR6 ;  /* 0x00000006ff137e24 */ /* 0x000fce000f8e00ff */
.L_x_2510:
        /* <DEDUP_REMOVED lines=10> */
.L_x_2499:
[----:B------:R-:W-:Y:S02]  /*11c60*/  ULDC UR4, c[0x0][0xc3c] ;  /* 0x00030f0000047ab9 */ /* 0x000fe40000000800 */
[----:B--2---:R-:W-:-:S13]  /*11c70*/  ISETP.GE.AND P0, PT, R19, UR4, PT ;  /* 0x0000000413007c0c */ /* 0x004fda000bf06270 */
[----:B------:R-:W-:Y:S05]  /*11c80*/  @!P0 BRA `(.L_x_2511) ;  /* 0xffffffb0006c8947 */ /* 0x000fea000383ffff */
[----:B------:R-:W-:Y:S05]  /*11c90*/  BSYNC B8 ;  /* 0x0000000000087941 */ /* 0x000fea0003800000 */
.L_x_2446:
[----:B-1----:R-:W2:Y:S01]  /*11ca0*/  LDL.LU R0, [R1+0x14] ;  /* 0x0000140001007983 */ /* 0x002ea20000300800 */
[----:B------:R-:W-:Y:S01]  /*11cb0*/  BSSY B0, `(.L_x_2512) ;  /* 0x000000b000007945 */ /* 0x000fe20003800000 */
[----:B------:R-:W1:Y:S01]  /*11cc0*/  S2R R5, SR_CgaCtaId ;  /* 0x0000000000057919 */ /* 0x000e620000008800 */
[----:B--2---:R-:W-:-:S05]  /*11cd0*/  VIADD R0, R0, 0x1 ;  /* 0x0000000100007836 */ /* 0x004fca0000000000 */
        /* <DEDUP_REMOVED lines=8> */
.L_x_2632:
[----:B------:R-:W-:Y:S05]  /*11d60*/  BSYNC B0 ;  /* 0x0000000000007941 */ /* 0x000fea0003800000 */
.L_x_2512:
[----:B------:R-:W-:-:S03]  /*11d70*/  UMOV UR4, 0xffffffff ;  /* 0xffffffff00047882 */ /* 0x000fc60000000000 */
[----:B------:R-:W-:Y:S05]  /*11d80*/  BRA.DIV UR4, `(.L_x_2514) ;  /* 0x0000003a04f07947 */ /* 0x000fea000b800000 */
[----:B-1----:R-:W1:Y:S02]  /*11d90*/  S2R R0, SR_TID.X ;  /* 0x0000000000007919 */ /* 0x002e640000002100 */
[----:B-1----:R-:W-:-:S04]  /*11da0*/  SHF.R.U32.HI R0, RZ, 0x5, R0 ;  /* 0x00000005ff007819 */ /* 0x002fc80000011600 */
[----:B------:R-:W-:-:S05]  /*11db0*/  LOP3.LUT R0, R0, 0x3, RZ, 0xc0, !PT ;  /* 0x0000000300007812 */ /* 0x000fca00078ec0ff */
[----:B------:R1:W2:Y:S02]  /*11dc0*/  SHFL.IDX PT, R14, R0, RZ, 0x1f ;  /* 0x00001fff000e7589 */ /* 0x0002a400000e0000 */
.L_x_2635:
[----:B--2---:R-:W-:Y:S01]  /*11dd0*/  ISETP.NE.AND P0, PT, R14, RZ, PT ;  /* 0x000000ff0e00720c */ /* 0x004fe20003f05270 */
[----:B------:R-:W-:-:S12]  /*11de0*/  BSSY B0, `(.L_x_2515) ;  /* 0x0000026000007945 */ /* 0x000fd80003800000 */
[----:B------:R-:W-:Y:S05]  /*11df0*/  @P0 BRA `(.L_x_2516) ;  /* 0x0000000000900947 */ /* 0x000fea0003800000 */
[----:B------:R-:W-:-:S03]  /*11e00*/  UMOV UR4, 0xffffffff ;  /* 0xffffffff00047882 */ /* 0x000fc60000000000 */
[----:B------:R-:W-:Y:S05]  /*11e10*/  BRA.DIV UR4, `(.L_x_2517) ;  /* 0x0000003e04007947 */ /* 0x000fea000b800000 */
[----:B------:R-:W-:-:S13]  /*11e20*/  ELECT P6, URZ, PT ;  /* 0x00000000003f782f */ /* 0x000fda00038c0000 */
.L_x_2638:
[----:B------:R-:W-:Y:S05]  /*11e30*/  @!P6 BRA `(.L_x_2516) ;  /* 0x000000000080e947 */ /* 0x000fea0003800000 */
[----:B-1----:R-:W2:Y:S02]  /*11e40*/  LDL R0, [R1+0x1c] ;  /* 0x00001c0001007983 */ /* 0x002ea40000100800 */
[----:B--2---:R-:W-:-:S13]  /*11e50*/  R2UR UR4, R0 ;  /* 0x00000000000472ca */ /* 0x004fda00000e0000 */
[----:B------:R-:W-:-:S06]  /*11e60*/  ULOP3.LUT UR4, UR4, 0x2, URZ, 0xfc, !UPT ;  /* 0x0000000204047892 */ /* 0x000fcc000f8efc3f */
[----:B------:R-:W-:-:S05]  /*11e70*/  IMAD.U32 R0, RZ, RZ, UR4 ;  /* 0x00000004ff007e24 */ /* 0x000fca000f8e00ff */
[----:B------:R-:W-:-:S13]  /*11e80*/  ISETP.NE.AND P0, PT, R0, 0x3, PT ;  /* 0x000000030000780c */ /* 0x000fda0003f05270 */
[----:B------:R-:W-:Y:S05]  /*11e90*/  @!P0 BRA `(.L_x_2518) ;  /* 0x0000000000048947 */ /* 0x000fea0003800000 */
[----:B------:R-:W-:Y:S01]  /*11ea0*/  BPT.TRAP 0x1 ;  /* 0x000000040000795c */ /* 0x000fe20000300000 */
.L_x_2518:
[C---:B------:R-:W-:Y:S01]  /*11eb0*/  IMAD R5, R27.reuse, 0x8, R4 ;  /* 0x000000081b057824 */ /* 0x040fe200078e0204 */
[----:B------:R-:W-:Y:S01]  /*11ec0*/  SHF.L.U32 R0, R28, 0x1f, RZ ;  /* 0x0000001f1c007819 */ /* 0x000fe200000006ff */
[----:B------:R-:W-:-:S03]  /*11ed0*/  VIADD R27, R27, 0x1 ;  /* 0x000000011b1b7836 */ /* 0x000fc60000000000 */
[----:B------:R-:W1:Y:S02]  /*11ee0*/  SYNCS.PHASECHK.TRANS64.TRYWAIT P1, [R5+URZ+0x2a840], R0 ;  /* 0x02a84000050075a7 */ /* 0x000e64000802017f */
[----:B------:R-:W-:-:S04]  /*11ef0*/  ISETP.NE.AND P2, PT, R27, 0x2, PT ;  /* 0x000000021b00780c */ /* 0x000fc80003f45270 */
[----:B------:R-:W-:Y:S01]  /*11f00*/  SEL R3, RZ, 0x1, P2 ;  /* 0x00000001ff037807 */ /* 0x000fe20001000000 */
[----:B-1----:R-:W-:Y:S08]  /*11f10*/  @!P1 BRA `(.L_x_2519) ;  /* 0x0000003800e09947 */ /* 0x002ff00003800000 */
.L_x_2639:
[----:B------:R-:W-:Y:S02]  /*11f20*/  SEL R27, R27, RZ, P2 ;  /* 0x000000ff1b1b7207 */ /* 0x000fe40001000000 */
[----:B------:R-:W-:Y:S01]  /*11f30*/  LOP3.LUT R2, R28, R3, RZ, 0x3c, !PT ;  /* 0x000000031c027212 */ /* 0x000fe200078e3cff */
[----:B------:R-:W-:Y:S06]  /*11f40*/  @!P0 BRA `(.L_x_2520) ;  /* 0x0000000000048947 */ /* 0x000fec0003800000 */
[----:B------:R-:W-:Y:S01]  /*11f50*/  BPT.TRAP 0x1 ;  /* 0x000000040000795c */ /* 0x000fe20000300000 */
.L_x_2520:
[----:B------:R-:W-:Y:S01]  /*11f60*/  IMAD R27, R27, 0x8, R4 ;  /* 0x000000081b1b7824 */ /* 0x000fe200078e0204 */
[----:B------:R-:W-:-:S04]  /*11f70*/  SHF.L.U32 R2, R2, 0x1f, RZ ;  /* 0x0000001f02027819 */ /* 0x000fc800000006ff */
[----:B------:R-:W2:Y:S02]  /*11f80*/  SYNCS.PHASECHK.TRANS64.TRYWAIT P1, [R27+URZ+0x2a840], R2 ;  /* 0x02a840021b0075a7 */ /* 0x000ea4000802017f */
[----:B--2---:R-:W-:Y:S05]  /*11f90*/  @!P1 BRA `(.L_x_2521) ;  /* 0x0000003800d49947 */ /* 0x004fea0003800000 */
.L_x_2640:
[----:B------:R-:W-:Y:S05]  /*11fa0*/  @!P0 BRA `(.L_x_2522) ;  /* 0x0000000000048947 */ /* 0x000fea0003800000 */
[----:B------:R-:W-:Y:S01]  /*11fb0*/  BPT.TRAP 0x1 ;  /* 0x000000040000795c */ /* 0x000fe20000300000 */
.L_x_2522:
[----:B------:R-:W3:Y:S02]  /*11fc0*/  SYNCS.PHASECHK.TRANS64.TRYWAIT P1, [R5+URZ+0x2a860], R0 ;  /* 0x02a86000050075a7 */ /* 0x000ee4000802017f */
[----:B---3--:R-:W-:Y:S05]  /*11fd0*/  @!P1 BRA `(.L_x_2523) ;  /* 0x0000003800d89947 */ /* 0x008fea0003800000 */
.L_x_2641:
[----:B------:R-:W-:Y:S05]  /*11fe0*/  @!P0 BRA `(.L_x_2524) ;  /* 0x0000000000048947 */ /* 0x000fea0003800000 */
[----:B------:R-:W-:Y:S01]  /*11ff0*/  BPT.TRAP 0x1 ;  /* 0x000000040000795c */ /* 0x000fe20000300000 */
.L_x_2524:
[----:B----4-:R4:W0:Y:S02]  /*12000*/  SYNCS.PHASECHK.TRANS64.TRYWAIT P0, [R27+URZ+0x2a860], R2 ;  /* 0x02a860021b0075a7 */ /* 0x010824000800017f */
[----:B0-----:R-:W-:Y:S05]  /*12010*/  @!P0 NANOSLEEP.SYNCS 0x989680 ;  /* 0x009896800000895d */ /* 0x001fea0003900000 */
[----:B------:R-:W0:Y:S02]  /*12020*/  @!P0 SYNCS.PHASECHK.TRANS64 P0, [R27+URZ+0x2a860], R2 ;  /* 0x02a860021b0085a7 */ /* 0x000e24000800007f */
[----:B0-----:R-:W-:Y:S05]  /*12030*/  @!P0 BRA `(.L_x_2524) ;  /* 0xfffffffc00f08947 */ /* 0x001fea000383ffff */
.L_x_2516:
[----:B------:R-:W-:Y:S05]  /*12040*/  BSYNC B0 ;  /* 0x0000000000007941 */ /* 0x000fea0003800000 */
.L_x_2515:
[----:B------:R-:W-:Y:S05]  /*12050*/  EXIT ;  /* 0x000000000000794d */ /* 0x000fea0003800000 */
.L_x_2379:
[----:B0-----:R-:W-:-:S04]  /*12060*/  IMAD.U32 R3, RZ, RZ, UR40 ;  /* 0x00000028ff037e24 */ /* 0x001fc8000f8e00ff */
[----:B------:R0:W1:Y:S03]  /*12070*/  SYNCS.PHASECHK.TRANS64.TRYWAIT P1, [R3+URZ+0x2a800], R0 ;  /* 0x02a80000030075a7 */ /* 0x000066000802017f */
[----:B-1----:R-:W-:Y:S05]  /*12080*/  @!P1 NANOSLEEP.SYNCS 0x989680 ;  /* 0x009896800000995d */ /* 0x002fea0003900000 */
[----:B------:R-:W1:Y:S02]  /*12090*/  @!P1 SYNCS.PHASECHK.TRANS64 P1, [R3+URZ+0x2a800], R0 ;  /* 0x02a80000030095a7 */ /* 0x000e64000802007f */
[----:B-1----:R-:W-:Y:S05]  /*120a0*/  @!P1 BRA `(.L_x_2379) ;  /* 0xfffffffc00ec9947 */ /* 0x002fea000383ffff */
[----:B------:R-:W-:Y:S05]  /*120b0*/  BRA `(.L_x_2525) ;  /* 0xfffffefc005c7947 */ /* 0x000fea000383ffff */
.L_x_2383:
[----:B-1----:R1:W2:Y:S02]  /*120c0*/  SYNCS.PHASECHK.TRANS64.TRYWAIT P1, [R0+URZ+0x2a830], R3 ;  /* 0x02a83003000075a7 */ /* 0x0022a4000802017f */
[----:B--2---:R-:W-:Y:S05]  /*120d0*/  @!P1 NANOSLEEP.SYNCS 0x989680 ;  /* 0x009896800000995d */ /* 0x004fea0003900000 */
[----:B------:R-:W2:Y:S02]  /*120e0*/  @!P1 SYNCS.PHASECHK.TRANS64 P1, [R0+URZ+0x2a830], R3 ;  /* 0x02a83003000095a7 */ /* 0x000ea4000802007f */
[----:B--2---:R-:W-:Y:S05]  /*120f0*/  @!P1 BRA `(.L_x_2383) ;  /* 0xfffffffc00f09947 */ /* 0x004fea000383ffff */
[----:B------:R-:W-:Y:S05]  /*12100*/  BRA `(.L_x_2382) ;  /* 0xfffffefc00787947 */ /* 0x000fea000383ffff */
.L_x_2389:
[----:B-1----:R-:W-:-:S04]  /*12110*/  IMAD.U32 R5, RZ, RZ, UR7 ;  /* 0x00000007ff057e24 */ /* 0x002fc8000f8e00ff */
[----:B------:R1:W2:Y:S03]  /*12120*/  SYNCS.PHASECHK.TRANS64.TRYWAIT P1, [R5+URZ+0x2a830], R4 ;  /* 0x02a83004050075a7 */ /* 0x0002a6000802017f */
[----:B--2---:R-:W-:Y:S05]  /*12130*/  @!P1 NANOSLEEP.SYNCS 0x989680 ;  /* 0x009896800000995d */ /* 0x004fea0003900000 */
[----:B------:R-:W2:Y:S02]  /*12140*/  @!P1 SYNCS.PHASECHK.TRANS64 P1, [R5+URZ+0x2a830], R4 ;  /* 0x02a83004050095a7 */ /* 0x000ea4000802007f */
[----:B--2---:R-:W-:Y:S05]  /*12150*/  @!P1 BRA `(.L_x_2389) ;  /* 0xfffffffc00ec9947 */ /* 0x004fea000383ffff */
[----:B------:R-:W-:Y:S05]  /*12160*/  BRA `(.L_x_2388) ;  /* 0xffffff1c00887947 */ /* 0x000fea000383ffff */
.L_x_2393:
[----:B-1----:R-:W-:-:S04]  /*12170*/  IMAD.U32 R5, RZ, RZ, UR10 ;  /* 0x0000000aff057e24 */ /* 0x002fc8000f8e00ff */
[----:B------:R1:W3:Y:S03]  /*12180*/  SYNCS.PHASECHK.TRANS64.TRYWAIT P1, [R5+URZ+0x2a850], R0 ;  /* 0x02a85000050075a7 */ /* 0x0002e6000802017f */
[----:B---3--:R-:W-:Y:S05]  /*12190*/  @!P1 NANOSLEEP.SYNCS 0x989680 ;  /* 0x009896800000995d */ /* 0x008fea0003900000 */
[----:B------:R-:W3:Y:S02]  /*121a0*/  @!P1 SYNCS.PHASECHK.TRANS64 P1, [R5+URZ+0x2a850], R0 ;  /* 0x02a85000050095a7 */ /* 0x000ee4000802007f */
[----:B---3--:R-:W-:Y:S05]  /*121b0*/  @!P1 BRA `(.L_x_2393) ;  /* 0xfffffffc00ec9947 */ /* 0x008fea000383ffff */
[----:B------:R-:W-:Y:S05]  /*121c0*/  BRA `(.L_x_2392) ;  /* 0xffffff2400d07947 */ /* 0x000fea000383ffff */
.L_x_2401:
[----:B-1----:R-:W-:-:S04]  /*121d0*/  IMAD.U32 R5, RZ, RZ, UR7 ;  /* 0x00000007ff057e24 */ /* 0x002fc8000f8e00ff */
[----:B------:R1:W2:Y:S03]  /*121e0*/  SYNCS.PHASECHK.TRANS64.TRYWAIT P1, [R5+URZ+0x2a830], R4 ;  /* 0x02a83004050075a7 */ /* 0x0002a6000802017f */
[----:B--2---:R-:W-:Y:S05]  /*121f0*/  @!P1 NANOSLEEP.SYNCS 0x989680 ;  /* 0x009896800000995d */ /* 0x004fea0003900000 */
[----:B------:R-:W2:Y:S02]  /*12200*/  @!P1 SYNCS.PHASECHK.TRANS64 P1, [R5+URZ+0x2a830], R4 ;  /* 0x02a83004050095a7 */ /* 0x000ea4000802007f */
[----:B--2---:R-:W-:Y:S05]  /*12210*/  @!P1 BRA `(.L_x_2401) ;  /* 0xfffffffc00ec9947 */ /* 0x004fea000383ffff */
[----:B------:R-:W-:Y:S05]  /*12220*/  BRA `(.L_x_2400) ;  /* 0xffffff40007c7947 */ /* 0x000fea000383ffff */
.L_x_2405:
[----:B-1----:R-:W-:-:S04]  /*12230*/  IMAD.U32 R5, RZ, RZ, UR15 ;  /* 0x0000000fff057e24 */ /* 0x002fc8000f8e00ff */
[----:B------:R1:W3:Y:S03]  /*12240*/  SYNCS.PHASECHK.TRANS64.TRYWAIT P1, [R5+URZ+0x2a850], R0 ;  /* 0x02a85000050075a7 */ /* 0x0002e6000802017f */
[----:B---3--:R-:W-:Y:S05]  /*12250*/  @!P1 NANOSLEEP.SYNCS 0x989680 ;  /* 0x009896800000995d */ /* 0x008fea0003900000 */
[----:B------:R-:W3:Y:S02]  /*12260*/  @!P1 SYNCS.PHASECHK.TRANS64 P1, [R5+URZ+0x2a850], R0 ;  /* 0x02a85000050095a7 */ /* 0x000ee4000802007f */
[----:B---3--:R-:W-:Y:S05]  /*12270*/  @!P1 BRA `(.L_x_2405) ;  /* 0xfffffffc00ec9947 */ /* 0x008fea000383ffff */
[----:B------:R-:W-:Y:S05]  /*12280*/  BRA `(.L_x_2404) ;  /* 0xffffff4800c47947 */ /* 0x000fea000383ffff */
.L_x_2412:
[----:B-1----:R-:W-:-:S04]  /*12290*/  IMAD.U32 R3, RZ, RZ, UR5 ;  /* 0x00000005ff037e24 */ /* 0x002fc8000f8e00ff */
[----:B------:R1:W2:Y:S03]  /*122a0*/  SYNCS.PHASECHK.TRANS64.TRYWAIT P1, [R3+URZ+0x2a850], R0 ;  /* 0x02a85000030075a7 */ /* 0x0002a6000802017f */
[----:B--2---:R-:W-:Y:S05]  /*122b0*/  @!P1 NANOSLEEP.SYNCS 0x989680 ;  /* 0x009896800000995d */ /* 0x004fea0003900000 */
[----:B------:R-:W2:Y:S02]  /*122c0*/  @!P1 SYNCS.PHASECHK.TRANS64 P1, [R3+URZ+0x2a850], R0 ;  /* 0x02a85000030095a7 */ /* 0x000ea4000802007f */
[----:B--2---:R-:W-:Y:S05]  /*122d0*/  @!P1 BRA `(.L_x_2412) ;  /* 0xfffffffc00ec9947 */ /* 0x004fea000383ffff */
[----:B------:R-:W-:Y:S05]  /*122e0*/  BRA `(.L_x_2411) ;  /* 0xffffff6000607947 */ /* 0x000fea000383ffff */
.L_x_2460:
[----:B------:R-:W-:Y:S01]  /*122f0*/  SHF.R.U32.HI R7, RZ, 0x5, R21 ;  /* 0x00000005ff077819 */ /* 0x000fe20000011615 */
[----:B------:R-:W-:Y:S01]  /*12300*/  BSSY B0, `(.L_x_2526) ;  /* 0x0000009000007945 */ /* 0x000fe20003800000 */
[----:B------:R-:W-:Y:S02]  /*12310*/  IMAD.MOV.U32 R12, RZ, RZ, RZ ;  /* 0x000000ffff0c7224 */ /* 0x000fe400078e00ff */
[----:B------:R-:W-:Y:S01]  /*12320*/  LOP3.LUT R7, R7, 0x3, RZ, 0xc0, !PT ;  /* 0x0000000307077812 */ /* 0x000fe200078ec0ff */
[----:B------:R-:W-:Y:S02]  /*12330*/  IMAD.MOV.U32 R11, RZ, RZ, 0x1f ;  /* 0x0000001fff0b7424 */ /* 0x000fe400078e00ff */
[----:B------:R-:W-:Y:S02]  /*12340*/  IMAD.MOV.U32 R15, RZ, RZ, -0x1 ;  /* 0xffffffffff0f7424 */ /* 0x000fe400078e00ff */
[----:B------:R-:W-:-:S07]  /*12350*/  IMAD.MOV.U32 R13, RZ, RZ, R7 ;  /* 0x000000ffff0d7224 */ /* 0x000fce00078e0007 */
[----:B-----5:R-:W-:Y:S05]  /*12360*/  WARPSYNC.COLLECTIVE R15, `(.L_x_2527) ;  /* 0x000000000f087348 */ /* 0x020fea0003c00000 */
[----:B------:R0:W1:Y:S02]  /*12370*/  SHFL.IDX P6, R14, R13, R12, R11 ;  /* 0x0000000c0d0e7389 */ /* 0x00006400000c000b */
[----:B01---5:R-:W-:Y:S01]  /*12380*/  ENDCOLLECTIVE ;  /* 0x000000000000791b */ /* 0x023fe20003800000 */
.L_x_2527:
[----:B------:R-:W-:Y:S05]  /*12390*/  BSYNC B0 ;  /* 0x0000000000007941 */ /* 0x000fea0003800000 */
.L_x_2526:
[----:B------:R-:W-:Y:S05]  /*123a0*/  BRA `(.L_x_2528) ;  /* 0xffffffb800ec7947 */ /* 0x000fea000383ffff */
.L_x_2463:
[----:B0-----:R0:W1:Y:S02]  /*123b0*/  SYNCS.PHASECHK.TRANS64.TRYWAIT P0, [R7+URZ+0x2a840], R2 ;  /* 0x02a84002070075a7 */ /* 0x001064000800017f */
[----:B-1----:R-:W-:Y:S05]  /*123c0*/  @!P0 NANOSLEEP.SYNCS 0x989680 ;  /* 0x009896800000895d */ /* 0x002fea0003900000 */
[----:B------:R-:W1:Y:S02]  /*123d0*/  @!P0 SYNCS.PHASECHK.TRANS64 P0, [R7+URZ+0x2a840], R2 ;  /* 0x02a84002070085a7 */ /* 0x000e64000800007f */
[----:B-1----:R-:W-:Y:S05]  /*123e0*/  @!P0 BRA `(.L_x_2463) ;  /* 0xfffffffc00f08947 */ /* 0x002fea000383ffff */
[----:B------:R-:W-:Y:S05]  /*123f0*/  BRA `(.L_x_2529) ;  /* 0xffffffbc00547947 */ /* 0x000fea000383ffff */
.L_x_2464:
        /* <DEDUP_REMOVED lines=8> */
.L_x_2531:
[----:B------:R-:W-:Y:S05]  /*12480*/  BSYNC B0 ;  /* 0x0000000000007941 */ /* 0x000fea0003800000 */
.L_x_2530:
        /* <DEDUP_REMOVED lines=9> */
.L_x_2532:
[----:B------:R-:W-:Y:S02]  /*12520*/  IMAD.MOV.U32 R13, RZ, RZ, R0 ;  /* 0x000000ffff0d7224 */ /* 0x000fe400078e0000 */
[----:B------:R-:W-:Y:S02]  /*12530*/  IMAD.MOV.U32 R12, RZ, RZ, 0x1 ;  /* 0x00000001ff0c7424 */ /* 0x000fe400078e00ff */
[----:B------:R-:W-:-:S07]  /*12540*/  IMAD.MOV.U32 R3, RZ, RZ, R14 ;  /* 0x000000ffff037224 */ /* 0x000fce00078e000e */
[----:B------:R-:W-:Y:S05]  /*12550*/  WARPSYNC.COLLECTIVE R15, `(.L_x_2533) ;  /* 0x000000000f087348 */ /* 0x000fea0003c00000 */
[----:B------:R0:W1:Y:S02]  /*12560*/  SHFL.IDX P6, R14, R13, R12, R11 ;  /* 0x0000000c0d0e7389 */ /* 0x00006400000c000b */
[----:B01----:R-:W-:Y:S01]  /*12570*/  ENDCOLLECTIVE ;  /* 0x000000000000791b */ /* 0x003fe20003800000 */
.L_x_2533:
        /* <DEDUP_REMOVED lines=17> */
.L_x_2534:
[----:B------:R-:W-:Y:S02]  /*12690*/  @P1 IMAD R8, R5, 0x2, R22 ;  /* 0x0000000205081824 */ /* 0x000fe400078e0216 */
[----:B------:R-:W-:Y:S02]  /*126a0*/  IMAD.MOV.U32 R13, RZ, RZ, R0 ;  /* 0x000000ffff0d7224 */ /* 0x000fe400078e0000 */
[----:B------:R-:W-:Y:S02]  /*126b0*/  IMAD.MOV.U32 R12, RZ, RZ, 0x2 ;  /* 0x00000002ff0c7424 */ /* 0x000fe400078e00ff */
[----:B------:R-:W-:-:S07]  /*126c0*/  IMAD.MOV.U32 R3, RZ, RZ, R14 ;  /* 0x000000ffff037224 */ /* 0x000fce00078e000e */
[----:B------:R-:W-:Y:S05]  /*126d0*/  WARPSYNC.COLLECTIVE R15, `(.L_x_2535) ;  /* 0x000000000f087348 */ /* 0x000fea0003c00000 */
[----:B------:R0:W1:Y:S02]  /*126e0*/  SHFL.IDX P6, R14, R13, R12, R11 ;  /* 0x0000000c0d0e7389 */ /* 0x00006400000c000b */
[----:B01----:R-:W-:Y:S01]  /*126f0*/  ENDCOLLECTIVE ;  /* 0x000000000000791b */ /* 0x003fe20003800000 */
.L_x_2535:
        /* <DEDUP_REMOVED lines=17> */
.L_x_2536:
[----:B------:R-:W-:Y:S02]  /*12810*/  @P1 IMAD R8, R5, 0x2, R22 ;  /* 0x0000000205081824 */ /* 0x000fe400078e0216 */
[----:B------:R-:W-:Y:S02]  /*12820*/  IMAD.MOV.U32 R13, RZ, RZ, R0 ;  /* 0x000000ffff0d7224 */ /* 0x000fe400078e0000 */
[----:B------:R-:W-:Y:S02]  /*12830*/  IMAD.MOV.U32 R12, RZ, RZ, 0x3 ;  /* 0x00000003ff0c7424 */ /* 0x000fe400078e00ff */
[----:B------:R-:W-:-:S07]  /*12840*/  IMAD.MOV.U32 R3, RZ, RZ, R14 ;  /* 0x000000ffff037224 */ /* 0x000fce00078e000e */
[----:B------:R-:W-:Y:S05]  /*12850*/  WARPSYNC.COLLECTIVE R15, `(.L_x_2537) ;  /* 0x000000000f087348 */ /* 0x000fea0003c00000 */
[----:B------:R0:W1:Y:S02]  /*12860*/  SHFL.IDX P6, R14, R13, R12, R11 ;  /* 0x0000000c0d0e7389 */ /* 0x00006400000c000b */
[----:B01----:R-:W-:Y:S01]  /*12870*/  ENDCOLLECTIVE ;  /* 0x000000000000791b */ /* 0x003fe20003800000 */
.L_x_2537:
[----:B------:R-:W-:-:S04]  /*12880*/  @P1 LEA R3, P0, R9, R3, 0x1 ;  /* 0x0000000309031211 */ /* 0x000fc800078008ff */
[----:B------:R-:W-:-:S04]  /*12890*/  @P1 IADD3.X R2, RZ, R2, RZ, P0, !PT ;  /* 0x00000002ff021210 */ /* 0x000fc800007fe4ff */
        /* <DEDUP_REMOVED lines=15> */
.L_x_2538:
[----:B------:R-:W-:Y:S02]  /*12990*/  @P1 IMAD R8, R5, 0x2, R22 ;  /* 0x0000000205081824 */ /* 0x000fe400078e0216 */
[----:B------:R-:W-:Y:S02]  /*129a0*/  IMAD.MOV.U32 R13, RZ, RZ, R0 ;  /* 0x000000ffff0d7224 */ /* 0x000fe400078e0000 */
[----:B------:R-:W-:Y:S02]  /*129b0*/  IMAD.MOV.U32 R12, RZ, RZ, 0x4 ;  /* 0x00000004ff0c7424 */ /* 0x000fe400078e00ff */
[----:B------:R-:W-:-:S07]  /*129c0*/  IMAD.MOV.U32 R3, RZ, RZ, R14 ;  /* 0x000000ffff037224 */ /* 0x000fce00078e000e */
[----:B------:R-:W-:Y:S05]  /*129d0*/  WARPSYNC.COLLECTIVE R15, `(.L_x_2539) ;  /* 0x000000000f087348 */ /* 0x000fea0003c00000 */
[----:B------:R0:W1:Y:S02]  /*129e0*/  SHFL.IDX P6, R14, R13, R12, R11 ;  /* 0x0000000c0d0e7389 */ /* 0x00006400000c000b */
[----:B01----:R-:W-:Y:S01]  /*129f0*/  ENDCOLLECTIVE ;  /* 0x000000000000791b */ /* 0x003fe20003800000 */
.L_x_2539:
        /* <DEDUP_REMOVED lines=17> */
.L_x_2540:
[----:B------:R-:W-:Y:S02]  /*12b10*/  @P1 IMAD R8, R5, 0x2, R22 ;  /* 0x0000000205081824 */ /* 0x000fe400078e0216 */
[----:B------:R-:W-:Y:S02]  /*12b20*/  IMAD.MOV.U32 R13, RZ, RZ, R0 ;  /* 0x000000ffff0d7224 */ /* 0x000fe400078e0000 */
[----:B------:R-:W-:Y:S02]  /*12b30*/  IMAD.MOV.U32 R12, RZ, RZ, 0x5 ;  /* 0x00000005ff0c7424 */ /* 0x000fe400078e00ff */
[----:B------:R-:W-:-:S07]  /*12b40*/  IMAD.MOV.U32 R3, RZ, RZ, R14 ;  /* 0x000000ffff037224 */ /* 0x000fce00078e000e */
[----:B------:R-:W-:Y:S05]  /*12b50*/  WARPSYNC.COLLECTIVE R15, `(.L_x_2541) ;  /* 0x000000000f087348 */ /* 0x000fea0003c00000 */
[----:B------:R0:W1:Y:S02]  /*12b60*/  SHFL.IDX P6, R14, R13, R12, R11 ;  /* 0x0000000c0d0e7389 */ /* 0x00006400000c000b */
[----:B01----:R-:W-:Y:S01]  /*12b70*/  ENDCOLLECTIVE ;  /* 0x000000000000791b */ /* 0x003fe20003800000 */
.L_x_2541:
        /* <DEDUP_REMOVED lines=10> */
.L_x_2542:
        /* <DEDUP_REMOVED lines=8> */
.L_x_2469:
[----:B------:R-:W-:Y:S01]  /*12ca0*/  IMAD.MOV.U32 R13, RZ, RZ, R4 ;  /* 0x000000ffff0d7224 */ /* 0x000fe200078e0004 */
[----:B------:R-:W-:Y:S01]  /*12cb0*/  MOV R11, 0x181f ;  /* 0x0000181f000b7802 */ /* 0x000fe20000000f00 */
[----:B------:R-:W-:Y:S02]  /*12cc0*/  IMAD.MOV.U32 R12, RZ, RZ, RZ ;  /* 0x000000ffff0c7224 */ /* 0x000fe400078e00ff */
[----:B------:R-:W-:Y:S02]  /*12cd0*/  IMAD.MOV.U32 R15, RZ, RZ, -0x1 ;  /* 0xffffffffff0f7424 */ /* 0x000fe400078e00ff */
[----:B-----5:R-:W-:Y:S02]  /*12ce0*/  IMAD R5, R10, R6, RZ ;  /* 0x000000060a057224 */ /* 0x020fe400078e02ff */
[----:B------:R-:W-:-:S07]  /*12cf0*/  IMAD R17, R17, 0x80, R9 ;  /* 0x0000008011117824 */ /* 0x000fce00078e0209 */
[----:B------:R-:W-:Y:S05]  /*12d00*/  WARPSYNC.COLLECTIVE R15, `(.L_x_2544) ;  /* 0x000000000f087348 */ /* 0x000fea0003c00000 */
[----:B------:R0:W1:Y:S02]  /*12d10*/  SHFL.IDX P6, R14, R13, R12, R11 ;  /* 0x0000000c0d0e7389 */ /* 0x00006400000c000b */
[----:B01----:R-:W-:Y:S01]  /*12d20*/  ENDCOLLECTIVE ;  /* 0x000000000000791b */ /* 0x003fe20003800000 */
.L_x_2544:
[C---:B------:R-:W-:Y:S01]  /*12d30*/  VIADD R6, R17.reuse, 0x10 ;  /* 0x0000001011067836 */ /* 0x040fe20000000000 */
[----:B------:R-:W-:Y:S01]  /*12d40*/  ISETP.GE.AND P1, PT, R17, R5, PT ;  /* 0x000000051100720c */ /* 0x000fe20003f26270 */
[----:B------:R-:W-:Y:S02]  /*12d50*/  IMAD.MOV.U32 R13, RZ, RZ, R0 ;  /* 0x000000ffff0d7224 */ /* 0x000fe400078e0000 */
[----:B------:R-:W-:-:S10]  /*12d60*/  IMAD.MOV.U32 R2, RZ, RZ, R14 ;  /* 0x000000ffff027224 */ /* 0x000fd400078e000e */
[----:B------:R-:W-:Y:S05]  /*12d70*/  WARPSYNC.COLLECTIVE R15, `(.L_x_2545) ;  /* 0x000000000f087348 */ /* 0x000fea0003c00000 */
[----:B------:R0:W1:Y:S02]  /*12d80*/  SHFL.IDX P6, R14, R13, R12, R11 ;  /* 0x0000000c0d0e7389 */ /* 0x00006400000c000b */
[----:B01----:R-:W-:Y:S01]  /*12d90*/  ENDCOLLECTIVE ;  /* 0x000000000000791b */ /* 0x003fe20003800000 */
.L_x_2545:
        /* <DEDUP_REMOVED lines=8> */
.L_x_2546:
        /* <DEDUP_REMOVED lines=8> */
[----:B------:R-:W-:Y:S02]  /*12ea0*/  VIADD R6, R17, 0x20 ;  /* 0x0000002011067836 */ /* 0x000fe40000000000 */
[----:B0-----:R-:W-:-:S08]  /*12eb0*/  IMAD.MOV.U32 R2, RZ, RZ, R14 ;  /* 0x000000ffff027224 */ /* 0x001fd000078e000e */
[----:B------:R-:W-:Y:S05]  /*12ec0*/  WARPSYNC.COLLECTIVE R15, `(.L_x_2547) ;  /* 0x000000000f087348 */ /* 0x000fea0003c00000 */
[----:B------:R0:W1:Y:S02]  /*12ed0*/  SHFL.IDX P6, R14, R13, R12, R11 ;  /* 0x0000000c0d0e7389 */ /* 0x00006400000c000b */
[----:B01----:R-:W-:Y:S01]  /*12ee0*/  ENDCOLLECTIVE ;  /* 0x000000000000791b */ /* 0x003fe20003800000 */
.L_x_2547:
        /* <DEDUP_REMOVED lines=8> */
.L_x_2548:
[----:B------:R-:W-:-:S05]  /*12f70*/  @!P1 IMAD.MOV.U32 R3, RZ, RZ, R7 ;  /* 0x000000ffff039224 */ /* 0x000fca00078e0007 */
[----:B------:R-:W-:Y:S01]  /*12f80*/  @!PT LDS RZ, [RZ] ;  /* 0x00000000fffff984 */ /* 0x000fe20000000800 */
[----:B------:R-:W-:Y:S01]  /*12f90*/  @!PT LDS RZ, [RZ] ;  /* 0x00000000fffff984 */ /* 0x000fe20000000800 */
[----:B------:R-:W-:Y:S01]  /*12fa0*/  @!PT LDS RZ, [RZ] ;  /* 0x00000000fffff984 */ /* 0x000fe20000000800 */
[----:B------:R-:W-:Y:S04]  /*12fb0*/  @!P1 LDGSTS.E.BYPASS.LTC128B.128 [R33+0xcc00], desc[UR36][R2.64], !P3 ;  /* 0x0cc0000002219fae */ /* 0x000fe8000d901d64 */
[----:B------:R-:W-:Y:S01]  /*12fc0*/  @!P1 LDGSTS.E.BYPASS.LTC128B.128 [R33+0x10c00], desc[UR36][R2.64+0x80], !P2 ;  /* 0x10c0008002219fae */ /* 0x000fe2000d101d64 */
[----:B------:R-:W-:-:S03]  /*12fd0*/  IMAD.MOV.U32 R13, RZ, RZ, R0 ;  /* 0x000000ffff0d7224 */ /* 0x000fc600078e0000 */
[----:B------:R0:W-:Y:S01]  /*12fe0*/  @!P1 LDGSTS.E.BYPASS.LTC128B.128 [R33+0x14c00], desc[UR36][R2.64+0x100], !P0 ;  /* 0x14c0010002219fae */ /* 0x0001e2000c101d64 */
[----:B------:R-:W-:Y:S02]  /*12ff0*/  ISETP.GE.AND P1, PT, R6, R5, PT ;  /* 0x000000050600720c */ /* 0x000fe40003f26270 */
[----:B------:R-:W-:Y:S01]  /*13000*/  IADD3 R6, R17, 0x30, RZ ;  /* 0x0000003011067810 */ /* 0x000fe20007ffe0ff */
[----:B0-----:R-:W-:-:S10]  /*13010*/  IMAD.MOV.U32 R2, RZ, RZ, R14 ;  /* 0x000000ffff027224 */ /* 0x001fd400078e000e */
[----:B------:R-:W-:Y:S05]  /*13020*/  WARPSYNC.COLLECTIVE R15, `(.L_x_2549) ;  /* 0x000000000f087348 */ /* 0x000fea0003c00000 */
[----:B------:R0:W1:Y:S02]  /*13030*/  SHFL.IDX P6, R14, R13, R12, R11 ;  /* 0x0000000c0d0e7389 */ /* 0x00006400000c000b */
[----:B01----:R-:W-:Y:S01]  /*13040*/  ENDCOLLECTIVE ;  /* 0x000000000000791b */ /* 0x003fe20003800000 */
.L_x_2549:
        /* <DEDUP_REMOVED lines=8> */
.L_x_2550:
        /* <DEDUP_REMOVED lines=9> */
[----:B------:R-:W-:Y:S02]  /*13160*/  VIADD R6, R17, 0x40 ;  /* 0x0000004011067836 */ /* 0x000fe40000000000 */
[----:B0-----:R-:W-:-:S10]  /*13170*/  IMAD.MOV.U32 R2, RZ, RZ, R14 ;  /* 0x000000ffff027224 */ /* 0x001fd400078e000e */
[----:B------:R-:W-:Y:S05]  /*13180*/  WARPSYNC.COLLECTIVE R15, `(.L_x_2551) ;  /* 0x000000000f087348 */ /* 0x000fea0003c00000 */
[----:B------:R0:W1:Y:S02]  /*13190*/  SHFL.IDX P6, R14, R13, R12, R11 ;  /* 0x0000000c0d0e7389 */ /* 0x00006400000c000b */
[----:B01----:R-:W-:Y:S01]  /*131a0*/  ENDCOLLECTIVE ;  /* 0x000000000000791b */ /* 0x003fe20003800000 */
.L_x_2551:
        /* <DEDUP_REMOVED lines=8> */
.L_x_2552:
        /* <DEDUP_REMOVED lines=14> */
.L_x_2553:
        /* <DEDUP_REMOVED lines=8> */
.L_x_2554:
        /* <DEDUP_REMOVED lines=14> */
.L_x_2555:
        /* <DEDUP_REMOVED lines=8> */
.L_x_2556:
[----:B------:R-:W-:-:S05]  /*134f0*/  @!P1 MOV R3, R7 ;  /* 0x0000000700039202 */ /* 0x000fca0000000f00 */
        /* <DEDUP_REMOVED lines=12> */
.L_x_2557:
        /* <DEDUP_REMOVED lines=8> */
.L_x_2558:
        /* <DEDUP_REMOVED lines=12> */
.L_x_2559:
[----:B------:R-:W-:Y:S05]  /*13700*/  BRA `(.L_x_2560) ;  /* 0xffffffbc00207947 */ /* 0x000fea000383ffff */
.L_x_2474:
[----:B0-----:R0:W1:Y:S02]  /*13710*/  SYNCS.PHASECHK.TRANS64.TRYWAIT P0, [R22+URZ+0x2a820], R3 ;  /* 0x02a82003160075a7 */ /* 0x001064000800017f */
[----:B-1----:R-:W-:Y:S05]  /*13720*/  @!P0 NANOSLEEP.SYNCS 0x989680 ;  /* 0x009896800000895d */ /* 0x002fea0003900000 */
[----:B------:R-:W1:Y:S02]  /*13730*/  @!P0 SYNCS.PHASECHK.TRANS64 P0, [R22+URZ+0x2a820], R3 ;  /* 0x02a82003160085a7 */ /* 0x000e64000800007f */
[----:B-1----:R-:W-:Y:S05]  /*13740*/  @!P0 BRA `(.L_x_2474) ;  /* 0xfffffffc00f08947 */ /* 0x002fea000383ffff */
[----:B------:R-:W-:Y:S05]  /*13750*/  BRA `(.L_x_2561) ;  /* 0xffffffbc00987947 */ /* 0x000fea000383ffff */
.L_x_2479:
[----:B0-----:R0:W1:Y:S02]  /*13760*/  SYNCS.PHASECHK.TRANS64.TRYWAIT P0, [R6+URZ+0x2a840], R3 ;  /* 0x02a84003060075a7 */ /* 0x001064000800017f */
[----:B-1----:R-:W-:Y:S05]  /*13770*/  @!P0 NANOSLEEP.SYNCS 0x989680 ;  /* 0x009896800000895d */ /* 0x002fea0003900000 */
[----:B------:R-:W1:Y:S02]  /*13780*/  @!P0 SYNCS.PHASECHK.TRANS64 P0, [R6+URZ+0x2a840], R3 ;  /* 0x02a84003060085a7 */ /* 0x000e64000800007f */
[----:B-1----:R-:W-:Y:S05]  /*13790*/  @!P0 BRA `(.L_x_2479) ;  /* 0xfffffffc00f08947 */ /* 0x002fea000383ffff */
[----:B------:R-:W-:Y:S05]  /*137a0*/  BRA `(.L_x_2562) ;  /* 0xffffffc0005c7947 */ /* 0x000fea000383ffff */
.L_x_2480:
        /* <DEDUP_REMOVED lines=8> */
.L_x_2564:
[----:B------:R-:W-:Y:S05]  /*13830*/  BSYNC B1 ;  /* 0x0000000000017941 */ /* 0x000fea0003800000 */
.L_x_2563:
        /* <DEDUP_REMOVED lines=10> */
.L_x_2565:
[----:B------:R-:W-:Y:S02]  /*138e0*/  IMAD.MOV.U32 R13, RZ, RZ, R5 ;  /* 0x000000ffff0d7224 */ /* 0x000fe400078e0005 */
[----:B------:R-:W-:Y:S02]  /*138f0*/  IMAD.MOV.U32 R12, RZ, RZ, 0x1 ;  /* 0x00000001ff0c7424 */ /* 0x000fe400078e00ff */
[----:B------:R-:W-:Y:S01]  /*13900*/  IMAD.SHL.U32 R35, R35, 0x8, RZ ;  /* 0x0000000823237824 */ /* 0x000fe200078e00ff */
[----:B------:R-:W-:-:S07]  /*13910*/  MOV R2, R14 ;  /* 0x0000000e00027202 */ /* 0x000fce0000000f00 */
[----:B------:R-:W-:Y:S05]  /*13920*/  WARPSYNC.COLLECTIVE R15, `(.L_x_2566) ;  /* 0x000000000f087348 */ /* 0x000fea0003c00000 */
[----:B------:R0:W1:Y:S02]  /*13930*/  SHFL.IDX P6, R14, R13, R12, R11 ;  /* 0x0000000c0d0e7389 */ /* 0x00006400000c000b */
[----:B01----:R-:W-:Y:S01]  /*13940*/  ENDCOLLECTIVE ;  /* 0x000000000000791b */ /* 0x003fe20003800000 */
.L_x_2566:
[----:B------:R-:W-:-:S05]  /*13950*/  LOP3.LUT R35, R35, 0x38, RZ, 0xc0, !PT ;  /* 0x0000003823237812 */ /* 0x000fca00078ec0ff */
[----:B------:R-:W-:-:S05]  /*13960*/  IMAD.SHL.U32 R0, R35, 0x2, RZ ;  /* 0x0000000223007824 */ /* 0x000fca00078e00ff */
[----:B------:R-:W-:Y:S01]  /*13970*/  IADD3 R2, P0, R2, R0, RZ ;  /* 0x0000000002027210 */ /* 0x000fe20007f1e0ff */
[----:B------:R-:W-:-:S04]  /*13980*/  IMAD.MOV.U32 R13, RZ, RZ, R9 ;  /* 0x000000ffff0d7224 */ /* 0x000fc800078e0009 */
[----:B------:R-:W-:-:S05]  /*13990*/  IMAD.X R3, RZ, RZ, R3, P0 ;  /* 0x000000ffff037224 */ /* 0x000fca00000e0603 */
        /* <DEDUP_REMOVED lines=10> */
.L_x_2567:
[----:B------:R-:W-:Y:S02]  /*13a40*/  IMAD.MOV.U32 R13, RZ, RZ, R5 ;  /* 0x000000ffff0d7224 */ /* 0x000fe400078e0005 */
[----:B------:R-:W-:Y:S02]  /*13a50*/  IMAD.MOV.U32 R12, RZ, RZ, 0x2 ;  /* 0x00000002ff0c7424 */ /* 0x000fe400078e00ff */
[----:B------:R-:W-:-:S07]  /*13a60*/  IMAD.MOV.U32 R2, RZ, RZ, R14 ;  /* 0x000000ffff027224 */ /* 0x000fce00078e000e */
[----:B------:R-:W-:Y:S05]  /*13a70*/  WARPSYNC.COLLECTIVE R15, `(.L_x_2568) ;  /* 0x000000000f087348 */ /* 0x000fea0003c00000 */
[----:B------:R0:W1:Y:S02]  /*13a80*/  SHFL.IDX P6, R14, R13, R12, R11 ;  /* 0x0000000c0d0e7389 */ /* 0x00006400000c000b */
[----:B01----:R-:W-:Y:S01]  /*13a90*/  ENDCOLLECTIVE ;  /* 0x000000000000791b */ /* 0x003fe20003800000 */
.L_x_2568:
        /* <DEDUP_REMOVED lines=13> */
.L_x_2569:
[----:B------:R-:W-:Y:S02]  /*13b70*/  IMAD.MOV.U32 R13, RZ, RZ, R5 ;  /* 0x000000ffff0d7224 */ /* 0x000fe400078e0005 */
[----:B------:R-:W-:Y:S02]  /*13b80*/  IMAD.MOV.U32 R12, RZ, RZ, 0x3 ;  /* 0x00000003ff0c7424 */ /* 0x000fe400078e00ff */
[----:B------:R-:W-:-:S07]  /*13b90*/  IMAD.MOV.U32 R2, RZ, RZ, R14 ;  /* 0x000000ffff027224 */ /* 0x000fce00078e000e */
[----:B------:R-:W-:Y:S05]  /*13ba0*/  WARPSYNC.COLLECTIVE R15, `(.L_x_2570) ;  /* 0x000000000f087348 */ /* 0x000fea0003c00000 */
[----:B------:R0:W1:Y:S02]  /*13bb0*/  SHFL.IDX P6, R14, R13, R12, R11 ;  /* 0x0000000c0d0e7389 */ /* 0x00006400000c000b */
[----:B01----:R-:W-:Y:S01]  /*13bc0*/  ENDCOLLECTIVE ;  /* 0x000000000000791b */ /* 0x003fe20003800000 */
.L_x_2570:
        /* <DEDUP_REMOVED lines=13> */
.L_x_2571:
[----:B------:R-:W-:Y:S01]  /*13ca0*/  IMAD.MOV.U32 R13, RZ, RZ, R5 ;  /* 0x000000ffff0d7224 */ /* 0x000fe200078e0005 */
[----:B------:R-:W-:Y:S01]  /*13cb0*/  MOV R12, 0x4 ;  /* 0x00000004000c7802 */ /* 0x000fe20000000f00 */
[----:B------:R-:W-:-:S07]  /*13cc0*/  IMAD.MOV.U32 R2, RZ, RZ, R14 ;  /* 0x000000ffff027224 */ /* 0x000fce00078e000e */
[----:B------:R-:W-:Y:S05]  /*13cd0*/  WARPSYNC.COLLECTIVE R15, `(.L_x_2572) ;  /* 0x000000000f087348 */ /* 0x000fea0003c00000 */
[----:B------:R0:W1:Y:S02]  /*13ce0*/  SHFL.IDX P6, R14, R13, R12, R11 ;  /* 0x0000000c0d0e7389 */ /* 0x00006400000c000b */
[----:B01----:R-:W-:Y:S01]  /*13cf0*/  ENDCOLLECTIVE ;  /* 0x000000000000791b */ /* 0x003fe20003800000 */
.L_x_2572:
        /* <DEDUP_REMOVED lines=13> */
.L_x_2573:
[----:B------:R-:W-:Y:S02]  /*13dd0*/  IMAD.MOV.U32 R13, RZ, RZ, R5 ;  /* 0x000000ffff0d7224 */ /* 0x000fe400078e0005 */
[----:B------:R-:W-:Y:S02]  /*13de0*/  IMAD.MOV.U32 R12, RZ, RZ, 0x5 ;  /* 0x00000005ff0c7424 */ /* 0x000fe400078e00ff */
[----:B------:R-:W-:-:S07]  /*13df0*/  IMAD.MOV.U32 R2, RZ, RZ, R14 ;  /* 0x000000ffff027224 */ /* 0x000fce00078e000e */
[----:B------:R-:W-:Y:S05]  /*13e00*/  WARPSYNC.COLLECTIVE R15, `(.L_x_2574) ;  /* 0x000000000f087348 */ /* 0x000fea0003c00000 */
[----:B------:R0:W1:Y:S02]  /*13e10*/  SHFL.IDX P6, R14, R13, R12, R11 ;  /* 0x0000000c0d0e7389 */ /* 0x00006400000c000b */
[----:B01----:R-:W-:Y:S01]  /*13e20*/  ENDCOLLECTIVE ;  /* 0x000000000000791b */ /* 0x003fe20003800000 */
.L_x_2574:
        /* <DEDUP_REMOVED lines=13> */
.L_x_2575:
[----:B------:R-:W-:Y:S01]  /*13f00*/  IMAD.MOV.U32 R2, RZ, RZ, R14 ;  /* 0x000000ffff027224 */ /* 0x000fe200078e000e */
[----:B------:R-:W-:Y:S06]  /*13f10*/  BRA `(.L_x_2576) ;  /* 0xffffffbc008c7947 */ /* 0x000fec000383ffff */
.L_x_2485:
[----:B-1----:R1:W4:Y:S02]  /*13f20*/  SYNCS.PHASECHK.TRANS64.TRYWAIT P0, [R4+URZ+0x2a860], R2 ;  /* 0x02a86002040075a7 */ /* 0x002324000800017f */
[----:B----4-:R-:W-:Y:S05]  /*13f30*/  @!P0 NANOSLEEP.SYNCS 0x989680 ;  /* 0x009896800000895d */ /* 0x010fea0003900000 */
[----:B------:R-:W4:Y:S02]  /*13f40*/  @!P0 SYNCS.PHASECHK.TRANS64 P0, [R4+URZ+0x2a860], R2 ;  /* 0x02a86002040085a7 */ /* 0x000f24000800007f */
[----:B----4-:R-:W-:Y:S05]  /*13f50*/  @!P0 BRA `(.L_x_2485) ;  /* 0xfffffffc00f08947 */ /* 0x010fea000383ffff */
[----:B------:R-:W-:Y:S05]  /*13f60*/  BRA `(.L_x_2577) ;  /* 0xffffffbc00e87947 */ /* 0x000fea000383ffff */
.L_x_2486:
        /* <DEDUP_REMOVED lines=8> */
.L_x_2579:
[----:B------:R-:W-:Y:S05]  /*13ff0*/  BSYNC B1 ;  /* 0x0000000000017941 */ /* 0x000fea0003800000 */
.L_x_2578:
        /* <DEDUP_REMOVED lines=9> */
.L_x_2580:
[----:B------:R-:W-:Y:S01]  /*14090*/  IMAD.MOV.U32 R13, RZ, RZ, R24 ;  /* 0x000000ffff0d7224 */ /* 0x000fe200078e0018 */
[----:B------:R-:W-:Y:S01]  /*140a0*/  MOV R12, 0x1 ;  /* 0x00000001000c7802 */ /* 0x000fe20000000f00 */
[----:B------:R-:W-:-:S07]  /*140b0*/  IMAD.MOV.U32 R2, RZ, RZ, R14 ;  /* 0x000000ffff027224 */ /* 0x000fce00078e000e */
[----:B------:R-:W-:Y:S05]  /*140c0*/  WARPSYNC.COLLECTIVE R15, `(.L_x_2581) ;  /* 0x000000000f087348 */ /* 0x000fea0003c00000 */
[----:B------:R0:W1:Y:S02]  /*140d0*/  SHFL.IDX P6, R14, R13, R12, R11 ;  /* 0x0000000c0d0e7389 */ /* 0x00006400000c000b */
[----:B01----:R-:W-:Y:S01]  /*140e0*/  ENDCOLLECTIVE ;  /* 0x000000000000791b */ /* 0x003fe20003800000 */
.L_x_2581:
        /* <DEDUP_REMOVED lines=15> */
.L_x_2582:
[----:B------:R-:W-:Y:S02]  /*141e0*/  IMAD.MOV.U32 R13, RZ, RZ, R24 ;  /* 0x000000ffff0d7224 */ /* 0x000fe400078e0018 */
[----:B------:R-:W-:Y:S02]  /*141f0*/  IMAD.MOV.U32 R12, RZ, RZ, 0x2 ;  /* 0x00000002ff0c7424 */ /* 0x000fe400078e00ff */
[----:B------:R-:W-:-:S07]  /*14200*/  IMAD.MOV.U32 R2, RZ, RZ, R14 ;  /* 0x000000ffff027224 */ /* 0x000fce00078e000e */
[----:B------:R-:W-:Y:S05]  /*14210*/  WARPSYNC.COLLECTIVE R15, `(.L_x_2583) ;  /* 0x000000000f087348 */ /* 0x000fea0003c00000 */
[----:B------:R0:W1:Y:S02]  /*14220*/  SHFL.IDX P6, R14, R13, R12, R11 ;  /* 0x0000000c0d0e7389 */ /* 0x00006400000c000b */
[----:B01----:R-:W-:Y:S01]  /*14230*/  ENDCOLLECTIVE ;  /* 0x000000000000791b */ /* 0x003fe20003800000 */
.L_x_2583:
        /* <DEDUP_REMOVED lines=14> */
.L_x_2584:
[----:B------:R-:W-:Y:S02]  /*14320*/  IMAD.MOV.U32 R13, RZ, RZ, R24 ;  /* 0x000000ffff0d7224 */ /* 0x000fe400078e0018 */
[----:B------:R-:W-:Y:S02]  /*14330*/  IMAD.MOV.U32 R12, RZ, RZ, 0x3 ;  /* 0x00000003ff0c7424 */ /* 0x000fe400078e00ff */
[----:B------:R-:W-:-:S07]  /*14340*/  IMAD.MOV.U32 R2, RZ, RZ, R14 ;  /* 0x000000ffff027224 */ /* 0x000fce00078e000e */
[----:B------:R-:W-:Y:S05]  /*14350*/  WARPSYNC.COLLECTIVE R15, `(.L_x_2585) ;  /* 0x000000000f087348 */ /* 0x000fea0003c00000 */
[----:B------:R0:W1:Y:S02]  /*14360*/  SHFL.IDX P6, R14, R13, R12, R11 ;  /* 0x0000000c0d0e7389 */ /* 0x00006400000c000b */
[----:B01----:R-:W-:Y:S01]  /*14370*/  ENDCOLLECTIVE ;  /* 0x000000000000791b */ /* 0x003fe20003800000 */
.L_x_2585:
        /* <DEDUP_REMOVED lines=14> */
.L_x_2586:
[----:B------:R-:W-:Y:S02]  /*14460*/  IMAD.MOV.U32 R13, RZ, RZ, R24 ;  /* 0x000000ffff0d7224 */ /* 0x000fe400078e0018 */
[----:B------:R-:W-:Y:S02]  /*14470*/  IMAD.MOV.U32 R12, RZ, RZ, 0x4 ;  /* 0x00000004ff0c7424 */ /* 0x000fe400078e00ff */
[----:B------:R-:W-:-:S07]  /*14480*/  IMAD.MOV.U32 R2, RZ, RZ, R14 ;  /* 0x000000ffff027224 */ /* 0x000fce00078e000e */
[----:B------:R-:W-:Y:S05]  /*14490*/  WARPSYNC.COLLECTIVE R15, `(.L_x_2587) ;  /* 0x000000000f087348 */ /* 0x000fea0003c00000 */
[----:B------:R0:W1:Y:S02]  /*144a0*/  SHFL.IDX P6, R14, R13, R12, R11 ;  /* 0x0000000c0d0e7389 */ /* 0x00006400000c000b */
[----:B01----:R-:W-:Y:S01]  /*144b0*/  ENDCOLLECTIVE ;  /* 0x000000000000791b */ /* 0x003fe20003800000 */
.L_x_2587:
        /* <DEDUP_REMOVED lines=14> */
.L_x_2588:
[----:B------:R-:W-:Y:S01]  /*145a0*/  MOV R13, R24 ;  /* 0x00000018000d7202 */ /* 0x000fe20000000f00 */
[----:B------:R-:W-:Y:S02]  /*145b0*/  IMAD.MOV.U32 R12, RZ, RZ, 0x5 ;  /* 0x00000005ff0c7424 */ /* 0x000fe400078e00ff */
[----:B------:R-:W-:-:S07]  /*145c0*/  IMAD.MOV.U32 R2, RZ, RZ, R14 ;  /* 0x000000ffff027224 */ /* 0x000fce00078e000e */
[----:B------:R-:W-:Y:S05]  /*145d0*/  WARPSYNC.COLLECTIVE R15, `(.L_x_2589) ;  /* 0x000000000f087348 */ /* 0x000fea0003c00000 */
[----:B------:R0:W1:Y:S02]  /*145e0*/  SHFL.IDX P6, R14, R13, R12, R11 ;  /* 0x0000000c0d0e7389 */ /* 0x00006400000c000b */
[----:B01----:R-:W-:Y:S01]  /*145f0*/  ENDCOLLECTIVE ;  /* 0x000000000000791b */ /* 0x003fe20003800000 */
.L_x_2589:
        /* <DEDUP_REMOVED lines=13> */
.L_x_2590:
[----:B------:R-:W-:Y:S01]  /*146d0*/  @!PT LDS RZ, [RZ] ;  /* 0x00000000fffff984 */ /* 0x000fe20000000800 */
[----:B------:R-:W-:Y:S01]  /*146e0*/  @!PT LDS RZ, [RZ] ;  /* 0x00000000fffff984 */ /* 0x000fe20000000800 */
[----:B------:R-:W-:Y:S01]  /*146f0*/  @!PT LDS RZ, [RZ] ;  /* 0x00000000fffff984 */ /* 0x000fe20000000800 */
[----:B------:R1:W-:Y:S01]  /*14700*/  LDGSTS.E.BYPASS.LTC128B.128 [R5+0x5400], desc[UR36][R2.64+0x80], !P2 ;  /* 0x0540008002057fae */ /* 0x0003e2000d101d64 */
[----:B------:R-:W-:Y:S05]  /*14710*/  BRA `(.L_x_2591) ;  /* 0xffffffb800d47947 */ /* 0x000fea000383ffff */
.L_x_2494:
[----:B0-----:R0:W1:Y:S02]  /*14720*/  SYNCS.PHASECHK.TRANS64.TRYWAIT P0, [R0+URZ+0x2a860], R3 ;  /* 0x02a86003000075a7 */ /* 0x001064000800017f */
[----:B-1----:R-:W-:Y:S05]  /*14730*/  @!P0 NANOSLEEP.SYNCS 0x989680 ;  /* 0x009896800000895d */ /* 0x002fea0003900000 */
[----:B------:R-:W1:Y:S02]  /*14740*/  @!P0 SYNCS.PHASECHK.TRANS64 P0, [R0+URZ+0x2a860], R3 ;  /* 0x02a86003000085a7 */ /* 0x000e64000800007f */
[----:B-1----:R-:W-:Y:S05]  /*14750*/  @!P0 BRA `(.L_x_2494) ;  /* 0xfffffffc00f08947 */ /* 0x002fea000383ffff */
[----:B------:R-:W-:Y:S05]  /*14760*/  BRA `(.L_x_2592) ;  /* 0xffffffbc00e47947 */ /* 0x000fea000383ffff */
.L_x_2495:
        /* <DEDUP_REMOVED lines=8> */
.L_x_2594:
[----:B------:R-:W-:Y:S05]  /*147f0*/  BSYNC B0 ;  /* 0x0000000000007941 */ /* 0x000fea0003800000 */
.L_x_2593:
        /* <DEDUP_REMOVED lines=14> */
.L_x_2595:
        /* <DEDUP_REMOVED lines=10> */
.L_x_2596:
        /* <DEDUP_REMOVED lines=13> */
.L_x_2597:
[----:B------:R-:W-:Y:S01]  /*14a50*/  IMAD.MOV.U32 R13, RZ, RZ, R24 ;  /* 0x000000ffff0d7224 */ /* 0x000fe200078e0018 */
[----:B------:R-:W-:Y:S02]  /*14a60*/  MOV R12, 0x2 ;  /* 0x00000002000c7802 */ /* 0x000fe40000000f00 */
[----:B------:R-:W-:-:S13]  /*14a70*/  IADD3 R2, P2, R14, R5, RZ ;  /* 0x000000050e027210 */ /* 0x000fda0007f5e0ff */
[----:B------:R-:W-:Y:S05]  /*14a80*/  WARPSYNC.COLLECTIVE R15, `(.L_x_2598) ;  /* 0x000000000f087348 */ /* 0x000fea0003c00000 */
[----:B------:R0:W1:Y:S02]  /*14a90*/  SHFL.IDX P6, R14, R13, R12, R11 ;  /* 0x0000000c0d0e7389 */ /* 0x00006400000c000b */
[----:B01----:R-:W-:Y:S01]  /*14aa0*/  ENDCOLLECTIVE ;  /* 0x000000000000791b */ /* 0x003fe20003800000 */
.L_x_2598:
        /* <DEDUP_REMOVED lines=13> */
.L_x_2599:
[----:B------:R-:W-:Y:S02]  /*14b80*/  IMAD.MOV.U32 R13, RZ, RZ, R24 ;  /* 0x000000ffff0d7224 */ /* 0x000fe400078e0018 */
[----:B------:R-:W-:Y:S02]  /*14b90*/  IMAD.MOV.U32 R12, RZ, RZ, 0x3 ;  /* 0x00000003ff0c7424 */ /* 0x000fe400078e00ff */
[----:B------:R-:W-:-:S07]  /*14ba0*/  IMAD.MOV.U32 R10, RZ, RZ, R14 ;  /* 0x000000ffff0a7224 */ /* 0x000fce00078e000e */
[----:B------:R-:W-:Y:S05]  /*14bb0*/  WARPSYNC.COLLECTIVE R15, `(.L_x_2600) ;  /* 0x000000000f087348 */ /* 0x000fea0003c00000 */
[----:B------:R0:W1:Y:S02]  /*14bc0*/  SHFL.IDX P6, R14, R13, R12, R11 ;  /* 0x0000000c0d0e7389 */ /* 0x00006400000c000b */
[----:B01----:R-:W-:Y:S01]  /*14bd0*/  ENDCOLLECTIVE ;  /* 0x000000000000791b */ /* 0x003fe20003800000 */
.L_x_2600:
        /* <DEDUP_REMOVED lines=14> */
.L_x_2601:
[----:B------:R-:W-:Y:S02]  /*14cc0*/  IMAD.MOV.U32 R13, RZ, RZ, R24 ;  /* 0x000000ffff0d7224 */ /* 0x000fe400078e0018 */
[----:B------:R-:W-:Y:S01]  /*14cd0*/  IMAD.MOV.U32 R12, RZ, RZ, 0x4 ;  /* 0x00000004ff0c7424 */ /* 0x000fe200078e00ff */
[----:B------:R-:W-:-:S13]  /*14ce0*/  IADD3 R2, P2, R14, R5, RZ ;  /* 0x000000050e027210 */ /* 0x000fda0007f5e0ff */
[----:B------:R-:W-:Y:S05]  /*14cf0*/  WARPSYNC.COLLECTIVE R15, `(.L_x_2602) ;  /* 0x000000000f087348 */ /* 0x000fea0003c00000 */
[----:B------:R0:W1:Y:S02]  /*14d00*/  SHFL.IDX P6, R14, R13, R12, R11 ;  /* 0x0000000c0d0e7389 */ /* 0x00006400000c000b */
[----:B01----:R-:W-:Y:S01]  /*14d10*/  ENDCOLLECTIVE ;  /* 0x000000000000791b */ /* 0x003fe20003800000 */
.L_x_2602:
        /* <DEDUP_REMOVED lines=13> */
.L_x_2603:
[----:B------:R-:W-:Y:S02]  /*14df0*/  IMAD.MOV.U32 R13, RZ, RZ, R24 ;  /* 0x000000ffff0d7224 */ /* 0x000fe400078e0018 */
[----:B------:R-:W-:Y:S02]  /*14e00*/  IMAD.MOV.U32 R12, RZ, RZ, 0x5 ;  /* 0x00000005ff0c7424 */ /* 0x000fe400078e00ff */
[----:B------:R-:W-:-:S07]  /*14e10*/  IMAD.MOV.U32 R10, RZ, RZ, R14 ;  /* 0x000000ffff0a7224 */ /* 0x000fce00078e000e */
[----:B------:R-:W-:Y:S05]  /*14e20*/  WARPSYNC.COLLECTIVE R15, `(.L_x_2604) ;  /* 0x000000000f087348 */ /* 0x000fea0003c00000 */
[----:B------:R0:W1:Y:S02]  /*14e30*/  SHFL.IDX P6, R14, R13, R12, R11 ;  /* 0x0000000c0d0e7389 */ /* 0x00006400000c000b */
[----:B01----:R-:W-:Y:S01]  /*14e40*/  ENDCOLLECTIVE ;  /* 0x000000000000791b */ /* 0x003fe20003800000 */
.L_x_2604:
        /* <DEDUP_REMOVED lines=12> */
.L_x_2605:
[----:B------:R-:W-:Y:S05]  /*14f10*/  BRA `(.L_x_2606) ;  /* 0xffffffb800e07947 */ /* 0x000fea000383ffff */
.L_x_2500:
        /* <DEDUP_REMOVED lines=8> */
.L_x_2608:
[----:B------:R-:W-:Y:S05]  /*14fa0*/  BSYNC B0 ;  /* 0x0000000000007941 */ /* 0x000fea0003800000 */
.L_x_2607:
        /* <DEDUP_REMOVED lines=9> */
.L_x_2609:
        /* <DEDUP_REMOVED lines=23> */
.L_x_2610:
[----:B------:R-:W-:Y:S01]  /*151b0*/  IMAD.MOV.U32 R12, RZ, RZ, 0x2 ;  /* 0x00000002ff0c7424 */ /* 0x000fe200078e00ff */
[----:B------:R-:W-:-:S05]  /*151c0*/  SEL R6, R14, RZ, P1 ;  /* 0x000000ff0e067207 */ /* 0x000fca0000800000 */
[----:B------:R-:W-:-:S04]  /*151d0*/  IMAD.IADD R6, R13, 0x1, R6 ;  /* 0x000000010d067824 */ /* 0x000fc800078e0206 */
[----:B------:R-:W-:-:S07]  /*151e0*/  IMAD.MOV.U32 R13, RZ, RZ, R6 ;  /* 0x000000ffff0d7224 */ /* 0x000fce00078e0006 */
[----:B------:R-:W-:Y:S05]  /*151f0*/  WARPSYNC.COLLECTIVE R15, `(.L_x_2611) ;  /* 0x000000000f087348 */ /* 0x000fea0003c00000 */
[----:B------:R0:W1:Y:S02]  /*15200*/  SHFL.UP P6, R14, R13, R12, R11 ;  /* 0x0400000c0d0e7389 */ /* 0x00006400000c000b */
[----:B01----:R-:W-:Y:S01]  /*15210*/  ENDCOLLECTIVE ;  /* 0x000000000000791b */ /* 0x003fe20003800000 */
.L_x_2611:
        /* <DEDUP_REMOVED lines=8> */
.L_x_2612:
[----:B------:R-:W-:Y:S01]  /*152a0*/  IMAD.MOV.U32 R12, RZ, RZ, 0x8 ;  /* 0x00000008ff0c7424 */ /* 0x000fe200078e00ff */
[----:B------:R-:W-:-:S05]  /*152b0*/  SEL R3, R14, RZ, P3 ;  /* 0x000000ff0e037207 */ /* 0x000fca0001800000 */
[----:B------:R-:W-:-:S04]  /*152c0*/  IMAD.IADD R3, R2, 0x1, R3 ;  /* 0x0000000102037824 */ /* 0x000fc800078e0203 */
[----:B------:R-:W-:-:S07]  /*152d0*/  IMAD.MOV.U32 R13, RZ, RZ, R3 ;  /* 0x000000ffff0d7224 */ /* 0x000fce00078e0003 */
[----:B------:R-:W-:Y:S05]  /*152e0*/  WARPSYNC.COLLECTIVE R15, `(.L_x_2613) ;  /* 0x000000000f087348 */ /* 0x000fea0003c00000 */
[----:B------:R0:W1:Y:S02]  /*152f0*/  SHFL.UP P6, R14, R13, R12, R11 ;  /* 0x0400000c0d0e7389 */ /* 0x00006400000c000b */
[----:B01----:R-:W-:Y:S01]  /*15300*/  ENDCOLLECTIVE ;  /* 0x000000000000791b */ /* 0x003fe20003800000 */
.L_x_2613:
[----:B------:R-:W-:Y:S01]  /*15310*/  IMAD.MOV.U32 R12, RZ, RZ, 0x10 ;  /* 0x00000010ff0c7424 */ /* 0x000fe200078e00ff */
[----:B------:R-:W-:-:S05]  /*15320*/  SEL R4, R14, RZ, P4 ;  /* 0x000000ff0e047207 */ /* 0x000fca0002000000 */
[----:B------:R-:W-:-:S05]  /*15330*/  IMAD.IADD R4, R3, 0x1, R4 ;  /* 0x0000000103047824 */ /* 0x000fca00078e0204 */
[----:B------:R-:W-:-:S07]  /*15340*/  MOV R13, R4 ;  /* 0x00000004000d7202 */ /* 0x000fce0000000f00 */
[----:B------:R-:W-:Y:S05]  /*15350*/  WARPSYNC.COLLECTIVE R15, `(.L_x_2614) ;  /* 0x000000000f087348 */ /* 0x000fea0003c00000 */
[----:B------:R0:W1:Y:S02]  /*15360*/  SHFL.UP P6, R14, R13, R12, R11 ;  /* 0x0400000c0d0e7389 */ /* 0x00006400000c000b */
[----:B01----:R-:W-:Y:S01]  /*15370*/  ENDCOLLECTIVE ;  /* 0x000000000000791b */ /* 0x003fe20003800000 */
.L_x_2614:
        /* <DEDUP_REMOVED lines=8> */
.L_x_2615:
[----:B------:R-:W-:Y:S05]  /*15400*/  BRA `(.L_x_2616) ;  /* 0xffffffb800ec7947 */ /* 0x000fea000383ffff */
.L_x_2503:
[----:B------:R-:W-:Y:S01]  /*15410*/  BSSY B0, `(.L_x_2617) ;  /* 0x0000007000007945 */ /* 0x000fe20003800000 */
[----:B------:R-:W-:Y:S02]  /*15420*/  IMAD.MOV.U32 R12, RZ, RZ, 0x1 ;  /* 0x00000001ff0c7424 */ /* 0x000fe400078e00ff */
[----:B------:R-:W-:Y:S02]  /*15430*/  IMAD.MOV.U32 R11, RZ, RZ, RZ ;  /* 0x000000ffff0b7224 */ /* 0x000fe400078e00ff */
[----:B------:R-:W-:-:S07]  /*15440*/  IMAD.MOV.U32 R15, RZ, RZ, -0x1 ;  /* 0xffffffffff0f7424 */ /* 0x000fce00078e00ff */
[----:B------:R-:W-:Y:S05]  /*15450*/  WARPSYNC.COLLECTIVE R15, `(.L_x_2618) ;  /* 0x000000000f087348 */ /* 0x000fea0003c00000 */
[----:B------:R0:W1:Y:S02]  /*15460*/  SHFL.UP P6, R14, R13, R12, R11 ;  /* 0x0400000c0d0e7389 */ /* 0x00006400000c000b */
[----:B01----:R-:W-:Y:S01]  /*15470*/  ENDCOLLECTIVE ;  /* 0x000000000000791b */ /* 0x003fe20003800000 */
.L_x_2618:
[----:B------:R-:W-:Y:S05]  /*15480*/  BSYNC B0 ;  /* 0x0000000000007941 */ /* 0x000fea0003800000 */
.L_x_2617:
        /* <DEDUP_REMOVED lines=8> */
.L_x_2619:
[----:B------:R-:W-:Y:S01]  /*15510*/  IMAD.MOV.U32 R12, RZ, RZ, 0x4 ;  /* 0x00000004ff0c7424 */ /* 0x000fe200078e00ff */
[----:B------:R-:W-:-:S05]  /*15520*/  SEL R2, R14, RZ, P2 ;  /* 0x000000ff0e027207 */ /* 0x000fca0001000000 */
[----:B------:R-:W-:-:S04]  /*15530*/  IMAD.IADD R2, R13, 0x1, R2 ;  /* 0x000000010d027824 */ /* 0x000fc800078e0202 */
[----:B------:R-:W-:-:S07]  /*15540*/  IMAD.MOV.U32 R13, RZ, RZ, R2 ;  /* 0x000000ffff0d7224 */ /* 0x000fce00078e0002 */
[----:B------:R-:W-:Y:S05]  /*15550*/  WARPSYNC.COLLECTIVE R15, `(.L_x_2620) ;  /* 0x000000000f087348 */ /* 0x000fea0003c00000 */
[----:B------:R0:W1:Y:S02]  /*15560*/  SHFL.UP P6, R14, R13, R12, R11 ;  /* 0x0400000c0d0e7389 */ /* 0x00006400000c000b */
[----:B01----:R-:W-:Y:S01]  /*15570*/  ENDCOLLECTIVE ;  /* 0x000000000000791b */ /* 0x003fe20003800000 */
.L_x_2620:
[----:B------:R-:W-:Y:S01]  /*15580*/  IMAD.MOV.U32 R12, RZ, RZ, 0x8 ;  /* 0x00000008ff0c7424 */ /* 0x000fe200078e00ff */
[----:B------:R-:W-:-:S05]  /*15590*/  SEL R3, R14, RZ, P3 ;  /* 0x000000ff0e037207 */ /* 0x000fca0001800000 */
[----:B------:R-:W-:-:S04]  /*155a0*/  IMAD.IADD R3, R2, 0x1, R3 ;  /* 0x0000000102037824 */ /* 0x000fc800078e0203 */
[----:B------:R-:W-:-:S07]  /*155b0*/  IMAD.MOV.U32 R13, RZ, RZ, R3 ;  /* 0x000000ffff0d7224 */ /* 0x000fce00078e0003 */
[----:B------:R-:W-:Y:S05]  /*155c0*/  WARPSYNC.COLLECTIVE R15, `(.L_x_2621) ;  /* 0x000000000f087348 */ /* 0x000fea0003c00000 */
[----:B------:R0:W1:Y:S02]  /*155d0*/  SHFL.UP P6, R14, R13, R12, R11 ;  /* 0x0400000c0d0e7389 */ /* 0x00006400000c000b */
[----:B01----:R-:W-:Y:S01]  /*155e0*/  ENDCOLLECTIVE ;  /* 0x000000000000791b */ /* 0x003fe20003800000 */
.L_x_2621:
[----:B------:R-:W-:Y:S01]  /*155f0*/  IMAD.MOV.U32 R12, RZ, RZ, 0x10 ;  /* 0x00000010ff0c7424 */ /* 0x000fe200078e00ff */
[----:B------:R-:W-:-:S05]  /*15600*/  SEL R4, R14, RZ, P4 ;  /* 0x000000ff0e047207 */ /* 0x000fca0002000000 */
[----:B------:R-:W-:-:S04]  /*15610*/  IMAD.IADD R4, R3, 0x1, R4 ;  /* 0x0000000103047824 */ /* 0x000fc800078e0204 */
[----:B------:R-:W-:-:S07]  /*15620*/  IMAD.MOV.U32 R13, RZ, RZ, R4 ;  /* 0x000000ffff0d7224 */ /* 0x000fce00078e0004 */
[----:B------:R-:W-:Y:S05]  /*15630*/  WARPSYNC.COLLECTIVE R15, `(.L_x_2622) ;  /* 0x000000000f087348 */ /* 0x000fea0003c00000 */
[----:B------:R0:W1:Y:S02]  /*15640*/  SHFL.UP P6, R14, R13, R12, R11 ;  /* 0x0400000c0d0e7389 */ /* 0x00006400000c000b */
[----:B01----:R-:W-:Y:S01]  /*15650*/  ENDCOLLECTIVE ;  /* 0x000000000000791b */ /* 0x003fe20003800000 */
.L_x_2622:
[----:B------:R-:W-:Y:S02]  /*15660*/  IMAD.MOV.U32 R12, RZ, RZ, 0x1f ;  /* 0x0000001fff0c7424 */ /* 0x000fe400078e00ff */
[----:B------:R-:W-:Y:S01]  /*15670*/  IMAD.MOV.U32 R11, RZ, RZ, 0x1f ;  /* 0x0000001fff0b7424 */ /* 0x000fe200078e00ff */
[----:B------:R-:W-:-:S04]  /*15680*/  SEL R3, R14, RZ, P5 ;  /* 0x000000ff0e037207 */ /* 0x000fc80002800000 */
[----:B------:R-:W-:-:S05]  /*15690*/  IADD3 R2, R4, R3, RZ ;  /* 0x0000000304027210 */ /* 0x000fca0007ffe0ff */
[----:B------:R-:W-:-:S07]  /*156a0*/  IMAD.MOV.U32 R13, RZ, RZ, R2 ;  /* 0x000000ffff0d7224 */ /* 0x000fce00078e0002 */
[----:B------:R-:W-:Y:S05]  /*156b0*/  WARPSYNC.COLLECTIVE R15, `(.L_x_2623) ;  /* 0x000000000f087348 */ /* 0x000fea0003c00000 */
[----:B------:R0:W1:Y:S02]  /*156c0*/  SHFL.IDX P6, R14, R13, R12, R11 ;  /* 0x0000000c0d0e7389 */ /* 0x00006400000c000b */
[----:B01----:R-:W-:Y:S01]  /*156d0*/  ENDCOLLECTIVE ;  /* 0x000000000000791b */ /* 0x003fe20003800000 */
.L_x_2623:
[----:B------:R-:W-:Y:S05]  /*156e0*/  BRA `(.L_x_2624) ;  /* 0xffffffb800d87947 */ /* 0x000fea000383ffff */
.L_x_2505:
[----:B------:R-:W-:Y:S01]  /*156f0*/  BSSY B0, `(.L_x_2625) ;  /* 0x0000006000007945 */ /* 0x000fe20003800000 */
[----:B------:R-:W-:Y:S01]  /*15700*/  PLOP3.LUT P6, PT, P6, PT, PT, 0x8, 0x0 ;  /* 0x000000000000781c */ /* 0x000fe200037ce170 */
[----:B------:R-:W-:-:S12]  /*15710*/  IMAD.MOV.U32 R15, RZ, RZ, -0x1 ;  /* 0xffffffffff0f7424 */ /* 0x000fd800078e00ff */
[----:B0-----:R-:W-:Y:S05]  /*15720*/  WARPSYNC.COLLECTIVE R15, `(.L_x_2626) ;  /* 0x000000000f087348 */ /* 0x001fea0003c00000 */
[----:B------:R-:W-:Y:S01]  /*15730*/  VOTE.ANY R14, PT, P6 ;  /* 0x00000000000e7806 */ /* 0x000fe200030e0100 */
[----:B0-----:R-:W-:Y:S06]  /*15740*/  ENDCOLLECTIVE ;  /* 0x000000000000791b */ /* 0x001fec0003800000 */
.L_x_2626:
[----:B------:R-:W-:Y:S05]  /*15750*/  BSYNC B0 ;  /* 0x0000000000007941 */ /* 0x000fea0003800000 */
.L_x_2625:
        /* <DEDUP_REMOVED lines=8> */
.L_x_2627:
[----:B------:R-:W-:Y:S02]  /*157e0*/  IMAD.IADD R19, R12, 0x1, R19 ;  /* 0x000000010c137824 */ /* 0x000fe400078e0213 */
[----:B------:R-:W-:Y:S02]  /*157f0*/  IMAD.MOV.U32 R13, RZ, RZ, R8 ;  /* 0x000000ffff0d7224 */ /* 0x000fe400078e0008 */
[----:B------:R-:W-:-:S07]  /*15800*/  IMAD.MOV.U32 R17, RZ, RZ, R14 ;  /* 0x000000ffff117224 */ /* 0x000fce00078e000e */
[----:B------:R-:W-:Y:S05]  /*15810*/  WARPSYNC.COLLECTIVE R15, `(.L_x_2628) ;  /* 0x000000000f087348 */ /* 0x000fea0003c00000 */
[----:B------:R0:W1:Y:S02]  /*15820*/  SHFL.IDX P6, R14, R13, R12, R11 ;  /* 0x0000000c0d0e7389 */ /* 0x00006400000c000b */
[----:B01----:R-:W-:Y:S01]  /*15830*/  ENDCOLLECTIVE ;  /* 0x000000000000791b */ /* 0x003fe20003800000 */
.L_x_2628:
[----:B------:R-:W-:Y:S01]  /*15840*/  IMAD.MOV.U32 R8, RZ, RZ, R14 ;  /* 0x000000ffff087224 */ /* 0x000fe200078e000e */
[----:B------:R-:W-:Y:S06]  /*15850*/  BRA `(.L_x_2629) ;  /* 0xffffffb800bc7947 */ /* 0x000fec000383ffff */
.L_x_2507:
[----:B------:R-:W-:Y:S01]  /*15860*/  BSSY B0, `(.L_x_2630) ;  /* 0x0000007000007945 */ /* 0x000fe20003800000 */
[----:B------:R-:W-:Y:S02]  /*15870*/  IMAD.MOV.U32 R13, RZ, RZ, R2 ;  /* 0x000000ffff0d7224 */ /* 0x000fe400078e0002 */
[----:B------:R-:W-:Y:S02]  /*15880*/  IMAD.MOV.U32 R11, RZ, RZ, 0x1f ;  /* 0x0000001fff0b7424 */ /* 0x000fe400078e00ff */
[----:B------:R-:W-:-:S07]  /*15890*/  IMAD.MOV.U32 R15, RZ, RZ, -0x1 ;  /* 0xffffffffff0f7424 */ /* 0x000fce00078e00ff */
[----:B0-23--:R-:W-:Y:S05]  /*158a0*/  WARPSYNC.COLLECTIVE R15, `(.L_x_2631) ;  /* 0x000000000f087348 */ /* 0x00dfea0003c00000 */
[----:B------:R1:W4:Y:S02]  /*158b0*/  SHFL.IDX P6, R14, R13, R12, R11 ;  /* 0x0000000c0d0e7389 */ /* 0x00032400000c000b */
[----:B01234-:R-:W-:Y:S01]  /*158c0*/  ENDCOLLECTIVE ;  /* 0x000000000000791b */ /* 0x01ffe20003800000 */
.L_x_2631:
[----:B------:R-:W-:Y:S05]  /*158d0*/  BSYNC B0 ;  /* 0x0000000000007941 */ /* 0x000fea0003800000 */
.L_x_2630:
[----:B------:R-:W-:Y:S01]  /*158e0*/  IMAD.MOV.U32 R6, RZ, RZ, R14 ;  /* 0x000000ffff067224 */ /* 0x000fe200078e000e */
[----:B------:R-:W-:Y:S06]  /*158f0*/  BRA `(.L_x_2506) ;  /* 0xffffffb800ac7947 */ /* 0x000fec000383ffff */
.L_x_2513:
[----:B-1----:R1:W2:Y:S02]  /*15900*/  SYNCS.PHASECHK.TRANS64.TRYWAIT P0, [R4+URZ+0x2a820], R0 ;  /* 0x02a82000040075a7 */ /* 0x0022a4000800017f */
[----:B--2---:R-:W-:Y:S05]  /*15910*/  @!P0 NANOSLEEP.SYNCS 0x989680 ;  /* 0x009896800000895d */ /* 0x004fea0003900000 */
[----:B------:R-:W2:Y:S02]  /*15920*/  @!P0 SYNCS.PHASECHK.TRANS64 P0, [R4+URZ+0x2a820], R0 ;  /* 0x02a82000040085a7 */ /* 0x000ea4000800007f */
[----:B--2---:R-:W-:Y:S05]  /*15930*/  @!P0 BRA `(.L_x_2513) ;  /* 0xfffffffc00f08947 */ /* 0x004fea000383ffff */
[----:B------:R-:W-:Y:S05]  /*15940*/  BRA `(.L_x_2632) ;  /* 0xffffffc400047947 */ /* 0x000fea000383ffff */
.L_x_2514:
        /* <DEDUP_REMOVED lines=8> */
[----:B01----:R-:W-:Y:S05]  /*159d0*/  WARPSYNC.COLLECTIVE R15, `(.L_x_2634) ;  /* 0x000000000f087348 */ /* 0x003fea0003c00000 */
[----:B------:R2:W3:Y:S02]  /*159e0*/  SHFL.IDX P6, R14, R13, R12, R11 ;  /* 0x0000000c0d0e7389 */ /* 0x0004e400000c000b */
[----:B0123--:R-:W-:Y:S01]  /*159f0*/  ENDCOLLECTIVE ;  /* 0x000000000000791b */ /* 0x00ffe20003800000 */
.L_x_2634:
[----:B------:R-:W-:Y:S05]  /*15a00*/  BSYNC B0 ;  /* 0x0000000000007941 */ /* 0x000fea0003800000 */
.L_x_2633:
[----:B------:R-:W-:Y:S05]  /*15a10*/  BRA `(.L_x_2635) ;  /* 0xffffffc000ec7947 */ /* 0x000fea000383ffff */
.L_x_2517:
[----:B------:R-:W-:Y:S01]  /*15a20*/  BSSY B1, `(.L_x_2636) ;  /* 0x0000006000017945 */ /* 0x000fe20003800000 */
[----:B------:R-:W-:-:S07]  /*15a30*/  IMAD.MOV.U32 R15, RZ, RZ, -0x1 ;  /* 0xffffffffff0f7424 */ /* 0x000fce00078e00ff */
[----:B01----:R-:W-:Y:S05]  /*15a40*/  WARPSYNC.COLLECTIVE R15, `(.L_x_2637) ;  /* 0x000000000f0c7348 */ /* 0x003fea0003c00000 */
[----:B------:R-:W-:Y:S02]  /*15a50*/  ELECT P6, UR62, PT ;  /* 0x00000000003e782f */ /* 0x000fe400038c0000 */
[----:B------:R-:W-:Y:S01]  /*15a60*/  MOV R14, UR62 ;  /* 0x0000003e000e7c02 */ /* 0x000fe20008000f00 */
[----:B01----:R-:W-:Y:S10]  /*15a70*/  ENDCOLLECTIVE ;  /* 0x000000000000791b */ /* 0x003ff40003800000 */
.L_x_2637:
[----:B------:R-:W-:Y:S05]  /*15a80*/  BSYNC B1 ;  /* 0x0000000000017941 */ /* 0x000fea0003800000 */
.L_x_2636:
[----:B------:R-:W-:Y:S05]  /*15a90*/  BRA `(.L_x_2638) ;  /* 0xffffffc000e47947 */ /* 0x000fea000383ffff */
.L_x_2519:
[----:B-1----:R1:W2:Y:S02]  /*15aa0*/  SYNCS.PHASECHK.TRANS64.TRYWAIT P1, [R5+URZ+0x2a840], R0 ;  /* 0x02a84000050075a7 */ /* 0x0022a4000802017f */
[----:B--2---:R-:W-:Y:S05]  /*15ab0*/  @!P1 NANOSLEEP.SYNCS 0x989680 ;  /* 0x009896800000995d */ /* 0x004fea0003900000 */
[----:B------:R-:W2:Y:S02]  /*15ac0*/  @!P1 SYNCS.PHASECHK.TRANS64 P1, [R5+URZ+0x2a840], R0 ;  /* 0x02a84000050095a7 */ /* 0x000ea4000802007f */
[----:B--2---:R-:W-:Y:S05]  /*15ad0*/  @!P1 BRA `(.L_x_2519) ;  /* 0xfffffffc00f09947 */ /* 0x004fea000383ffff */
[----:B------:R-:W-:Y:S05]  /*15ae0*/  BRA `(.L_x_2639) ;  /* 0xffffffc4000c7947 */ /* 0x000fea000383ffff */
.L_x_2521:
[----:B--2---:R2:W3:Y:S02]  /*15af0*/  SYNCS.PHASECHK.TRANS64.TRYWAIT P1, [R27+URZ+0x2a840], R2 ;  /* 0x02a840021b0075a7 */ /* 0x0044e4000802017f */
[----:B---3--:R-:W-:Y:S05]  /*15b00*/  @!P1 NANOSLEEP.SYNCS 0x989680 ;  /* 0x009896800000995d */ /* 0x008fea0003900000 */
[----:B------:R-:W3:Y:S02]  /*15b10*/  @!P1 SYNCS.PHASECHK.TRANS64 P1, [R27+URZ+0x2a840], R2 ;  /* 0x02a840021b0095a7 */ /* 0x000ee4000802007f */
[----:B---3--:R-:W-:Y:S05]  /*15b20*/  @!P1 BRA `(.L_x_2521) ;  /* 0xfffffffc00f09947 */ /* 0x008fea000383ffff */
[----:B------:R-:W-:Y:S05]  /*15b30*/  BRA `(.L_x_2640) ;  /* 0xffffffc400187947 */ /* 0x000fea000383ffff */
.L_x_2523:
[----:B---3--:R3:W4:Y:S02]  /*15b40*/  SYNCS.PHASECHK.TRANS64.TRYWAIT P1, [R5+URZ+0x2a860], R0 ;  /* 0x02a86000050075a7 */ /* 0x008724000802017f */
[----:B----4-:R-:W-:Y:S05]  /*15b50*/  @!P1 NANOSLEEP.SYNCS 0x989680 ;  /* 0x009896800000995d */ /* 0x010fea0003900000 */
[----:B------:R-:W4:Y:S02]  /*15b60*/  @!P1 SYNCS.PHASECHK.TRANS64 P1, [R5+URZ+0x2a860], R0 ;  /* 0x02a86000050095a7 */ /* 0x000f24000802007f */
[----:B----4-:R-:W-:Y:S05]  /*15b70*/  @!P1 BRA `(.L_x_2523) ;  /* 0xfffffffc00f09947 */ /* 0x010fea000383ffff */
[----:B------:R-:W-:Y:S05]  /*15b80*/  BRA `(.L_x_2641) ;  /* 0xffffffc400147947 */ /* 0x000fea000383ffff */
.L_x_2642:
        /* <DEDUP_REMOVED lines=15> */
.L_x_3211:


//--------------------- .text._ZN7cutlass13device_kernelIN5flash11enable_sm90INS1_16FlashAttnFwdSm90INS1_25CollectiveMainloopFwdSm90ILi2EN4cute5tupleIJNS5_1CILi1EEES8_S8_EEENS6_IJNS7_ILi128EEENS7_ILi96EEENS7_ILi192EEEEEELi128ENS_10bfloat16_tEfNS_4arch4Sm90ELb1ELb0ELb0ELb1ELb1ELb1ELb0ELb1ELb1ELb1ELb1ELb0EEENS1_21CollectiveEpilogueFwdINS6_IJSA_SA_SB_EEES9_SE_SG_Li256ELb1ELb1ELb1ELb0EEENS1_36VarlenDynamicPersistentTileSchedulerILi128ELi96ELi256ELi128ELb1ELb1ELb1ELb1ELb1ELb1EEEEEEEEEvNT_6ParamsE --------------------------
	.section	.text._ZN7cutlass13device_kernelIN5flash11enable_sm90INS1_16FlashAttnFwdSm90INS1_25CollectiveMainloopFwdSm90ILi2EN4cute5tupleIJNS5_1CILi1EEES8_S8_EEENS6_IJNS7_ILi128EEENS7_ILi96EEENS7_ILi192EEEEEELi128ENS_10bfloat16_tEfNS_4arch4Sm90ELb1ELb0ELb0ELb1ELb1ELb1ELb0ELb1ELb1ELb1ELb1ELb0EEENS1_21CollectiveEpilogueFwdINS6_IJSA_SA_SB_EEES9_SE_SG_Li256ELb1ELb1ELb1ELb0EEENS1_36VarlenDynamicPersistentTileSchedulerILi128ELi96ELi256ELi128ELb1ELb1ELb1ELb1ELb1ELb1EEEEEEEEEvNT_6ParamsE,"ax",@progbits
	.align	128
.text._ZN7cutlass13device_kernelIN5flash11enable_sm90INS1_16FlashAttnFwdSm90INS1_25CollectiveMainloopFwdSm90ILi2EN4cute5tupleIJNS5_1CILi1EEES8_S8_EEENS6_IJNS7_ILi128EEENS7_ILi96EEENS7_ILi192EEEEEELi128ENS_10bfloat16_tEfNS_4arch4Sm90ELb1ELb0ELb0ELb1ELb1ELb1ELb0ELb1ELb1ELb1ELb1ELb0EEENS1_21CollectiveEpilogueFwdINS6_IJSA_SA_SB_EEES9_SE_SG_Li256ELb1ELb1ELb1ELb0EEENS1_36VarlenDynamicPersistentTileSchedulerILi128ELi96ELi256ELi128ELb1ELb1ELb1ELb1ELb1ELb1EEEEEEEEEvNT_6ParamsE:
        .type           _ZN7cutlass13device_kernelIN5flash11enable_sm90INS1_16FlashAttnFwdSm90INS1_25CollectiveMainloopFwdSm90ILi2EN4cute5tupleIJNS5_1CILi1EEES8_S8_EEENS6_IJNS7_ILi128EEENS7_ILi96EEENS7_ILi192EEEEEELi128ENS_10bfloat16_tEfNS_4arch4Sm90ELb1ELb0ELb0ELb1ELb1ELb1ELb0ELb1ELb1ELb1ELb1ELb0EEENS1_21CollectiveEpilogueFwdINS6_IJSA_SA_SB_EEES9_SE_SG_Li256ELb1ELb1ELb1ELb0EEENS1_36VarlenDynamicPersistentTileSchedulerILi128ELi96ELi256ELi128ELb1ELb1ELb1ELb1ELb1ELb1EEEEEEEEEvNT_6ParamsE,@function
        .size           _ZN7cutlass13device_kernelIN5flash11enable_sm90INS1_16FlashAttnFwdSm90INS1_25CollectiveMainloopFwdSm90ILi2EN4cute5tupleIJNS5_1CILi1EEES8_S8_EEENS6_IJNS7_ILi128EEENS7_ILi96EEENS7_ILi192EEEEEELi128ENS_10bfloat16_tEfNS_4arch4Sm90ELb1ELb0ELb0ELb1ELb1ELb1ELb0ELb1ELb1ELb1ELb1ELb0EEENS1_21CollectiveEpilogueFwdINS6_IJSA_SA_SB_EEES9_SE_SG_Li256ELb1ELb1ELb1ELb0EEENS1_36VarlenDynamicPersistentTileSchedulerILi128ELi96ELi256ELi128ELb1ELb1ELb1ELb1ELb1ELb1EEEEEEEEEvNT_6ParamsE,(.L_x_3212 - _ZN7cutlass13device_kernelIN5flash11enable_sm90INS1_16FlashAttnFwdSm90INS1_25CollectiveMainloopFwdSm90ILi2EN4cute5tupleIJNS5_1CILi1EEES8_S8_EEENS6_IJNS7_ILi128EEENS7_ILi96EEENS7_ILi192EEEEEELi128ENS_10bfloat16_tEfNS_4arch4Sm90ELb1ELb0ELb0ELb1ELb1ELb1ELb0ELb1ELb1ELb1ELb1ELb0EEENS1_21CollectiveEpilogueFwdINS6_IJSA_SA_SB_EEES9_SE_SG_Li256ELb1ELb1ELb1ELb0EEENS1_36VarlenDynamicPersistentTileSchedulerILi128ELi96ELi256ELi128ELb1ELb1ELb1ELb1ELb1ELb1EEEEEEEEEvNT_6ParamsE)
        .other          _ZN7cutlass13device_kernelIN5flash11enable_sm90INS1_16FlashAttnFwdSm90INS1_25CollectiveMainloopFwdSm90ILi2EN4cute5tupleIJNS5_1CILi1EEES8_S8_EEENS6_IJNS7_ILi128EEENS7_ILi96EEENS7_ILi192EEEEEELi128ENS_10bfloat16_tEfNS_4arch4Sm90ELb1ELb0ELb0ELb1ELb1ELb1ELb0ELb1ELb1ELb1ELb1ELb0EEENS1_21CollectiveEpilogueFwdINS6_IJSA_SA_SB_EEES9_SE_SG_Li256ELb1ELb1ELb1ELb0EEENS1_36VarlenDynamicPersistentTileSchedulerILi128ELi96ELi256ELi128ELb1ELb1ELb1ELb1ELb1ELb1EEEEEEEEEvNT_6ParamsE,@"STO_CUDA_ENTRY STV_DEFAULT"
_ZN7cutlass13device_kernelIN5flash11enable_sm90INS1_16FlashAttnFwdSm90INS1_25CollectiveMainloopFwdSm90ILi2EN4cute5tupleIJNS5_1CILi1EEES8_S8_EEENS6_IJNS7_ILi128EEENS7_ILi96EEENS7_ILi192EEEEEELi128ENS_10bfloat16_tEfNS_4arch4Sm90ELb1ELb0ELb0ELb1ELb1ELb1ELb0ELb1ELb1ELb1ELb1ELb0EEENS1_21CollectiveEpilogueFwdINS6_IJSA_SA_SB_EEES9_SE_SG_Li256ELb1ELb1ELb1ELb0EEENS1_36VarlenDynamicPersistentTileSchedulerILi128ELi96ELi256ELi128ELb1ELb1ELb1ELb1ELb1ELb1EEEEEEEEEvNT_6ParamsE:
        /* <DEDUP_REMOVED lines=18> */
.L_x_2644:
[----:B------:R-:W-:Y:S05]  /*0120*/  BSYNC B0 ;  /* 0x0000000000007941 */ /* 0x000fea0003800000 */
.L_x_2643:
        /* <DEDUP_REMOVED lines=41> */
.L_x_2645:
        /* <DEDUP_REMOVED lines=22> */
.L_x_2646:
        /* <DEDUP_REMOVED lines=18> */
.L_x_2647:
        /* <DEDUP_REMOVED lines=22> */
.L_x_2648:
        /* <DEDUP_REMOVED lines=22> */
.L_x_2649:
[----:B------:R-:W-:Y:S01]  /*0900*/  PLOP3.LUT P0, PT, PT, PT, UP0, 0x80, 0x0 ;  /* 0x000000000000781c */ /* 0x000fe20003f0f008 */
[----:B------:R-:W-:Y:S01]  /*0910*/  UMOV UR60, 0x1 ;  /* 0x00000001003c7882 */ /* 0x000fe20000000000 */
[----:B------:R-:W-:Y:S01]  /*0920*/  NOP ;  /* 0x0000000000007918 */ /* 0x000fe20000000000 */
[----:B------:R-:W-:Y:S01]  /*0930*/  USEL UR60, UR60, 0x2, !UP0 ;  /* 0x000000023c3c7887 */ /* 0x000fe2000c000000 */
[----:B------:R-:W-:Y:S01]  /*0940*/  BSSY B9, `(.L_x_2650) ;  /* 0x00024a9000097945 */ /* 0x000fe20003800000 */
[----:B012-4-:R-:W-:Y:S08]  /*0950*/  BAR.SYNC.DEFER_BLOCKING 0x0 ;  /* 0x0000000000007b1d */ /* 0x017ff00000010000 */
[----:B------:R-:W-:Y:S05]  /*0960*/  @!P0 BRA `(.L_x_2651) ;  /* 0x000001cc00948947 */ /* 0x000fea0003800000 */
.L_x_2652:
        /* <DEDUP_REMOVED lines=17> */
[----:B------:R-:W-:Y:S01]  /*0a80*/  ULOP3.LUT UR4, UR60, 0x1, URZ, 0xfc, !UPT ;  /* 0x000000013c047892 */ /* 0x000fe2000f8efc3f */
[----:B------:R-:W-:Y:S02]  /*0a90*/  IMAD.MOV.U32 R198, RZ, RZ, RZ ;  /* 0x000000ffffc67224 */ /* 0x000fe400078e00ff */
[----:B------:R-:W-:Y:S01]  /*0aa0*/  SHF.R.S32.HI R3, RZ, 0x1f, R0 ;  /* 0x0000001fff037819 */ /* 0x000fe20000011400 */
[----:B------:R-:W-:Y:S02]  /*0ab0*/  IMAD.MOV.U32 R18, RZ, RZ, RZ ;  /* 0x000000ffff127224 */ /* 0x000fe400078e00ff */
[----:B------:R-:W-:Y:S01]  /*0ac0*/  IMAD.MOV.U32 R171, RZ, RZ, RZ ;  /* 0x000000ffffab7224 */ /* 0x000fe200078e00ff */
[CC--:B------:R-:W-:Y:S01]  /*0ad0*/  LEA.HI R4, R3.reuse, R0.reuse, RZ, 0x7 ;  /* 0x0000000003047211 */ /* 0x0c0fe200078f38ff */
[----:B------:R-:W-:Y:S01]  /*0ae0*/  IMAD.MOV.U32 R168, RZ, RZ, RZ ;  /* 0x000000ffffa87224 */ /* 0x000fe200078e00ff */
[----:B------:R-:W-:Y:S01]  /*0af0*/  LEA.HI R5, R3, R0, RZ, 0x4 ;  /* 0x0000000003057211 */ /* 0x000fe200078f20ff */
[----:B------:R-:W-:Y:S01]  /*0b00*/  IMAD.MOV.U32 R162, RZ, RZ, RZ ;  /* 0x000000ffffa27224 */ /* 0x000fe200078e00ff */
[----:B------:R-:W-:Y:S01]  /*0b10*/  LOP3.LUT R225, R4, 0xffffff80, RZ, 0xc0, !PT ;  /* 0xffffff8004e17812 */ /* 0x000fe200078ec0ff */
[----:B------:R-:W-:Y:S01]  /*0b20*/  UIADD3 UR61, UR61, 0xc400, URZ ;  /* 0x0000c4003d3d7890 */ /* 0x000fe2000fffe03f */
[----:B------:R-:W-:-:S02]  /*0b30*/  SHF.R.S32.HI R6, RZ, 0x4, R5 ;  /* 0x00000004ff067819 */ /* 0x000fc40000011405 */
[----:B------:R-:W-:Y:S01]  /*0b40*/  LEA.HI R221, R3, R0, RZ, 0x3 ;  /* 0x0000000003dd7211 */ /* 0x000fe200078f18ff */
[----:B------:R-:W-:Y:S01]  /*0b50*/  IMAD.IADD R225, R0, 0x1, -R225 ;  /* 0x0000000100e17824 */ /* 0x000fe200078e0ae1 */
[----:B------:R-:W-:Y:S02]  /*0b60*/  SHF.R.S32.HI R12, RZ, 0x7, R4 ;  /* 0x00000007ff0c7819 */ /* 0x000fe40000011404 */
[----:B------:R-:W-:Y:S02]  /*0b70*/  LOP3.LUT R193, R221, 0xfffffff8, RZ, 0xc0, !PT ;  /* 0xfffffff8ddc17812 */ /* 0x000fe400078ec0ff */
[----:B------:R-:W-:Y:S01]  /*0b80*/  SHF.R.S32.HI R8, RZ, 0x1f, R225 ;  /* 0x0000001fff087819 */ /* 0x000fe200000114e1 */
[----:B------:R0:W-:Y:S01]  /*0b90*/  STL [R1+0x48], R12 ;  /* 0x0000480c01007387 */ /* 0x0001e20000100800 */
[----:B------:R-:W-:Y:S01]  /*0ba0*/  LEA.HI R4, R4, R12, RZ, 0x1 ;  /* 0x0000000c04047211 */ /* 0x000fe200078f08ff */
[----:B------:R-:W-:Y:S01]  /*0bb0*/  IMAD.IADD R193, R0, 0x1, -R193 ;  /* 0x0000000100c17824 */ /* 0x000fe200078e0ac1 */
[----:B------:R-:W-:-:S02]  /*0bc0*/  LEA.HI R9, R8, R225, RZ, 0x2 ;  /* 0x000000e108097211 */ /* 0x000fc400078f10ff */
[----:B------:R-:W-:Y:S01]  /*0bd0*/  LEA.HI R8, R8, R225, RZ, 0x5 ;  /* 0x000000e108087211 */ /* 0x000fe200078f28ff */
[----:B------:R-:W-:Y:S01]  /*0be0*/  IMAD.SHL.U32 R189, R193, 0x8, RZ ;  /* 0x00000008c1bd7824 */ /* 0x000fe200078e00ff */
[--C-:B------:R-:W-:Y:S02]  /*0bf0*/  SHF.R.S32.HI R10, RZ, 0x2, R9.reuse ;  /* 0x00000002ff0a7819 */ /* 0x100fe40000011409 */
[----:B------:R-:W-:Y:S01]  /*0c00*/  SHF.R.S32.HI R7, RZ, 0x1f, R9 ;  /* 0x0000001fff077819 */ /* 0x000fe20000011409 */
[----:B------:R-:W-:Y:S01]  /*0c10*/  VIADD R192, R189, 0x40 ;  /* 0x00000040bdc07836 */ /* 0x000fe20000000000 */
[----:B------:R-:W-:Y:S02]  /*0c20*/  SHF.R.S32.HI R8, RZ, 0x5, R8 ;  /* 0x00000005ff087819 */ /* 0x000fe40000011408 */
[----:B------:R-:W-:Y:S02]  /*0c30*/  LEA.HI R11, R7, R10, RZ, 0x3 ;  /* 0x0000000a070b7211 */ /* 0x000fe400078f18ff */
[----:B------:R-:W-:-:S02]  /*0c40*/  LEA.HI R7, R5, R6, RZ, 0x1 ;  /* 0x0000000605077211 */ /* 0x000fc400078f08ff */
[----:B------:R-:W-:Y:S02]  /*0c50*/  LOP3.LUT R11, R11, 0xfffffff8, RZ, 0xc0, !PT ;  /* 0xfffffff80b0b7812 */ /* 0x000fe400078ec0ff */
[----:B------:R-:W-:Y:S02]  /*0c60*/  LOP3.LUT R7, R7, 0x1ffffffe, RZ, 0xc0, !PT ;  /* 0x1ffffffe07077812 */ /* 0x000fe400078ec0ff */
[----:B------:R-:W-:Y:S01]  /*0c70*/  LOP3.LUT R5, R5, 0x3fffff0, RZ, 0xc0, !PT ;  /* 0x03fffff005057812 */ /* 0x000fe200078ec0ff */
[----:B------:R-:W-:Y:S01]  /*0c80*/  IMAD.IADD R11, R10, 0x1, -R11 ;  /* 0x000000010a0b7824 */ /* 0x000fe200078e0a0b */
[----:B------:R-:W-:Y:S01]  /*0c90*/  LOP3.LUT R4, R4, 0x3fffffe, RZ, 0xc0, !PT ;  /* 0x03fffffe04047812 */ /* 0x000fe200078ec0ff */
[----:B------:R-:W-:Y:S01]  /*0ca0*/  IMAD.IADD R7, R6, 0x1, -R7 ;  /* 0x0000000106077824 */ /* 0x000fe200078e0a07 */
[CC--:B------:R-:W-:Y:S01]  /*0cb0*/  LEA.HI R6, R3.reuse, R0.reuse, RZ, 0x5 ;  /* 0x0000000003067211 */ /* 0x0c0fe200078f28ff */
[----:B------:R-:W-:Y:S01]  /*0cc0*/  IMAD R11, R8, 0x10, R11 ;  /* 0x00000010080b7824 */ /* 0x000fe200078e020b */
[----:B------:R-:W-:Y:S01]  /*0cd0*/  LEA.HI R8, R3, R0, RZ, 0x2 ;  /* 0x0000000003087211 */ /* 0x000fe200078f10ff */
[----:B------:R-:W-:Y:S01]  /*0ce0*/  IMAD.IADD R5, R0, 0x1, -R5 ;  /* 0x0000000100057824 */ /* 0x000fe200078e0a05 */
[----:B------:R-:W-:Y:S01]  /*0cf0*/  SHF.R.S32.HI R6, RZ, 0x5, R6 ;  /* 0x00000005ff067819 */ /* 0x000fe20000011406 */
[----:B------:R-:W-:Y:S01]  /*0d00*/  IMAD.IADD R4, R12, 0x1, -R4 ;  /* 0x000000010c047824 */ /* 0x000fe200078e0a04 */
[----:B------:R-:W-:-:S02]  /*0d10*/  LOP3.LUT R199, R8, 0xfffffffc, RZ, 0xc0, !PT ;  /* 0xfffffffc08c77812 */ /* 0x000fc400078ec0ff */
[--C-:B------:R-:W-:Y:S01]  /*0d20*/  SHF.R.S32.HI R170, RZ, 0x2, R8.reuse ;  /* 0x00000002ffaa7819 */ /* 0x100fe20000011408 */
[----:B------:R-:W-:Y:S01]  /*0d30*/  IMAD R21, R4, 0x40, R11 ;  /* 0x0000004004157824 */ /* 0x000fe200078e020b */
[----:B------:R-:W-:Y:S01]  /*0d40*/  SHF.R.S32.HI R3, RZ, 0x1f, R8 ;  /* 0x0000001fff037819 */ /* 0x000fe20000011408 */
[----:B------:R-:W-:Y:S01]  /*0d50*/  IMAD.IADD R199, R0, 0x1, -R199 ;  /* 0x0000000100c77824 */ /* 0x000fe200078e0ac7 */
[----:B------:R-:W-:Y:S01]  /*0d60*/  SHF.R.S32.HI R221, RZ, 0x3, R221 ;  /* 0x00000003ffdd7819 */ /* 0x000fe200000114dd */
[----:B------:R-:W-:Y:S01]  /*0d70*/  IMAD R8, R6, 0x10, R5 ;  /* 0x0000001006087824 */ /* 0x000fe200078e0205 */
[----:B------:R-:W-:Y:S01]  /*0d80*/  LEA.HI R3, R3, R170, RZ, 0x3 ;  /* 0x000000aa03037211 */ /* 0x000fe200078f18ff */
[----:B------:R-:W-:Y:S01]  /*0d90*/  IMAD.SHL.U32 R160, R199, 0x4, RZ ;  /* 0x00000004c7a07824 */ /* 0x000fe200078e00ff */
[----:B------:R-:W-:Y:S01]  /*0da0*/  STL [R1+0x4c], R21 ;  /* 0x00004c1501007387 */ /* 0x000fe20000100800 */
[----:B------:R-:W-:Y:S01]  /*0db0*/  VIADD R5, R170, 0x40 ;  /* 0x00000040aa057836 */ /* 0x000fe20000000000 */
[----:B------:R-:W-:Y:S01]  /*0dc0*/  LOP3.LUT R3, R3, 0xfffffff8, RZ, 0xc0, !PT ;  /* 0xfffffff803037812 */ /* 0x000fe200078ec0ff */
[----:B------:R-:W-:-:S02]  /*0dd0*/  VIADD R172, R160, 0x40 ;  /* 0x00000040a0ac7836 */ /* 0x000fc40000000000 */
[----:B------:R-:W-:Y:S01]  /*0de0*/  IMAD.SHL.U32 R177, R5, 0x40, RZ ;  /* 0x0000004005b17824 */ /* 0x000fe200078e00ff */
[----:B------:R-:W-:Y:S01]  /*0df0*/  SHF.R.S32.HI R0, RZ, 0x1f, R5 ;  /* 0x0000001fff007819 */ /* 0x000fe20000011405 */
[----:B------:R-:W-:Y:S02]  /*0e00*/  IMAD.IADD R164, R160, 0x1, R172 ;  /* 0x00000001a0a47824 */ /* 0x000fe400078e02ac */
[----:B------:R-:W-:Y:S01]  /*0e10*/  IMAD.IADD R224, R170, 0x1, -R3 ;  /* 0x00000001aae07824 */ /* 0x000fe200078e0a03 */
[----:B------:R-:W-:Y:S01]  /*0e20*/  LEA.HI R0, R0, R5, RZ, 0x3 ;  /* 0x0000000500007211 */ /* 0x000fe200078f18ff */
[----:B------:R-:W-:Y:S01]  /*0e30*/  IMAD R20, R8, 0x8, R7 ;  /* 0x0000000808147824 */ /* 0x000fe200078e0207 */
[----:B------:R-:W-:Y:S01]  /*0e40*/  SHF.R.S32.HI R3, RZ, 0x1f, R164 ;  /* 0x0000001fff037819 */ /* 0x000fe200000114a4 */
[----:B------:R-:W-:Y:S01]  /*0e50*/  IMAD.SHL.U32 R181, R224, 0x40, RZ ;  /* 0x00000040e0b57824 */ /* 0x000fe200078e00ff */
[----:B------:R-:W-:Y:S01]  /*0e60*/  LOP3.LUT R177, R177, 0x1c0, RZ, 0xc0, !PT ;  /* 0x000001c0b1b17812 */ /* 0x000fe200078ec0ff */
[----:B------:R-:W-:Y:S01]  /*0e70*/  IMAD.SHL.U32 R184, R0, 0x40, RZ ;  /* 0x0000004000b87824 */ /* 0x000fe200078e00ff */
[-C--:B------:R-:W-:Y:S01]  /*0e80*/  LEA.HI R4, R3, R164.reuse, RZ, 0x6 ;  /* 0x000000a403047211 */ /* 0x080fe200078f30ff */
[----:B------:R-:W-:Y:S01]  /*0e90*/  VIADD R173, R160, 0x20 ;  /* 0x00000020a0ad7836 */ /* 0x000fe20000000000 */
[----:B------:R-:W-:Y:S01]  /*0ea0*/  LOP3.LUT R181, R181, 0x1c0, RZ, 0xc0, !PT ;  /* 0x000001c0b5b57812 */ /* 0x000fe200078ec0ff */
[----:B------:R-:W-:Y:S01]  /*0eb0*/  IMAD.SHL.U32 R183, R6, 0x200, RZ ;  /* 0x0000020006b77824 */ /* 0x000fe200078e00ff */
[----:B------:R-:W-:Y:S01]  /*0ec0*/  LEA.HI R8, R3, R164, RZ, 0x3 ;  /* 0x000000a403087211 */ /* 0x000fe200078f18ff */
[----:B------:R-:W-:Y:S01]  /*0ed0*/  IMAD.SHL.U32 R4, R4, 0x80, RZ ;  /* 0x0000008004047824 */ /* 0x000fe200078e00ff */
[----:B------:R-:W-:Y:S01]  /*0ee0*/  SHF.R.U32.HI R24, RZ, 0x3, R177 ;  /* 0x00000003ff187819 */ /* 0x000fe200000116b1 */
[C---:B------:R-:W-:Y:S01]  /*0ef0*/  IMAD.IADD R163, R160.reuse, 0x1, R173 ;  /* 0x00000001a0a37824 */ /* 0x040fe200078e02ad */
[----:B------:R-:W-:Y:S01]  /*0f00*/  SHF.R.U32.HI R182, RZ, 0x3, R181 ;  /* 0x00000003ffb67819 */ /* 0x000fe200000116b5 */
[----:B------:R-:W-:Y:S01]  /*0f10*/  IMAD.SHL.U32 R16, R199, 0x8, RZ ;  /* 0x00000008c7107824 */ /* 0x000fe200078e00ff */
[--C-:B------:R-:W-:Y:S01]  /*0f20*/  LOP3.LUT R5, R181, 0x38, R8.reuse, 0xf8, !PT ;  /* 0x00000038b5057812 */ /* 0x100fe200078ef808 */
[----:B------:R-:W-:Y:S01]  /*0f30*/  VIADD R176, R160, 0x50 ;  /* 0x00000050a0b07836 */ /* 0x000fe20000000000 */
[----:B------:R-:W-:Y:S01]  /*0f40*/  LOP3.LUT R10, R177, 0x38, R8, 0xf8, !PT ;  /* 0x00000038b10a7812 */ /* 0x000fe200078ef808 */
[----:B------:R-:W-:Y:S01]  /*0f50*/  VIADD R19, R16, 0x60 ;  /* 0x0000006010137836 */ /* 0x000fe20000000000 */
[----:B------:R-:W-:Y:S01]  /*0f60*/  LOP3.LUT R184, R184, 0xfffffe00, RZ, 0xc0, !PT ;  /* 0xfffffe00b8b87812 */ /* 0x000fe200078ec0ff */
[----:B------:R-:W-:Y:S01]  /*0f70*/  VIADD R22, R16, 0x80 ;  /* 0x0000008010167836 */ /* 0x000fe20000000000 */
[----:B------:R-:W-:Y:S01]  /*0f80*/  LOP3.LUT R4, R4, 0xffffe000, RZ, 0xc0, !PT ;  /* 0xffffe00004047812 */ /* 0x000fe200078ec0ff */
[----:B------:R-:W-:Y:S01]  /*0f90*/  VIADD R23, R16, 0xa0 ;  /* 0x000000a010177836 */ /* 0x000fe20000000000 */
[----:B------:R-:W-:Y:S01]  /*0fa0*/  LOP3.LUT R5, R5, R182, RZ, 0x3c, !PT ;  /* 0x000000b605057212 */ /* 0x000fe200078e3cff */
[----:B------:R-:W-:Y:S01]  /*0fb0*/  VIADD R175, R160, 0x10 ;  /* 0x00000010a0af7836 */ /* 0x000fe20000000000 */
[----:B------:R-:W-:Y:S01]  /*0fc0*/  LOP3.LUT R17, R10, R24, RZ, 0x3c, !PT ;  /* 0x000000180a117212 */ /* 0x000fe200078e3cff */
[----:B------:R-:W-:Y:S01]  /*0fd0*/  VIADD R174, R160, 0x30 ;  /* 0x00000030a0ae7836 */ /* 0x000fe20000000000 */
[-C--:B------:R-:W-:Y:S01]  /*0fe0*/  IADD3 R10, R5, R4.reuse, R183 ;  /* 0x00000004050a7210 */ /* 0x080fe20007ffe0b7 */
[----:B------:R-:W-:Y:S01]  /*0ff0*/  IMAD.MOV.U32 R5, RZ, RZ, R13 ;  /* 0x000000ffff057224 */ /* 0x000fe200078e000d */
[----:B0-----:R-:W-:-:S02]  /*1000*/  IADD3 R12, R17, R4, R184 ;  /* 0x00000004110c7210 */ /* 0x001fc40007ffe0b8 */
[----:B------:R-:W-:Y:S02]  /*1010*/  SHF.R.S32.HI R0, RZ, 0x1f, R163 ;  /* 0x0000001fff007819 */ /* 0x000fe400000114a3 */
[----:B------:R-:W-:Y:S02]  /*1020*/  SHF.R.S32.HI R4, RZ, 0x1f, R189 ;  /* 0x0000001fff047819 */ /* 0x000fe400000114bd */
[----:B------:R-:W-:Y:S02]  /*1030*/  LOP3.LUT R4, R9, 0x7ffffffc, RZ, 0xc0, !PT ;  /* 0x7ffffffc09047812 */ /* 0x000fe400078ec0ff */
[CC--:B------:R-:W-:Y:S02]  /*1040*/  LEA.HI R166, R0.reuse, R163.reuse, RZ, 0x3 ;  /* 0x000000a300a67211 */ /* 0x0c0fe400078f18ff */
[----:B------:R-:W-:Y:S01]  /*1050*/  LEA.HI R0, R0, R163, RZ, 0x6 ;  /* 0x000000a300007211 */ /* 0x000fe200078f30ff */
[----:B------:R-:W-:Y:S01]  /*1060*/  IMAD.IADD R4, R225, 0x1, -R4 ;  /* 0x00000001e1047824 */ /* 0x000fe200078e0a04 */
[----:B------:R-:W-:-:S02]  /*1070*/  LOP3.LUT R9, R177, 0x38, R16, 0xf8, !PT ;  /* 0x00000038b1097812 */ /* 0x000fc400078ef810 */
[----:B------:R-:W-:Y:S01]  /*1080*/  LOP3.LUT R3, R181, 0x38, R166, 0xf8, !PT ;  /* 0x00000038b5037812 */ /* 0x000fe200078ef8a6 */
[----:B------:R-:W-:Y:S01]  /*1090*/  IMAD.SHL.U32 R0, R0, 0x80, RZ ;  /* 0x0000008000007824 */ /* 0x000fe200078e00ff */
[----:B------:R-:W-:Y:S01]  /*10a0*/  LOP3.LUT R9, R184, R9, R24, 0xf6, !PT ;  /* 0x00000009b8097212 */ /* 0x000fe200078ef618 */
[----:B------:R-:W-:Y:S01]  /*10b0*/  IMAD.SHL.U32 R190, R4, 0x2, RZ ;  /* 0x0000000204be7824 */ /* 0x000fe200078e00ff */
[----:B------:R-:W-:Y:S01]  /*10c0*/  SHF.R.S32.HI R13, RZ, 0x1f, R192 ;  /* 0x0000001fff0d7819 */ /* 0x000fe200000114c0 */
[----:B------:R-:W-:Y:S01]  /*10d0*/  IMAD.SHL.U32 R13, R20, 0x8, RZ ;  /* 0x00000008140d7824 */ /* 0x000fe200078e00ff */
[----:B------:R-:W-:Y:S01]  /*10e0*/  LOP3.LUT R6, R177, 0x38, R166, 0xf8, !PT ;  /* 0x00000038b1067812 */ /* 0x000fe200078ef8a6 */
[C---:B------:R-:W-:Y:S01]  /*10f0*/  VIADD R217, R190.reuse, 0x10 ;  /* 0x00000010bed97836 */ /* 0x040fe20000000000 */
[----:B------:R-:W-:Y:S01]  /*1100*/  LEA R4, R9, UR61, 0x1 ;  /* 0x0000003d09047c11 */ /* 0x000fe2000f8e08ff */
[----:B------:R-:W-:Y:S01]  /*1110*/  VIADD R212, R190, 0x28 ;  /* 0x00000028bed47836 */ /* 0x000fe20000000000 */
[----:B------:R-:W-:Y:S01]  /*1120*/  LOP3.LUT R0, R0, 0xffffe000, RZ, 0xc0, !PT ;  /* 0xffffe00000007812 */ /* 0x000fe200078ec0ff */
[----:B------:R-:W-:Y:S01]  /*1130*/  VIADD R209, R190, 0x40 ;  /* 0x00000040bed17836 */ /* 0x000fe20000000000 */
[----:B------:R-:W-:Y:S01]  /*1140*/  LOP3.LUT R3, R3, R182, RZ, 0x3c, !PT ;  /* 0x000000b603037212 */ /* 0x000fe200078e3cff */
[----:B------:R-:W-:Y:S01]  /*1150*/  STL [R1+0x50], R13 ;  /* 0x0000500d01007387 */ /* 0x000fe20000100800 */
[----:B------:R-:W-:Y:S01]  /*1160*/  LOP3.LUT R7, R6, R24, RZ, 0x3c, !PT ;  /* 0x0000001806077212 */ /* 0x000fe200078e3cff */
[C---:B------:R-:W-:Y:S01]  /*1170*/  VIADD R206, R190.reuse, 0x58 ;  /* 0x00000058bece7836 */ /* 0x040fe20000000000 */
[-C--:B------:R-:W-:Y:S01]  /*1180*/  IADD3 R3, R3, R0.reuse, R183 ;  /* 0x0000000003037210 */ /* 0x080fe20007ffe0b7 */
[----:B------:R0:W-:Y:S01]  /*1190*/  STL [R1+0x3c], R4 ;  /* 0x00003c0401007387 */ /* 0x0001e20000100800 */
[----:B------:R-:W-:Y:S01]  /*11a0*/  IADD3 R11, R7, R0, R184 ;  /* 0x00000000070b7210 */ /* 0x000fe20007ffe0b8 */
[----:B------:R-:W-:Y:S01]  /*11b0*/  IMAD.U32 R0, RZ, RZ, UR4 ;  /* 0x00000004ff007e24 */ /* 0x000fe2000f8e00ff */
[----:B------:R-:W-:Y:S01]  /*11c0*/  LEA.HI R0, R199, R199, RZ, 0x1 ;  /* 0x000000c7c7007211 */ /* 0x000fe200078f08ff */
[C---:B------:R-:W-:Y:S01]  /*11d0*/  VIADD R216, R190.reuse, 0x18 ;  /* 0x00000018bed87836 */ /* 0x040fe20000000000 */
[----:B------:R-:W-:Y:S01]  /*11e0*/  SHF.R.S32.HI R167, RZ, 0x3, R8 ;  /* 0x00000003ffa77819 */ /* 0x000fe20000011408 */
[----:B------:R-:W-:Y:S01]  /*11f0*/  VIADD R213, R190, 0x20 ;  /* 0x00000020bed57836 */ /* 0x000fe20000000000 */
[----:B------:R-:W-:Y:S01]  /*1200*/  LOP3.LUT R0, R0, 0x1ffffffe, RZ, 0xc0, !PT ;  /* 0x1ffffffe00007812 */ /* 0x000fe200078ec0ff */
[C---:B------:R-:W-:Y:S01]  /*1210*/  VIADD R211, R190.reuse, 0x30 ;  /* 0x00000030bed37836 */ /* 0x040fe20000000000 */
[----:B------:R-:W-:Y:S01]  /*1220*/  SHF.R.S32.HI R9, RZ, 0x1f, R216 ;  /* 0x0000001fff097819 */ /* 0x000fe200000114d8 */
[C---:B------:R-:W-:Y:S01]  /*1230*/  VIADD R210, R190.reuse, 0x38 ;  /* 0x00000038bed27836 */ /* 0x040fe20000000000 */
[----:B0-----:R-:W-:Y:S01]  /*1240*/  SHF.R.S32.HI R4, RZ, 0x1f, R217 ;  /* 0x0000001fff047819 */ /* 0x001fe200000114d9 */
[C---:B------:R-:W-:Y:S01]  /*1250*/  VIADD R208, R190.reuse, 0x48 ;  /* 0x00000048bed07836 */ /* 0x040fe20000000000 */
[----:B------:R-:W-:Y:S01]  /*1260*/  SHF.R.S32.HI R4, RZ, 0x1f, R212 ;  /* 0x0000001fff047819 */ /* 0x000fe200000114d4 */
[C---:B------:R-:W-:Y:S01]  /*1270*/  VIADD R207, R190.reuse, 0x50 ;  /* 0x00000050becf7836 */ /* 0x040fe20000000000 */
[----:B------:R-:W-:Y:S01]  /*1280*/  SHF.R.S32.HI R4, RZ, 0x1f, R209 ;  /* 0x0000001fff047819 */ /* 0x000fe200000114d1 */
[C---:B------:R-:W-:Y:S01]  /*1290*/  VIADD R205, R190.reuse, 0x60 ;  /* 0x00000060becd7836 */ /* 0x040fe20000000000 */
[----:B------:R-:W-:Y:S01]  /*12a0*/  SHF.R.S32.HI R4, RZ, 0x1f, R206 ;  /* 0x0000001fff047819 */ /* 0x000fe200000114ce */
[C---:B------:R-:W-:Y:S01]  /*12b0*/  VIADD R204, R190.reuse, 0x68 ;  /* 0x00000068becc7836 */ /* 0x040fe20000000000 */
[----:B------:R-:W-:Y:S01]  /*12c0*/  LEA R4, R3, UR61, 0x1 ;  /* 0x0000003d03047c11 */ /* 0x000fe2000f8e08ff */
[C---:B------:R-:W-:Y:S01]  /*12d0*/  VIADD R203, R190.reuse, 0x70 ;  /* 0x00000070becb7836 */ /* 0x040fe20000000000 */
[----:B------:R-:W-:Y:S01]  /*12e0*/  LEA R3, R11, UR61, 0x1 ;  /* 0x0000003d0b037c11 */ /* 0x000fe2000f8e08ff */
[C---:B------:R-:W-:Y:S01]  /*12f0*/  VIADD R202, R190.reuse, 0x78 ;  /* 0x00000078beca7836 */ /* 0x040fe20000000000 */
[----:B------:R-:W-:Y:S01]  /*1300*/  SHF.R.S32.HI R8, RZ, 0x1f, R213 ;  /* 0x0000001fff087819 */ /* 0x000fe200000114d5 */
[----:B------:R-:W-:Y:S01]  /*1310*/  IMAD.IADD R0, R199, 0x1, -R0 ;  /* 0x00000001c7007824 */ /* 0x000fe200078e0a00 */
[----:B------:R-:W-:Y:S01]  /*1320*/  SHF.R.S32.HI R9, RZ, 0x1f, R211 ;  /* 0x0000001fff097819 */ /* 0x000fe200000114d3 */
[----:B------:R0:W-:Y:S01]  /*1330*/  STL [R1+0x34], R3 ;  /* 0x0000340301007387 */ /* 0x0001e20000100800 */
[----:B------:R-:W-:Y:S01]  /*1340*/  SHF.R.S32.HI R8, RZ, 0x1f, R210 ;  /* 0x0000001fff087819 */ /* 0x000fe200000114d2 */
[----:B------:R-:W-:Y:S01]  /*1350*/  IMAD.MOV.U32 R6, RZ, RZ, R14 ;  /* 0x000000ffff067224 */ /* 0x000fe200078e000e */
[----:B------:R-:W-:Y:S01]  /*1360*/  SHF.R.S32.HI R17, RZ, 0x1f, R16 ;  /* 0x0000001fff117819 */ /* 0x000fe20000011410 */
[----:B------:R1:W-:Y:S01]  /*1370*/  STL [R1+0x40], R4 ;  /* 0x0000400401007387 */ /* 0x0003e20000100800 */
[----:B------:R-:W-:Y:S01]  /*1380*/  IMAD.MOV.U32 R7, RZ, RZ, R15 ;  /* 0x000000ffff077224 */ /* 0x000fe200078e000f */
[----:B------:R-:W-:Y:S01]  /*1390*/  SHF.R.S32.HI R169, RZ, 0x1f, R19 ;  /* 0x0000001fffa97819 */ /* 0x000fe20000011413 */
[----:B------:R-:W-:Y:S01]  /*13a0*/  VIADD R201, R190, 0x8 ;  /* 0x00000008bec97836 */ /* 0x000fe20000000000 */
[----:B------:R-:W-:Y:S01]  /*13b0*/  SHF.R.S32.HI R180, RZ, 0x1f, R22 ;  /* 0x0000001fffb47819 */ /* 0x000fe20000011416 */
[----:B------:R-:W-:Y:S01]  /*13c0*/  IMAD R191, R0, 0x8, R21 ;  /* 0x0000000800bf7824 */ /* 0x000fe200078e0215 */
[----:B0-----:R-:W-:-:S02]  /*13d0*/  LEA R3, R12, UR61, 0x1 ;  /* 0x0000003d0c037c11 */ /* 0x001fc4000f8e08ff */
[----:B------:R-:W-:Y:S02]  /*13e0*/  SHF.R.S32.HI R179, RZ, 0x1f, R23 ;  /* 0x0000001fffb37819 */ /* 0x000fe40000011417 */
[----:B-1----:R-:W-:Y:S02]  /*13f0*/  LEA R4, R10, UR61, 0x1 ;  /* 0x0000003d0a047c11 */ /* 0x002fe4000f8e08ff */
[----:B------:R-:W-:Y:S02]  /*1400*/  SHF.R.S32.HI R223, RZ, 0x1f, R176 ;  /* 0x0000001fffdf7819 */ /* 0x000fe400000114b0 */
[----:B------:R-:W-:Y:S01]  /*1410*/  SHF.R.S32.HI R166, RZ, 0x3, R166 ;  /* 0x00000003ffa67819 */ /* 0x000fe200000114a6 */
[----:B------:R0:W-:Y:S01]  /*1420*/  STL [R1+0x38], R4 ;  /* 0x0000380401007387 */ /* 0x0001e20000100800 */
[----:B------:R-:W-:Y:S02]  /*1430*/  SHF.R.S32.HI R9, RZ, 0x1f, R208 ;  /* 0x0000001fff097819 */ /* 0x000fe400000114d0 */
[----:B------:R-:W-:Y:S01]  /*1440*/  SHF.R.S32.HI R8, RZ, 0x1f, R207 ;  /* 0x0000001fff087819 */ /* 0x000fe200000114cf */
[----:B------:R0:W-:Y:S01]  /*1450*/  STL [R1+0x30], R3 ;  /* 0x0000300301007387 */ /* 0x0001e20000100800 */
[----:B------:R-:W-:-:S02]  /*1460*/  SHF.R.S32.HI R229, RZ, 0x1f, R205 ;  /* 0x0000001fffe57819 */ /* 0x000fc400000114cd */
[----:B------:R-:W-:Y:S02]  /*1470*/  SHF.R.S32.HI R228, RZ, 0x1f, R204 ;  /* 0x0000001fffe47819 */ /* 0x000fe400000114cc */
[----:B------:R-:W-:Y:S02]  /*1480*/  SHF.R.S32.HI R227, RZ, 0x1f, R203 ;  /* 0x0000001fffe37819 */ /* 0x000fe400000114cb */
[----:B------:R-:W-:-:S07]  /*1490*/  SHF.R.S32.HI R226, RZ, 0x1f, R202 ;  /* 0x0000001fffe27819 */ /* 0x000fce00000114ca */
.L_x_2896:
[----:B01-34-:R-:W1:Y:S01]  /*14a0*/  LDC.64 R8, c[0x0][0xc88] ;  /* 0x00032200ff087b82 */ /* 0x01be620000000a00 */
[----:B------:R-:W-:Y:S01]  /*14b0*/  ULDC.64 UR10, c[0x0][0x208] ;  /* 0x00008200000a7ab9 */ /* 0x000fe20000000a00 */
[----:B------:R-:W-:Y:S01]  /*14c0*/  ULDC.64 UR4, c[0x0][0xa28] ;  /* 0x00028a0000047ab9 */ /* 0x000fe20000000a00 */
[----:B------:R-:W-:Y:S01]  /*14d0*/  ULDC.64 UR8, c[0x0][0xa18] ;  /* 0x0002860000087ab9 */ /* 0x000fe20000000a00 */
[----:B------:R-:W-:Y:S01]  /*14e0*/  ULDC.64 UR6, c[0x0][0xa08] ;  /* 0x0002820000067ab9 */ /* 0x000fe20000000a00 */
[----:B-1----:R-:W-:-:S05]  /*14f0*/  IMAD.WIDE R8, R7, 0x4, R8 ;  /* 0x0000000407087825 */ /* 0x002fca00078e0208 */
[----:B--2---:R-:W2:Y:S01]  /*1500*/  LDG.E R195, desc[UR10][R8.64] ;  /* 0x0000000a08c37981 */ /* 0x004ea2000c1e1900 */
[----:B------:R-:W-:Y:S01]  /*1510*/  ISETP.NE.U32.AND P2, PT, RZ, UR4, PT ;  /* 0x00000004ff007c0c */ /* 0x000fe2000bf45070 */
[----:B0-----:R-:W-:Y:S01]  /*1520*/  IMAD.MOV.U32 R4, RZ, RZ, RZ ;  /* 0x000000ffff047224 */ /* 0x001fe200078e00ff */
[----:B------:R-:W-:Y:S01]  /*1530*/  ISETP.NE.U32.AND P1, PT, RZ, UR8, PT ;  /* 0x00000008ff007c0c */ /* 0x000fe2000bf25070 */
[----:B------:R-:W-:Y:S01]  /*1540*/  IMAD.MOV.U32 R128, RZ, RZ, RZ ;  /* 0x000000ffff807224 */ /* 0x000fe200078e00ff */
[----:B------:R-:W-:Y:S02]  /*1550*/  ISETP.NE.AND.EX P2, PT, RZ, UR5, PT, P2 ;  /* 0x00000005ff007c0c */ /* 0x000fe4000bf45320 */
[----:B------:R-:W-:Y:S02]  /*1560*/  ISETP.NE.AND.EX P1, PT, RZ, UR9, PT, P1 ;  /* 0x00000009ff007c0c */ /* 0x000fe4000bf25310 */
[----:B------:R-:W-:-:S04]  /*1570*/  ISETP.NE.U32.AND P0, PT, RZ, UR6, PT ;  /* 0x00000006ff007c0c */ /* 0x000fc8000bf05070 */
[----:B------:R-:W-:Y:S02]  /*1580*/  ISETP.NE.AND.EX P0, PT, RZ, UR7, PT, P0 ;  /* 0x00000007ff007c0c */ /* 0x000fe4000bf05300 */
[C---:B------:R-:W-:Y:S02]  /*1590*/  LOP3.LUT R3, R6.reuse, 0xff000000, RZ, 0xc0, !PT ;  /* 0xff00000006037812 */ /* 0x040fe400078ec0ff */
[C---:B------:R-:W-:Y:S02]  /*15a0*/  LOP3.LUT R0, R6.reuse, 0xff0000, RZ, 0xc0, !PT ;  /* 0x00ff000006007812 */ /* 0x040fe400078ec0ff */
[----:B------:R-:W-:Y:S02]  /*15b0*/  SHF.R.U32.HI R3, RZ, 0x8, R3 ;  /* 0x00000008ff037819 */ /* 0x000fe40000011603 */
[----:B------:R-:W-:Y:S02]  /*15c0*/  LOP3.LUT R165, R6, 0xffff, RZ, 0xc0, !PT ;  /* 0x0000ffff06a57812 */ /* 0x000fe400078ec0ff */
[----:B------:R-:W-:-:S02]  /*15d0*/  LEA.HI R194, R0, R3, RZ, 0x10 ;  /* 0x0000000300c27211 */ /* 0x000fc400078f80ff */
[----:B--2---:R-:W-:Y:S01]  /*15e0*/  SHF.R.S32.HI R220, RZ, 0x1f, R195 ;  /* 0x0000001fffdc7819 */ /* 0x004fe200000114c3 */
[C---:B------:R-:W-:Y:S01]  /*15f0*/  IMAD.SHL.U32 R196, R195.reuse, 0x4, RZ ;  /* 0x00000004c3c47824 */ /* 0x040fe200078e00ff */
[C---:B------:R-:W-:Y:S01]  /*1600*/  @P2 LEA R8, P3, R195.reuse, UR4, 0x2 ;  /* 0x00000004c3082c11 */ /* 0x040fe2000f8610ff */
[----:B------:R-:W-:Y:S01]  /*1610*/  ULDC UR4, c[0x0][0x288] ;  /* 0x0000a20000047ab9 */ /* 0x000fe20000000800 */
[C-C-:B------:R-:W-:Y:S01]  /*1620*/  SHF.L.U64.HI R197, R195.reuse, 0x2, R220.reuse ;  /* 0x00000002c3c57819 */ /* 0x140fe200000102dc */
[----:B------:R-:W-:Y:S01]  /*1630*/  IMAD.U32 R187, RZ, RZ, UR4 ;  /* 0x00000004ffbb7e24 */ /* 0x000fe2000f8e00ff */
[----:B------:R-:W-:Y:S01]  /*1640*/  @P2 LEA.HI.X R9, R195, UR5, R220, 0x2, P3 ;  /* 0x00000005c3092c11 */ /* 0x000fe200098f14dc */
[----:B------:R-:W-:Y:S01]  /*1650*/  ULDC.64 UR4, c[0x0][0x418] ;  /* 0x0001060000047ab9 */ /* 0x000fe20000000a00 */
[C---:B------:R-:W-:Y:S01]  /*1660*/  IADD3 R12, P4, R196.reuse, UR6, RZ ;  /* 0x00000006c40c7c10 */ /* 0x040fe2000ff9e0ff */
[----:B------:R-:W-:Y:S02]  /*1670*/  UISETP.NE.U32.AND UP0, UPT, UR4, URZ, UPT ;  /* 0x0000003f0400728c */ /* 0x000fe4000bf05070 */
[----:B------:R0:W5:Y:S01]  /*1680*/  @P2 LDG.E R4, desc[UR10][R8.64] ;  /* 0x0000000a08042981 */ /* 0x000162000c1e1900 */
[----:B------:R-:W-:Y:S01]  /*1690*/  @P1 IADD3 R10, P2, R196, UR8, RZ ;  /* 0x00000008c40a1c10 */ /* 0x000fe2000ff5e0ff */
[----:B------:R-:W-:Y:S01]  /*16a0*/  UISETP.NE.AND.EX UP0, UPT, UR5, URZ, UPT, UP0 ;  /* 0x0000003f0500728c */ /* 0x000fe2000bf05300 */
[C---:B------:R-:W-:Y:S01]  /*16b0*/  IADD3.X R13, R197.reuse, UR7, RZ, P4, !PT ;  /* 0x00000007c50d7c10 */ /* 0x040fe2000a7fe4ff */
[----:B------:R-:W-:Y:S01]  /*16c0*/  ULDC UR4, c[0x0][0x424] ;  /* 0x0001090000047ab9 */ /* 0x000fe20000000800 */
[----:B------:R-:W-:Y:S01]  /*16d0*/  @P1 IADD3.X R11, R197, UR9, RZ, P2, !PT ;  /* 0x00000009c50b1c10 */ /* 0x000fe200097fe4ff */
[----:B------:R-:W-:Y:S01]  /*16e0*/  ULDC.64 UR8, c[0x0][0xa20] ;  /* 0x0002880000087ab9 */ /* 0x000fe20000000a00 */
[----:B------:R-:W-:Y:S01]  /*16f0*/  USEL UR4, UR4, 0x1, UP0 ;  /* 0x0000000104047887 */ /* 0x000fe20008000000 */
[----:B------:R-:W-:Y:S01]  /*1700*/  ISETP.NE.U32.AND P2, PT, RZ, UR8, PT ;  /* 0x00000008ff007c0c */ /* 0x000fe2000bf45070 */
[----:B------:R-:W-:Y:S01]  /*1710*/  ULDC UR5, c[0x0][0x2f0] ;  /* 0x0000bc0000057ab9 */ /* 0x000fe20000000800 */
[----:B------:R0:W5:Y:S01]  /*1720*/  @P0 LDG.E R128, desc[UR10][R12.64] ;  /* 0x0000000a0c800981 */ /* 0x000162000c1e1900 */
[----:B------:R-:W-:Y:S01]  /*1730*/  UIMAD UR4, UR4, UR5, URZ ;  /* 0x00000005040472a4 */ /* 0x000fe2000f8e023f */
[----:B------:R-:W-:-:S02]  /*1740*/  ISETP.NE.AND.EX P2, PT, RZ, UR9, PT, P2 ;  /* 0x00000009ff007c0c */ /* 0x000fc4000bf45320 */
[----:B------:R0:W5:Y:S01]  /*1750*/  @P1 LDG.E R187, desc[UR10][R10.64] ;  /* 0x0000000a0abb1981 */ /* 0x000162000c1e1900 */
[----:B------:R-:W-:Y:S01]  /*1760*/  ULDC UR5, c[0x0][0x348] ;  /* 0x0000d20000057ab9 */ /* 0x000fe20000000800 */
[----:B------:R-:W-:Y:S09]  /*1770*/  @P1 BRA `(.L_x_2654) ;  /* 0x0000000000281947 */ /* 0x000ff20003800000 */
[----:B------:R-:W-:Y:S02]  /*1780*/  ULDC.64 UR6, c[0x0][0xa00] ;  /* 0x0002800000067ab9 */ /* 0x000fe40000000a00 */
[----:B------:R-:W-:-:S04]  /*1790*/  ISETP.NE.U32.AND P1, PT, RZ, UR6, PT ;  /* 0x00000006ff007c0c */ /* 0x000fc8000bf25070 */
[----:B------:R-:W-:-:S13]  /*17a0*/  ISETP.NE.AND.EX P1, PT, RZ, UR7, PT, P1 ;  /* 0x00000007ff007c0c */ /* 0x000fda000bf25310 */
[----:B------:R-:W-:Y:S05]  /*17b0*/  @!P1 BRA `(.L_x_2654) ;  /* 0x0000000000189947 */ /* 0x000fea0003800000 */
[----:B------:R-:W1:Y:S01]  /*17c0*/  LDC.64 R6, c[0x0][0xa00] ;  /* 0x00028000ff067b82 */ /* 0x000e620000000a00 */
[----:B------:R-:W-:Y:S01]  /*17d0*/  ULDC.64 UR6, c[0x0][0x208] ;  /* 0x0000820000067ab9 */ /* 0x000fe20000000a00 */
[----:B-1----:R-:W-:-:S05]  /*17e0*/  IMAD.WIDE R6, R195, 0x4, R6 ;  /* 0x00000004c3067825 */ /* 0x002fca00078e0206 */
[----:B-----5:R-:W2:Y:S04]  /*17f0*/  LDG.E R187, desc[UR6][R6.64] ;  /* 0x0000000606bb7981 */ /* 0x020ea8000c1e1900 */
[----:B------:R-:W2:Y:S02]  /*1800*/  LDG.E R0, desc[UR6][R6.64+0x4] ;  /* 0x0000040606007981 */ /* 0x000ea4000c1e1900 */
[----:B--2---:R-:W-:-:S07]  /*1810*/  IMAD.IADD R187, R0, 0x1, -R187 ;  /* 0x0000000100bb7824 */ /* 0x004fce00078e0abb */
.L_x_2654:
[----:B------:R-:W-:Y:S02]  /*1820*/  IMAD.U32 R25, RZ, RZ, UR5 ;  /* 0x00000005ff197e24 */ /* 0x000fe4000f8e00ff */
[----:B------:R-:W-:Y:S01]  /*1830*/  IMAD.U32 R27, RZ, RZ, UR4 ;  /* 0x00000004ff1b7e24 */ /* 0x000fe2000f8e00ff */
[----:B------:R-:W-:Y:S06]  /*1840*/  @!P2 BRA `(.L_x_2655) ;  /* 0x000000000014a947 */ /* 0x000fec0003800000 */
[----:B------:R-:W-:Y:S01]  /*1850*/  IADD3 R6, P0, R196, UR8, RZ ;  /* 0x00000008c4067c10 */ /* 0x000fe2000ff1e0ff */
[----:B------:R-:W-:-:S03]  /*1860*/  ULDC.64 UR4, c[0x0][0x208] ;  /* 0x0000820000047ab9 */ /* 0x000fc60000000a00 */
[----:B------:R-:W-:-:S05]  /*1870*/  IADD3.X R7, R197, UR9, RZ, P0, !PT ;  /* 0x00000009c5077c10 */ /* 0x000fca00087fe4ff */
[----:B------:R1:W5:Y:S01]  /*1880*/  LDG.E R27, desc[UR4][R6.64] ;  /* 0x00000004061b7981 */ /* 0x000362000c1e1900 */
[----:B------:R-:W-:Y:S05]  /*1890*/  BRA `(.L_x_2656) ;  /* 0x0000000000147947 */ /* 0x000fea0003800000 */
.L_x_2655:
[----:B------:R-:W-:Y:S05]  /*18a0*/  @!P0 BRA `(.L_x_2656) ;  /* 0x0000000000108947 */ /* 0x000fea0003800000 */
[----:B------:R-:W-:Y:S02]  /*18b0*/  ULDC.64 UR4, c[0x0][0x208] ;  /* 0x0000820000047ab9 */ /* 0x000fe40000000a00 */
[----:B------:R-:W2:Y:S04]  /*18c0*/  LDG.E R0, desc[UR4][R12.64] ;  /* 0x000000040c007981 */ /* 0x000ea8000c1e1900 */
[----:B------:R-:W2:Y:S02]  /*18d0*/  LDG.E R27, desc[UR4][R12.64+0x4] ;  /* 0x000004040c1b7981 */ /* 0x000ea4000c1e1900 */
[----:B--2---:R-:W-:-:S07]  /*18e0*/  IMAD.IADD R27, R27, 0x1, -R0 ;  /* 0x000000011b1b7824 */ /* 0x004fce00078e0a00 */
.L_x_2656:
[----:B------:R-:W-:Y:S01]  /*18f0*/  ULDC.64 UR4, c[0x0][0xa10] ;  /* 0x0002840000047ab9 */ /* 0x000fe20000000a00 */
[----:B------:R-:W-:Y:S01]  /*1900*/  ULDC.64 UR6, c[0x0][0x208] ;  /* 0x0000820000067ab9 */ /* 0x000fe20000000a00 */
[----:B------:R-:W-:Y:S01]  /*1910*/  ISETP.NE.U32.AND P0, PT, RZ, UR4, PT ;  /* 0x00000004ff007c0c */ /* 0x000fe2000bf05070 */
[----:B0-----:R-:W0:Y:S03]  /*1920*/  LDC R10, c[0x0][0x448] ;  /* 0x00011200ff0a7b82 */ /* 0x001e260000000800 */
[----:B------:R-:W-:Y:S01]  /*1930*/  ISETP.NE.AND.EX P0, PT, RZ, UR5, PT, P0 ;  /* 0x00000005ff007c0c */ /* 0x000fe2000bf05300 */
[----:B------:R-:W-:-:S12]  /*1940*/  ULDC.64 UR4, c[0x0][0xa30] ;  /* 0x00028c0000047ab9 */ /* 0x000fd80000000a00 */
[----:B-1----:R-:W1:Y:S02]  /*1950*/  @P0 LDC.64 R6, c[0x0][0xa10] ;  /* 0x00028400ff060b82 */ /* 0x002e640000000a00 */
[----:B-1----:R-:W-:-:S05]  /*1960*/  @P0 IMAD.WIDE R6, R195, 0x4, R6 ;  /* 0x00000004c3060825 */ /* 0x002fca00078e0206 */
[----:B------:R-:W2:Y:S04]  /*1970*/  @P0 LDG.E R0, desc[UR6][R6.64] ;  /* 0x0000000606000981 */ /* 0x000ea8000c1e1900 */
[----:B------:R1:W2:Y:S01]  /*1980*/  @P0 LDG.E R3, desc[UR6][R6.64+0x4] ;  /* 0x0000040606030981 */ /* 0x0002a2000c1e1900 */
[----:B------:R-:W-:Y:S01]  /*1990*/  ISETP.NE.U32.AND P1, PT, RZ, UR4, PT ;  /* 0x00000004ff007c0c */ /* 0x000fe2000bf25070 */
[----:B-----5:R-:W-:-:S03]  /*19a0*/  IMAD.MOV.U32 R140, RZ, RZ, R27 ;  /* 0x000000ffff8c7224 */ /* 0x020fc600078e001b */
[----:B------:R-:W-:-:S13]  /*19b0*/  ISETP.NE.AND.EX P1, PT, RZ, UR5, PT, P1 ;  /* 0x00000005ff007c0c */ /* 0x000fda000bf25310 */
[----:B------:R-:W-:-:S04]  /*19c0*/  @P1 IADD3 R8, P2, R196, UR4, RZ ;  /* 0x00000004c4081c10 */ /* 0x000fc8000ff5e0ff */
[----:B------:R-:W-:-:S05]  /*19d0*/  @P1 IADD3.X R9, R197, UR5, RZ, P2, !PT ;  /* 0x00000005c5091c10 */ /* 0x000fca00097fe4ff */
[----:B------:R3:W5:Y:S01]  /*19e0*/  @P1 LDG.E R140, desc[UR6][R8.64] ;  /* 0x00000006088c1981 */ /* 0x000762000c1e1900 */
[----:B0-----:R-:W-:Y:S01]  /*19f0*/  ISETP.NE.AND P1, PT, R10, 0x1, PT ;  /* 0x000000010a00780c */ /* 0x001fe20003f25270 */
[----:B------:R-:W-:Y:S01]  /*1a00*/  IMAD.SHL.U32 R186, R5, 0x80, RZ ;  /* 0x0000008005ba7824 */ /* 0x000fe200078e00ff */
[----:B------:R-:W-:Y:S01]  /*1a10*/  BSSY B0, `(.L_x_2657) ;  /* 0x0000035000007945 */ /* 0x000fe20003800000 */
[----:B------:R-:W-:Y:S01]  /*1a20*/  IMAD.IADD R12, R27, 0x1, -R4 ;  /* 0x000000011b0c7824 */ /* 0x000fe200078e0a04 */
[----:B------:R-:W-:Y:S01]  /*1a30*/  LOP3.LUT R200, R194, 0xff, RZ, 0xc0, !PT ;  /* 0x000000ffc2c87812 */ /* 0x000fe200078ec0ff */
[----:B------:R-:W-:Y:S01]  /*1a40*/  VIADD R5, R186, 0x7f ;  /* 0x0000007fba057836 */ /* 0x000fe20000000000 */
[----:B------:R-:W-:-:S07]  /*1a50*/  SHF.R.U32.HI R194, RZ, 0x10, R194 ;  /* 0x00000010ffc27819 */ /* 0x000fce00000116c2 */
[----:B------:R-:W0:Y:S08]  /*1a60*/  @P1 LDC R10, c[0x0][0x44c] ;  /* 0x00011300ff0a1b82 */ /* 0x000e300000000800 */
[----:B-1----:R-:W1:Y:S01]  /*1a70*/  @P1 LDC R7, c[0x0][0x450] ;  /* 0x00011400ff071b82 */ /* 0x002e620000000800 */
[----:B--2---:R-:W-:Y:S02]  /*1a80*/  @P0 IMAD.IADD R25, R3, 0x1, -R0 ;  /* 0x0000000103190824 */ /* 0x004fe400078e0a00 */
[----:B0-----:R-:W-:-:S04]  /*1a90*/  @P1 IMAD.HI.U32 R0, R5, R10, RZ ;  /* 0x0000000a05001227 */ /* 0x001fc800078e00ff */
[----:B------:R-:W-:Y:S01]  /*1aa0*/  IMAD.IADD R188, R12, 0x1, R25 ;  /* 0x000000010cbc7824 */ /* 0x000fe200078e0219 */
[----:B-1----:R-:W-:Y:S01]  /*1ab0*/  @P1 SHF.R.U32.HI R5, RZ, R7, R0 ;  /* 0x00000007ff051219 */ /* 0x002fe20000011600 */
[----:B------:R-:W-:Y:S02]  /*1ac0*/  IMAD.MOV.U32 R3, RZ, RZ, RZ ;  /* 0x000000ffff037224 */ /* 0x000fe400078e00ff */
[C---:B------:R-:W-:Y:S01]  /*1ad0*/  VIADD R0, R188.reuse, 0x5f ;  /* 0x0000005fbc007836 */ /* 0x040fe20000000000 */
[----:B------:R-:W-:-:S03]  /*1ae0*/  IADD3 R218, R188, 0x60, -R187 ;  /* 0x00000060bcda7810 */ /* 0x000fc60007ffe8bb */
[----:B------:R-:W-:-:S04]  /*1af0*/  IMAD.HI R0, R0, 0x2aaaaaab, RZ ;  /* 0x2aaaaaab00007827 */ /* 0x000fc800078e02ff */
[----:B------:R-:W-:Y:S01]  /*1b00*/  IMAD.IADD R5, R218, 0x1, R5 ;  /* 0x00000001da057824 */ /* 0x000fe200078e0205 */
[----:B------:R-:W-:-:S03]  /*1b10*/  SHF.R.U32.HI R219, RZ, 0x1f, R0 ;  /* 0x0000001fffdb7819 */ /* 0x000fc60000011600 */
[----:B------:R-:W-:Y:S01]  /*1b20*/  IMAD.HI R5, R5, 0x2aaaaaab, RZ ;  /* 0x2aaaaaab05057827 */ /* 0x000fe200078e02ff */
[----:B------:R-:W-:-:S04]  /*1b30*/  LEA.HI.SX32 R219, R0, R219, 0x1c ;  /* 0x000000db00db7211 */ /* 0x000fc800078fe2ff */
[----:B------:R-:W-:-:S04]  /*1b40*/  SHF.R.U32.HI R4, RZ, 0x1f, R5 ;  /* 0x0000001fff047819 */ /* 0x000fc80000011605 */
[----:B------:R-:W-:-:S04]  /*1b50*/  LEA.HI.SX32 R4, R5, R4, 0x1c ;  /* 0x0000000405047211 */ /* 0x000fc800078fe2ff */
[----:B---3--:R-:W-:-:S04]  /*1b60*/  VIMNMX R9, R219, R4, PT ;  /* 0x00000004db097248 */ /* 0x008fc80003fe0100 */
[----:B------:R-:W-:-:S13]  /*1b70*/  ISETP.GE.AND P0, PT, R9, 0x1, PT ;  /* 0x000000010900780c */ /* 0x000fda0003f06270 */
        /* <DEDUP_REMOVED lines=30> */
.L_x_2658:
[----:B------:R-:W-:Y:S05]  /*1d60*/  BSYNC B0 ;  /* 0x0000000000007941 */ /* 0x000fea0003800000 */
.L_x_2657:
[----:B------:R-:W-:-:S05]  /*1d70*/  IMAD R0, R200, R3, RZ ;  /* 0x00000003c8007224 */ /* 0x000fca00078e02ff */
        /* <DEDUP_REMOVED lines=36> */
.L_x_2661:
[----:B------:R-:W-:Y:S05]  /*1fc0*/  BSYNC B6 ;  /* 0x0000000000067941 */ /* 0x000fea0003800000 */
.L_x_2660:
        /* <DEDUP_REMOVED lines=20> */
.L_x_2663:
[----:B------:R-:W-:Y:S05]  /*2110*/  BSYNC B6 ;  /* 0x0000000000067941 */ /* 0x000fea0003800000 */
.L_x_2662:
[----:B------:R-:W-:Y:S01]  /*2120*/  ULDC.64 UR4, c[0x0][0x9f8] ;  /* 0x00027e0000047ab9 */ /* 0x000fe20000000a00 */
[----:B------:R-:W-:Y:S01]  /*2130*/  IMAD.MOV.U32 R100, RZ, RZ, R195 ;  /* 0x000000ffff647224 */ /* 0x000fe200078e00c3 */
[----:B------:R-:W-:Y:S01]  /*2140*/  ISETP.NE.U32.AND P0, PT, RZ, UR4, PT ;  /* 0x00000004ff007c0c */ /* 0x000fe2000bf05070 */
[----:B------:R-:W-:Y:S01]  /*2150*/  ULDC.64 UR6, c[0x0][0x208] ;  /* 0x0000820000067ab9 */ /* 0x000fe20000000a00 */
[----:B------:R-:W0:Y:S02]  /*2160*/  LDC.64 R92, c[0x0][0x3f8] ;  /* 0x0000fe00ff5c7b82 */ /* 0x000e240000000a00 */
[----:B------:R-:W-:-:S06]  /*2170*/  ISETP.NE.AND.EX P0, PT, RZ, UR5, PT, P0 ;  /* 0x00000005ff007c0c */ /* 0x000fcc000bf05300 */
[----:B------:R-:W1:Y:S07]  /*2180*/  LDC R13, c[0x0][0x3f4] ;  /* 0x0000fd00ff0d7b82 */ /* 0x000e6e0000000800 */
[----:B------:R-:W-:Y:S01]  /*2190*/  @P0 IADD3 R4, P1, R196, UR4, RZ ;  /* 0x00000004c4040c10 */ /* 0x000fe2000ff3e0ff */
[----:B------:R-:W-:Y:S01]  /*21a0*/  ULDC UR4, c[0x0][0x2f4] ;  /* 0x0000bd0000047ab9 */ /* 0x000fe20000000800 */
[----:B------:R-:W2:Y:S02]  /*21b0*/  LDC.64 R86, c[0x0][0x408] ;  /* 0x00010200ff567b82 */ /* 0x000ea40000000a00 */
[----:B------:R-:W-:Y:S01]  /*21c0*/  @P0 IADD3.X R5, R197, UR5, RZ, P1, !PT ;  /* 0x00000005c5050c10 */ /* 0x000fe20008ffe4ff */
[----:B------:R-:W-:-:S04]  /*21d0*/  ULDC UR5, c[0x0][0x320] ;  /* 0x0000c80000057ab9 */ /* 0x000fc80000000800 */
[----:B------:R3:W4:Y:S01]  /*21e0*/  @P0 LDG.E R100, desc[UR6][R4.64] ;  /* 0x0000000604640981 */ /* 0x000722000c1e1900 */
[----:B------:R-:W-:Y:S01]  /*21f0*/  ISETP.GE.AND P1, PT, R163, UR4, PT ;  /* 0x00000004a3007c0c */ /* 0x000fe2000bf26270 */
[----:B0-----:R-:W-:Y:S01]  /*2200*/  IMAD.WIDE.U32 R94, R170, R92, R16 ;  /* 0x0000005caa5e7225 */ /* 0x001fe200078e0010 */
[----:B------:R-:W-:Y:S01]  /*2210*/  ISETP.GE.AND P0, PT, R16, UR4, PT ;  /* 0x0000000410007c0c */ /* 0x000fe2000bf06270 */
[----:B------:R-:W0:Y:S01]  /*2220*/  S2R R222, SR_TID.X ;  /* 0x0000000000de7919 */ /* 0x000e220000002100 */
[----:B------:R-:W-:Y:S01]  /*2230*/  SEL R3, RZ, 0xffffffff, P1 ;  /* 0xffffffffff037807 */ /* 0x000fe20000800000 */
[----:B------:R-:W-:Y:S01]  /*2240*/  IMAD.MOV.U32 R126, RZ, RZ, 0x20 ;  /* 0x00000020ff7e7424 */ /* 0x000fe200078e00ff */
[----:B------:R-:W-:Y:S01]  /*2250*/  SEL R0, RZ, 0x1, P0 ;  /* 0x00000001ff007807 */ /* 0x000fe20000000000 */
[----:B------:R-:W-:Y:S01]  /*2260*/  IMAD R129, R93, 0x60, RZ ;  /* 0x000000605d817824 */ /* 0x000fe200078e02ff */
[----:B------:R-:W-:Y:S01]  /*2270*/  ISETP.GE.AND P0, PT, R163, UR5, PT ;  /* 0x00000005a3007c0c */ /* 0x000fe2000bf06270 */
[----:B------:R-:W-:Y:S01]  /*2280*/  IMAD.SHL.U32 R3, R3, 0x2, RZ ;  /* 0x0000000203037824 */ /* 0x000fe200078e00ff */
[----:B------:R-:W-:Y:S01]  /*2290*/  ISETP.GE.AND P1, PT, R19, UR4, PT ;  /* 0x0000000413007c0c */ /* 0x000fe2000bf26270 */
[----:B------:R-:W-:Y:S01]  /*22a0*/  IMAD.SHL.U32 R106, R92, 0x40, RZ ;  /* 0x000000405c6a7824 */ /* 0x000fe200078e00ff */
[----:B------:R-:W-:Y:S01]  /*22b0*/  SHF.R.S32.HI R9, RZ, 0x1f, R170 ;  /* 0x0000001fff097819 */ /* 0x000fe200000114aa */
[----:B------:R-:W-:Y:S01]  /*22c0*/  IMAD.IADD R128, R128, 0x1, R27 ;  /* 0x0000000180807824 */ /* 0x000fe200078e021b */
[----:B------:R-:W-:Y:S01]  /*22d0*/  LOP3.LUT R0, R3, 0x2, R0, 0xe2, !PT ;  /* 0x0000000203007812 */ /* 0x000fe200078ee200 */
[----:B------:R-:W-:Y:S01]  /*22e0*/  IMAD R112, R199, 0x40, R170 ;  /* 0x00000040c7707824 */ /* 0x000fe200078e02aa */
[----:B------:R-:W-:Y:S01]  /*22f0*/  SEL R3, RZ, 0xffffffff, P0 ;  /* 0xffffffffff037807 */ /* 0x000fe20000000000 */
[----:B--2---:R-:W-:Y:S01]  /*2300*/  IMAD.WIDE.U32 R88, R170, R86, R16 ;  /* 0x00000056aa587225 */ /* 0x004fe200078e0010 */
[----:B------:R-:W-:-:S02]  /*2310*/  ISETP.GE.AND P0, PT, R164, UR4, PT ;  /* 0x00000004a4007c0c */ /* 0x000fc4000bf06270 */
[----:B---3--:R-:W-:Y:S01]  /*2320*/  SEL R4, RZ, 0x8, P1 ;  /* 0x00000008ff047807 */ /* 0x008fe20000800000 */
[----:B------:R-:W-:Y:S01]  /*2330*/  IMAD.SHL.U32 R6, R3, 0x2, RZ ;  /* 0x0000000203067824 */ /* 0x000fe200078e00ff */
[----:B------:R-:W-:Y:S01]  /*2340*/  SEL R3, RZ, 0x4, P0 ;  /* 0x00000004ff037807 */ /* 0x000fe20000000000 */
[----:B------:R-:W-:Y:S01]  /*2350*/  IMAD.SHL.U32 R108, R86, 0x40, RZ ;  /* 0x00000040566c7824 */ /* 0x000fe200078e00ff */
[----:B------:R-:W-:Y:S01]  /*2360*/  ISETP.GE.AND P2, PT, R16, UR5, PT ;  /* 0x0000000510007c0c */ /* 0x000fe2000bf46270 */
[----:B-1----:R-:W-:Y:S01]  /*2370*/  IMAD.SHL.U32 R124, R13, 0x2, RZ ;  /* 0x000000020d7c7824 */ /* 0x002fe200078e00ff */
        /* <DEDUP_REMOVED lines=32> */
[----:B------:R-:W-:-:S02]  /*2580*/  ISETP.GE.AND P4, PT, R19, UR5, PT ;  /* 0x0000000513007c0c */ /* 0x000fc4000bf86270 */
[----:B------:R-:W-:Y:S01]  /*2590*/  SHF.R.S32.HI R8, RZ, 0x1f, R5 ;  /* 0x0000001fff087819 */ /* 0x000fe20000011405 */
[----:B------:R-:W-:Y:S01]  /*25a0*/  IMAD.IADD R11, R164, 0x1, R9 ;  /* 0x00000001a40b7824 */ /* 0x000fe200078e0209 */
[-C--:B------:R-:W-:Y:S01]  /*25b0*/  LEA.HI R6, R0, R3.reuse, RZ, 0x3 ;  /* 0x0000000300067211 */ /* 0x080fe200078f18ff */
[----:B------:R-:W-:Y:S01]  /*25c0*/  IMAD.WIDE.U32 R88, R140, R86, R88 ;  /* 0x000000568c587225 */ /* 0x000fe200078e0058 */
        /* <DEDUP_REMOVED lines=11> */
[C---:B------:R-:W-:Y:S01]  /*2680*/  IMAD R138, R8.reuse, 0x1800, R183 ;  /* 0x00001800088a7824 */ /* 0x040fe200078e02b7 */
[----:B------:R-:W-:Y:S01]  /*2690*/  LOP3.LUT R9, R177, 0x38, R6, 0xf8, !PT ;  /* 0x00000038b1097812 */ /* 0x000fe200078ef806 */
[----:B------:R-:W-:Y:S01]  /*26a0*/  IMAD R133, R8, 0x1800, R184 ;  /* 0x0000180008857824 */ /* 0x000fe200078e02b8 */
[----:B------:R-:W-:Y:S01]  /*26b0*/  LEA.HI R20, R14, R11, RZ, 0x3 ;  /* 0x0000000b0e147211 */ /* 0x000fe200078f18ff */
[----:B------:R-:W-:Y:S01]  /*26c0*/  IMAD.IADD R139, R139, 0x1, R0 ;  /* 0x000000018b8b7824 */ /* 0x000fe200078e0200 */
[----:B------:R-:W-:-:S02]  /*26d0*/  LOP3.LUT R5, R181, 0x38, R12, 0xf8, !PT ;  /* 0x00000038b5057812 */ /* 0x000fc400078ef80c */
[----:B------:R-:W-:Y:S02]  /*26e0*/  LOP3.LUT R10, R9, R21, RZ, 0x3c, !PT ;  /* 0x00000015090a7212 */ /* 0x000fe400078e3cff */
[----:B------:R-:W-:Y:S02]  /*26f0*/  LEA.HI R11, R14, R11, RZ, 0x6 ;  /* 0x0000000b0e0b7211 */ /* 0x000fe400078f30ff */
[----:B------:R-:W-:Y:S01]  /*2700*/  LOP3.LUT R0, R177, 0x38, R12, 0xf8, !PT ;  /* 0x00000038b1007812 */ /* 0x000fe200078ef80c */
[----:B------:R-:W-:Y:S01]  /*2710*/  IMAD.IADD R137, R137, 0x1, R10 ;  /* 0x0000000189897824 */ /* 0x000fe200078e020a */
[----:B------:R-:W-:Y:S02]  /*2720*/  LOP3.LUT R5, R5, R182, RZ, 0x3c, !PT ;  /* 0x000000b605057212 */ /* 0x000fe400078e3cff */
[----:B------:R-:W-:Y:S02]  /*2730*/  SHF.R.S32.HI R9, RZ, 0x1f, R140 ;  /* 0x0000001fff097819 */ /* 0x000fe4000001148c */
[----:B------:R-:W-:Y:S01]  /*2740*/  LOP3.LUT R3, R181, 0x38, R20, 0xf8, !PT ;  /* 0x00000038b5037812 */ /* 0x000fe200078ef814 */
[----:B------:R-:W-:Y:S01]  /*2750*/  IMAD.IADD R138, R138, 0x1, R5 ;  /* 0x000000018a8a7824 */ /* 0x000fe200078e0205 */
[----:B------:R-:W-:-:S02]  /*2760*/  SHF.R.S32.HI R11, RZ, 0x6, R11 ;  /* 0x00000006ff0b7819 */ /* 0x000fc4000001140b */
[-C--:B------:R-:W-:Y:S02]  /*2770*/  LOP3.LUT R8, R0, R21.reuse, RZ, 0x3c, !PT ;  /* 0x0000001500087212 */ /* 0x080fe400078e3cff */
[----:B------:R-:W-:Y:S01]  /*2780*/  LOP3.LUT R0, R3, R182, RZ, 0x3c, !PT ;  /* 0x000000b603007212 */ /* 0x000fe200078e3cff */
[----:B------:R-:W-:Y:S01]  /*2790*/  IMAD R3, R9, R92, RZ ;  /* 0x0000005c09037224 */ /* 0x000fe200078e02ff */
[----:B------:R-:W-:Y:S01]  /*27a0*/  LOP3.LUT R5, R177, 0x38, R20, 0xf8, !PT ;  /* 0x00000038b1057812 */ /* 0x000fe200078ef814 */
[----:B------:R-:W-:Y:S01]  /*27b0*/  IMAD R135, R11, 0x1800, R183 ;  /* 0x000018000b877824 */ /* 0x000fe200078e02b7 */
[----:B------:R-:W-:Y:S01]  /*27c0*/  ISETP.GE.AND P0, PT, R23, UR4, PT ;  /* 0x0000000417007c0c */ /* 0x000fe2000bf06270 */
[----:B------:R-:W-:Y:S01]  /*27d0*/  IMAD R132, R11, 0x1800, R184 ;  /* 0x000018000b847824 */ /* 0x000fe200078e02b8 */
[----:B------:R-:W-:Y:S01]  /*27e0*/  LOP3.LUT R5, R5, R21, RZ, 0x3c, !PT ;  /* 0x0000001505057212 */ /* 0x000fe200078e3cff */
[----:B------:R-:W-:Y:S01]  /*27f0*/  IMAD R11, R140, R93, R3 ;  /* 0x0000005d8c0b7224 */ /* 0x000fe200078e0203 */
[----:B------:R-:W-:Y:S01]  /*2800*/  LOP3.LUT R3, R181, 0x18, R16, 0xf8, !PT ;  /* 0x00000018b5037812 */ /* 0x000fe200078ef810 */
[----:B------:R-:W-:Y:S01]  /*2810*/  IMAD R9, R9, R86, RZ ;  /* 0x0000005609097224 */ /* 0x000fe200078e02ff */
[----:B------:R-:W-:Y:S01]  /*2820*/  SHF.L.U64.HI R107, R86, 0x6, R87 ;  /* 0x00000006566b7819 */ /* 0x000fe20000010257 */
[----:B------:R-:W-:Y:S01]  /*2830*/  IMAD.IADD R135, R135, 0x1, R0 ;  /* 0x0000000187877824 */ /* 0x000fe200078e0200 */
[----:B------:R-:W-:Y:S01]  /*2840*/  LOP3.LUT R0, R3, R182, RZ, 0x3c, !PT ;  /* 0x000000b603007212 */ /* 0x000fe200078e3cff */
[----:B------:R-:W-:Y:S01]  /*2850*/  IMAD.IADD R132, R132, 0x1, R5 ;  /* 0x0000000184847824 */ /* 0x000fe200078e0205 */
[----:B------:R-:W-:Y:S01]  /*2860*/  SEL R3, RZ, 0x8, P4 ;  /* 0x00000008ff037807 */ /* 0x000fe20002000000 */
[----:B------:R-:W-:Y:S01]  /*2870*/  IMAD.IADD R133, R133, 0x1, R8 ;  /* 0x0000000185857824 */ /* 0x000fe200078e0208 */
[----:B------:R-:W-:Y:S01]  /*2880*/  LOP3.LUT P5, RZ, R224, 0x4, RZ, 0xc0, !PT ;  /* 0x00000004e0ff7812 */ /* 0x000fe200078ac0ff */
[----:B------:R-:W-:Y:S01]  /*2890*/  IMAD R5, R87, 0x60, RZ ;  /* 0x0000006057057824 */ /* 0x000fe200078e02ff */
[----:B------:R-:W-:Y:S01]  /*28a0*/  SEL R8, RZ, 0x20, P0 ;  /* 0x00000020ff087807 */ /* 0x000fe20000000000 */
[----:B------:R-:W-:Y:S01]  /*28b0*/  IMAD R9, R140, R87, R9 ;  /* 0x000000578c097224 */ /* 0x000fe200078e0209 */
[----:B------:R-:W-:Y:S01]  /*28c0*/  LOP3.LUT R10, R4, R3, RZ, 0xfc, !PT ;  /* 0x00000003040a7212 */ /* 0x000fe200078efcff */
[----:B------:R-:W-:Y:S01]  /*28d0*/  IMAD.WIDE.U32 R86, R86, 0x60, RZ ;  /* 0x0000006056567825 */ /* 0x000fe200078e00ff */
[----:B------:R-:W-:-:S02]  /*28e0*/  LOP3.LUT R3, R4, 0x1, RZ, 0xc0, !PT ;  /* 0x0000000104037812 */ /* 0x000fc400078ec0ff */
[----:B------:R-:W-:Y:S01]  /*28f0*/  SHF.L.U64.HI R105, R92, 0x6, R93 ;  /* 0x000000065c697819 */ /* 0x000fe2000001025d */
[----:B------:R-:W-:Y:S01]  /*2900*/  IMAD.IADD R130, R87, 0x1, R5 ;  /* 0x0000000157827824 */ /* 0x000fe200078e0205 */
        /* <DEDUP_REMOVED lines=11> */
[----:B------:R-:W-:Y:S01]  /*29c0*/  SHF.R.S32.HI R113, RZ, 0x3, R20 ;  /* 0x00000003ff717819 */ /* 0x000fe20000011414 */
[----:B------:R-:W-:Y:S01]  /*29d0*/  IMAD.IADD R131, R126, 0x1, R0 ;  /* 0x000000017e837824 */ /* 0x000fe200078e0200 */
[C---:B------:R-:W-:Y:S01]  /*29e0*/  LOP3.LUT R8, R10.reuse, 0x2, RZ, 0xc0, !PT ;  /* 0x000000020a087812 */ /* 0x040fe200078ec0ff */
[----:B------:R-:W-:Y:S01]  /*29f0*/  IMAD.IADD R104, R97, 0x1, R11 ;  /* 0x0000000161687824 */ /* 0x000fe200078e020b */
[----:B------:R-:W-:Y:S01]  /*2a00*/  LOP3.LUT R9, R10, 0x4, RZ, 0xc0, !PT ;  /* 0x000000040a097812 */ /* 0x000fe200078ec0ff */
[----:B------:R-:W-:Y:S01]  /*2a10*/  IMAD.IADD R102, R11, 0x1, R95 ;  /* 0x000000010b667824 */ /* 0x000fe200078e025f */
[----:B------:R-:W-:-:S02]  /*2a20*/  LOP3.LUT R20, R26, 0x2, RZ, 0xc0, !PT ;  /* 0x000000021a147812 */ /* 0x000fc400078ec0ff */
[C---:B------:R-:W-:Y:S02]  /*2a30*/  LOP3.LUT R21, R26.reuse, 0x4, RZ, 0xc0, !PT ;  /* 0x000000041a157812 */ /* 0x040fe400078ec0ff */
[C---:B------:R-:W-:Y:S02]  /*2a40*/  LOP3.LUT R99, R26.reuse, 0x8, RZ, 0xc0, !PT ;  /* 0x000000081a637812 */ /* 0x040fe400078ec0ff */
[----:B------:R-:W-:Y:S02]  /*2a50*/  LOP3.LUT R98, R26, 0x10, RZ, 0xc0, !PT ;  /* 0x000000101a627812 */ /* 0x000fe400078ec0ff */
[----:B0-----:R-:W-:Y:S02]  /*2a60*/  LEA.HI R222, R222, 0x8, RZ, 0x19 ;  /* 0x00000008dede7811 */ /* 0x001fe400078fc8ff */
[----:B------:R-:W-:Y:S02]  /*2a70*/  SHF.R.S32.HI R114, RZ, 0x3, R12 ;  /* 0x00000003ff727819 */ /* 0x000fe4000001140c */
[----:B------:R-:W-:-:S02]  /*2a80*/  LOP3.LUT R7, R7, 0x1, RZ, 0xc0, !PT ;  /* 0x0000000107077812 */ /* 0x000fc400078ec0ff */
[----:B------:R-:W-:Y:S02]  /*2a90*/  LOP3.LUT R10, R10, 0x8, RZ, 0xc0, !PT ;  /* 0x000000080a0a7812 */ /* 0x000fe400078ec0ff */
[----:B------:R-:W-:Y:S02]  /*2aa0*/  SHF.R.S32.HI R111, RZ, 0x1f, R4 ;  /* 0x0000001fff6f7819 */ /* 0x000fe40000011404 */
[----:B------:R-:W-:Y:S02]  /*2ab0*/  SHF.R.S32.HI R110, RZ, 0x1f, R5 ;  /* 0x0000001fff6e7819 */ /* 0x000fe40000011405 */
[----:B------:R-:W-:Y:S02]  /*2ac0*/  SHF.R.S32.HI R109, RZ, 0x1f, R6 ;  /* 0x0000001fff6d7819 */ /* 0x000fe40000011406 */
[----:B------:R-:W-:Y:S02]  /*2ad0*/  LOP3.LUT R26, R26, 0x20, RZ, 0xc0, !PT ;  /* 0x000000201a1a7812 */ /* 0x000fe400078ec0ff */
[----:B----4-:R-:W-:-:S07]  /*2ae0*/  SHF.R.S32.HI R127, RZ, 0x1f, R100 ;  /* 0x0000001fff7f7819 */ /* 0x010fce0000011464 */
.L_x_2769:
[----:B0-----:R-:W0:Y:S01]  /*2af0*/  LDC R80, c[0x0][0x430] ;  /* 0x00010c00ff507b82 */ /* 0x001e220000000800 */
[----:B------:R-:W-:Y:S01]  /*2b00*/  VIADD R24, R24, 0xffffffff ;  /* 0xffffffff18187836 */ /* 0x000fe20000000000 */
[----:B------:R-:W-:Y:S01]  /*2b10*/  ULDC.64 UR4, c[0x0][0x208] ;  /* 0x0000820000047ab9 */ /* 0x000fe20000000a00 */
        /* <DEDUP_REMOVED lines=95> */
[----:B------:R-:W-:Y:S01]  /*3110*/  CS2R R72, SRZ ;  /* 0x0000000000487805 */ /* 0x000fe2000001ff00 */
[----:B------:R-:W-:Y:S01]  /*3120*/  ULDC.64 UR8, c[0x0][0x208] ;  /* 0x0000820000087ab9 */ /* 0x000fe20000000a00 */
        /* <DEDUP_REMOVED lines=26> */
.L_x_2668:
[----:B------:R-:W-:Y:S05]  /*32d0*/  BSYNC B1 ;  /* 0x0000000000017941 */ /* 0x000fea0003800000 */
.L_x_2667:
        /* <DEDUP_REMOVED lines=21> */
[----:B------:R-:W-:Y:S01]  /*3430*/  IADD3 R13, P0, P6, R90, R12, R108 ;  /* 0x0000000c5a0d7210 */ /* 0x000fe20007e1e06c */
[----:B------:R-:W-:-:S03]  /*3440*/  ULDC.64 UR8, c[0x0][0x208] ;  /* 0x0000820000087ab9 */ /* 0x000fc60000000a00 */
        /* <DEDUP_REMOVED lines=33> */
.L_x_2670:
[----:B------:R-:W-:Y:S05]  /*3660*/  BSYNC B1 ;  /* 0x0000000000017941 */ /* 0x000fea0003800000 */
.L_x_2669:
[----:B0----5:R-:W-:Y:S01]  /*3670*/  IMAD.MOV.U32 R12, RZ, RZ, R54 ;  /* 0x000000ffff0c7224 */ /* 0x021fe200078e0036 */
[----:B------:R-:W-:Y:S01]  /*3680*/  ULOP3.LUT UR4, UR60, 0x1, URZ, 0xfc, !UPT ;  /* 0x000000013c047892 */ /* 0x000fe2000f8efc3f */
[----:B------:R-:W-:Y:S02]  /*3690*/  IMAD.MOV.U32 R11, RZ, RZ, R55 ;  /* 0x000000ffff0b7224 */ /* 0x000fe400078e0037 */
[----:B------:R-:W-:Y:S01]  /*36a0*/  IMAD.MOV.U32 R14, RZ, RZ, R58 ;  /* 0x000000ffff0e7224 */ /* 0x000fe200078e003a */
[----:B------:R-:W-:Y:S01]  /*36b0*/  UISETP.NE.AND UP0, UPT, UR4, 0x3, UPT ;  /* 0x000000030400788c */ /* 0x000fe2000bf05270 */
[----:B------:R-:W-:Y:S01]  /*36c0*/  IMAD.MOV.U32 R13, RZ, RZ, R59 ;  /* 0x000000ffff0d7224 */ /* 0x000fe200078e003b */
[----:B------:R-:W-:Y:S01]  /*36d0*/  PRMT R153, R12, 0x5410, R11 ;  /* 0x000054100c997816 */ /* 0x000fe2000000000b */
        /* <DEDUP_REMOVED lines=18> */
[----:B------:R-:W-:Y:S01]  /*3800*/  IMAD.MOV.U32 R11, RZ, RZ, R57 ;  /* 0x000000ffff0b7224 */ /* 0x000fe200078e0039 */
[----:B------:R-:W-:-:S04]  /*3810*/  PLOP3.LUT P0, PT, PT, PT, UP0, 0x80, 0x0 ;  /* 0x000000000000781c */ /* 0x000fc80003f0f008 */
        /* <DEDUP_REMOVED lines=61> */
.L_x_2671:
[----:B------:R-:W-:Y:S01]  /*3bf0*/  IMAD R84, R18, 0x8, R2 ;  /* 0x0000000812547824 */ /* 0x000fe200078e0202 */
[----:B------:R-:W-:Y:S01]  /*3c00*/  SHF.L.U32 R85, R171, 0x1f, RZ ;  /* 0x0000001fab557819 */ /* 0x000fe200000006ff */
[----:B------:R-:W-:Y:S03]  /*3c10*/  BSSY B1, `(.L_x_2672) ;  /* 0x0000003000017945 */ /* 0x000fe60003800000 */
[----:B------:R-:W0:Y:S02]  /*3c20*/  SYNCS.PHASECHK.TRANS64.TRYWAIT P6, [R84+URZ+0x2a890], R85 ;  /* 0x02a89055540075a7 */ /* 0x000e2400080c017f */
[----:B0-----:R-:W-:Y:S05]  /*3c30*/  @!P6 BRA `(.L_x_2673) ;  /* 0x0000021400ece947 */ /* 0x001fea0003800000 */
.L_x_3023:
[----:B------:R-:W-:Y:S05]  /*3c40*/  BSYNC B1 ;  /* 0x0000000000017941 */ /* 0x000fea0003800000 */
.L_x_2672:
[----:B------:R-:W-:-:S03]  /*3c50*/  UMOV UR4, 0xffffffff ;  /* 0xffffffff00047882 */ /* 0x000fc60000000000 */
[----:B------:R-:W-:Y:S05]  /*3c60*/  BRA.DIV UR4, `(.L_x_2674) ;  /* 0x0000021604f47947 */ /* 0x000fea000b800000 */
[----:B------:R1:W2:Y:S04]  /*3c70*/  SHFL.IDX PT, R78, R118, RZ, 0x1c1f ;  /* 0x001c1fff764e7589 */ /* 0x0002a800000e0000 */
[----:B------:R1:W3:Y:S02]  /*3c80*/  SHFL.IDX PT, R11, R119, RZ, 0x1c1f ;  /* 0x001c1fff770b7589 */ /* 0x0002e400000e0000 */
.L_x_3027:
        /* <DEDUP_REMOVED lines=56> */
.L_x_2680:
[----:B------:R-:W-:Y:S05]  /*4010*/  BSYNC B3 ;  /* 0x0000000000037941 */ /* 0x000fea0003800000 */
.L_x_2679:
[----:B---3--:R-:W-:Y:S01]  /*4020*/  LEA R74, P4, R16, R11, 0x1 ;  /* 0x0000000b104a7211 */ /* 0x008fe200078808ff */
[----:B------:R-:W-:-:S03]  /*4030*/  ULDC.64 UR4, c[0x0][0x208] ;  /* 0x0000820000047ab9 */ /* 0x000fc60000000a00 */
[----:B--2---:R-:W-:-:S05]  /*4040*/  LEA.HI.X R75, R16, R78, R17, 0x1, P4 ;  /* 0x0000004e104b7211 */ /* 0x004fca00020f0c11 */
[----:B0-----:R4:W-:Y:S04]  /*4050*/  ST.E.128 desc[UR4][R74.64], R12 ;  /* 0x0000000c4a007985 */ /* 0x0019e8000c101d04 */
.L_x_2678:
[----:B------:R-:W-:Y:S05]  /*4060*/  BSYNC B2 ;  /* 0x0000000000027941 */ /* 0x000fea0003800000 */
.L_x_2677:
        /* <DEDUP_REMOVED lines=18> */
[C---:B------:R-:W-:Y:S01]  /*4190*/  LOP3.LUT R13, R70.reuse, 0xffff0000, RZ, 0xc0, !PT ;  /* 0xffff0000460d7812 */ /* 0x040fe200078ec0ff */
        /* <DEDUP_REMOVED lines=35> */
.L_x_2684:
[----:B------:R-:W-:Y:S05]  /*43d0*/  BSYNC B3 ;  /* 0x0000000000037941 */ /* 0x000fea0003800000 */
.L_x_2683:
[----:B------:R-:W-:Y:S01]  /*43e0*/  IMAD.SHL.U32 R72, R166, 0x8, RZ ;  /* 0x00000008a6487824 */ /* 0x000fe200078e00ff */
[----:B------:R-:W-:Y:S01]  /*43f0*/  ULDC.64 UR4, c[0x0][0x208] ;  /* 0x0000820000047ab9 */ /* 0x000fe20000000a00 */
[----:B---3--:R-:W-:Y:S02]  /*4400*/  IMAD.MOV.U32 R70, RZ, RZ, R11 ;  /* 0x000000ffff467224 */ /* 0x008fe400078e000b */
[----:B--2---:R-:W-:Y:S02]  /*4410*/  IMAD.MOV.U32 R71, RZ, RZ, R78 ;  /* 0x000000ffff477224 */ /* 0x004fe400078e004e */
[----:B------:R-:W-:-:S05]  /*4420*/  IMAD.WIDE R70, R72, 0x2, R70 ;  /* 0x0000000248467825 */ /* 0x000fca00078e0246 */
[----:B0-----:R0:W-:Y:S02]  /*4430*/  ST.E.128 desc[UR4][R70.64], R12 ;  /* 0x0000000c46007985 */ /* 0x0011e4000c101d04 */
.L_x_2682:
[----:B------:R-:W-:Y:S05]  /*4440*/  BSYNC B2 ;  /* 0x0000000000027941 */ /* 0x000fea0003800000 */
.L_x_2681:
        /* <DEDUP_REMOVED lines=54> */
.L_x_2688:
[----:B------:R-:W-:Y:S05]  /*47b0*/  BSYNC B3 ;  /* 0x0000000000037941 */ /* 0x000fea0003800000 */
.L_x_2687:
[----:B------:R-:W-:Y:S01]  /*47c0*/  IMAD.SHL.U32 R68, R167, 0x8, RZ ;  /* 0x00000008a7447824 */ /* 0x000fe200078e00ff */
[----:B------:R-:W-:Y:S01]  /*47d0*/  ULDC.64 UR4, c[0x0][0x208] ;  /* 0x0000820000047ab9 */ /* 0x000fe20000000a00 */
[----:B---3--:R-:W-:Y:S02]  /*47e0*/  IMAD.MOV.U32 R66, RZ, RZ, R11 ;  /* 0x000000ffff427224 */ /* 0x008fe400078e000b */
[----:B--2---:R-:W-:Y:S02]  /*47f0*/  IMAD.MOV.U32 R67, RZ, RZ, R78 ;  /* 0x000000ffff437224 */ /* 0x004fe400078e004e */
[----:B------:R-:W-:-:S05]  /*4800*/  IMAD.WIDE R66, R68, 0x2, R66 ;  /* 0x0000000244427825 */ /* 0x000fca00078e0242 */
[----:B----4-:R0:W-:Y:S02]  /*4810*/  ST.E.128 desc[UR4][R66.64], R12 ;  /* 0x0000000c42007985 */ /* 0x0101e4000c101d04 */
.L_x_2686:
[----:B------:R-:W-:Y:S05]  /*4820*/  BSYNC B2 ;  /* 0x0000000000027941 */ /* 0x000fea0003800000 */
.L_x_2685:
        /* <DEDUP_REMOVED lines=54> */
.L_x_2692:
[----:B------:R-:W-:Y:S05]  /*4b90*/  BSYNC B3 ;  /* 0x0000000000037941 */ /* 0x000fea0003800000 */
.L_x_2691:
[----:B---3--:R-:W-:Y:S01]  /*4ba0*/  LEA R62, P4, R19, R11, 0x1 ;  /* 0x0000000b133e7211 */ /* 0x008fe200078808ff */
[----:B------:R-:W-:-:S03]  /*4bb0*/  ULDC.64 UR4, c[0x0][0x208] ;  /* 0x0000820000047ab9 */ /* 0x000fc60000000a00 */
[----:B--2---:R-:W-:-:S05]  /*4bc0*/  LEA.HI.X R63, R19, R78, R169, 0x1, P4 ;  /* 0x0000004e133f7211 */ /* 0x004fca00020f0ca9 */
[----:B----4-:R0:W-:Y:S04]  /*4bd0*/  ST.E.128 desc[UR4][R62.64], R12 ;  /* 0x0000000c3e007985 */ /* 0x0101e8000c101d04 */
.L_x_2690:
[----:B------:R-:W-:Y:S05]  /*4be0*/  BSYNC B2 ;  /* 0x0000000000027941 */ /* 0x000fea0003800000 */
.L_x_2689:
        /* <DEDUP_REMOVED lines=11> */
[----:B------:R-:W-:Y:S02]  /*4ca0*/  PRMT R59, R155, 0x5432, R59 ;  /* 0x000054329b3b7816 */ /* 0x000fe4000000003b */
[----:B------:R-:W-:-:S02]  /*4cb0*/  PRMT R58, R156, 0x5432, R58 ;  /* 0x000054329c3a7816 */ /* 0x000fc4000000003a */
[----:B------:R-:W-:Y:S02]  /*4cc0*/  PRMT R155, R155, 0x5410, R60 ;  /* 0x000054109b9b7816 */ /* 0x000fe4000000003c */
[C---:B----4-:R-:W-:Y:S01]  /*4cd0*/  LOP3.LUT R63, R13.reuse, 0xffff0000, RZ, 0xc0, !PT ;  /* 0xffff00000d3f7812 */ /* 0x050fe200078ec0ff */
[----:B------:R-:W-:Y:S01]  /*4ce0*/  IMAD.U32 R13, R13, 0x10000, RZ ;  /* 0x000100000d0d7824 */ /* 0x000fe200078e00ff */
[C---:B------:R-:W-:Y:S01]  /*4cf0*/  LOP3.LUT R61, R59.reuse, 0xffff0000, RZ, 0xc0, !PT ;  /* 0xffff00003b3d7812 */ /* 0x040fe200078ec0ff */
[----:B------:R-:W-:Y:S01]  /*4d00*/  IMAD.U32 R59, R59, 0x10000, RZ ;  /* 0x000100003b3b7824 */ /* 0x000fe200078e00ff */
[C---:B------:R-:W-:Y:S01]  /*4d10*/  LOP3.LUT R60, R58.reuse, 0xffff0000, RZ, 0xc0, !PT ;  /* 0xffff00003a3c7812 */ /* 0x040fe200078ec0ff */
[----:B------:R-:W-:Y:S01]  /*4d20*/  IMAD.U32 R58, R58, 0x10000, RZ ;  /* 0x000100003a3a7824 */ /* 0x000fe200078e00ff */
[----:B------:R-:W-:Y:S01]  /*4d30*/  PRMT R62, R156, 0x5410, R62 ;  /* 0x000054109c3e7816 */ /* 0x000fe2000000003e */
[C---:B------:R-:W-:Y:S02]  /*4d40*/  FMUL.FTZ R64, R63.reuse, R61 ;  /* 0x0000003d3f407220 */ /* 0x040fe40000410000 */
[----:B------:R-:W-:-:S02]  /*4d50*/  FMUL.FTZ R63, R63, R60 ;  /* 0x0000003c3f3f7220 */ /* 0x000fc40000410000 */
[C---:B------:R-:W-:Y:S01]  /*4d60*/  FFMA.FTZ R60, R13.reuse, R60, -R64 ;  /* 0x0000003c0d3c7223 */ /* 0x040fe20000010840 */
[----:B------:R-:W-:Y:S02]  /*4d70*/  IMAD.U32 R64, R62, 0x10000, RZ ;  /* 0x000100003e407824 */ /* 0x000fe400078e00ff */
[----:B------:R-:W-:Y:S01]  /*4d80*/  FFMA.FTZ R13, R13, R61, R63 ;  /* 0x0000003d0d0d7223 */ /* 0x000fe2000001003f */
[C---:B------:R-:W-:Y:S01]  /*4d90*/  LOP3.LUT R63, R14.reuse, 0xffff0000, RZ, 0xc0, !PT ;  /* 0xffff00000e3f7812 */ /* 0x040fe200078ec0ff */
        /* <DEDUP_REMOVED lines=27> */
.L_x_2696:
[----:B------:R-:W-:Y:S05]  /*4f50*/  BSYNC B3 ;  /* 0x0000000000037941 */ /* 0x000fea0003800000 */
.L_x_2695:
[----:B---3--:R-:W-:Y:S01]  /*4f60*/  LEA R58, P4, R22, R11, 0x1 ;  /* 0x0000000b163a7211 */ /* 0x008fe200078808ff */
[----:B------:R-:W-:-:S03]  /*4f70*/  ULDC.64 UR4, c[0x0][0x208] ;  /* 0x0000820000047ab9 */ /* 0x000fc60000000a00 */
[----:B--2---:R-:W-:-:S05]  /*4f80*/  LEA.HI.X R59, R22, R78, R180, 0x1, P4 ;  /* 0x0000004e163b7211 */ /* 0x004fca00020f0cb4 */
[----:B----4-:R0:W-:Y:S04]  /*4f90*/  ST.E.128 desc[UR4][R58.64], R12 ;  /* 0x0000000c3a007985 */ /* 0x0101e8000c101d04 */
.L_x_2694:
[----:B------:R-:W-:Y:S05]  /*4fa0*/  BSYNC B2 ;  /* 0x0000000000027941 */ /* 0x000fea0003800000 */
.L_x_2693:
[----:B------:R-:W-:-:S13]  /*4fb0*/  ISETP.NE.AND P4, PT, R26, RZ, PT ;  /* 0x000000ff1a00720c */ /* 0x000fda0003f85270 */
[----:B------:R-:W-:Y:S05]  /*4fc0*/  @!P4 BRA `(.L_x_2676) ;  /* 0x0000000000e0c947 */ /* 0x000fea0003800000 */
[----:B0---4-:R0:W4:Y:S01]  /*4fd0*/  LDS.128 R12, [R28+0x6000] ;  /* 0x006000001c0c7984 */ /* 0x0111220000000c00 */
[----:B------:R-:W-:Y:S01]  /*4fe0*/  ISETP.GE.AND P4, PT, R176, R123, PT ;  /* 0x0000007bb000720c */ /* 0x000fe20003f86270 */
[----:B------:R-:W-:-:S12]  /*4ff0*/  BSSY B2, `(.L_x_2697) ;  /* 0x0000031000027945 */ /* 0x000fd80003800000 */
[----:B0-----:R-:W-:Y:S05]  /*5000*/  @P4 BRA `(.L_x_2698) ;  /* 0x0000000000bc4947 */ /* 0x001fea0003800000 */
[----:B------:R-:W-:Y:S02]  /*5010*/  SHF.R.U64 R58, R56, 0x10, R57 ;  /* 0x00000010383a7819 */ /* 0x000fe40000001239 */
[----:B------:R-:W-:Y:S02]  /*5020*/  SHF.R.U64 R54, R54, 0x10, R55 ;  /* 0x0000001036367819 */ /* 0x000fe40000001237 */
[----:B------:R-:W-:Y:S02]  /*5030*/  SHF.R.U32.HI R56, RZ, 0x10, R57 ;  /* 0x00000010ff387819 */ /* 0x000fe40000011639 */
[----:B------:R-:W-:Y:S02]  /*5040*/  PRMT R57, R154, 0x5410, R58 ;  /* 0x000054109a397816 */ /* 0x000fe4000000003a */
[----:B------:R-:W-:Y:S02]  /*5050*/  PRMT R54, R153, 0x5410, R54 ;  /* 0x0000541099367816 */ /* 0x000fe40000000036 */
        /* <DEDUP_REMOVED lines=42> */
.L_x_2698:
[----:B------:R-:W-:Y:S05]  /*5300*/  BSYNC B2 ;  /* 0x0000000000027941 */ /* 0x000fea0003800000 */
.L_x_2697:
[----:B---3--:R-:W-:Y:S01]  /*5310*/  LEA R54, P4, R23, R11, 0x1 ;  /* 0x0000000b17367211 */ /* 0x008fe200078808ff */
[----:B------:R-:W-:-:S03]  /*5320*/  ULDC.64 UR4, c[0x0][0x208] ;  /* 0x0000820000047ab9 */ /* 0x000fc60000000a00 */
[----:B--2---:R-:W-:-:S05]  /*5330*/  LEA.HI.X R55, R23, R78, R179, 0x1, P4 ;  /* 0x0000004e17377211 */ /* 0x004fca00020f0cb3 */
[----:B----4-:R0:W-:Y:S04]  /*5340*/  ST.E.128 desc[UR4][R54.64], R12 ;  /* 0x0000000c36007985 */ /* 0x0101e8000c101d04 */
.L_x_2676:
[----:B------:R-:W-:Y:S05]  /*5350*/  BSYNC B1 ;  /* 0x0000000000017941 */ /* 0x000fea0003800000 */
.L_x_2675:
[----:B------:R-:W-:-:S03]  /*5360*/  UMOV UR4, 0xffffffff ;  /* 0xffffffff00047882 */ /* 0x000fc60000000000 */
[----:B------:R-:W-:Y:S05]  /*5370*/  BRA.DIV UR4, `(.L_x_2699) ;  /* 0x00000202047c7947 */ /* 0x000fea000b800000 */
[----:B-1----:R-:W1:Y:S04]  /*5380*/  SHFL.IDX PT, R118, R118, 0x1, 0x1c1f ;  /* 0x003c1f0076767f89 */ /* 0x002e6800000e0000 */
[----:B------:R-:W0:Y:S02]  /*5390*/  SHFL.IDX PT, R119, R119, 0x1, 0x1c1f ;  /* 0x003c1f0077777f89 */ /* 0x000e2400000e0000 */
.L_x_3031:
        /* <DEDUP_REMOVED lines=57> */
.L_x_2704:
[----:B------:R-:W-:Y:S05]  /*5730*/  BSYNC B2 ;  /* 0x0000000000027941 */ /* 0x000fea0003800000 */
.L_x_2703:
[----:B------:R-:W-:Y:S02]  /*5740*/  ULDC.64 UR4, c[0x0][0x208] ;  /* 0x0000820000047ab9 */ /* 0x000fe40000000a00 */
[----:B----4-:R0:W-:Y:S03]  /*5750*/  ST.E.128 desc[UR4][R54.64], R12 ;  /* 0x0000000c36007985 */ /* 0x0101e6000c101d04 */
.L_x_2702:
[----:B------:R-:W-:Y:S05]  /*5760*/  BSYNC B1 ;  /* 0x0000000000017941 */ /* 0x000fea0003800000 */
.L_x_2701:
        /* <DEDUP_REMOVED lines=56> */
.L_x_2708:
[----:B------:R-:W-:Y:S05]  /*5af0*/  BSYNC B2 ;  /* 0x0000000000027941 */ /* 0x000fea0003800000 */
.L_x_2707:
[----:B------:R-:W-:Y:S02]  /*5b00*/  ULDC.64 UR4, c[0x0][0x208] ;  /* 0x0000820000047ab9 */ /* 0x000fe40000000a00 */
[----:B----4-:R0:W-:Y:S03]  /*5b10*/  ST.E.128 desc[UR4][R50.64], R12 ;  /* 0x0000000c32007985 */ /* 0x0101e6000c101d04 */
.L_x_2706:
[----:B------:R-:W-:Y:S05]  /*5b20*/  BSYNC B1 ;  /* 0x0000000000017941 */ /* 0x000fea0003800000 */
.L_x_2705:
        /* <DEDUP_REMOVED lines=22> */
[----:B------:R-:W-:Y:S01]  /*5c90*/  LOP3.LUT R11, R14, 0xffff0000, RZ, 0xc0, !PT ;  /* 0xffff00000e0b7812 */ /* 0x000fe200078ec0ff */
[----:B------:R-:W-:Y:S01]  /*5ca0*/  IMAD.U32 R48, R148, 0x10000, RZ ;  /* 0x0001000094307824 */ /* 0x000fe200078e00ff */
[----:B------:R-:W-:Y:S01]  /*5cb0*/  LOP3.LUT R13, R13, 0xffff0000, RZ, 0xc0, !PT ;  /* 0xffff00000d0d7812 */ /* 0x000fe200078ec0ff */
[----:B------:R-:W-:Y:S01]  /*5cc0*/  IMAD.U32 R49, R147, 0x10000, RZ ;  /* 0x0001000093317824 */ /* 0x000fe200078e00ff */
[----:B------:R-:W-:Y:S01]  /*5cd0*/  LOP3.LUT R52, R44, 0xffff0000, RZ, 0xc0, !PT ;  /* 0xffff00002c347812 */ /* 0x000fe200078ec0ff */
[----:B------:R-:W-:Y:S01]  /*5ce0*/  FMUL.FTZ R55, R11, R48 ;  /* 0x000000300b377220 */ /* 0x000fe20000410000 */
[----:B------:R-:W-:Y:S01]  /*5cf0*/  LOP3.LUT R51, R43, 0xffff0000, RZ, 0xc0, !PT ;  /* 0xffff00002b337812 */ /* 0x000fe200078ec0ff */
[----:B------:R-:W-:Y:S01]  /*5d00*/  FMUL.FTZ R11, R11, R49 ;  /* 0x000000310b0b7220 */ /* 0x000fe20000410000 */
[----:B------:R-:W-:Y:S01]  /*5d10*/  LOP3.LUT R14, R15, 0xffff0000, RZ, 0xc0, !PT ;  /* 0xffff00000f0e7812 */ /* 0x000fe200078ec0ff */
[C---:B------:R-:W-:Y:S01]  /*5d20*/  FMUL.FTZ R53, R13.reuse, R52 ;  /* 0x000000340d357220 */ /* 0x040fe20000410000 */
[----:B------:R-:W-:Y:S01]  /*5d30*/  LOP3.LUT R148, R148, 0xffff0000, RZ, 0xc0, !PT ;  /* 0xffff000094947812 */ /* 0x000fe200078ec0ff */
[----:B------:R-:W-:Y:S01]  /*5d40*/  FMUL.FTZ R13, R13, R51 ;  /* 0x000000330d0d7220 */ /* 0x000fe20000410000 */
[----:B------:R-:W-:Y:S01]  /*5d50*/  LOP3.LUT R147, R147, 0xffff0000, RZ, 0xc0, !PT ;  /* 0xffff000093937812 */ /* 0x000fe200078ec0ff */
[----:B------:R-:W-:Y:S01]  /*5d60*/  IMAD.U32 R44, R44, 0x10000, RZ ;  /* 0x000100002c2c7824 */ /* 0x000fe200078e00ff */
[----:B------:R-:W-:Y:S01]  /*5d70*/  LOP3.LUT R12, R12, 0xffff0000, RZ, 0xc0, !PT ;  /* 0xffff00000c0c7812 */ /* 0x000fe200078ec0ff */
[----:B------:R-:W-:-:S02]  /*5d80*/  IMAD.U32 R43, R43, 0x10000, RZ ;  /* 0x000100002b2b7824 */ /* 0x000fc400078e00ff */
[----:B------:R-:W-:Y:S01]  /*5d90*/  FFMA.FTZ R53, R50, R51, -R53 ;  /* 0x0000003332357223 */ /* 0x000fe20000010835 */
[----:B------:R-:W-:Y:S01]  /*5da0*/  FFMA.FTZ R55, R42, R49, -R55 ;  /* 0x000000312a377223 */ /* 0x000fe20000010837 */
[----:B------:R-:W-:Y:S01]  /*5db0*/  FFMA.FTZ R50, R50, R52, R13 ;  /* 0x0000003432327223 */ /* 0x000fe2000001000d */
[----:B------:R-:W-:Y:S01]  /*5dc0*/  FFMA.FTZ R42, R42, R48, R11 ;  /* 0x000000302a2a7223 */ /* 0x000fe2000001000b */
[C---:B------:R-:W-:Y:S01]  /*5dd0*/  FMUL.FTZ R48, R14.reuse, R148 ;  /* 0x000000940e307220 */ /* 0x040fe20000410000 */
[----:B------:R-:W-:Y:S01]  /*5de0*/  FMUL.FTZ R13, R14, R147 ;  /* 0x000000930e0d7220 */ /* 0x000fe20000410000 */
[----:B------:R-:W-:Y:S02]  /*5df0*/  IMAD.U32 R15, R15, 0x10000, RZ ;  /* 0x000100000f0f7824 */ /* 0x000fe400078e00ff */
[C---:B------:R-:W-:Y:S01]  /*5e00*/  FMUL.FTZ R14, R12.reuse, R44 ;  /* 0x0000002c0c0e7220 */ /* 0x040fe20000410000 */
[----:B------:R-:W-:Y:S01]  /*5e10*/  FMUL.FTZ R11, R12, R43 ;  /* 0x0000002b0c0b7220 */ /* 0x000fe20000410000 */
        /* <DEDUP_REMOVED lines=8> */
[----:B------:R-:W-:Y:S01]  /*5ea0*/  F2FP.BF16.F32.PACK_AB R12, R11, R14 ;  /* 0x0000000e0b0c723e */ /* 0x000fe200000010ff */
[----:B------:R-:W-:-:S07]  /*5eb0*/  IMAD.MOV.U32 R14, RZ, RZ, R42 ;  /* 0x000000ffff0e7224 */ /* 0x000fce00078e002a */
.L_x_2712:
[----:B------:R-:W-:Y:S05]  /*5ec0*/  BSYNC B2 ;  /* 0x0000000000027941 */ /* 0x000fea0003800000 */
.L_x_2711:
[----:B------:R-:W-:Y:S02]  /*5ed0*/  ULDC.64 UR4, c[0x0][0x208] ;  /* 0x0000820000047ab9 */ /* 0x000fe40000000a00 */
[----:B----4-:R0:W-:Y:S03]  /*5ee0*/  ST.E.128 desc[UR4][R46.64], R12 ;  /* 0x0000000c2e007985 */ /* 0x0101e6000c101d04 */
.L_x_2710:
[----:B------:R-:W-:Y:S05]  /*5ef0*/  BSYNC B1 ;  /* 0x0000000000017941 */ /* 0x000fea0003800000 */
.L_x_2709:
        /* <DEDUP_REMOVED lines=10> */
[--C-:B------:R-:W-:Y:S01]  /*5fa0*/  SHF.R.U64 R47, R38, 0x10, R39.reuse ;  /* 0x00000010262f7819 */ /* 0x100fe20000001227 */
[C---:B----4-:R-:W-:Y:S01]  /*5fb0*/  IMAD.U32 R38, R14.reuse, 0x10000, RZ ;  /* 0x000100000e267824 */ /* 0x050fe200078e00ff */
[----:B------:R-:W-:Y:S02]  /*5fc0*/  SHF.R.U32.HI R45, RZ, 0x10, R39 ;  /* 0x00000010ff2d7819 */ /* 0x000fe40000011627 */
[----:B------:R-:W-:Y:S02]  /*5fd0*/  SHF.R.U32.HI R40, RZ, 0x10, R41 ;  /* 0x00000010ff287819 */ /* 0x000fe40000011629 */
[----:B------:R-:W-:Y:S01]  /*5fe0*/  LOP3.LUT R39, R14, 0xffff0000, RZ, 0xc0, !PT ;  /* 0xffff00000e277812 */ /* 0x000fe200078ec0ff */
[C---:B------:R-:W-:Y:S01]  /*5ff0*/  IMAD.U32 R14, R15.reuse, 0x10000, RZ ;  /* 0x000100000f0e7824 */ /* 0x040fe200078e00ff */
[----:B---3--:R-:W-:-:S02]  /*6000*/  LOP3.LUT R11, R15, 0xffff0000, RZ, 0xc0, !PT ;  /* 0xffff00000f0b7812 */ /* 0x008fc400078ec0ff */
[----:B------:R-:W-:Y:S02]  /*6010*/  PRMT R41, R141, 0x5410, R44 ;  /* 0x000054108d297816 */ /* 0x000fe4000000002c */
[C---:B------:R-:W-:Y:S02]  /*6020*/  PRMT R15, R136.reuse, 0x5410, R47 ;  /* 0x00005410880f7816 */ /* 0x040fe4000000002f */
[----:B------:R-:W-:Y:S02]  /*6030*/  LOP3.LUT R44, R13, 0xffff0000, RZ, 0xc0, !PT ;  /* 0xffff00000d2c7812 */ /* 0x000fe400078ec0ff */
[C---:B------:R-:W-:Y:S01]  /*6040*/  LOP3.LUT R48, R41.reuse, 0xffff0000, RZ, 0xc0, !PT ;  /* 0xffff000029307812 */ /* 0x040fe200078ec0ff */
[----:B------:R-:W-:Y:S01]  /*6050*/  IMAD.U32 R41, R41, 0x10000, RZ ;  /* 0x0001000029297824 */ /* 0x000fe200078e00ff */
[C---:B------:R-:W-:Y:S01]  /*6060*/  LOP3.LUT R46, R15.reuse, 0xffff0000, RZ, 0xc0, !PT ;  /* 0xffff00000f2e7812 */ /* 0x040fe200078ec0ff */
[----:B------:R-:W-:Y:S01]  /*6070*/  IMAD.U32 R15, R15, 0x10000, RZ ;  /* 0x000100000f0f7824 */ /* 0x000fe200078e00ff */
[----:B------:R-:W-:Y:S01]  /*6080*/  PRMT R136, R136, 0x5432, R45 ;  /* 0x0000543288887816 */ /* 0x000fe2000000002d */
[----:B------:R-:W-:Y:S01]  /*6090*/  IMAD.U32 R45, R13, 0x10000, RZ ;  /* 0x000100000d2d7824 */ /* 0x000fe200078e00ff */
[----:B------:R-:W-:Y:S01]  /*60a0*/  PRMT R141, R141, 0x5432, R40 ;  /* 0x000054328d8d7816 */ /* 0x000fe20000000028 */
[C---:B------:R-:W-:Y:S01]  /*60b0*/  FMUL.FTZ R50, R44.reuse, R48 ;  /* 0x000000302c327220 */ /* 0x040fe20000410000 */
[----:B------:R-:W-:Y:S01]  /*60c0*/  FMUL.FTZ R49, R44, R46 ;  /* 0x0000002e2c317220 */ /* 0x000fe20000410000 */
[----:B------:R-:W-:Y:S01]  /*60d0*/  IMAD.U32 R47, R136, 0x10000, RZ ;  /* 0x00010000882f7824 */ /* 0x000fe200078e00ff */
[C---:B------:R-:W-:Y:S01]  /*60e0*/  LOP3.LUT R44, R12.reuse, 0xffff0000, RZ, 0xc0, !PT ;  /* 0xffff00000c2c7812 */ /* 0x040fe200078ec0ff */
[C---:B------:R-:W-:Y:S01]  /*60f0*/  IMAD.U32 R40, R141.reuse, 0x10000, RZ ;  /* 0x000100008d287824 */ /* 0x040fe200078e00ff */
[----:B------:R-:W-:Y:S01]  /*6100*/  LOP3.LUT R141, R141, 0xffff0000, RZ, 0xc0, !PT ;  /* 0xffff00008d8d7812 */ /* 0x000fe200078ec0ff */
[----:B------:R-:W-:-:S02]  /*6110*/  IMAD.U32 R13, R12, 0x10000, RZ ;  /* 0x000100000c0d7824 */ /* 0x000fc400078e00ff */
[C---:B------:R-:W-:Y:S01]  /*6120*/  FFMA.FTZ R12, R45.reuse, R46, -R50 ;  /* 0x0000002e2d0c7223 */ /* 0x040fe20000010832 */
[----:B------:R-:W-:Y:S01]  /*6130*/  FFMA.FTZ R45, R45, R48, R49 ;  /* 0x000000302d2d7223 */ /* 0x000fe20000010031 */
[CC--:B------:R-:W-:Y:S01]  /*6140*/  FMUL.FTZ R51, R39.reuse, R40.reuse ;  /* 0x0000002827337220 */ /* 0x0c0fe20000410000 */
[-C--:B------:R-:W-:Y:S01]  /*6150*/  FMUL.FTZ R49, R39, R47.reuse ;  /* 0x0000002f27317220 */ /* 0x080fe20000410000 */
[----:B------:R-:W-:Y:S02]  /*6160*/  LOP3.LUT R136, R136, 0xffff0000, RZ, 0xc0, !PT ;  /* 0xffff000088887812 */ /* 0x000fe400078ec0ff */
[C---:B------:R-:W-:Y:S01]  /*6170*/  FFMA.FTZ R39, R38.reuse, R47, -R51 ;  /* 0x0000002f26277223 */ /* 0x040fe20000010833 */
[----:B------:R-:W-:Y:S01]  /*6180*/  FFMA.FTZ R40, R38, R40, R49 ;  /* 0x0000002826287223 */ /* 0x000fe20000010031 */
[C---:B------:R-:W-:Y:S01]  /*6190*/  FMUL.FTZ R38, R44.reuse, R41 ;  /* 0x000000292c267220 */ /* 0x040fe20000410000 */
[----:B------:R-:W-:Y:S01]  /*61a0*/  FMUL.FTZ R44, R44, R15 ;  /* 0x0000000f2c2c7220 */ /* 0x000fe20000410000 */
        /* <DEDUP_REMOVED lines=11> */
.L_x_2716:
[----:B------:R-:W-:Y:S05]  /*6260*/  BSYNC B2 ;  /* 0x0000000000027941 */ /* 0x000fea0003800000 */
.L_x_2715:
[----:B------:R-:W-:Y:S02]  /*6270*/  ULDC.64 UR4, c[0x0][0x208] ;  /* 0x0000820000047ab9 */ /* 0x000fe40000000a00 */
[----:B----4-:R0:W-:Y:S03]  /*6280*/  ST.E.128 desc[UR4][R42.64], R12 ;  /* 0x0000000c2a007985 */ /* 0x0101e6000c101d04 */
.L_x_2714:
[----:B------:R-:W-:Y:S05]  /*6290*/  BSYNC B1 ;  /* 0x0000000000017941 */ /* 0x000fea0003800000 */
.L_x_2713:
        /* <DEDUP_REMOVED lines=9> */
[----:B------:R-:W-:Y:S01]  /*6330*/  SHF.R.U64 R40, R34, 0x10, R35 ;  /* 0x0000001022287819 */ /* 0x000fe20000001223 */
[----:B----4-:R-:W-:Y:S01]  /*6340*/  IMAD.U32 R29, R14, 0x10000, RZ ;  /* 0x000100000e1d7824 */ /* 0x010fe200078e00ff */
[--C-:B------:R-:W-:Y:S02]  /*6350*/  SHF.R.U64 R41, R36, 0x10, R37.reuse ;  /* 0x0000001024297819 */ /* 0x100fe40000001225 */
        /* <DEDUP_REMOVED lines=10> */
[C---:B------:R-:W-:Y:S01]  /*6400*/  LOP3.LUT R42, R41.reuse, 0xffff0000, RZ, 0xc0, !PT ;  /* 0xffff0000292a7812 */ /* 0x040fe200078ec0ff */
[----:B------:R-:W-:Y:S01]  /*6410*/  IMAD.U32 R41, R41, 0x10000, RZ ;  /* 0x0001000029297824 */ /* 0x000fe200078e00ff */
[----:B------:R-:W-:Y:S01]  /*6420*/  LOP3.LUT R35, R14, 0xffff0000, RZ, 0xc0, !PT ;  /* 0xffff00000e237812 */ /* 0x000fe200078ec0ff */
[C---:B------:R-:W-:Y:S01]  /*6430*/  IMAD.U32 R14, R15.reuse, 0x10000, RZ ;  /* 0x000100000f0e7824 */ /* 0x040fe200078e00ff */
[----:B---3--:R-:W-:Y:S01]  /*6440*/  LOP3.LUT R11, R15, 0xffff0000, RZ, 0xc0, !PT ;  /* 0xffff00000f0b7812 */ /* 0x008fe200078ec0ff */
[----:B------:R-:W-:-:S02]  /*6450*/  IMAD.U32 R15, R13, 0x10000, RZ ;  /* 0x000100000d0f7824 */ /* 0x000fc400078e00ff */
[-C--:B------:R-:W-:Y:S01]  /*6460*/  FMUL.FTZ R43, R34, R37.reuse ;  /* 0x00000025222b7220 */ /* 0x080fe20000410000 */
[----:B------:R-:W-:Y:S02]  /*6470*/  IMAD.U32 R13, R12, 0x10000, RZ ;  /* 0x000100000c0d7824 */ /* 0x000fe400078e00ff */
[----:B------:R-:W-:Y:S01]  /*6480*/  FMUL.FTZ R46, R34, R42 ;  /* 0x0000002a222e7220 */ /* 0x000fe20000410000 */
[----:B------:R-:W-:Y:S01]  /*6490*/  LOP3.LUT R12, R12, 0xffff0000, RZ, 0xc0, !PT ;  /* 0xffff00000c0c7812 */ /* 0x000fe200078ec0ff */
[----:B------:R-:W-:Y:S01]  /*64a0*/  FMUL.FTZ R34, R35, R44 ;  /* 0x0000002c23227220 */ /* 0x000fe20000410000 */
[----:B------:R-:W-:Y:S01]  /*64b0*/  LOP3.LUT R134, R134, 0xffff0000, RZ, 0xc0, !PT ;  /* 0xffff000086867812 */ /* 0x000fe200078ec0ff */
[----:B------:R-:W-:Y:S01]  /*64c0*/  FFMA.FTZ R43, R15, R42, R43 ;  /* 0x0000002a0f2b7223 */ /* 0x000fe2000001002b */
[----:B------:R-:W-:Y:S01]  /*64d0*/  LOP3.LUT R117, R117, 0xffff0000, RZ, 0xc0, !PT ;  /* 0xffff000075757812 */ /* 0x000fe200078ec0ff */
[----:B------:R-:W-:Y:S02]  /*64e0*/  IMAD.U32 R36, R36, 0x10000, RZ ;  /* 0x0001000024247824 */ /* 0x000fe400078e00ff */
[-C--:B------:R-:W-:Y:S01]  /*64f0*/  FMUL.FTZ R42, R35, R40.reuse ;  /* 0x00000028232a7220 */ /* 0x080fe20000410000 */
[----:B------:R-:W-:Y:S01]  /*6500*/  FFMA.FTZ R46, R15, R37, -R46 ;  /* 0x000000250f2e7223 */ /* 0x000fe2000001082e */
[----:B------:R-:W-:Y:S01]  /*6510*/  FFMA.FTZ R40, R29, R40, -R34 ;  /* 0x000000281d287223 */ /* 0x000fe20000010822 */
        /* <DEDUP_REMOVED lines=11> */
[----:B------:R-:W-:Y:S01]  /*65d0*/  F2FP.BF16.F32.PACK_AB R12, R13, R34 ;  /* 0x000000220d0c723e */ /* 0x000fe200000010ff */
[----:B------:R-:W-:Y:S01]  /*65e0*/  IMAD.MOV.U32 R13, RZ, RZ, R43 ;  /* 0x000000ffff0d7224 */ /* 0x000fe200078e002b */
[----:B------:R-:W-:-:S07]  /*65f0*/  F2FP.BF16.F32.PACK_AB R14, R29, R40 ;  /* 0x000000281d0e723e */ /* 0x000fce00000010ff */
.L_x_2720:
[----:B------:R-:W-:Y:S05]  /*6600*/  BSYNC B2 ;  /* 0x0000000000027941 */ /* 0x000fea0003800000 */
.L_x_2719:
[----:B------:R-:W-:Y:S02]  /*6610*/  ULDC.64 UR4, c[0x0][0x208] ;  /* 0x0000820000047ab9 */ /* 0x000fe40000000a00 */
[----:B----4-:R0:W-:Y:S03]  /*6620*/  ST.E.128 desc[UR4][R38.64], R12 ;  /* 0x0000000c26007985 */ /* 0x0101e6000c101d04 */
.L_x_2718:
[----:B------:R-:W-:Y:S05]  /*6630*/  BSYNC B1 ;  /* 0x0000000000017941 */ /* 0x000fea0003800000 */
.L_x_2717:
        /* <DEDUP_REMOVED lines=54> */
.L_x_2722:
[----:B------:R-:W-:Y:S05]  /*69a0*/  BSYNC B1 ;  /* 0x0000000000017941 */ /* 0x000fea0003800000 */
.L_x_2721:
[----:B------:R-:W-:Y:S02]  /*69b0*/  ULDC.64 UR4, c[0x0][0x208] ;  /* 0x0000820000047ab9 */ /* 0x000fe40000000a00 */
[----:B----4-:R0:W-:Y:S01]  /*69c0*/  ST.E.128 desc[UR4][R34.64], R12 ;  /* 0x0000000c22007985 */ /* 0x0101e2000c101d04 */
[----:B------:R-:W-:Y:S05]  /*69d0*/  BRA `(.L_x_2700) ;  /* 0x0000004400147947 */ /* 0x000fea0003800000 */
.L_x_2666:
        /* <DEDUP_REMOVED lines=24> */
[----:B------:R-:W-:Y:S01]  /*6b60*/  CS2R R48, SRZ ;  /* 0x0000000000307805 */ /* 0x000fe2000001ff00 */
[----:B------:R-:W-:Y:S01]  /*6b70*/  ULDC.64 UR6, c[0x0][0x208] ;  /* 0x0000820000067ab9 */ /* 0x000fe20000000a00 */
        /* <DEDUP_REMOVED lines=22> */
.L_x_2724:
[----:B------:R-:W-:Y:S05]  /*6ce0*/  BSYNC B1 ;  /* 0x0000000000017941 */ /* 0x000fea0003800000 */
.L_x_2723:
[----:B0-----:R-:W-:Y:S01]  /*6cf0*/  IADD3 R52, R170, 0x40, RZ ;  /* 0x00000040aa347810 */ /* 0x001fe20007ffe0ff */
[----:B------:R-:W-:Y:S01]  /*6d00*/  BSSY B1, `(.L_x_2725) ;  /* 0x000002f000017945 */ /* 0x000fe20003800000 */
[----:B------:R-:W-:Y:S02]  /*6d10*/  CS2R R58, SRZ ;  /* 0x00000000003a7805 */ /* 0x000fe4000001ff00 */
[----:B------:R-:W-:Y:S02]  /*6d20*/  CS2R R56, SRZ ;  /* 0x0000000000387805 */ /* 0x000fe4000001ff00 */
[----:B------:R-:W-:Y:S02]  /*6d30*/  ISETP.GE.AND P5, PT, R52, R83, PT ;  /* 0x000000533400720c */ /* 0x000fe40003fa6270 */
        /* <DEDUP_REMOVED lines=19> */
[----:B------:R-:W-:Y:S01]  /*6e70*/  CS2R R72, SRZ ;  /* 0x0000000000487805 */ /* 0x000fe2000001ff00 */
[----:B------:R-:W-:Y:S01]  /*6e80*/  ULDC.64 UR8, c[0x0][0x208] ;  /* 0x0000820000087ab9 */ /* 0x000fe20000000a00 */
        /* <DEDUP_REMOVED lines=22> */
.L_x_2726:
[----:B------:R-:W-:Y:S05]  /*6ff0*/  BSYNC B1 ;  /* 0x0000000000017941 */ /* 0x000fea0003800000 */
.L_x_2725:
[----:B0-----:R-:W-:Y:S01]  /*7000*/  IMAD.MOV.U32 R13, RZ, RZ, R31 ;  /* 0x000000ffff0d7224 */ /* 0x001fe200078e001f */
[----:B------:R-:W-:Y:S01]  /*7010*/  ULOP3.LUT UR4, UR60, 0x1, URZ, 0xfc, !UPT ;  /* 0x000000013c047892 */ /* 0x000fe2000f8efc3f */
[----:B------:R-:W-:Y:S02]  /*7020*/  IMAD.MOV.U32 R12, RZ, RZ, R28 ;  /* 0x000000ffff0c7224 */ /* 0x000fe400078e001c */
[----:B------:R-:W-:Y:S01]  /*7030*/  IMAD.MOV.U32 R11, RZ, RZ, R29 ;  /* 0x000000ffff0b7224 */ /* 0x000fe200078e001d */
[----:B------:R-:W-:Y:S01]  /*7040*/  PRMT R159, R76, 0x5410, R13 ;  /* 0x000054104c9f7816 */ /* 0x000fe2000000000d */
[----:B------:R-:W-:Y:S01]  /*7050*/  IMAD.MOV.U32 R14, RZ, RZ, R34 ;  /* 0x000000ffff0e7224 */ /* 0x000fe200078e0022 */
[----:B------:R-:W-:Y:S01]  /*7060*/  UISETP.NE.AND UP0, UPT, UR4, 0x3, UPT ;  /* 0x000000030400788c */ /* 0x000fe2000bf05270 */
[----:B------:R-:W-:Y:S01]  /*7070*/  IMAD.MOV.U32 R13, RZ, RZ, R35 ;  /* 0x000000ffff0d7224 */ /* 0x000fe200078e0023 */
[----:B------:R-:W-:Y:S01]  /*7080*/  PRMT R185, R12, 0x5410, R11 ;  /* 0x000054100cb97816 */ /* 0x000fe2000000000b */
[----:B------:R-:W-:Y:S01]  /*7090*/  IMAD.MOV.U32 R11, RZ, RZ, R32 ;  /* 0x000000ffff0b7224 */ /* 0x000fe200078e0020 */
[----:B------:R0:W-:Y:S01]  /*70a0*/  STL.S16 [R1+0x44], R14 ;  /* 0x0000440e01007387 */ /* 0x0001e20000100600 */
[----:B------:R-:W-:Y:S01]  /*70b0*/  IMAD.MOV.U32 R12, RZ, RZ, R33 ;  /* 0x000000ffff0c7224 */ /* 0x000fe200078e0021 */
[----:B------:R-:W-:-:S02]  /*70c0*/  PLOP3.LUT P0, PT, PT, PT, UP0, 0x80, 0x0 ;  /* 0x000000000000781c */ /* 0x000fc40003f0f008 */
[----:B------:R1:W-:Y:S04]  /*70d0*/  STL.S16 [R1+0x46], R13 ;  /* 0x0000460d01007387 */ /* 0x0003e80000100600 */
[----:B------:R2:W-:Y:S01]  /*70e0*/  STL.S16 [R1+0x5a], R11 ;  /* 0x00005a0b01007387 */ /* 0x0005e20000100600 */
[----:B0-----:R-:W-:-:S03]  /*70f0*/  IMAD.MOV.U32 R14, RZ, RZ, R37 ;  /* 0x000000ffff0e7224 */ /* 0x001fc600078e0025 */
[----:B------:R0:W-:Y:S01]  /*7100*/  STL.S16 [R1+0x58], R12 ;  /* 0x0000580c01007387 */ /* 0x0001e20000100600 */
[----:B-1----:R-:W-:Y:S02]  /*7110*/  IMAD.MOV.U32 R13, RZ, RZ, R36 ;  /* 0x000000ffff0d7224 */ /* 0x002fe400078e0024 */
[----:B--2---:R-:W-:-:S03]  /*7120*/  IMAD.MOV.U32 R11, RZ, RZ, R38 ;  /* 0x000000ffff0b7224 */ /* 0x004fc600078e0026 */
[----:B------:R-:W-:Y:S01]  /*7130*/  PRMT R150, R14, 0x5410, R13 ;  /* 0x000054100e967816 */ /* 0x000fe2000000000d */
[----:B0-----:R-:W-:Y:S01]  /*7140*/  IMAD.MOV.U32 R12, RZ, RZ, R39 ;  /* 0x000000ffff0c7224 */ /* 0x001fe200078e0027 */
[----:B------:R-:W-:Y:S01]  /*7150*/  PRMT R152, R152, 0x5410, R11 ;  /* 0x0000541098987816 */ /* 0x000fe2000000000b */
[----:B------:R-:W-:-:S03]  /*7160*/  IMAD.MOV.U32 R11, RZ, RZ, R43 ;  /* 0x000000ffff0b7224 */ /* 0x000fc600078e002b */
        /* <DEDUP_REMOVED lines=63> */
.L_x_2727:
[----:B------:R-:W-:Y:S01]  /*7560*/  IMAD R84, R18, 0x8, R2 ;  /* 0x0000000812547824 */ /* 0x000fe200078e0202 */
[----:B------:R-:W-:Y:S01]  /*7570*/  SHF.L.U32 R85, R171, 0x1f, RZ ;  /* 0x0000001fab557819 */ /* 0x000fe200000006ff */
[----:B------:R-:W-:Y:S03]  /*7580*/  BSSY B1, `(.L_x_2728) ;  /* 0x0000003000017945 */ /* 0x000fe60003800000 */
[----:B------:R-:W0:Y:S02]  /*7590*/  SYNCS.PHASECHK.TRANS64.TRYWAIT P6, [R84+URZ+0x2a890], R85 ;  /* 0x02a89055540075a7 */ /* 0x000e2400080c017f */
[----:B0-----:R-:W-:Y:S05]  /*75a0*/  @!P6 BRA `(.L_x_2729) ;  /* 0x000001e0003ce947 */ /* 0x001fea0003800000 */
.L_x_3032:
[----:B------:R-:W-:Y:S05]  /*75b0*/  BSYNC B1 ;  /* 0x0000000000017941 */ /* 0x000fea0003800000 */
.L_x_2728:
[----:B------:R-:W1:Y:S01]  /*75c0*/  LDC R134, c[0x0][0x2f4] ;  /* 0x0000bd00ff867b82 */ /* 0x000e620000000800 */
[----:B------:R-:W-:Y:S01]  /*75d0*/  UMOV UR4, 0xffffffff ;  /* 0xffffffff00047882 */ /* 0x000fe20000000000 */
[----:B-1----:R-:W-:Y:S02]  /*75e0*/  IMAD.IADD R136, R134, 0x1, -R124 ;  /* 0x0000000186887824 */ /* 0x002fe400078e0a7c */
[----:B------:R-:W-:Y:S05]  /*75f0*/  BRA.DIV UR4, `(.L_x_2730) ;  /* 0x000001e2043c7947 */ /* 0x000fea000b800000 */
[----:B------:R1:W2:Y:S04]  /*7600*/  SHFL.IDX PT, R117, R118, RZ, 0x1c1f ;  /* 0x001c1fff76757589 */ /* 0x0002a800000e0000 */
[----:B------:R1:W3:Y:S02]  /*7610*/  SHFL.IDX PT, R11, R119, RZ, 0x1c1f ;  /* 0x001c1fff770b7589 */ /* 0x0002e400000e0000 */
.L_x_3036:
        /* <DEDUP_REMOVED lines=121> */
.L_x_2736:
[----:B------:R-:W-:Y:S05]  /*7db0*/  BSYNC B3 ;  /* 0x0000000000037941 */ /* 0x000fea0003800000 */
.L_x_2735:
[----:B------:R-:W-:Y:S01]  /*7dc0*/  LEA R36, P4, R4, R11, 0x1 ;  /* 0x0000000b04247211 */ /* 0x000fe200078808ff */
[----:B------:R-:W-:-:S03]  /*7dd0*/  ULDC.64 UR4, c[0x0][0x208] ;  /* 0x0000820000047ab9 */ /* 0x000fc60000000a00 */
[----:B--2---:R-:W-:Y:S02]  /*7de0*/  LEA.HI.X R37, R4, R117, R111, 0x1, P4 ;  /* 0x0000007504257211 */ /* 0x004fe400020f0c6f */
[----:B------:R-:W-:-:S03]  /*7df0*/  ISETP.GE.AND P4, PT, R149, R134, PT ;  /* 0x000000869500720c */ /* 0x000fc60003f86270 */
[----:B----4-:R2:W-:Y:S10]  /*7e00*/  ST.E.128 desc[UR4][R36.64], R12 ;  /* 0x0000000c24007985 */ /* 0x0105f4000c101d04 */
[----:B--2---:R-:W-:-:S05]  /*7e10*/  @!P4 IMAD.WIDE R12, R149, 0x2, R116 ;  /* 0x00000002950cc825 */ /* 0x004fca00078e0274 */
[----:B---3--:R3:W-:Y:S02]  /*7e20*/  @!P4 ST.E.128 desc[UR4][R12.64], R76 ;  /* 0x0000004c0c00c985 */ /* 0x0087e4000c101d04 */
.L_x_2734:
[----:B------:R-:W-:Y:S05]  /*7e30*/  BSYNC B2 ;  /* 0x0000000000027941 */ /* 0x000fea0003800000 */
.L_x_2733:
        /* <DEDUP_REMOVED lines=58> */
[C---:B------:R-:W-:Y:S01]  /*81e0*/  IMAD.U32 R77, R39.reuse, 0x10000, RZ ;  /* 0x00010000274d7824 */ /* 0x040fe200078e00ff */
[----:B------:R-:W-:Y:S02]  /*81f0*/  LOP3.LUT R39, R39, 0xffff0000, RZ, 0xc0, !PT ;  /* 0xffff000027277812 */ /* 0x000fe400078ec0ff */
        /* <DEDUP_REMOVED lines=66> */
.L_x_2740:
[----:B------:R-:W-:Y:S05]  /*8620*/  BSYNC B3 ;  /* 0x0000000000037941 */ /* 0x000fea0003800000 */
.L_x_2739:
[----:B------:R-:W-:Y:S01]  /*8630*/  LEA R32, P4, R5, R11, 0x1 ;  /* 0x0000000b05207211 */ /* 0x000fe200078808ff */
[----:B------:R-:W-:-:S03]  /*8640*/  ULDC.64 UR4, c[0x0][0x208] ;  /* 0x0000820000047ab9 */ /* 0x000fc60000000a00 */
[----:B--2---:R-:W-:Y:S02]  /*8650*/  LEA.HI.X R33, R5, R117, R110, 0x1, P4 ;  /* 0x0000007505217211 */ /* 0x004fe400020f0c6e */
[----:B------:R-:W-:-:S03]  /*8660*/  ISETP.GE.AND P4, PT, R48, R134, PT ;  /* 0x000000863000720c */ /* 0x000fc60003f86270 */
[----:B----4-:R2:W-:Y:S10]  /*8670*/  ST.E.128 desc[UR4][R32.64], R12 ;  /* 0x0000000c20007985 */ /* 0x0105f4000c101d04 */
[----:B--2---:R-:W-:-:S05]  /*8680*/  @!P4 IMAD.WIDE R12, R48, 0x2, R116 ;  /* 0x00000002300cc825 */ /* 0x004fca00078e0274 */
[----:B---3--:R4:W-:Y:S02]  /*8690*/  @!P4 ST.E.128 desc[UR4][R12.64], R36 ;  /* 0x000000240c00c985 */ /* 0x0089e4000c101d04 */
.L_x_2738:
[----:B------:R-:W-:Y:S05]  /*86a0*/  BSYNC B2 ;  /* 0x0000000000027941 */ /* 0x000fea0003800000 */
.L_x_2737:
        /* <DEDUP_REMOVED lines=105> */
[C---:B------:R-:W-:Y:S01]  /*8d40*/  FMUL.FTZ R31, R28.reuse, R38 ;  /* 0x000000261c1f7220 */ /* 0x040fe20000410000 */
[-C--:B------:R-:W-:Y:S01]  /*8d50*/  FMUL.FTZ R28, R28, R30.reuse ;  /* 0x0000001e1c1c7220 */ /* 0x080fe20000410000 */
[----:B------:R-:W-:Y:S02]  /*8d60*/  IMAD.MOV.U32 R32, RZ, RZ, R15 ;  /* 0x000000ffff207224 */ /* 0x000fe400078e000f */
[C---:B------:R-:W-:Y:S01]  /*8d70*/  FFMA.FTZ R31, R14.reuse, R30, -R31 ;  /* 0x0000001e0e1f7223 */ /* 0x040fe2000001081f */
[----:B------:R-:W-:Y:S01]  /*8d80*/  FFMA.FTZ R28, R14, R38, R28 ;  /* 0x000000260e1c7223 */ /* 0x000fe2000001001c */
[----:B------:R-:W-:-:S02]  /*8d90*/  IMAD.MOV.U32 R15, RZ, RZ, R35 ;  /* 0x000000ffff0f7224 */ /* 0x000fc400078e0023 */
[----:B------:R-:W-:Y:S01]  /*8da0*/  IMAD.MOV.U32 R35, RZ, RZ, R41 ;  /* 0x000000ffff237224 */ /* 0x000fe200078e0029 */
[----:B------:R-:W-:Y:S01]  /*8db0*/  F2FP.BF16.F32.PACK_AB R31, R31, R33 ;  /* 0x000000211f1f723e */ /* 0x000fe200000010ff */
[----:B------:R-:W-:Y:S01]  /*8dc0*/  IMAD.MOV.U32 R33, RZ, RZ, R29 ;  /* 0x000000ffff217224 */ /* 0x000fe200078e001d */
[----:B------:R-:W-:-:S03]  /*8dd0*/  F2FP.BF16.F32.PACK_AB R28, R28, R39 ;  /* 0x000000271c1c723e */ /* 0x000fc600000010ff */
[----:B------:R-:W-:Y:S02]  /*8de0*/  IMAD.MOV.U32 R14, RZ, RZ, R31 ;  /* 0x000000ffff0e7224 */ /* 0x000fe400078e001f */
[----:B------:R-:W-:-:S07]  /*8df0*/  IMAD.MOV.U32 R34, RZ, RZ, R28 ;  /* 0x000000ffff227224 */ /* 0x000fce00078e001c */
.L_x_2742:
[----:B------:R-:W-:Y:S05]  /*8e00*/  BSYNC B2 ;  /* 0x0000000000027941 */ /* 0x000fea0003800000 */
.L_x_2741:
[----:B------:R-:W-:Y:S01]  /*8e10*/  LEA R28, P4, R6, R11, 0x1 ;  /* 0x0000000b061c7211 */ /* 0x000fe200078808ff */
[----:B------:R-:W-:-:S03]  /*8e20*/  ULDC.64 UR4, c[0x0][0x208] ;  /* 0x0000820000047ab9 */ /* 0x000fc60000000a00 */
[----:B--2---:R-:W-:Y:S02]  /*8e30*/  LEA.HI.X R29, R6, R117, R109, 0x1, P4 ;  /* 0x00000075061d7211 */ /* 0x004fe400020f0c6d */
[----:B------:R-:W-:-:S03]  /*8e40*/  ISETP.GE.AND P4, PT, R36, R134, PT ;  /* 0x000000862400720c */ /* 0x000fc60003f86270 */
[----:B----4-:R2:W-:Y:S10]  /*8e50*/  ST.E.128 desc[UR4][R28.64], R12 ;  /* 0x0000000c1c007985 */ /* 0x0105f4000c101d04 */
[----:B------:R-:W-:-:S05]  /*8e60*/  @!P4 IMAD.WIDE R116, R36, 0x2, R116 ;  /* 0x000000022474c825 */ /* 0x000fca00078e0274 */
[----:B---3--:R2:W-:Y:S02]  /*8e70*/  @!P4 ST.E.128 desc[UR4][R116.64], R32 ;  /* 0x000000207400c985 */ /* 0x0085e4000c101d04 */
.L_x_2732:
[----:B------:R-:W-:Y:S05]  /*8e80*/  BSYNC B1 ;  /* 0x0000000000017941 */ /* 0x000fea0003800000 */
.L_x_2731:
[----:B------:R-:W-:-:S03]  /*8e90*/  UMOV UR4, 0xffffffff ;  /* 0xffffffff00047882 */ /* 0x000fc60000000000 */
[----:B------:R-:W-:Y:S05]  /*8ea0*/  BRA.DIV UR4, `(.L_x_2743) ;  /* 0x000001ca045c7947 */ /* 0x000fea000b800000 */
[----:B-1----:R-:W1:Y:S04]  /*8eb0*/  SHFL.IDX PT, R118, R118, 0x1, 0x1c1f ;  /* 0x003c1f0076767f89 */ /* 0x002e6800000e0000 */
[----:B------:R-:W0:Y:S02]  /*8ec0*/  SHFL.IDX PT, R119, R119, 0x1, 0x1c1f ;  /* 0x003c1f0077777f89 */ /* 0x000e2400000e0000 */
.L_x_3040:
        /* <DEDUP_REMOVED lines=106> */
[-C--:B------:R-:W-:Y:S01]  /*9570*/  FMUL.FTZ R30, R30, R62.reuse ;  /* 0x0000003e1e1e7220 */ /* 0x080fe20000410000 */
        /* <DEDUP_REMOVED lines=14> */
.L_x_2747:
[----:B------:R-:W-:Y:S05]  /*9660*/  BSYNC B2 ;  /* 0x0000000000027941 */ /* 0x000fea0003800000 */
.L_x_2746:
[----:B------:R-:W-:Y:S01]  /*9670*/  ISETP.GE.AND P5, PT, R36, R134, PT ;  /* 0x000000862400720c */ /* 0x000fe20003fa6270 */
[----:B------:R-:W-:Y:S01]  /*9680*/  ULDC.64 UR4, c[0x0][0x208] ;  /* 0x0000820000047ab9 */ /* 0x000fe20000000a00 */
[----:B------:R-:W-:-:S04]  /*9690*/  LEA R34, P4, R4, R119, 0x1 ;  /* 0x0000007704227211 */ /* 0x000fc800078808ff */
[----:B------:R-:W-:-:S05]  /*96a0*/  LEA.HI.X R35, R4, R118, R111, 0x1, P4 ;  /* 0x0000007604237211 */ /* 0x000fca00020f0c6f */
[----:B0-----:R0:W-:Y:S02]  /*96b0*/  ST.E.128 desc[UR4][R34.64], R12 ;  /* 0x0000000c22007985 */ /* 0x0011e4000c101d04 */
[----:B------:R-:W-:-:S05]  /*96c0*/  @!P5 IMAD.WIDE R36, R36, 0x2, R32 ;  /* 0x000000022424d825 */ /* 0x000fca00078e0220 */
[----:B-1----:R0:W-:Y:S02]  /*96d0*/  @!P5 ST.E.128 desc[UR4][R36.64], R28 ;  /* 0x0000001c2400d985 */ /* 0x0021e4000c101d04 */
.L_x_2745:
[----:B------:R-:W-:Y:S05]  /*96e0*/  BSYNC B1 ;  /* 0x0000000000017941 */ /* 0x000fea0003800000 */
.L_x_2744:
[----:B------:R-:W-:Y:S01]  /*96f0*/  ISETP.NE.AND P4, PT, R20, RZ, PT ;  /* 0x000000ff1400720c */ /* 0x000fe20003f85270 */
[----:B------:R-:W-:-:S12]  /*9700*/  BSSY B1, `(.L_x_2748) ;  /* 0x000007a000017945 */ /* 0x000fd80003800000 */
[----:B------:R-:W-:Y:S05]  /*9710*/  @!P4 BRA `(.L_x_2749) ;  /* 0x0000000400e0c947 */ /* 0x000fea0003800000 */
[----:B---3--:R-:W-:Y:S01]  /*9720*/  SEL R11, R124, R136, !P2 ;  /* 0x000000887c0b7207 */ /* 0x008fe20005000000 */
[----:B------:R-:W-:Y:S01]  /*9730*/  BSSY B2, `(.L_x_2750) ;  /* 0x0000073000027945 */ /* 0x000fe20003800000 */
[----:B0-----:R-:W-:Y:S02]  /*9740*/  SHF.R.U32.HI R14, RZ, 0x3, R177 ;  /* 0x00000003ff0e7819 */ /* 0x001fe400000116b1 */
[----:B----4-:R-:W-:Y:S02]  /*9750*/  SHF.R.S32.HI R12, RZ, 0x1f, R11 ;  /* 0x0000001fff0c7819 */ /* 0x010fe4000001140b */
        /* <DEDUP_REMOVED lines=22> */
[----:B------:R-:W-:Y:S01]  /*98c0*/  SHF.R.U32.HI R41, RZ, 0x10, R69 ;  /* 0x00000010ff297819 */ /* 0x000fe20000011645 */
[----:B--2---:R-:W-:Y:S01]  /*98d0*/  IMAD.U32 R39, R29, 0x10000, RZ ;  /* 0x000100001d277824 */ /* 0x004fe200078e00ff */
[----:B0-----:R-:W-:Y:S01]  /*98e0*/  SHF.R.U32.HI R11, RZ, 0x10, R57 ;  /* 0x00000010ff0b7819 */ /* 0x001fe20000011639 */
[----:B-1----:R-:W-:Y:S01]  /*98f0*/  IMAD.U32 R44, R13, 0x10000, RZ ;  /* 0x000100000d2c7824 */ /* 0x002fe200078e00ff */
[----:B------:R-:W-:Y:S01]  /*9900*/  PRMT R41, R148, 0x5432, R41 ;  /* 0x0000543294297816 */ /* 0x000fe20000000029 */
[----:B------:R-:W-:Y:S01]  /*9910*/  IMAD.U32 R46, R15, 0x10000, RZ ;  /* 0x000100000f2e7824 */ /* 0x000fe200078e00ff */
[----:B------:R-:W-:Y:S02]  /*9920*/  PRMT R11, R146, 0x5432, R11 ;  /* 0x00005432920b7816 */ /* 0x000fe4000000000b */
[----:B------:R-:W-:Y:S01]  /*9930*/  LOP3.LUT R29, R29, 0xffff0000, RZ, 0xc0, !PT ;  /* 0xffff00001d1d7812 */ /* 0x000fe200078ec0ff */
[C---:B------:R-:W-:Y:S01]  /*9940*/  IMAD.U32 R42, R41.reuse, 0x10000, RZ ;  /* 0x00010000292a7824 */ /* 0x040fe200078e00ff */
[----:B------:R-:W-:Y:S01]  /*9950*/  LOP3.LUT R41, R41, 0xffff0000, RZ, 0xc0, !PT ;  /* 0xffff000029297812 */ /* 0x000fe200078ec0ff */
[----:B------:R-:W-:Y:S01]  /*9960*/  IMAD.U32 R40, R11, 0x10000, RZ ;  /* 0x000100000b287824 */ /* 0x000fe200078e00ff */
[----:B------:R-:W-:Y:S01]  /*9970*/  SHF.R.U64 R45, R70, 0x10, R71 ;  /* 0x00000010462d7819 */ /* 0x000fe20000001247 */
[C---:B------:R-:W-:Y:S01]  /*9980*/  FMUL.FTZ R43, R39.reuse, R42 ;  /* 0x0000002a272b7220 */ /* 0x040fe20000410000 */
[----:B------:R-:W-:Y:S01]  /*9990*/  SHF.R.U64 R38, R58, 0x10, R59 ;  /* 0x000000103a267819 */ /* 0x000fe2000000123b */
[-C--:B------:R-:W-:Y:S01]  /*99a0*/  FMUL.FTZ R39, R39, R40.reuse ;  /* 0x0000002827277220 */ /* 0x080fe20000410000 */
[----:B------:R-:W-:Y:S01]  /*99b0*/  SHF.R.U32.HI R70, RZ, 0x10, R71 ;  /* 0x00000010ff467819 */ /* 0x000fe20000011647 */
[C---:B------:R-:W-:Y:S01]  /*99c0*/  FFMA.FTZ R43, R44.reuse, R40, -R43 ;  /* 0x000000282c2b7223 */ /* 0x040fe2000001082b */
[----:B------:R-:W-:Y:S01]  /*99d0*/  LOP3.LUT R40, R11, 0xffff0000, RZ, 0xc0, !PT ;  /* 0xffff00000b287812 */ /* 0x000fe200078ec0ff */
[----:B------:R-:W-:Y:S01]  /*99e0*/  FFMA.FTZ R39, R44, R42, R39 ;  /* 0x0000002a2c277223 */ /* 0x000fe20000010027 */
[----:B------:R-:W-:Y:S01]  /*99f0*/  SHF.R.U32.HI R58, RZ, 0x10, R59 ;  /* 0x00000010ff3a7819 */ /* 0x000fe2000001163b */
[-C--:B------:R-:W-:Y:S01]  /*9a00*/  FMUL.FTZ R42, R29, R41.reuse ;  /* 0x000000291d2a7220 */ /* 0x080fe20000410000 */
[----:B------:R-:W-:Y:S01]  /*9a10*/  LOP3.LUT R13, R13, 0xffff0000, RZ, 0xc0, !PT ;  /* 0xffff00000d0d7812 */ /* 0x000fe200078ec0ff */
[-C--:B------:R-:W-:Y:S01]  /*9a20*/  FMUL.FTZ R29, R29, R40.reuse ;  /* 0x000000281d1d7220 */ /* 0x080fe20000410000 */
[----:B------:R-:W-:Y:S01]  /*9a30*/  PRMT R70, R147, 0x5432, R70 ;  /* 0x0000543293467816 */ /* 0x000fe20000000046 */
[----:B------:R-:W-:Y:S01]  /*9a40*/  IMAD.U32 R11, R12, 0x10000, RZ ;  /* 0x000100000c0b7824 */ /* 0x000fe200078e00ff */
[----:B------:R-:W-:Y:S01]  /*9a50*/  PRMT R58, R145, 0x5432, R58 ;  /* 0x00005432913a7816 */ /* 0x000fe2000000003a */
[C---:B------:R-:W-:Y:S01]  /*9a60*/  FFMA.FTZ R42, R13.reuse, R40, -R42 ;  /* 0x000000280d2a7223 */ /* 0x040fe2000001082a */
[----:B------:R-:W-:Y:S01]  /*9a70*/  FFMA.FTZ R29, R13, R41, R29 ;  /* 0x000000290d1d7223 */ /* 0x000fe2000001001d */
[C---:B------:R-:W-:Y:S01]  /*9a80*/  IMAD.U32 R13, R31.reuse, 0x10000, RZ ;  /* 0x000100001f0d7824 */ /* 0x040fe200078e00ff */
[----:B------:R-:W-:Y:S01]  /*9a90*/  LOP3.LUT R31, R31, 0xffff0000, RZ, 0xc0, !PT ;  /* 0xffff00001f1f7812 */ /* 0x000fe200078ec0ff */
[C---:B------:R-:W-:Y:S01]  /*9aa0*/  IMAD.U32 R41, R70.reuse, 0x10000, RZ ;  /* 0x0001000046297824 */ /* 0x040fe200078e00ff */
[----:B------:R-:W-:Y:S01]  /*9ab0*/  LOP3.LUT R70, R70, 0xffff0000, RZ, 0xc0, !PT ;  /* 0xffff000046467812 */ /* 0x000fe200078ec0ff */
[----:B------:R-:W-:Y:S01]  /*9ac0*/  IMAD.U32 R44, R58, 0x10000, RZ ;  /* 0x000100003a2c7824 */ /* 0x000fe200078e00ff */
[----:B------:R-:W-:Y:S01]  /*9ad0*/  SHF.R.U64 R68, R68, 0x10, R69 ;  /* 0x0000001044447819 */ /* 0x000fe20000001245 */
[CC--:B------:R-:W-:Y:S01]  /*9ae0*/  FMUL.FTZ R47, R13.reuse, R41.reuse ;  /* 0x000000290d2f7220 */ /* 0x0c0fe20000410000 */
[----:B------:R-:W-:Y:S01]  /*9af0*/  LOP3.LUT R58, R58, 0xffff0000, RZ, 0xc0, !PT ;  /* 0xffff00003a3a7812 */ /* 0x000fe200078ec0ff */
        /* <DEDUP_REMOVED lines=8> */
[----:B------:R-:W-:Y:S01]  /*9b80*/  PRMT R56, R146, 0x5410, R56 ;  /* 0x0000541092387816 */ /* 0x000fe20000000038 */
[----:B------:R-:W-:-:S02]  /*9b90*/  IMAD.U32 R40, R28, 0x10000, RZ ;  /* 0x000100001c287824 */ /* 0x000fc400078e00ff */
[C---:B------:R-:W-:Y:S01]  /*9ba0*/  FFMA.FTZ R46, R41.reuse, R58, -R46 ;  /* 0x0000003a292e7223 */ /* 0x040fe2000001082e */
[----:B------:R-:W-:Y:S01]  /*9bb0*/  FFMA.FTZ R31, R41, R70, R31 ;  /* 0x00000046291f7223 */ /* 0x000fe2000001001f */
[----:B------:R-:W-:Y:S01]  /*9bc0*/  IMAD.U32 R48, R68, 0x10000, RZ ;  /* 0x0001000044307824 */ /* 0x000fe200078e00ff */
[----:B------:R-:W-:Y:S01]  /*9bd0*/  LOP3.LUT R28, R28, 0xffff0000, RZ, 0xc0, !PT ;  /* 0xffff00001c1c7812 */ /* 0x000fe200078ec0ff */
[----:B------:R-:W-:Y:S01]  /*9be0*/  IMAD.U32 R41, R56, 0x10000, RZ ;  /* 0x0001000038297824 */ /* 0x000fe200078e00ff */
[----:B------:R-:W-:Y:S01]  /*9bf0*/  LOP3.LUT R68, R68, 0xffff0000, RZ, 0xc0, !PT ;  /* 0xffff000044447812 */ /* 0x000fe200078ec0ff */
[-C--:B------:R-:W-:Y:S01]  /*9c00*/  FMUL.FTZ R49, R40, R48.reuse ;  /* 0x0000003028317220 */ /* 0x080fe20000410000 */
[----:B------:R-:W-:Y:S01]  /*9c10*/  LOP3.LUT R56, R56, 0xffff0000, RZ, 0xc0, !PT ;  /* 0xffff000038387812 */ /* 0x000fe200078ec0ff */
[-C--:B------:R-:W-:Y:S01]  /*9c20*/  FMUL.FTZ R40, R40, R41.reuse ;  /* 0x0000002928287220 */ /* 0x080fe20000410000 */
[----:B------:R-:W-:Y:S01]  /*9c30*/  PRMT R45, R147, 0x5410, R45 ;  /* 0x00005410932d7816 */ /* 0x000fe2000000002d */
[----:B------:R-:W-:Y:S01]  /*9c40*/  FFMA.FTZ R49, R11, R41, -R49 ;  /* 0x000000290b317223 */ /* 0x000fe20000010831 */
[----:B------:R-:W-:Y:S01]  /*9c50*/  PRMT R38, R145, 0x5410, R38 ;  /* 0x0000541091267816 */ /* 0x000fe20000000026 */
[----:B------:R-:W-:Y:S01]  /*9c60*/  FFMA.FTZ R40, R11, R48, R40 ;  /* 0x000000300b287223 */ /* 0x000fe20000010028 */
[C---:B------:R-:W-:Y:S01]  /*9c70*/  FMUL.FTZ R50, R28.reuse, R68 ;  /* 0x000000441c327220 */ /* 0x040fe20000410000 */
[-C--:B------:R-:W-:Y:S01]  /*9c80*/  FMUL.FTZ R11, R28, R56.reuse ;  /* 0x000000381c0b7220 */ /* 0x080fe20000410000 */
        /* <DEDUP_REMOVED lines=8> */
[----:B------:R-:W-:Y:S01]  /*9d10*/  LOP3.LUT R14, R14, 0xffff0000, RZ, 0xc0, !PT ;  /* 0xffff00000e0e7812 */ /* 0x000fe200078ec0ff */
[C---:B------:R-:W-:Y:S01]  /*9d20*/  FFMA.FTZ R50, R12.reuse, R56, -R50 ;  /* 0x000000380c327223 */ /* 0x040fe20000010832 */
[----:B------:R-:W-:Y:S01]  /*9d30*/  FFMA.FTZ R11, R12, R68, R11 ;  /* 0x000000440c0b7223 */ /* 0x000fe2000001000b */
[-C--:B------:R-:W-:Y:S01]  /*9d40*/  FMUL.FTZ R12, R44, R28.reuse ;  /* 0x0000001c2c0c7220 */ /* 0x080fe20000410000 */
[----:B------:R-:W-:Y:S01]  /*9d50*/  FMUL.FTZ R57, R30, R45 ;  /* 0x0000002d1e397220 */ /* 0x000fe20000410000 */
[----:B------:R-:W-:Y:S01]  /*9d60*/  FMUL.FTZ R59, R44, R41 ;  /* 0x000000292c3b7220 */ /* 0x000fe20000410000 */
[----:B------:R-:W-:Y:S01]  /*9d70*/  FMUL.FTZ R30, R30, R51 ;  /* 0x000000331e1e7220 */ /* 0x000fe20000410000 */
[C---:B------:R-:W-:Y:S01]  /*9d80*/  FFMA.FTZ R12, R15.reuse, R41, -R12 ;  /* 0x000000290f0c7223 */ /* 0x040fe2000001080c */
[C---:B------:R-:W-:Y:S01]  /*9d90*/  FFMA.FTZ R57, R14.reuse, R51, -R57 ;  /* 0x000000330e397223 */ /* 0x040fe20000010839 */
[----:B------:R-:W-:Y:S01]  /*9da0*/  FFMA.FTZ R59, R15, R28, R59 ;  /* 0x0000001c0f3b7223 */ /* 0x000fe2000001003b */
[----:B------:R-:W-:Y:S01]  /*9db0*/  FFMA.FTZ R30, R14, R45, R30 ;  /* 0x0000002d0e1e7223 */ /* 0x000fe2000001001e */
[----:B------:R-:W-:-:S02]  /*9dc0*/  F2FP.BF16.F32.PACK_AB R42, R42, R43 ;  /* 0x0000002b2a2a723e */ /* 0x000fc400000010ff */
[----:B------:R-:W-:Y:S02]  /*9dd0*/  F2FP.BF16.F32.PACK_AB R49, R50, R49 ;  /* 0x000000313231723e */ /* 0x000fe400000010ff */
[----:B------:R-:W-:Y:S01]  /*9de0*/  F2FP.BF16.F32.PACK_AB R31, R31, R13 ;  /* 0x0000000d1f1f723e */ /* 0x000fe200000010ff */
[----:B------:R-:W-:Y:S01]  /*9df0*/  IMAD.MOV.U32 R13, RZ, RZ, R42 ;  /* 0x000000ffff0d7224 */ /* 0x000fe200078e002a */
[----:B------:R-:W-:Y:S01]  /*9e00*/  F2FP.BF16.F32.PACK_AB R14, R57, R12 ;  /* 0x0000000c390e723e */ /* 0x000fe200000010ff */
[----:B------:R-:W-:Y:S01]  /*9e10*/  IMAD.MOV.U32 R12, RZ, RZ, R49 ;  /* 0x000000ffff0c7224 */ /* 0x000fe200078e0031 */
[----:B------:R-:W-:Y:S02]  /*9e20*/  F2FP.BF16.F32.PACK_AB R15, R46, R47 ;  /* 0x0000002f2e0f723e */ /* 0x000fe400000010ff */
[----:B------:R-:W-:Y:S02]  /*9e30*/  F2FP.BF16.F32.PACK_AB R29, R29, R39 ;  /* 0x000000271d1d723e */ /* 0x000fe400000010ff */
[----:B------:R-:W-:-:S02]  /*9e40*/  F2FP.BF16.F32.PACK_AB R28, R11, R40 ;  /* 0x000000280b1c723e */ /* 0x000fc400000010ff */
[----:B------:R-:W-:-:S07]  /*9e50*/  F2FP.BF16.F32.PACK_AB R30, R30, R59 ;  /* 0x0000003b1e1e723e */ /* 0x000fce00000010ff */
.L_x_2751:
[----:B------:R-:W-:Y:S05]  /*9e60*/  BSYNC B2 ;  /* 0x0000000000027941 */ /* 0x000fea0003800000 */
.L_x_2750:
[----:B------:R-:W-:Y:S02]  /*9e70*/  ULDC.64 UR4, c[0x0][0x208] ;  /* 0x0000820000047ab9 */ /* 0x000fe40000000a00 */
[----:B-1----:R1:W-:Y:S04]  /*9e80*/  ST.E.128 desc[UR4][R34.64], R12 ;  /* 0x0000000c22007985 */ /* 0x0023e8000c101d04 */
[----:B--2---:R1:W-:Y:S02]  /*9e90*/  @!P4 ST.E.128 desc[UR4][R36.64], R28 ;  /* 0x0000001c2400c985 */ /* 0x0043e4000c101d04 */
.L_x_2749:
[----:B------:R-:W-:Y:S05]  /*9ea0*/  BSYNC B1 ;  /* 0x0000000000017941 */ /* 0x000fea0003800000 */
.L_x_2748:
[----:B------:R-:W-:-:S13]  /*9eb0*/  ISETP.NE.AND P4, PT, R21, RZ, PT ;  /* 0x000000ff1500720c */ /* 0x000fda0003f85270 */
[----:B------:R-:W-:Y:S05]  /*9ec0*/  @!P4 BRA `(.L_x_2700) ;  /* 0x0000000c00d8c947 */ /* 0x000fea0003800000 */
[----:B------:R-:W-:Y:S01]  /*9ed0*/  SEL R136, R124, R136, !P1 ;  /* 0x000000887c887207 */ /* 0x000fe20004800000 */
[----:B------:R-:W-:Y:S01]  /*9ee0*/  BSSY B1, `(.L_x_2752) ;  /* 0x0000076000017945 */ /* 0x000fe20003800000 */
[----:B01----:R-:W-:Y:S02]  /*9ef0*/  SHF.R.U32.HI R14, RZ, 0x3, R177 ;  /* 0x00000003ff0e7819 */ /* 0x003fe400000116b1 */
[----:B---3--:R-:W-:Y:S02]  /*9f00*/  SHF.R.S32.HI R11, RZ, 0x1f, R136 ;  /* 0x0000001fff0b7819 */ /* 0x008fe40000011488 */
[----:B------:R-:W-:Y:S02]  /*9f10*/  ISETP.GE.AND P5, PT, R164, R123, PT ;  /* 0x0000007ba400720c */ /* 0x000fe40003fa6270 */
[----:B------:R-:W-:Y:S02]  /*9f20*/  LEA.HI R136, R11, R136, RZ, 0x4 ;  /* 0x000000880b887211 */ /* 0x000fe400078f20ff */
[----:B------:R-:W-:-:S02]  /*9f30*/  LEA R34, P4, R6, R119, 0x1 ;  /* 0x0000007706227211 */ /* 0x000fc400078808ff */
[----:B------:R-:W-:Y:S02]  /*9f40*/  LEA.HI.SX32 R136, R136, R113, 0x1c ;  /* 0x0000007188887211 */ /* 0x000fe400078fe2ff */
[----:B------:R-:W-:Y:S02]  /*9f50*/  LEA.HI.X R35, R6, R118, R109, 0x1, P4 ;  /* 0x0000007606237211 */ /* 0x000fe400020f0c6d */
[----:B------:R-:W-:-:S04]  /*9f60*/  SHF.R.S32.HI R11, RZ, 0x1f, R136 ;  /* 0x0000001fff0b7819 */ /* 0x000fc80000011488 */
[----:B----4-:R-:W-:Y:S01]  /*9f70*/  LEA.HI R12, R11, R136, RZ, 0x3 ;  /* 0x000000880b0c7211 */ /* 0x010fe200078f18ff */
        /* <DEDUP_REMOVED lines=21> */
[----:B------:R-:W-:Y:S01]  /*a0d0*/  PRMT R65, R144, 0x5432, R65 ;  /* 0x0000543290417816 */ /* 0x000fe20000000041 */
[----:B------:R-:W-:Y:S01]  /*a0e0*/  IMAD.U32 R43, R14, 0x10000, RZ ;  /* 0x000100000e2b7824 */ /* 0x000fe200078e00ff */
[----:B------:R-:W-:-:S02]  /*a0f0*/  SHF.R.U64 R38, R66, 0x10, R67 ;  /* 0x0000001042267819 */ /* 0x000fc40000001243 */
[----:B------:R-:W-:Y:S01]  /*a100*/  PRMT R53, R142, 0x5432, R53 ;  /* 0x000054328e357816 */ /* 0x000fe20000000035 */
[----:B------:R-:W-:Y:S01]  /*a110*/  IMAD.U32 R49, R65, 0x10000, RZ ;  /* 0x0001000041317824 */ /* 0x000fe200078e00ff */
[----:B------:R-:W-:Y:S02]  /*a120*/  SHF.R.U64 R36, R54, 0x10, R55 ;  /* 0x0000001036247819 */ /* 0x000fe40000001237 */
[----:B------:R-:W-:Y:S01]  /*a130*/  SHF.R.U32.HI R66, RZ, 0x10, R67 ;  /* 0x00000010ff427819 */ /* 0x000fe20000011643 */
[----:B------:R-:W-:Y:S01]  /*a140*/  FMUL.FTZ R51, R46, R49 ;  /* 0x000000312e337220 */ /* 0x000fe20000410000 */
[----:B------:R-:W-:Y:S02]  /*a150*/  SHF.R.U32.HI R54, RZ, 0x10, R55 ;  /* 0x00000010ff367819 */ /* 0x000fe40000011637 */
[----:B------:R-:W-:Y:S01]  /*a160*/  PRMT R144, R144, 0x5410, R39 ;  /* 0x0000541090907816 */ /* 0x000fe20000000027 */
[----:B------:R-:W-:Y:S01]  /*a170*/  IMAD.U32 R39, R53, 0x10000, RZ ;  /* 0x0001000035277824 */ /* 0x000fe200078e00ff */
[----:B------:R-:W-:-:S02]  /*a180*/  PRMT R66, R143, 0x5432, R66 ;  /* 0x000054328f427816 */ /* 0x000fc40000000042 */
[----:B------:R-:W-:Y:S01]  /*a190*/  PRMT R54, R141, 0x5432, R54 ;  /* 0x000054328d367816 */ /* 0x000fe20000000036 */
[-C--:B------:R-:W-:Y:S01]  /*a1a0*/  FMUL.FTZ R55, R46, R39.reuse ;  /* 0x000000272e377220 */ /* 0x080fe20000410000 */
[----:B------:R-:W-:Y:S01]  /*a1b0*/  LOP3.LUT R42, R29, 0xffff0000, RZ, 0xc0, !PT ;  /* 0xffff00001d2a7812 */ /* 0x000fe200078ec0ff */
[----:B------:R-:W-:Y:S01]  /*a1c0*/  IMAD.U32 R48, R66, 0x10000, RZ ;  /* 0x0001000042307824 */ /* 0x000fe200078e00ff */
[----:B------:R-:W-:Y:S01]  /*a1d0*/  LOP3.LUT R65, R65, 0xffff0000, RZ, 0xc0, !PT ;  /* 0xffff000041417812 */ /* 0x000fe200078ec0ff */
[----:B------:R-:W-:Y:S01]  /*a1e0*/  IMAD.U32 R46, R54, 0x10000, RZ ;  /* 0x00010000362e7824 */ /* 0x000fe200078e00ff */
[----:B------:R-:W-:Y:S01]  /*a1f0*/  LOP3.LUT R53, R53, 0xffff0000, RZ, 0xc0, !PT ;  /* 0xffff000035357812 */ /* 0x000fe200078ec0ff */
[C---:B------:R-:W-:Y:S01]  /*a200*/  FFMA.FTZ R39, R40.reuse, R39, -R51 ;  /* 0x0000002728277223 */ /* 0x040fe20000010833 */
[----:B------:R-:W-:Y:S01]  /*a210*/  LOP3.LUT R41, R13, 0xffff0000, RZ, 0xc0, !PT ;  /* 0xffff00000d297812 */ /* 0x000fe200078ec0ff */
[----:B------:R-:W-:Y:S01]  /*a220*/  FFMA.FTZ R40, R40, R49, R55 ;  /* 0x0000003128287223 */ /* 0x000fe20000010037 */
[C---:B------:R-:W-:Y:S01]  /*a230*/  FMUL.FTZ R50, R42.reuse, R65 ;  /* 0x000000412a327220 */ /* 0x040fe20000410000 */
[----:B------:R-:W-:Y:S01]  /*a240*/  FMUL.FTZ R49, R47, R48 ;  /* 0x000000302f317220 */ /* 0x000fe20000410000 */
[----:B------:R-:W-:Y:S01]  /*a250*/  LOP3.LUT R31, R31, 0xffff0000, RZ, 0xc0, !PT ;  /* 0xffff00001f1f7812 */ /* 0x000fe200078ec0ff */
[-C--:B------:R-:W-:Y:S01]  /*a260*/  FMUL.FTZ R52, R42, R53.reuse ;  /* 0x000000352a347220 */ /* 0x080fe20000410000 */
[----:B------:R-:W-:Y:S01]  /*a270*/  LOP3.LUT R66, R66, 0xffff0000, RZ, 0xc0, !PT ;  /* 0xffff000042427812 */ /* 0x000fe200078ec0ff */
[-C--:B------:R-:W-:Y:S01]  /*a280*/  FMUL.FTZ R47, R47, R46.reuse ;  /* 0x0000002e2f2f7220 */ /* 0x080fe20000410000 */
[----:B------:R-:W-:Y:S01]  /*a290*/  LOP3.LUT R54, R54, 0xffff0000, RZ, 0xc0, !PT ;  /* 0xffff000036367812 */ /* 0x000fe200078ec0ff */
[----:B------:R-:W-:Y:S01]  /*a2a0*/  FFMA.FTZ R42, R41, R53, -R50 ;  /* 0x00000035292a7223 */ /* 0x000fe20000010832 */
[----:B------:R-:W-:Y:S01]  /*a2b0*/  PRMT R37, R142, 0x5410, R37 ;  /* 0x000054108e257816 */ /* 0x000fe20000000025 */
[----:B------:R-:W-:Y:S01]  /*a2c0*/  FFMA.FTZ R46, R44, R46, -R49 ;  /* 0x0000002e2c2e7223 */ /* 0x000fe20000010831 */
[----:B------:R-:W-:Y:S01]  /*a2d0*/  IMAD.U32 R29, R28, 0x10000, RZ ;  /* 0x000100001c1d7824 */ /* 0x000fe200078e00ff */
[----:B------:R-:W-:Y:S01]  /*a2e0*/  LOP3.LUT R15, R15, 0xffff0000, RZ, 0xc0, !PT ;  /* 0xffff00000f0f7812 */ /* 0x000fe200078ec0ff */
[----:B------:R-:W-:Y:S01]  /*a2f0*/  FFMA.FTZ R41, R41, R65, R52 ;  /* 0x0000004129297223 */ /* 0x000fe20000010034 */
[----:B------:R-:W-:Y:S01]  /*a300*/  FFMA.FTZ R44, R44, R48, R47 ;  /* 0x000000302c2c7223 */ /* 0x000fe2000001002f */
[----:B------:R-:W-:Y:S01]  /*a310*/  LOP3.LUT R28, R28, 0xffff0000, RZ, 0xc0, !PT ;  /* 0xffff00001c1c7812 */ /* 0x000fe200078ec0ff */
[C---:B------:R-:W-:Y:S01]  /*a320*/  FMUL.FTZ R52, R31.reuse, R66 ;  /* 0x000000421f347220 */ /* 0x040fe20000410000 */
[----:B------:R-:W-:Y:S01]  /*a330*/  FMUL.FTZ R56, R31, R54 ;  /* 0x000000361f387220 */ /* 0x000fe20000410000 */
[C---:B------:R-:W-:Y:S01]  /*a340*/  LOP3.LUT R47, R144.reuse, 0xffff0000, RZ, 0xc0, !PT ;  /* 0xffff0000902f7812 */ /* 0x040fe200078ec0ff */
[----:B------:R-:W-:-:S02]  /*a350*/  IMAD.U32 R50, R144, 0x10000, RZ ;  /* 0x0001000090327824 */ /* 0x000fc400078e00ff */
[----:B------:R-:W-:Y:S01]  /*a360*/  FFMA.FTZ R31, R15, R54, -R52 ;  /* 0x000000360f1f7223 */ /* 0x000fe20000010834 */
[C---:B------:R-:W-:Y:S01]  /*a370*/  IMAD.U32 R48, R37.reuse, 0x10000, RZ ;  /* 0x0001000025307824 */ /* 0x040fe200078e00ff */
[----:B------:R-:W-:Y:S01]  /*a380*/  LOP3.LUT R37, R37, 0xffff0000, RZ, 0xc0, !PT ;  /* 0xffff000025257812 */ /* 0x000fe200078ec0ff */
[C---:B------:R-:W-:Y:S01]  /*a390*/  IMAD.U32 R13, R12.reuse, 0x10000, RZ ;  /* 0x000100000c0d7824 */ /* 0x040fe200078e00ff */
[----:B------:R-:W-:Y:S01]  /*a3a0*/  LOP3.LUT R12, R12, 0xffff0000, RZ, 0xc0, !PT ;  /* 0xffff00000c0c7812 */ /* 0x000fe200078ec0ff */
[----:B------:R-:W-:Y:S01]  /*a3b0*/  FFMA.FTZ R51, R15, R66, R56 ;  /* 0x000000420f337223 */ /* 0x000fe20000010038 */
[----:B------:R-:W-:Y:S01]  /*a3c0*/  PRMT R38, R143, 0x5410, R38 ;  /* 0x000054108f267816 */ /* 0x000fe20000000026 */
[----:B------:R-:W-:Y:S01]  /*a3d0*/  FMUL.FTZ R52, R29, R50 ;  /* 0x000000321d347220 */ /* 0x000fe20000410000 */
[C---:B------:R-:W-:Y:S01]  /*a3e0*/  FMUL.FTZ R15, R28.reuse, R47 ;  /* 0x0000002f1c0f7220 */ /* 0x040fe20000410000 */
[----:B------:R-:W-:Y:S01]  /*a3f0*/  PRMT R36, R141, 0x5410, R36 ;  /* 0x000054108d247816 */ /* 0x000fe20000000024 */
[----:B------:R-:W-:Y:S01]  /*a400*/  FMUL.FTZ R29, R29, R48 ;  /* 0x000000301d1d7220 */ /* 0x000fe20000410000 */
[-C--:B------:R-:W-:Y:S01]  /*a410*/  FMUL.FTZ R49, R28, R37.reuse ;  /* 0x000000251c317220 */ /* 0x080fe20000410000 */
[----:B------:R-:W-:Y:S01]  /*a420*/  LOP3.LUT R45, R14, 0xffff0000, RZ, 0xc0, !PT ;  /* 0xffff00000e2d7812 */ /* 0x000fe200078ec0ff */
[----:B------:R-:W-:Y:S01]  /*a430*/  FFMA.FTZ R37, R12, R37, -R15 ;  /* 0x000000250c257223 */ /* 0x000fe2000001080f */
[----:B------:R-:W-:-:S02]  /*a440*/  IMAD.U32 R14, R30, 0x10000, RZ ;  /* 0x000100001e0e7824 */ /* 0x000fc400078e00ff */
[C---:B------:R-:W-:Y:S01]  /*a450*/  FFMA.FTZ R52, R13.reuse, R48, -R52 ;  /* 0x000000300d347223 */ /* 0x040fe20000010834 */
[----:B------:R-:W-:Y:S01]  /*a460*/  FFMA.FTZ R29, R13, R50, R29 ;  /* 0x000000320d1d7223 */ /* 0x000fe2000001001d */
[----:B------:R-:W-:Y:S01]  /*a470*/  IMAD.U32 R15, R38, 0x10000, RZ ;  /* 0x00010000260f7824 */ /* 0x000fe200078e00ff */
[----:B------:R-:W-:Y:S01]  /*a480*/  LOP3.LUT R30, R30, 0xffff0000, RZ, 0xc0, !PT ;  /* 0xffff00001e1e7812 */ /* 0x000fe200078ec0ff */
[----:B------:R-:W-:Y:S01]  /*a490*/  IMAD.U32 R13, R36, 0x10000, RZ ;  /* 0x00010000240d7824 */ /* 0x000fe200078e00ff */
[----:B------:R-:W-:Y:S01]  /*a4a0*/  LOP3.LUT R38, R38, 0xffff0000, RZ, 0xc0, !PT ;  /* 0xffff000026267812 */ /* 0x000fe200078ec0ff */
[----:B------:R-:W-:Y:S01]  /*a4b0*/  FMUL.FTZ R28, R14, R15 ;  /* 0x0000000f0e1c7220 */ /* 0x000fe20000410000 */
[----:B------:R-:W-:Y:S01]  /*a4c0*/  LOP3.LUT R36, R36, 0xffff0000, RZ, 0xc0, !PT ;  /* 0xffff000024247812 */ /* 0x000fe200078ec0ff */
[----:B------:R-:W-:Y:S01]  /*a4d0*/  FFMA.FTZ R12, R12, R47, R49 ;  /* 0x0000002f0c0c7223 */ /* 0x000fe20000010031 */
[-C--:B------:R-:W-:Y:S01]  /*a4e0*/  FMUL.FTZ R14, R14, R13.reuse ;  /* 0x0000000d0e0e7220 */ /* 0x080fe20000410000 */
[C---:B------:R-:W-:Y:S01]  /*a4f0*/  FMUL.FTZ R48, R30.reuse, R38 ;  /* 0x000000261e307220 */ /* 0x040fe20000410000 */
[C---:B------:R-:W-:Y:S01]  /*a500*/  FFMA.FTZ R28, R43.reuse, R13, -R28 ;  /* 0x0000000d2b1c7223 */ /* 0x040fe2000001081c */
[-C--:B------:R-:W-:Y:S01]  /*a510*/  FMUL.FTZ R47, R30, R36.reuse ;  /* 0x000000241e2f7220 */ /* 0x080fe20000410000 */
[----:B------:R-:W-:Y:S01]  /*a520*/  FFMA.FTZ R14, R43, R15, R14 ;  /* 0x0000000f2b0e7223 */ /* 0x000fe2000001000e */
[----:B------:R-:W-:Y:S01]  /*a530*/  FFMA.FTZ R13, R45, R36, -R48 ;  /* 0x000000242d0d7223 */ /* 0x000fe20000010830 */
[----:B------:R-:W-:Y:S01]  /*a540*/  F2FP.BF16.F32.PACK_AB R15, R31, R46 ;  /* 0x0000002e1f0f723e */ /* 0x000fe200000010ff */
[----:B------:R-:W-:Y:S01]  /*a550*/  FFMA.FTZ R47, R45, R38, R47 ;  /* 0x000000262d2f7223 */ /* 0x000fe2000001002f */
[----:B------:R-:W-:-:S02]  /*a560*/  F2FP.BF16.F32.PACK_AB R31, R12, R29 ;  /* 0x0000001d0c1f723e */ /* 0x000fc400000010ff */
[----:B------:R-:W-:Y:S02]  /*a570*/  F2FP.BF16.F32.PACK_AB R30, R13, R28 ;  /* 0x0000001c0d1e723e */ /* 0x000fe400000010ff */
        /* <DEDUP_REMOVED lines=12> */
.L_x_2753:
[----:B------:R-:W-:Y:S05]  /*a640*/  BSYNC B1 ;  /* 0x0000000000017941 */ /* 0x000fea0003800000 */
.L_x_2752:
[----:B------:R-:W-:Y:S01]  /*a650*/  ISETP.GE.AND P4, PT, R11, R134, PT ;  /* 0x000000860b00720c */ /* 0x000fe20003f86270 */
[----:B------:R-:W-:Y:S02]  /*a660*/  ULDC.64 UR4, c[0x0][0x208] ;  /* 0x0000820000047ab9 */ /* 0x000fe40000000a00 */
[----:B0-----:R0:W-:Y:S10]  /*a670*/  ST.E.128 desc[UR4][R34.64], R12 ;  /* 0x0000000c22007985 */ /* 0x0011f4000c101d04 */
[----:B------:R-:W-:Y:S05]  /*a680*/  @P4 BRA `(.L_x_2700) ;  /* 0x0000000400e84947 */ /* 0x000fea0003800000 */
[----:B------:R-:W-:Y:S01]  /*a690*/  IMAD.WIDE R32, R11, 0x2, R32 ;  /* 0x000000020b207825 */ /* 0x000fe200078e0220 */
[----:B------:R-:W-:-:S04]  /*a6a0*/  ULDC.64 UR4, c[0x0][0x208] ;  /* 0x0000820000047ab9 */ /* 0x000fc80000000a00 */
[----:B-1----:R1:W-:Y:S01]  /*a6b0*/  ST.E.128 desc[UR4][R32.64], R28 ;  /* 0x0000001c20007985 */ /* 0x0023e2000c101d04 */
[----:B------:R-:W-:Y:S05]  /*a6c0*/  BRA `(.L_x_2700) ;  /* 0x0000000400d87947 */ /* 0x000fea0003800000 */
.L_x_2665:
[----:B------:R-:W-:-:S04]  /*a6d0*/  ULOP3.LUT UR4, UR60, 0x1, URZ, 0xfc, !UPT ;  /* 0x000000013c047892 */ /* 0x000fc8000f8efc3f */
[----:B------:R-:W-:-:S06]  /*a6e0*/  UISETP.NE.AND UP0, UPT, UR4, 0x3, UPT ;  /* 0x000000030400788c */ /* 0x000fcc000bf05270 */
[----:B------:R-:W-:-:S13]  /*a6f0*/  PLOP3.LUT P0, PT, PT, PT, UP0, 0x80, 0x0 ;  /* 0x000000000000781c */ /* 0x000fda0003f0f008 */
[----:B------:R-:W-:Y:S05]  /*a700*/  @!P0 BRA `(.L_x_2754) ;  /* 0x0000000000048947 */ /* 0x000fea0003800000 */
[----:B------:R-:W-:Y:S01]  /*a710*/  BPT.TRAP 0x1 ;  /* 0x000000040000795c */ /* 0x000fe20000300000 */
.L_x_2754:
[----:B------:R-:W-:Y:S01]  /*a720*/  IMAD R84, R18, 0x8, R2 ;  /* 0x0000000812547824 */ /* 0x000fe200078e0202 */
[----:B------:R-:W-:Y:S01]  /*a730*/  SHF.L.U32 R85, R171, 0x1f, RZ ;  /* 0x0000001fab557819 */ /* 0x000fe200000006ff */
[----:B------:R-:W-:Y:S01]  /*a740*/  BSSY B1, `(.L_x_2755) ;  /* 0x0000004000017945 */ /* 0x000fe20003800000 */
[----:B------:R-:W-:Y:S02]  /*a750*/  SHF.R.S32.HI R81, RZ, 0x1f, R80 ;  /* 0x0000001fff517819 */ /* 0x000fe40000011450 */
[----:B------:R-:W0:Y:S02]  /*a760*/  SYNCS.PHASECHK.TRANS64.TRYWAIT P4, [R84+URZ+0x2a890], R85 ;  /* 0x02a89055540075a7 */ /* 0x000e24000808017f */
[----:B0-----:R-:W-:Y:S05]  /*a770*/  @!P4 BRA `(.L_x_2756) ;  /* 0x000001b00074c947 */ /* 0x001fea0003800000 */
.L_x_3041:
[----:B------:R-:W-:Y:S05]  /*a780*/  BSYNC B1 ;  /* 0x0000000000017941 */ /* 0x000fea0003800000 */
.L_x_2755:
        /* <DEDUP_REMOVED lines=25> */
.L_x_3045:
[----:B------:R-:W-:Y:S04]  /*a920*/  BSSY B1, `(.L_x_2758) ;  /* 0x0000026000017945 */ /* 0x000fe80003800000 */
[----:B------:R-:W-:Y:S05]  /*a930*/  @!P4 BRA `(.L_x_2759) ;  /* 0x000000000090c947 */ /* 0x000fea0003800000 */
[----:B------:R-:W-:Y:S01]  /*a940*/  ULDC UR4, c[0x0][0x2f4] ;  /* 0x0000bd0000047ab9 */ /* 0x000fe20000000800 */
[----:B------:R-:W-:Y:S01]  /*a950*/  ULDC.64 UR6, c[0x0][0x208] ;  /* 0x0000820000067ab9 */ /* 0x000fe20000000a00 */
        /* <DEDUP_REMOVED lines=34> */
.L_x_2759:
[----:B------:R-:W-:Y:S05]  /*ab80*/  BSYNC B1 ;  /* 0x0000000000017941 */ /* 0x000fea0003800000 */
.L_x_2758:
[----:B------:R-:W-:-:S03]  /*ab90*/  UMOV UR4, 0xffffffff ;  /* 0xffffffff00047882 */ /* 0x000fc60000000000 */
[----:B------:R-:W-:Y:S05]  /*aba0*/  BRA.DIV UR4, `(.L_x_2760) ;  /* 0x000001ae04c87947 */ /* 0x000fea000b800000 */
[----:B--2---:R2:W0:Y:S04]  /*abb0*/  SHFL.IDX PT, R34, R33, 0x1, 0x1c1f ;  /* 0x003c1f0021227f89 */ /* 0x00442800000e0000 */
[----:B---3--:R2:W3:Y:S02]  /*abc0*/  SHFL.IDX PT, R37, R32, 0x1, 0x1c1f ;  /* 0x003c1f0020257f89 */ /* 0x0084e400000e0000 */
.L_x_3049:
[----:B------:R-:W-:-:S13]  /*abd0*/  ISETP.GE.AND P4, PT, R35, 0x41, PT ;  /* 0x000000412300780c */ /* 0x000fda0003f86270 */
[----:B------:R-:W-:Y:S05]  /*abe0*/  @!P4 BRA `(.L_x_2700) ;  /* 0x000000000090c947 */ /* 0x000fea0003800000 */
[----:B------:R-:W-:Y:S01]  /*abf0*/  ULDC UR4, c[0x0][0x2f4] ;  /* 0x0000bd0000047ab9 */ /* 0x000fe20000000800 */
[----:B------:R-:W-:Y:S01]  /*ac00*/  ULDC.64 UR6, c[0x0][0x208] ;  /* 0x0000820000067ab9 */ /* 0x000fe20000000a00 */
[----:B------:R-:W-:-:S13]  /*ac10*/  ISETP.GE.AND P4, PT, R16, UR4, PT ;  /* 0x0000000410007c0c */ /* 0x000fda000bf86270 */
[----:B----4-:R-:W4:Y:S01]  /*ac20*/  @!P4 LDS.128 R12, [R29+0x2000] ;  /* 0x002000001d0cc984 */ /* 0x010f220000000c00 */
[----:B---3--:R-:W-:-:S04]  /*ac30*/  @!P4 LEA R30, P5, R16, R37, 0x1 ;  /* 0x00000025101ec211 */ /* 0x008fc800078a08ff */
[----:B0-----:R-:W-:Y:S02]  /*ac40*/  @!P4 LEA.HI.X R31, R16, R34, R17, 0x1, P5 ;  /* 0x00000022101fc211 */ /* 0x001fe400028f0c11 */
[----:B------:R-:W-:-:S13]  /*ac50*/  ISETP.GE.AND P5, PT, R163, UR4, PT ;  /* 0x00000004a3007c0c */ /* 0x000fda000bfa6270 */
[----:B------:R-:W-:Y:S01]  /*ac60*/  @!P5 IMAD.SHL.U32 R11, R166, 0x8, RZ ;  /* 0x00000008a60bd824 */ /* 0x000fe200078e00ff */
[----:B----4-:R0:W-:Y:S01]  /*ac70*/  @!P4 ST.E.128 desc[UR6][R30.64], R12 ;  /* 0x0000000c1e00c985 */ /* 0x0101e2000c101d06 */
[----:B------:R-:W-:-:S03]  /*ac80*/  ISETP.GE.AND P4, PT, R164, UR4, PT ;  /* 0x00000004a4007c0c */ /* 0x000fc6000bf86270 */
[----:B------:R-:W3:Y:S01]  /*ac90*/  @!P5 LDS.128 R12, [R28+0x2000] ;  /* 0x002000001c0cd984 */ /* 0x000ee20000000c00 */
[----:B0-----:R-:W-:Y:S02]  /*aca0*/  @!P5 IMAD.MOV.U32 R30, RZ, RZ, R37 ;  /* 0x000000ffff1ed224 */ /* 0x001fe400078e0025 */
[----:B------:R-:W-:Y:S02]  /*acb0*/  @!P5 IMAD.MOV.U32 R31, RZ, RZ, R34 ;  /* 0x000000ffff1fd224 */ /* 0x000fe400078e0022 */
[----:B------:R-:W-:-:S05]  /*acc0*/  @!P5 IMAD.WIDE R30, R11, 0x2, R30 ;  /* 0x000000020b1ed825 */ /* 0x000fca00078e021e */
[----:B------:R-:W-:Y:S01]  /*acd0*/  @!P4 IMAD.SHL.U32 R11, R167, 0x8, RZ ;  /* 0x00000008a70bc824 */ /* 0x000fe200078e00ff */
[----:B---3--:R0:W-:Y:S01]  /*ace0*/  @!P5 ST.E.128 desc[UR6][R30.64], R12 ;  /* 0x0000000c1e00d985 */ /* 0x0081e2000c101d06 */
[----:B------:R-:W-:-:S03]  /*acf0*/  ISETP.GE.AND P5, PT, R19, UR4, PT ;  /* 0x0000000413007c0c */ /* 0x000fc6000bfa6270 */
[----:B------:R-:W3:Y:S01]  /*ad00*/  @!P4 LDS.128 R12, [R29+0x5000] ;  /* 0x005000001d0cc984 */ /* 0x000ee20000000c00 */
[----:B0-----:R-:W-:Y:S02]  /*ad10*/  @!P4 IMAD.MOV.U32 R30, RZ, RZ, R37 ;  /* 0x000000ffff1ec224 */ /* 0x001fe400078e0025 */
[----:B------:R-:W-:Y:S02]  /*ad20*/  @!P4 IMAD.MOV.U32 R31, RZ, RZ, R34 ;  /* 0x000000ffff1fc224 */ /* 0x000fe400078e0022 */
[----:B------:R-:W-:-:S05]  /*ad30*/  @!P4 IMAD.WIDE R30, R11, 0x2, R30 ;  /* 0x000000020b1ec825 */ /* 0x000fca00078e021e */
[----:B---3--:R0:W-:Y:S04]  /*ad40*/  @!P4 ST.E.128 desc[UR6][R30.64], R12 ;  /* 0x0000000c1e00c985 */ /* 0x0081e8000c101d06 */
[----:B------:R-:W3:Y:S01]  /*ad50*/  @!P5 LDS.128 R12, [R28+0x5000] ;  /* 0x005000001c0cd984 */ /* 0x000ee20000000c00 */
[----:B0-----:R-:W-:-:S04]  /*ad60*/  @!P5 LEA R30, P4, R19, R37, 0x1 ;  /* 0x00000025131ed211 */ /* 0x001fc800078808ff */
[----:B------:R-:W-:Y:S02]  /*ad70*/  @!P5 LEA.HI.X R31, R19, R34, R169, 0x1, P4 ;  /* 0x00000022131fd211 */ /* 0x000fe400020f0ca9 */
[----:B------:R-:W-:-:S03]  /*ad80*/  ISETP.GE.AND P4, PT, R22, UR4, PT ;  /* 0x0000000416007c0c */ /* 0x000fc6000bf86270 */
[----:B---3--:R0:W-:Y:S10]  /*ad90*/  @!P5 ST.E.128 desc[UR6][R30.64], R12 ;  /* 0x0000000c1e00d985 */ /* 0x0081f4000c101d06 */
[----:B------:R-:W3:Y:S01]  /*ada0*/  @!P4 LDS.128 R12, [R29+0x8000] ;  /* 0x008000001d0cc984 */ /* 0x000ee20000000c00 */
[----:B0-----:R-:W-:-:S04]  /*adb0*/  @!P4 LEA R30, P5, R22, R37, 0x1 ;  /* 0x00000025161ec211 */ /* 0x001fc800078a08ff */
[----:B------:R-:W-:Y:S02]  /*adc0*/  @!P4 LEA.HI.X R31, R22, R34, R180, 0x1, P5 ;  /* 0x00000022161fc211 */ /* 0x000fe400028f0cb4 */
[----:B------:R-:W-:-:S03]  /*add0*/  ISETP.GE.AND P5, PT, R23, UR4, PT ;  /* 0x0000000417007c0c */ /* 0x000fc6000bfa6270 */
[----:B---3--:R-:W-:Y:S10]  /*ade0*/  @!P4 ST.E.128 desc[UR6][R30.64], R12 ;  /* 0x0000000c1e00c985 */ /* 0x008ff4000c101d06 */
[----:B------:R0:W3:Y:S02]  /*adf0*/  @!P5 LDS.128 R12, [R28+0x8000] ;  /* 0x008000001c0cd984 */ /* 0x0000e40000000c00 */
[----:B0-----:R-:W-:-:S04]  /*ae00*/  @!P5 LEA R28, P4, R23, R37, 0x1 ;  /* 0x00000025171cd211 */ /* 0x001fc800078808ff */
[----:B------:R-:W-:-:S05]  /*ae10*/  @!P5 LEA.HI.X R29, R23, R34, R179, 0x1, P4 ;  /* 0x00000022171dd211 */ /* 0x000fca00020f0cb3 */
[----:B---3--:R0:W-:Y:S04]  /*ae20*/  @!P5 ST.E.128 desc[UR6][R28.64], R12 ;  /* 0x0000000c1c00d985 */ /* 0x0081e8000c101d06 */
.L_x_2700:
[----:B------:R-:W-:Y:S05]  /*ae30*/  BSYNC B0 ;  /* 0x0000000000007941 */ /* 0x000fea0003800000 */
.L_x_2664:
        /* <DEDUP_REMOVED lines=17> */
.L_x_2762:
[----:B------:R-:W-:Y:S05]  /*af50*/  BSYNC B0 ;  /* 0x0000000000007941 */ /* 0x000fea0003800000 */
.L_x_2761:
[----:B------:R-:W3:Y:S01]  /*af60*/  SYNCS.PHASECHK.TRANS64.TRYWAIT P0, [R84+URZ+0x2a8b0], R85 ;  /* 0x02a8b055540075a7 */ /* 0x000ee2000800017f */
[----:B------:R-:W-:Y:S04]  /*af70*/  BSSY B0, `(.L_x_2763) ;  /* 0x0000002000007945 */ /* 0x000fe80003800000 */
[----:B---3--:R-:W-:Y:S05]  /*af80*/  @!P0 BRA `(.L_x_2764) ;  /* 0x000001ac001c8947 */ /* 0x008fea0003800000 */
.L_x_3050:
[----:B------:R-:W-:Y:S05]  /*af90*/  BSYNC B0 ;  /* 0x0000000000007941 */ /* 0x000fea0003800000 */
.L_x_2763:
        /* <DEDUP_REMOVED lines=26> */
[----:B------:R-:W-:Y:S01]  /*b140*/  ISETP.NE.AND P5, PT, R3, RZ, PT ;  /* 0x000000ff0300720c */ /* 0x000fe20003fa5270 */
[----:B------:R-:W-:-:S12]  /*b150*/  ULDC.64 UR4, c[0x0][0x208] ;  /* 0x0000820000047ab9 */ /* 0x000fd80000000a00 */
        /* <DEDUP_REMOVED lines=19> */
.L_x_2766:
[----:B------:R-:W-:Y:S05]  /*b290*/  BSYNC B0 ;  /* 0x0000000000007941 */ /* 0x000fea0003800000 */
.L_x_2765:
[----:B------:R-:W-:Y:S01]  /*b2a0*/  ISETP.GE.AND P0, PT, R83, 0x41, PT ;  /* 0x000000415300780c */ /* 0x000fe20003f06270 */
[----:B--2-4-:R2:W4:Y:S01]  /*b2b0*/  SHFL.IDX PT, R29, R32, 0x1, 0x1c1f ;  /* 0x003c1f00201d7f89 */ /* 0x01452200000e0000 */
[----:B------:R-:W-:Y:S03]  /*b2c0*/  BSSY B0, `(.L_x_2767) ;  /* 0x0000018000007945 */ /* 0x000fe60003800000 */
[----:B-1----:R2:W1:Y:S08]  /*b2d0*/  SHFL.IDX PT, R28, R27, 0x1, 0x1c1f ;  /* 0x003c1f001b1c7f89 */ /* 0x00247000000e0000 */
[----:B--2---:R-:W-:Y:S05]  /*b2e0*/  @!P0 BRA `(.L_x_2768) ;  /* 0x0000000000548947 */ /* 0x004fea0003800000 */
[----:B------:R-:W-:Y:S01]  /*b2f0*/  ISETP.NE.AND P5, PT, R3, RZ, PT ;  /* 0x000000ff0300720c */ /* 0x000fe20003fa5270 */
[----:B------:R-:W-:-:S12]  /*b300*/  ULDC.64 UR4, c[0x0][0x208] ;  /* 0x0000820000047ab9 */ /* 0x000fd80000000a00 */
        /* <DEDUP_REMOVED lines=19> */
.L_x_2768:
[----:B------:R-:W-:Y:S05]  /*b440*/  BSYNC B0 ;  /* 0x0000000000007941 */ /* 0x000fea0003800000 */
.L_x_2767:
        /* <DEDUP_REMOVED lines=18> */
.L_x_2659:
[----:B------:R-:W2:Y:S01]  /*b570*/  LDC R0, c[0x0][0x448] ;  /* 0x00011200ff007b82 */ /* 0x000ea20000000800 */
[----:B------:R-:W-:Y:S01]  /*b580*/  VIADD R3, R186, 0x7f ;  /* 0x0000007fba037836 */ /* 0x000fe20000000000 */
[----:B------:R-:W-:Y:S01]  /*b590*/  BSSY B0, `(.L_x_2770) ;  /* 0x0000010000007945 */ /* 0x000fe20003800000 */
[----:B------:R-:W-:Y:S01]  /*b5a0*/  IMAD.MOV.U32 R72, RZ, RZ, RZ ;  /* 0x000000ffff487224 */ /* 0x000fe200078e00ff */
[----:B--2---:R-:W-:-:S13]  /*b5b0*/  ISETP.NE.AND P1, PT, R0, 0x1, PT ;  /* 0x000000010000780c */ /* 0x004fda0003f25270 */
[----:B------:R-:W2:Y:S08]  /*b5c0*/  @P1 LDC R0, c[0x0][0x44c] ;  /* 0x00011300ff001b82 */ /* 0x000eb00000000800 */
[----:B------:R-:W3:Y:S01]  /*b5d0*/  @P1 LDC R5, c[0x0][0x450] ;  /* 0x00011400ff051b82 */ /* 0x000ee20000000800 */
[----:B--2---:R-:W-:-:S05]  /*b5e0*/  @P1 IMAD.HI.U32 R0, R3, R0, RZ ;  /* 0x0000000003001227 */ /* 0x004fca00078e00ff */
[----:B---3--:R-:W-:-:S05]  /*b5f0*/  @P1 SHF.R.U32.HI R3, RZ, R5, R0 ;  /* 0x00000005ff031219 */ /* 0x008fca0000011600 */
[----:B------:R-:W-:-:S04]  /*b600*/  IMAD.IADD R3, R218, 0x1, R3 ;  /* 0x00000001da037824 */ /* 0x000fc800078e0203 */
[----:B------:R-:W-:-:S05]  /*b610*/  IMAD.HI R3, R3, 0x2aaaaaab, RZ ;  /* 0x2aaaaaab03037827 */ /* 0x000fca00078e02ff */
[----:B------:R-:W-:-:S04]  /*b620*/  SHF.R.U32.HI R0, RZ, 0x1f, R3 ;  /* 0x0000001fff007819 */ /* 0x000fc80000011603 */
[----:B------:R-:W-:-:S04]  /*b630*/  LEA.HI.SX32 R0, R3, R0, 0x1c ;  /* 0x0000000003007211 */ /* 0x000fc800078fe2ff */
[----:B------:R-:W-:-:S04]  /*b640*/  VIMNMX R219, R219, R0, PT ;  /* 0x00000000dbdb7248 */ /* 0x000fc80003fe0100 */
[----:B------:R-:W-:Y:S01]  /*b650*/  ISETP.GE.AND P1, PT, R219, 0x1, PT ;  /* 0x00000001db00780c */ /* 0x000fe20003f26270 */
[----:B------:R-:W-:-:S12]  /*b660*/  @P0 BRA `(.L_x_2771) ;  /* 0x0000000000080947 */ /* 0x000fd80003800000 */
[----:B------:R-:W2:Y:S02]  /*b670*/  FENCE.VIEW.ASYNC.G ;  /* 0x00000000000073c6 */ /* 0x000ea40000000100 */
[----:B--2---:R-:W-:Y:S06]  /*b680*/  BAR.ARV 0xc, 0x180 ;  /* 0x0306000000007b1d */ /* 0x004fec0000002000 */
.L_x_2771:
[----:B------:R-:W-:Y:S05]  /*b690*/  BSYNC B0 ;  /* 0x0000000000007941 */ /* 0x000fea0003800000 */
.L_x_2770:
[----:B------:R-:W-:Y:S04]  /*b6a0*/  BSSY B0, `(.L_x_2772) ;  /* 0x000001f000007945 */ /* 0x000fe80003800000 */
[----:B------:R-:W-:Y:S05]  /*b6b0*/  @!P1 BRA `(.L_x_2773) ;  /* 0x0000000000749947 */ /* 0x000fea0003800000 */
[----:B------:R-:W-:Y:S01]  /*b6c0*/  ISETP.NE.AND P0, PT, R194, RZ, PT ;  /* 0x000000ffc200720c */ /* 0x000fe20003f05270 */
[----:B------:R-:W-:-:S03]  /*b6d0*/  ULDC UR4, c[0x0][0x9f0] ;  /* 0x00027c0000047ab9 */ /* 0x000fc60000000800 */
[----:B------:R-:W-:-:S04]  /*b6e0*/  SEL R9, R194, UR4, P0 ;  /* 0x00000004c2097c07 */ /* 0x000fc80008000000 */
[-C--:B------:R-:W-:Y:S02]  /*b6f0*/  IABS R6, R9.reuse ;  /* 0x0000000900067213 */ /* 0x080fe40000000000 */
[----:B------:R-:W-:Y:S02]  /*b700*/  IADD3 R0, R9, -0x1, R219 ;  /* 0xffffffff09007810 */ /* 0x000fe40007ffe0db */
[----:B------:R-:W2:Y:S01]  /*b710*/  I2F.RP R3, R6 ;  /* 0x0000000600037306 */ /* 0x000ea20000209400 */
[-C--:B------:R-:W-:Y:S02]  /*b720*/  IABS R10, R9.reuse ;  /* 0x00000009000a7213 */ /* 0x080fe40000000000 */
        /* <DEDUP_REMOVED lines=22> */
.L_x_2773:
[----:B------:R-:W-:Y:S05]  /*b890*/  BSYNC B0 ;  /* 0x0000000000007941 */ /* 0x000fea0003800000 */
.L_x_2772:
        /* <DEDUP_REMOVED lines=41> */
[----:B--2---:R-:W2:Y:S02]  /*bb30*/  SHFL.IDX PT, R0, R0, RZ, 0x1f ;  /* 0x00001fff00007589 */ /* 0x004ea400000e0000 */
[----:B--2---:R-:W-:-:S04]  /*bb40*/  LEA.HI R3, R0, R0, RZ, 0x1 ;  /* 0x0000000000037211 */ /* 0x004fc800078f08ff */
[----:B------:R-:W-:-:S05]  /*bb50*/  LOP3.LUT R3, R3, 0x1e, RZ, 0xc0, !PT ;  /* 0x0000001e03037812 */ /* 0x000fca00078ec0ff */
        /* <DEDUP_REMOVED lines=20> */
[----:B012-45:R-:W-:Y:S05]  /*bca0*/  CALL.ABS.NOINC R14 ;  /* 0x000000000e007343 */ /* 0x037fea0003c00000 */
.L_x_2775:
        /* <DEDUP_REMOVED lines=12> */
.L_x_2779:
[----:B---3--:R3:W0:Y:S02]  /*bd70*/  SYNCS.PHASECHK.TRANS64.TRYWAIT P0, [R2+URZ+0x2a800], R3 ;  /* 0x02a80003020075a7 */ /* 0x008624000800017f */
[----:B0-----:R-:W-:Y:S05]  /*bd80*/  @!P0 NANOSLEEP.SYNCS 0x989680 ;  /* 0x009896800000895d */ /* 0x001fea0003900000 */
[----:B------:R-:W0:Y:S02]  /*bd90*/  @!P0 SYNCS.PHASECHK.TRANS64 P0, [R2+URZ+0x2a800], R3 ;  /* 0x02a80003020085a7 */ /* 0x000e24000800007f */
[----:B0-----:R-:W-:Y:S05]  /*bda0*/  @!P0 BRA `(.L_x_2779) ;  /* 0xfffffffc00f08947 */ /* 0x001fea000383ffff */
.L_x_2778:
[----:B------:R-:W-:Y:S05]  /*bdb0*/  BSYNC B0 ;  /* 0x0000000000007941 */ /* 0x000fea0003800000 */
.L_x_2777:
[----:B------:R-:W-:Y:S05]  /*bdc0*/  BRA `(.L_x_2780) ;  /* 0x0000007400647947 */ /* 0x000fea0003800000 */
.L_x_2776:
[----:B------:R-:W-:Y:S01]  /*bdd0*/  ULOP3.LUT UP0, URZ, UR61, 0x3ff, URZ, 0xc0, !UPT ;  /* 0x000003ff3d3f7892 */ /* 0x000fe2000f80c03f */
[----:B-----5:R-:W-:Y:S01]  /*bde0*/  SHF.R.S32.HI R0, RZ, 0x1f, R140 ;  /* 0x0000001fff007819 */ /* 0x020fe2000001148c */
[----:B------:R-:W-:Y:S01]  /*bdf0*/  ULDC.64 UR4, c[0x0][0x3f8] ;  /* 0x0000fe0000047ab9 */ /* 0x000fe20000000a00 */
[----:B------:R-:W-:Y:S01]  /*be00*/  ULDC.64 UR6, c[0x0][0x408] ;  /* 0x0001020000067ab9 */ /* 0x000fe20000000a00 */
[----:B------:R-:W-:Y:S02]  /*be10*/  IMAD.WIDE.U32 R24, R140, UR4, RZ ;  /* 0x000000048c187c25 */ /* 0x000fe4000f8e00ff */
[----:B------:R-:W-:Y:S02]  /*be20*/  PLOP3.LUT P0, PT, PT, PT, UP0, 0x80, 0x0 ;  /* 0x000000000000781c */ /* 0x000fe40003f0f008 */
[C---:B------:R-:W-:Y:S02]  /*be30*/  IMAD R3, R0.reuse, UR4, RZ ;  /* 0x0000000400037c24 */ /* 0x040fe4000f8e02ff */
[----:B------:R-:W-:-:S02]  /*be40*/  IMAD R5, R0, UR6, RZ ;  /* 0x0000000600057c24 */ /* 0x000fc4000f8e02ff */
[C---:B------:R-:W-:Y:S02]  /*be50*/  IMAD R3, R140.reuse, UR5, R3 ;  /* 0x000000058c037c24 */ /* 0x040fe4000f8e0203 */
[C---:B------:R-:W-:Y:S02]  /*be60*/  IMAD R5, R140.reuse, UR7, R5 ;  /* 0x000000078c057c24 */ /* 0x040fe4000f8e0205 */
[----:B------:R-:W-:-:S04]  /*be70*/  IMAD.WIDE.U32 R140, R140, UR6, RZ ;  /* 0x000000068c8c7c25 */ /* 0x000fc8000f8e00ff */
[----:B------:R-:W-:Y:S02]  /*be80*/  IMAD.IADD R49, R3, 0x1, R25 ;  /* 0x0000000103317824 */ /* 0x000fe400078e0219 */
[----:B0-----:R-:W-:Y:S01]  /*be90*/  IMAD.IADD R27, R5, 0x1, R141 ;  /* 0x00000001051b7824 */ /* 0x001fe200078e028d */
[----:B------:R-:W-:Y:S06]  /*bea0*/  @!P0 BRA `(.L_x_2781) ;  /* 0x0000000000408947 */ /* 0x000fec0003800000 */
        /* <DEDUP_REMOVED lines=15> */
[----:B01--4-:R-:W-:Y:S05]  /*bfa0*/  CALL.ABS.NOINC R14 ;  /* 0x000000000e007343 */ /* 0x013fea0003c00000 */
.L_x_2781:
[----:B------:R-:W-:Y:S01]  /*bfb0*/  ULDC.U8 UR4, c[0x0][0x410] ;  /* 0x0001040000047ab9 */ /* 0x000fe20000000000 */
[----:B------:R-:W-:Y:S01]  /*bfc0*/  BSSY B0, `(.L_x_2782) ;  /* 0x0000731000007945 */ /* 0x000fe20003800000 */
[----:B------:R-:W-:Y:S01]  /*bfd0*/  ISETP.NE.AND P0, PT, RZ, UR4, PT ;  /* 0x00000004ff007c0c */ /* 0x000fe2000bf05270 */
[----:B------:R-:W-:-:S12]  /*bfe0*/  IMAD.IADD R64, R170, 0x1, R186 ;  /* 0x00000001aa407824 */ /* 0x000fd800078e02ba */
[----:B------:R-:W-:Y:S05]  /*bff0*/  @!P0 BRA `(.L_x_2783) ;  /* 0x0000003800908947 */ /* 0x000fea0003800000 */
[----:B------:R-:W0:Y:S01]  /*c000*/  LDC R10, c[0x0][0x448] ;  /* 0x00011200ff0a7b82 */ /* 0x000e220000000800 */
        /* <DEDUP_REMOVED lines=10> */
[----:B0-----:R-:W-:-:S13]  /*c0b0*/  ISETP.NE.AND P0, PT, R10, 0x1, PT ;  /* 0x000000010a00780c */ /* 0x001fda0003f05270 */
[----:B------:R-:W0:Y:S08]  /*c0c0*/  @P0 LDC R0, c[0x0][0x44c] ;  /* 0x00011300ff000b82 */ /* 0x000e300000000800 */
[----:B------:R-:W2:Y:S01]  /*c0d0*/  @P0 LDC R5, c[0x0][0x450] ;  /* 0x00011400ff050b82 */ /* 0x000ea20000000800 */
[----:B0-----:R-:W-:-:S05]  /*c0e0*/  @P0 IMAD.HI.U32 R0, R3, R0, RZ ;  /* 0x0000000003000227 */ /* 0x001fca00078e00ff */
[----:B--2---:R-:W-:Y:S01]  /*c0f0*/  @P0 SHF.R.U32.HI R3, RZ, R5, R0 ;  /* 0x00000005ff030219 */ /* 0x004fe20000011600 */
        /* <DEDUP_REMOVED lines=18> */
[----:B------:R0:W2:Y:S04]  /*c220*/  SHFL.IDX PT, R3, R0, RZ, 0x1c1f ;  /* 0x001c1fff00037589 */ /* 0x0000a800000e0000 */
[----:B------:R0:W3:Y:S04]  /*c230*/  SHFL.IDX PT, R6, R65, RZ, 0x1c1f ;  /* 0x001c1fff41067589 */ /* 0x0000e800000e0000 */
[----:B------:R0:W0:Y:S04]  /*c240*/  SHFL.IDX PT, R9, R63, RZ, 0x1c1f ;  /* 0x001c1fff3f097589 */ /* 0x00002800000e0000 */
[----:B------:R0:W0:Y:S02]  /*c250*/  SHFL.IDX PT, R8, R62, RZ, 0x1c1f ;  /* 0x001c1fff3e087589 */ /* 0x00002400000e0000 */
.L_x_3056:
        /* <DEDUP_REMOVED lines=20> */
[----:B------:R-:W-:Y:S01]  /*c3a0*/  ISETP.GE.AND P2, PT, R173, UR4, PT ;  /* 0x00000004ad007c0c */ /* 0x000fe2000bf46270 */
[----:B------:R-:W-:Y:S01]  /*c3b0*/  ULDC.64 UR6, c[0x0][0x208] ;  /* 0x0000820000067ab9 */ /* 0x000fe20000000a00 */
        /* <DEDUP_REMOVED lines=8> */
[-C--:B-1-3--:R-:W-:Y:S01]  /*c440*/  @!P3 IADD3 R28, P6, R6, R27.reuse, RZ ;  /* 0x0000001b061cb210 */ /* 0x08afe20007fde0ff */
[----:B------:R-:W-:Y:S01]  /*c450*/  @!P0 IMAD.SHL.U32 R7, R172, 0x2, RZ ;  /* 0x00000002ac078824 */ /* 0x000fe200078e00ff */
[----:B0-----:R-:W-:Y:S01]  /*c460*/  @!P3 IADD3 R26, P5, R8, R27, RZ ;  /* 0x0000001b081ab210 */ /* 0x001fe20007fbe0ff */
[----:B--2---:R-:W-:Y:S01]  /*c470*/  @!P4 IMAD.MOV.U32 R5, RZ, RZ, R3 ;  /* 0x000000ffff05c224 */ /* 0x004fe200078e0003 */
[----:B------:R-:W-:Y:S01]  /*c480*/  @!P0 SHF.L.U64.HI R36, R172, 0x1, R73 ;  /* 0x00000001ac248819 */ /* 0x000fe20000010249 */
[--C-:B----4-:R-:W-:Y:S01]  /*c490*/  @!P3 IMAD.X R29, R3, 0x1, R10.reuse, P6 ;  /* 0x00000001031db824 */ /* 0x110fe200030e060a */
[-C--:B------:R-:W-:Y:S01]  /*c4a0*/  @!P2 IADD3 R24, P6, R6, R21.reuse, RZ ;  /* 0x000000150618a210 */ /* 0x080fe20007fde0ff */
[----:B------:R-:W-:Y:S01]  /*c4b0*/  @!P3 IMAD.X R27, R9, 0x1, R10, P5 ;  /* 0x00000001091bb824 */ /* 0x000fe200028e060a */
[----:B------:R-:W-:-:S02]  /*c4c0*/  @!P2 IADD3 R20, P5, R8, R21, RZ ;  /* 0x000000150814a210 */ /* 0x000fc40007fbe0ff */
[----:B------:R-:W-:Y:S01]  /*c4d0*/  @!P1 SHF.L.U64.HI R10, R174, 0x1, R75 ;  /* 0x00000001ae0a9819 */ /* 0x000fe2000001024b */
[--C-:B------:R-:W-:Y:S01]  /*c4e0*/  @!P2 IMAD.X R25, R3, 0x1, R4.reuse, P6 ;  /* 0x000000010319a824 */ /* 0x100fe200030e0604 */
[-C--:B------:R-:W-:Y:S01]  /*c4f0*/  @!P1 IADD3 R14, P6, R6, R13.reuse, RZ ;  /* 0x0000000d060e9210 */ /* 0x080fe20007fde0ff */
[----:B------:R-:W-:Y:S01]  /*c500*/  @!P2 IMAD.X R21, R9, 0x1, R4, P5 ;  /* 0x000000010915a824 */ /* 0x000fe200028e0604 */
[----:B------:R-:W-:Y:S01]  /*c510*/  ISETP.GE.AND P5, PT, R176, UR4, PT ;  /* 0x00000004b0007c0c */ /* 0x000fe2000bfa6270 */
[----:B------:R-:W-:Y:S02]  /*c520*/  @!P4 IMAD.MOV.U32 R4, RZ, RZ, R6 ;  /* 0x000000ffff04c224 */ /* 0x000fe400078e0006 */
[----:B------:R-:W-:Y:S01]  /*c530*/  @!P1 IMAD.X R15, R3, 0x1, R10, P6 ;  /* 0x00000001030f9824 */ /* 0x000fe200030e060a */
[----:B------:R-:W-:Y:S01]  /*c540*/  @!P1 IADD3 R12, P6, R8, R13, RZ ;  /* 0x0000000d080c9210 */ /* 0x000fe20007fde0ff */
[----:B------:R-:W-:-:S03]  /*c550*/  @!P4 IMAD.WIDE R32, R160, 0x2, R4 ;  /* 0x00000002a020c825 */ /* 0x000fc600078e0204 */
[----:B------:R-:W-:Y:S01]  /*c560*/  @!P1 IADD3.X R13, R9, R10, RZ, P6, !PT ;  /* 0x0000000a090d9210 */ /* 0x000fe200037fe4ff */
[----:B------:R-:W-:Y:S01]  /*c570*/  @!P4 IMAD.MOV.U32 R4, RZ, RZ, R8 ;  /* 0x000000ffff04c224 */ /* 0x000fe200078e0008 */
[----:B------:R-:W-:Y:S01]  /*c580*/  @!P0 IADD3 R10, P6, R6, R7, RZ ;  /* 0x00000007060a8210 */ /* 0x000fe20007fde0ff */
[----:B------:R-:W-:Y:S01]  /*c590*/  @!P4 IMAD.MOV.U32 R5, RZ, RZ, R9 ;  /* 0x000000ffff05c224 */ /* 0x000fe200078e0009 */
[----:B------:R0:W5:Y:S01]  /*c5a0*/  @!P4 LD.E.64 R60, desc[UR6][R32.64] ;  /* 0x00000006203cc980 */ /* 0x000162000c101b00 */
[----:B------:R-:W-:-:S04]  /*c5b0*/  @!P4 IMAD.WIDE R30, R160, 0x2, R4 ;  /* 0x00000002a01ec825 */ /* 0x000fc800078e0204 */
[--C-:B------:R-:W-:Y:S01]  /*c5c0*/  @!P0 IMAD.X R11, R3, 0x1, R36.reuse, P6 ;  /* 0x00000001030b8824 */ /* 0x100fe200030e0624 */
[----:B------:R-:W-:Y:S01]  /*c5d0*/  @!P0 IADD3 R4, P6, R8, R7, RZ ;  /* 0x0000000708048210 */ /* 0x000fe20007fde0ff */
[C---:B------:R-:W-:Y:S01]  /*c5e0*/  @!P5 IMAD.SHL.U32 R7, R176.reuse, 0x2, RZ ;  /* 0x00000002b007d824 */ /* 0x040fe200078e00ff */
[----:B------:R0:W5:Y:S01]  /*c5f0*/  @!P4 LD.E.64 R58, desc[UR6][R30.64] ;  /* 0x000000061e3ac980 */ /* 0x000162000c101b00 */
[----:B------:R-:W-:Y:S02]  /*c600*/  @!P5 SHF.L.U64.HI R34, R176, 0x1, R223 ;  /* 0x00000001b022d819 */ /* 0x000fe400000102df */
[----:B------:R-:W-:Y:S01]  /*c610*/  @!P0 IMAD.X R5, R9, 0x1, R36, P6 ;  /* 0x0000000109058824 */ /* 0x000fe200030e0624 */
[-C--:B------:R-:W-:Y:S02]  /*c620*/  @!P5 IADD3 R6, P4, R6, R7.reuse, RZ ;  /* 0x000000070606d210 */ /* 0x080fe40007f9e0ff */
[----:B------:R-:W-:Y:S02]  /*c630*/  @!P5 IADD3 R8, P6, R8, R7, RZ ;  /* 0x000000070808d210 */ /* 0x000fe40007fde0ff */
        /* <DEDUP_REMOVED lines=22> */
.L_x_2786:
[----:B------:R-:W-:Y:S05]  /*c7a0*/  BSYNC B1 ;  /* 0x0000000000017941 */ /* 0x000fea0003800000 */
.L_x_2785:
[----:B--2--5:R-:W-:Y:S01]  /*c7b0*/  IMAD.MOV.U32 R3, RZ, RZ, R58 ;  /* 0x000000ffff037224 */ /* 0x024fe200078e003a */
[----:B------:R-:W-:Y:S01]  /*c7c0*/  UMOV UR4, 0xffffffff ;  /* 0xffffffff00047882 */ /* 0x000fe20000000000 */
[----:B0-----:R-:W-:Y:S01]  /*c7d0*/  IMAD.MOV.U32 R4, RZ, RZ, R59 ;  /* 0x000000ffff047224 */ /* 0x001fe200078e003b */
[----:B------:R-:W-:Y:S01]  /*c7e0*/  CS2R R30, SRZ ;  /* 0x00000000001e7805 */ /* 0x000fe2000001ff00 */
[----:B------:R-:W-:Y:S01]  /*c7f0*/  IMAD.MOV.U32 R5, RZ, RZ, R54 ;  /* 0x000000ffff057224 */ /* 0x000fe200078e0036 */
        /* <DEDUP_REMOVED lines=23> */
[----:B------:R-:W-:-:S02]  /*c970*/  IMAD.MOV.U32 R5, RZ, RZ, R56 ;  /* 0x000000ffff057224 */ /* 0x000fc400078e0038 */
        /* <DEDUP_REMOVED lines=19> */
[----:B------:R-:W-:Y:S02]  /*cab0*/  PRMT R70, R5, 0x7610, R70 ;  /* 0x0000761005467816 */ /* 0x000fe40000000046 */
[----:B------:R-:W-:Y:S01]  /*cac0*/  PRMT R71, R6, 0x7610, R71 ;  /* 0x0000761006477816 */ /* 0x000fe20000000047 */
[----:B------:R-:W-:Y:S06]  /*cad0*/  BRA.DIV UR4, `(.L_x_2787) ;  /* 0x0000019204d07947 */ /* 0x000fec000b800000 */
[----:B------:R-:W0:Y:S04]  /*cae0*/  SHFL.IDX PT, R0, R0, 0x1, 0x1c1f ;  /* 0x003c1f0000007f89 */ /* 0x000e2800000e0000 */
[----:B------:R-:W2:Y:S04]  /*caf0*/  SHFL.IDX PT, R65, R65, 0x1, 0x1c1f ;  /* 0x003c1f0041417f89 */ /* 0x000ea800000e0000 */
[----:B------:R-:W3:Y:S04]  /*cb00*/  SHFL.IDX PT, R63, R63, 0x1, 0x1c1f ;  /* 0x003c1f003f3f7f89 */ /* 0x000ee800000e0000 */
[----:B------:R-:W0:Y:S02]  /*cb10*/  SHFL.IDX PT, R62, R62, 0x1, 0x1c1f ;  /* 0x003c1f003e3e7f89 */ /* 0x000e2400000e0000 */
.L_x_3062:
        /* <DEDUP_REMOVED lines=14> */
[----:B-1--4-:R-:W-:-:S02]  /*cc00*/  CS2R R28, SRZ ;  /* 0x00000000001c7805 */ /* 0x012fc4000001ff00 */
        /* <DEDUP_REMOVED lines=12> */
[----:B------:R-:W-:-:S05]  /*ccd0*/  ISETP.GE.AND P1, PT, R172, UR4, PT ;  /* 0x00000004ac007c0c */ /* 0x000fca000bf26270 */
[C---:B------:R-:W-:Y:S01]  /*cce0*/  @!P4 IMAD.SHL.U32 R24, R175.reuse, 0x2, RZ ;  /* 0x00000002af18c824 */ /* 0x040fe200078e00ff */
[----:B------:R-:W-:-:S03]  /*ccf0*/  @!P4 SHF.L.U64.HI R76, R175, 0x1, R76 ;  /* 0x00000001af4cc819 */ /* 0x000fc6000001024c */
[C---:B------:R-:W-:Y:S01]  /*cd00*/  @!P3 IMAD.SHL.U32 R14, R173.reuse, 0x2, RZ ;  /* 0x00000002ad0eb824 */ /* 0x040fe200078e00ff */
[----:B------:R-:W-:Y:S01]  /*cd10*/  @!P3 SHF.L.U64.HI R74, R173, 0x1, R74 ;  /* 0x00000001ad4ab819 */ /* 0x000fe2000001024a */
[----:B------:R-:W-:Y:S01]  /*cd20*/  @!P2 IMAD.SHL.U32 R10, R174, 0x2, RZ ;  /* 0x00000002ae0aa824 */ /* 0x000fe200078e00ff */
[CC--:B--2---:R-:W-:Y:S01]  /*cd30*/  @!P4 IADD3 R26, P5, R65.reuse, R24.reuse, RZ ;  /* 0x00000018411ac210 */ /* 0x0c4fe20007fbe0ff */
[----:B------:R-:W-:Y:S01]  /*cd40*/  @!P1 IMAD.SHL.U32 R4, R172, 0x2, RZ ;  /* 0x00000002ac049824 */ /* 0x000fe200078e00ff */
[----:B0-----:R-:W-:Y:S02]  /*cd50*/  @!P4 IADD3 R24, P6, R62, R24, RZ ;  /* 0x000000183e18c210 */ /* 0x001fe40007fde0ff */
[----:B------:R-:W-:Y:S01]  /*cd60*/  @!P2 SHF.L.U64.HI R75, R174, 0x1, R75 ;  /* 0x00000001ae4ba819 */ /* 0x000fe2000001024b */
[--C-:B------:R-:W-:Y:S01]  /*cd70*/  @!P4 IMAD.X R27, R0, 0x1, R76.reuse, P5 ;  /* 0x00000001001bc824 */ /* 0x100fe200028e064c */
        /* <DEDUP_REMOVED lines=31> */
[----:B------:R-:W-:Y:S01]  /*cf70*/  @!P5 IMAD.X R7, R0, 0x1, R32, P6 ;  /* 0x000000010007d824 */ /* 0x000fe200030e0620 */
[----:B------:R-:W-:Y:S02]  /*cf80*/  @!P5 IADD3 R62, P6, R62, R33, RZ ;  /* 0x000000213e3ed210 */ /* 0x000fe40007fde0ff */
[----:B0-----:R-:W-:-:S03]  /*cf90*/  CS2R R26, SRZ ;  /* 0x00000000001a7805 */ /* 0x001fc6000001ff00 */
[----:B------:R-:W-:Y:S01]  /*cfa0*/  @!P5 IMAD.X R63, R63, 0x1, R32, P6 ;  /* 0x000000013f3fd824 */ /* 0x000fe200030e0620 */
[----:B------:R-:W-:Y:S02]  /*cfb0*/  CS2R R32, SRZ ;  /* 0x0000000000207805 */ /* 0x000fe4000001ff00 */
[----:B-1----:R-:W-:Y:S01]  /*cfc0*/  CS2R R20, SRZ ;  /* 0x0000000000147805 */ /* 0x002fe2000001ff00 */
[----:B------:R0:W5:Y:S04]  /*cfd0*/  @!P3 LD.E.64 R26, desc[UR6][R14.64] ;  /* 0x000000060e1ab980 */ /* 0x000168000c101b00 */
[----:B------:R1:W5:Y:S04]  /*cfe0*/  @!P4 LD.E.64 R32, desc[UR6][R24.64] ;  /* 0x000000061820c980 */ /* 0x000368000c101b00 */
[----:B------:R2:W5:Y:S01]  /*cff0*/  @!P2 LD.E.64 R20, desc[UR6][R10.64] ;  /* 0x000000060a14a980 */ /* 0x000562000c101b00 */
[----:B0-----:R-:W-:-:S02]  /*d000*/  CS2R R14, SRZ ;  /* 0x00000000000e7805 */ /* 0x001fc4000001ff00 */
        /* <DEDUP_REMOVED lines=9> */
.L_x_2789:
[----:B------:R-:W-:Y:S05]  /*d0a0*/  BSYNC B1 ;  /* 0x0000000000017941 */ /* 0x000fea0003800000 */
.L_x_2788:
[----:B----45:R-:W-:Y:S01]  /*d0b0*/  IMAD.MOV.U32 R5, RZ, RZ, R30 ;  /* 0x000000ffff057224 */ /* 0x030fe200078e001e */
[----:B------:R-:W-:Y:S01]  /*d0c0*/  LEA.HI R4, R198, R198, RZ, 0x1 ;  /* 0x000000c6c6047211 */ /* 0x000fe200078f08ff */
[----:B------:R-:W-:Y:S01]  /*d0d0*/  VIADD R6, R3, 0xc400 ;  /* 0x0000c40003067836 */ /* 0x000fe20000000000 */
[----:B------:R-:W-:Y:S01]  /*d0e0*/  VIADDMNMX R67, R67, -R186, 0x80, PT ;  /* 0x0000008043437446 */ /* 0x000fe200038009ba */
[----:B0-----:R-:W-:Y:S01]  /*d0f0*/  VIADD R0, R3, 0xc440 ;  /* 0x0000c44003007836 */ /* 0x001fe20000000000 */
[----:B------:R-:W-:Y:S01]  /*d100*/  PRMT R105, R5, 0x7610, R105 ;  /* 0x0000761005697816 */ /* 0x000fe20000000069 */
[----:B------:R-:W-:Y:S01]  /*d110*/  @P0 VIADD R0, R6, 0xffffffc0 ;  /* 0xffffffc006000836 */ /* 0x000fe20000000000 */
[----:B------:R-:W-:Y:S01]  /*d120*/  LOP3.LUT R5, R4, 0xfffffffe, RZ, 0xc0, !PT ;  /* 0xfffffffe04057812 */ /* 0x000fe200078ec0ff */
[----:B------:R-:W-:Y:S01]  /*d130*/  IMAD.MOV.U32 R6, RZ, RZ, R31 ;  /* 0x000000ffff067224 */ /* 0x000fe200078e001f */
[----:B------:R-:W-:Y:S01]  /*d140*/  BSSY B1, `(.L_x_2790) ;  /* 0x0000030000017945 */ /* 0x000fe20003800000 */
[----:B------:R-:W-:Y:S01]  /*d150*/  IMAD.MOV.U32 R7, RZ, RZ, R32 ;  /* 0x000000ffff077224 */ /* 0x000fe200078e0020 */
[----:B------:R-:W-:Y:S01]  /*d160*/  ISETP.GE.AND P1, PT, R170, R67, PT ;  /* 0x00000043aa00720c */ /* 0x000fe20003f26270 */
[----:B------:R-:W-:Y:S01]  /*d170*/  IMAD.IADD R5, R198, 0x1, -R5 ;  /* 0x00000001c6057824 */ /* 0x000fe200078e0a05 */
[----:B------:R-:W-:Y:S01]  /*d180*/  PRMT R106, R6, 0x7610, R106 ;  /* 0x00007610066a7816 */ /* 0x000fe2000000006a */
[----:B------:R-:W-:Y:S01]  /*d190*/  IMAD.MOV.U32 R4, RZ, RZ, R26 ;  /* 0x000000ffff047224 */ /* 0x000fe200078e001a */
[----:B------:R-:W-:Y:S01]  /*d1a0*/  PRMT R97, R7, 0x7610, R97 ;  /* 0x0000761007617816 */ /* 0x000fe20000000061 */
[----:B------:R-:W-:Y:S01]  /*d1b0*/  IMAD.MOV.U32 R6, RZ, RZ, R27 ;  /* 0x000000ffff067224 */ /* 0x000fe200078e001b */
[----:B------:R-:W-:Y:S01]  /*d1c0*/  SHF.L.U32 R5, R5, 0x1f, RZ ;  /* 0x0000001f05057819 */ /* 0x000fe200000006ff */
[----:B------:R-:W-:Y:S01]  /*d1d0*/  IMAD.MOV.U32 R7, RZ, RZ, R20 ;  /* 0x000000ffff077224 */ /* 0x000fe200078e0014 */
[----:B------:R-:W-:Y:S01]  /*d1e0*/  PRMT R89, R4, 0x7610, R89 ;  /* 0x0000761004597816 */ /* 0x000fe20000000059 */
[----:B------:R-:W-:Y:S01]  /*d1f0*/  IMAD.MOV.U32 R4, RZ, RZ, R21 ;  /* 0x000000ffff047224 */ /* 0x000fe200078e0015 */
[----:B------:R-:W0:Y:S01]  /*d200*/  SYNCS.PHASECHK.TRANS64.TRYWAIT P0, [R2+URZ+0x2a800], R5 ;  /* 0x02a80005020075a7 */ /* 0x000e22000800017f */
        /* <DEDUP_REMOVED lines=10> */
[----:B---3--:R-:W-:Y:S01]  /*d2b0*/  PRMT R63, R4, 0x7610, R63 ;  /* 0x00007610043f7816 */ /* 0x008fe2000000003f */
        /* <DEDUP_REMOVED lines=23> */
[----:B0-----:R-:W-:Y:S06]  /*d430*/  @!P0 BRA `(.L_x_2791) ;  /* 0x0000018800ec8947 */ /* 0x001fec0003800000 */
.L_x_3063:
[----:B------:R-:W-:Y:S05]  /*d440*/  BSYNC B1 ;  /* 0x0000000000017941 */ /* 0x000fea0003800000 */
.L_x_2790:
[----:B------:R-:W-:Y:S01]  /*d450*/  BSSY B1, `(.L_x_2792) ;  /* 0x000012f000017945 */ /* 0x000fe20003800000 */
[----:B------:R-:W-:Y:S02]  /*d460*/  PRMT R64, R4, 0x7610, R64 ;  /* 0x0000761004407816 */ /* 0x000fe40000000040 */
[----:B--2---:R-:W-:Y:S01]  /*d470*/  PRMT R65, R6, 0x7610, R65 ;  /* 0x0000761006417816 */ /* 0x004fe20000000041 */
        /* <DEDUP_REMOVED lines=11> */
[----:B------:R-:W-:Y:S02]  /*d530*/  SHF.R.U32.HI R112, RZ, 0x10, R59 ;  /* 0x00000010ff707819 */ /* 0x000fe4000001163b */
[--C-:B------:R-:W-:Y:S02]  /*d540*/  SHF.R.U64 R60, R60, 0x10, R61.reuse ;  /* 0x000000103c3c7819 */ /* 0x100fe4000000123d */
[----:B------:R-:W-:Y:S02]  /*d550*/  SHF.R.U32.HI R111, RZ, 0x10, R61 ;  /* 0x00000010ff6f7819 */ /* 0x000fe4000001163d */
[----:B------:R-:W-:Y:S02]  /*d560*/  SHF.R.U64 R61, R58, 0x10, R59 ;  /* 0x000000103a3d7819 */ /* 0x000fe4000000123b */
[----:B------:R-:W-:Y:S02]  /*d570*/  PRMT R113, R109, 0x5410, R112 ;  /* 0x000054106d717816 */ /* 0x000fe40000000070 */
[----:B------:R-:W-:-:S02]  /*d580*/  PRMT R58, R69, 0x5432, R60 ;  /* 0x00005432453a7816 */ /* 0x000fc4000000003c */
[----:B------:R-:W-:Y:S01]  /*d590*/  PRMT R111, R110, 0x5410, R111 ;  /* 0x000054106e6f7816 */ /* 0x000fe2000000006f */
[C---:B------:R-:W-:Y:S01]  /*d5a0*/  IMAD.U32 R114, R113.reuse, 0x10000, RZ ;  /* 0x0001000071727824 */ /* 0x040fe200078e00ff */
[----:B------:R-:W-:Y:S02]  /*d5b0*/  PRMT R60, R66, 0x5432, R61 ;  /* 0x00005432423c7816 */ /* 0x000fe4000000003d */
[----:B------:R-:W-:Y:S01]  /*d5c0*/  LOP3.LUT R113, R113, 0xffff0000, RZ, 0xc0, !PT ;  /* 0xffff000071717812 */ /* 0x000fe200078ec0ff */
[C---:B------:R-:W-:Y:S01]  /*d5d0*/  IMAD.U32 R112, R111.reuse, 0x10000, RZ ;  /* 0x000100006f707824 */ /* 0x040fe200078e00ff */
[----:B------:R-:W-:Y:S02]  /*d5e0*/  LOP3.LUT R111, R111, 0xffff0000, RZ, 0xc0, !PT ;  /* 0xffff00006f6f7812 */ /* 0x000fe400078ec0ff */
[C---:B0-----:R-:W-:Y:S01]  /*d5f0*/  LOP3.LUT R61, R6.reuse, 0xffff0000, RZ, 0xc0, !PT ;  /* 0xffff0000063d7812 */ /* 0x041fe200078ec0ff */
[----:B------:R-:W-:Y:S01]  /*d600*/  IMAD.U32 R109, R6, 0x10000, RZ ;  /* 0x00010000066d7824 */ /* 0x000fe200078e00ff */
[C---:B------:R-:W-:Y:S01]  /*d610*/  LOP3.LUT R110, R7.reuse, 0xffff0000, RZ, 0xc0, !PT ;  /* 0xffff0000076e7812 */ /* 0x040fe200078ec0ff */
[----:B------:R-:W-:Y:S01]  /*d620*/  IMAD.U32 R59, R7, 0x10000, RZ ;  /* 0x00010000073b7824 */ /* 0x000fe200078e00ff */
[C---:B------:R-:W-:Y:S01]  /*d630*/  LOP3.LUT R7, R4.reuse, 0xffff0000, RZ, 0xc0, !PT ;  /* 0xffff000004077812 */ /* 0x040fe200078ec0ff */
[----:B------:R-:W-:Y:S01]  /*d640*/  FMUL.FTZ R116, R61, R114 ;  /* 0x000000723d747220 */ /* 0x000fe20000410000 */
[----:B------:R-:W-:-:S02]  /*d650*/  IMAD.U32 R6, R4, 0x10000, RZ ;  /* 0x0001000004067824 */ /* 0x000fc400078e00ff */
[-C--:B------:R-:W-:Y:S01]  /*d660*/  FMUL.FTZ R115, R61, R112.reuse ;  /* 0x000000703d737220 */ /* 0x080fe20000410000 */
[C---:B------:R-:W-:Y:S01]  /*d670*/  IMAD.U32 R4, R5.reuse, 0x10000, RZ ;  /* 0x0001000005047824 */ /* 0x040fe200078e00ff */
[----:B------:R-:W-:Y:S01]  /*d680*/  LOP3.LUT R61, R5, 0xffff0000, RZ, 0xc0, !PT ;  /* 0xffff0000053d7812 */ /* 0x000fe200078ec0ff */
[C---:B------:R-:W-:Y:S01]  /*d690*/  FFMA.FTZ R5, R109.reuse, R112, -R116 ;  /* 0x000000706d057223 */ /* 0x040fe20000010874 */
[C---:B------:R-:W-:Y:S01]  /*d6a0*/  FMUL.FTZ R118, R110.reuse, R113 ;  /* 0x000000716e767220 */ /* 0x040fe20000410000 */
[-C--:B------:R-:W-:Y:S01]  /*d6b0*/  FMUL.FTZ R112, R110, R111.reuse ;  /* 0x0000006f6e707220 */ /* 0x080fe20000410000 */
[----:B------:R-:W-:Y:S01]  /*d6c0*/  FFMA.FTZ R114, R109, R114, R115 ;  /* 0x000000726d727223 */ /* 0x000fe20000010073 */
[C---:B------:R-:W-:Y:S01]  /*d6d0*/  IMAD.U32 R110, R60.reuse, 0x10000, RZ ;  /* 0x000100003c6e7824 */ /* 0x040fe200078e00ff */
[----:B------:R-:W-:Y:S01]  /*d6e0*/  LOP3.LUT R60, R60, 0xffff0000, RZ, 0xc0, !PT ;  /* 0xffff00003c3c7812 */ /* 0x000fe200078ec0ff */
[C---:B------:R-:W-:Y:S01]  /*d6f0*/  IMAD.U32 R109, R58.reuse, 0x10000, RZ ;  /* 0x000100003a6d7824 */ /* 0x040fe200078e00ff */
[----:B------:R-:W-:Y:S01]  /*d700*/  LOP3.LUT R58, R58, 0xffff0000, RZ, 0xc0, !PT ;  /* 0xffff00003a3a7812 */ /* 0x000fe200078ec0ff */
[C---:B------:R-:W-:Y:S01]  /*d710*/  FFMA.FTZ R118, R59.reuse, R111, -R118 ;  /* 0x0000006f3b767223 */ /* 0x040fe20000010876 */
[----:B------:R-:W-:Y:S01]  /*d720*/  FFMA.FTZ R113, R59, R113, R112 ;  /* 0x000000713b717223 */ /* 0x000fe20000010070 */
[----:B------:R-:W-:Y:S01]  /*d730*/  FMUL.FTZ R59, R7, R110 ;  /* 0x0000006e073b7220 */ /* 0x000fe20000410000 */
[----:B------:R-:W-:Y:S01]  /*d740*/  FMUL.FTZ R111, R61, R60 ;  /* 0x0000003c3d6f7220 */ /* 0x000fe20000410000 */
[-C--:B------:R-:W-:Y:S01]  /*d750*/  FMUL.FTZ R7, R7, R109.reuse ;  /* 0x0000006d07077220 */ /* 0x080fe20000410000 */
        /* <DEDUP_REMOVED lines=10> */
.L_x_2795:
[----:B------:R-:W-:Y:S05]  /*d800*/  BSYNC B2 ;  /* 0x0000000000027941 */ /* 0x000fea0003800000 */
.L_x_2794:
[----:B------:R-:W-:Y:S04]  /*d810*/  BSSY B2, `(.L_x_2796) ;  /* 0x0000030000027945 */ /* 0x000fe80003800000 */
[----:B------:R-:W-:Y:S05]  /*d820*/  @P1 BRA `(.L_x_2797) ;  /* 0x0000000000b81947 */ /* 0x000fea0003800000 */
[----:B0-----:R-:W0:Y:S01]  /*d830*/  LDS.128 R4, [R0] ;  /* 0x0000000000047984 */ /* 0x001e220000000c00 */
        /* <DEDUP_REMOVED lines=16> */
[C---:B------:R-:W-:Y:S01]  /*d940*/  LOP3.LUT R7, R4.reuse, 0xffff0000, RZ, 0xc0, !PT ;  /* 0xffff000004077812 */ /* 0x040fe200078ec0ff */
[C---:B------:R-:W-:Y:S01]  /*d950*/  FMUL.FTZ R61, R55.reuse, R59 ;  /* 0x0000003b373d7220 */ /* 0x040fe20000410000 */
[----:B------:R-:W-:Y:S01]  /*d960*/  FMUL.FTZ R60, R55, R58 ;  /* 0x0000003a373c7220 */ /* 0x000fe20000410000 */
[C---:B------:R-:W-:Y:S01]  /*d970*/  FMUL.FTZ R55, R57.reuse, R102 ;  /* 0x0000006639377220 */ /* 0x040fe20000410000 */
[----:B------:R-:W-:Y:S01]  /*d980*/  FMUL.FTZ R57, R57, R104 ;  /* 0x0000006839397220 */ /* 0x000fe20000410000 */
[----:B------:R-:W-:-:S02]  /*d990*/  IMAD.U32 R6, R4, 0x10000, RZ ;  /* 0x0001000004067824 */ /* 0x000fc400078e00ff */
[C---:B------:R-:W-:Y:S01]  /*d9a0*/  FFMA.FTZ R61, R54.reuse, R58, -R61 ;  /* 0x0000003a363d7223 */ /* 0x040fe2000001083d */
[----:B------:R-:W-:Y:S01]  /*d9b0*/  FFMA.FTZ R60, R54, R59, R60 ;  /* 0x0000003b363c7223 */ /* 0x000fe2000001003c */
[C---:B------:R-:W-:Y:S01]  /*d9c0*/  FFMA.FTZ R104, R56.reuse, R104, -R55 ;  /* 0x0000006838687223 */ /* 0x040fe20000010837 */
        /* <DEDUP_REMOVED lines=20> */
.L_x_2797:
[----:B------:R-:W-:Y:S05]  /*db10*/  BSYNC B2 ;  /* 0x0000000000027941 */ /* 0x000fea0003800000 */
.L_x_2796:
        /* <DEDUP_REMOVED lines=48> */
.L_x_2799:
[----:B------:R-:W-:Y:S05]  /*de20*/  BSYNC B2 ;  /* 0x0000000000027941 */ /* 0x000fea0003800000 */
.L_x_2798:
        /* <DEDUP_REMOVED lines=48> */
.L_x_2801:
[----:B------:R-:W-:Y:S05]  /*e130*/  BSYNC B2 ;  /* 0x0000000000027941 */ /* 0x000fea0003800000 */
.L_x_2800:
        /* <DEDUP_REMOVED lines=48> */
.L_x_2803:
[----:B------:R-:W-:Y:S05]  /*e440*/  BSYNC B2 ;  /* 0x0000000000027941 */ /* 0x000fea0003800000 */
.L_x_2802:
        /* <DEDUP_REMOVED lines=47> */
.L_x_2793:
[----:B------:R-:W-:Y:S05]  /*e740*/  BSYNC B1 ;  /* 0x0000000000017941 */ /* 0x000fea0003800000 */
.L_x_2792:
        /* <DEDUP_REMOVED lines=58> */
.L_x_2806:
[----:B------:R-:W-:Y:S05]  /*eaf0*/  BSYNC B1 ;  /* 0x0000000000017941 */ /* 0x000fea0003800000 */
.L_x_2805:
        /* <DEDUP_REMOVED lines=48> */
.L_x_2808:
[----:B------:R-:W-:Y:S05]  /*ee00*/  BSYNC B1 ;  /* 0x0000000000017941 */ /* 0x000fea0003800000 */
.L_x_2807:
[----:B------:R-:W-:Y:S04]  /*ee10*/  BSSY B1, `(.L_x_2809) ;  /* 0x0000030000017945 */ /* 0x000fe80003800000 */
[----:B------:R-:W-:Y:S05]  /*ee20*/  @P2 BRA `(.L_x_2810) ;  /* 0x0000000000b82947 */ /* 0x000fea0003800000 */
[----:B01----:R-:W0:Y:S01]  /*ee30*/  LDS.128 R4, [R3+0x12400] ;  /* 0x0124000003047984 */ /* 0x003e220000000c00 */
        /* <DEDUP_REMOVED lines=45> */
.L_x_2810:
[----:B------:R-:W-:Y:S05]  /*f110*/  BSYNC B1 ;  /* 0x0000000000017941 */ /* 0x000fea0003800000 */
.L_x_2809:
        /* <DEDUP_REMOVED lines=48> */
.L_x_2812:
[----:B------:R-:W-:Y:S05]  /*f420*/  BSYNC B1 ;  /* 0x0000000000017941 */ /* 0x000fea0003800000 */
.L_x_2811:
        /* <DEDUP_REMOVED lines=48> */
.L_x_2814:
[----:B------:R-:W-:Y:S05]  /*f730*/  BSYNC B1 ;  /* 0x0000000000017941 */ /* 0x000fea0003800000 */
.L_x_2813:
        /* <DEDUP_REMOVED lines=48> */
.L_x_2783:
[----:B------:R-:W0:Y:S01]  /*fa40*/  LDC R8, c[0x0][0x448] ;  /* 0x00011200ff087b82 */ /* 0x000e220000000800 */
[----:B------:R-:W-:Y:S01]  /*fa50*/  IMAD R3, R199, 0x40, R64 ;  /* 0x00000040c7037824 */ /* 0x000fe200078e0240 */
[----:B------:R-:W-:Y:S01]  /*fa60*/  ULDC.64 UR4, c[0x0][0x3f8] ;  /* 0x0000fe0000047ab9 */ /* 0x000fe20000000a00 */
[----:B------:R-:W-:Y:S01]  /*fa70*/  ULDC.64 UR6, c[0x0][0x408] ;  /* 0x0001020000067ab9 */ /* 0x000fe20000000a00 */
[----:B------:R-:W-:Y:S02]  /*fa80*/  IMAD.MOV.U32 R48, RZ, RZ, R24 ;  /* 0x000000ffff307224 */ /* 0x000fe400078e0018 */
[----:B------:R-:W-:Y:S01]  /*fa90*/  IMAD.MOV.U32 R4, RZ, RZ, R140 ;  /* 0x000000ffff047224 */ /* 0x000fe200078e008c */
        /* <DEDUP_REMOVED lines=12> */
[----:B------:R-:W-:-:S04]  /*fb60*/  IMAD.WIDE.U32 R4, R3, UR6, R4 ;  /* 0x0000000603047c25 */ /* 0x000fc8000f8e0004 */
[----:B------:R-:W-:Y:S01]  /*fb70*/  IMAD R61, R3, UR7, R0 ;  /* 0x00000007033d7c24 */ /* 0x000fe2000f8e0200 */
[----:B------:R-:W-:Y:S01]  /*fb80*/  ULDC.64 UR6, c[0x0][0x400] ;  /* 0x0001000000067ab9 */ /* 0x000fe20000000a00 */
[----:B------:R-:W-:Y:S01]  /*fb90*/  IMAD.IADD R7, R49, 0x1, R7 ;  /* 0x0000000131077824 */ /* 0x000fe200078e0207 */
[----:B------:R-:W-:Y:S01]  /*fba0*/  LEA R3, P0, R48, UR4, 0x1 ;  /* 0x0000000430037c11 */ /* 0x000fe2000f8008ff */
[----:B------:R-:W-:Y:S01]  /*fbb0*/  IMAD.IADD R61, R5, 0x1, R61 ;  /* 0x00000001053d7824 */ /* 0x000fe200078e023d */
[----:B------:R-:W-:Y:S01]  /*fbc0*/  LEA R0, P1, R4, UR6, 0x1 ;  /* 0x0000000604007c11 */ /* 0x000fe2000f8208ff */
[----:B------:R-:W-:Y:S01]  /*fbd0*/  UMOV UR4, 0xffffffff ;  /* 0xffffffff00047882 */ /* 0x000fe20000000000 */
[----:B------:R-:W-:Y:S02]  /*fbe0*/  LEA.HI.X R48, R48, UR5, R7, 0x1, P0 ;  /* 0x0000000530307c11 */ /* 0x000fe400080f0c07 */
[----:B------:R-:W-:Y:S01]  /*fbf0*/  LEA.HI.X R61, R4, UR7, R61, 0x1, P1 ;  /* 0x00000007043d7c11 */ /* 0x000fe200088f0c3d */
[----:B------:R-:W-:Y:S08]  /*fc00*/  BRA.DIV UR4, `(.L_x_2815) ;  /* 0x00000166040c7947 */ /* 0x000ff0000b800000 */
[----:B------:R0:W2:Y:S04]  /*fc10*/  SHFL.IDX PT, R5, R48, RZ, 0x1c1f ;  /* 0x001c1fff30057589 */ /* 0x0000a800000e0000 */
[----:B------:R0:W3:Y:S04]  /*fc20*/  SHFL.IDX PT, R4, R3, RZ, 0x1c1f ;  /* 0x001c1fff03047589 */ /* 0x0000e800000e0000 */
[----:B------:R0:W0:Y:S04]  /*fc30*/  SHFL.IDX PT, R7, R61, RZ, 0x1c1f ;  /* 0x001c1fff3d077589 */ /* 0x00002800000e0000 */
[----:B------:R0:W0:Y:S02]  /*fc40*/  SHFL.IDX PT, R14, R0, RZ, 0x1c1f ;  /* 0x001c1fff000e7589 */ /* 0x00002400000e0000 */
.L_x_3069:
        /* <DEDUP_REMOVED lines=11> */
[----:B-1--4-:R-:W-:Y:S02]  /*fd00*/  CS2R R28, SRZ ;  /* 0x00000000001c7805 */ /* 0x012fe4000001ff00 */
[----:B------:R-:W-:-:S02]  /*fd10*/  CS2R R30, SRZ ;  /* 0x00000000001e7805 */ /* 0x000fc4000001ff00 */
[----:B------:R-:W-:Y:S02]  /*fd20*/  CS2R R24, SRZ ;  /* 0x0000000000187805 */ /* 0x000fe4000001ff00 */
[----:B------:R-:W-:Y:S01]  /*fd30*/  CS2R R26, SRZ ;  /* 0x00000000001a7805 */ /* 0x000fe2000001ff00 */
[----:B------:R-:W-:Y:S06]  /*fd40*/  @P0 BRA `(.L_x_2817) ;  /* 0x00000000009c0947 */ /* 0x000fec0003800000 */
[----:B------:R-:W-:Y:S01]  /*fd50*/  ULDC UR4, c[0x0][0x3f4] ;  /* 0x0000fd0000047ab9 */ /* 0x000fe20000000800 */
[----:B---3--:R-:W-:Y:S01]  /*fd60*/  IMAD.MOV.U32 R8, RZ, RZ, R4 ;  /* 0x000000ffff087224 */ /* 0x008fe200078e0004 */
[----:B------:R-:W-:Y:S01]  /*fd70*/  ISETP.GE.AND P2, PT, R16, UR4, PT ;  /* 0x0000000410007c0c */ /* 0x000fe2000bf46270 */
[----:B--2---:R-:W-:Y:S01]  /*fd80*/  IMAD.MOV.U32 R9, RZ, RZ, R5 ;  /* 0x000000ffff097224 */ /* 0x004fe200078e0005 */
[----:B------:R-:W-:Y:S01]  /*fd90*/  ISETP.GE.AND P3, PT, R163, UR4, PT ;  /* 0x00000004a3007c0c */ /* 0x000fe2000bf66270 */
[----:B0-----:R-:W-:Y:S01]  /*fda0*/  IMAD.MOV.U32 R20, RZ, RZ, R14 ;  /* 0x000000ffff147224 */ /* 0x001fe200078e000e */
[----:B------:R-:W-:Y:S01]  /*fdb0*/  ISETP.GE.AND P4, PT, R164, UR4, PT ;  /* 0x00000004a4007c0c */ /* 0x000fe2000bf86270 */
[----:B------:R-:W-:Y:S01]  /*fdc0*/  IMAD.MOV.U32 R21, RZ, RZ, R7 ;  /* 0x000000ffff157224 */ /* 0x000fe200078e0007 */
[----:B------:R-:W-:Y:S02]  /*fdd0*/  CS2R R28, SRZ ;  /* 0x00000000001c7805 */ /* 0x000fe4000001ff00 */
[----:B------:R-:W-:-:S02]  /*fde0*/  CS2R R30, SRZ ;  /* 0x00000000001e7805 */ /* 0x000fc4000001ff00 */
[----:B------:R-:W-:Y:S02]  /*fdf0*/  CS2R R40, SRZ ;  /* 0x0000000000287805 */ /* 0x000fe4000001ff00 */
[----:B------:R-:W-:Y:S02]  /*fe00*/  CS2R R42, SRZ ;  /* 0x00000000002a7805 */ /* 0x000fe4000001ff00 */
[----:B------:R-:W-:Y:S01]  /*fe10*/  CS2R R26, SRZ ;  /* 0x00000000001a7805 */ /* 0x000fe2000001ff00 */
[----:B------:R-:W-:Y:S01]  /*fe20*/  ULDC.64 UR6, c[0x0][0x208] ;  /* 0x0000820000067ab9 */ /* 0x000fe20000000a00 */
[----:B------:R-:W-:Y:S02]  /*fe30*/  @!P2 IMAD.SHL.U32 R11, R16, 0x2, RZ ;  /* 0x00000002100ba824 */ /* 0x000fe400078e00ff */
[----:B------:R-:W-:Y:S02]  /*fe40*/  @!P3 IMAD.SHL.U32 R15, R166, 0x8, RZ ;  /* 0x00000008a60fb824 */ /* 0x000fe400078e00ff */
[----:B------:R-:W-:Y:S01]  /*fe50*/  @!P4 IMAD.SHL.U32 R25, R167, 0x8, RZ ;  /* 0x00000008a719c824 */ /* 0x000fe200078e00ff */
[----:B------:R-:W-:-:S02]  /*fe60*/  @!P2 IADD3 R4, P0, R4, R11, RZ ;  /* 0x0000000b0404a210 */ /* 0x000fc40007f1e0ff */
[----:B------:R-:W-:Y:S01]  /*fe70*/  @!P2 IADD3 R6, P1, R14, R11, RZ ;  /* 0x0000000b0e06a210 */ /* 0x000fe20007f3e0ff */
[----:B------:R-:W-:-:S04]  /*fe80*/  @!P3 IMAD.WIDE R10, R15, 0x2, R8 ;  /* 0x000000020f0ab825 */ /* 0x000fc800078e0208 */
[----:B------:R-:W-:Y:S01]  /*fe90*/  @!P4 IMAD.WIDE R12, R25, 0x2, R8 ;  /* 0x00000002190cc825 */ /* 0x000fe200078e0208 */
[----:B------:R-:W-:Y:S02]  /*fea0*/  CS2R R36, SRZ ;  /* 0x0000000000247805 */ /* 0x000fe4000001ff00 */
[----:B------:R-:W-:Y:S02]  /*feb0*/  CS2R R38, SRZ ;  /* 0x0000000000267805 */ /* 0x000fe4000001ff00 */
[----:B------:R-:W-:Y:S01]  /*fec0*/  CS2R R32, SRZ ;  /* 0x0000000000207805 */ /* 0x000fe2000001ff00 */
[--C-:B------:R-:W-:Y:S01]  /*fed0*/  @!P3 IMAD.WIDE R14, R15, 0x2, R20.reuse ;  /* 0x000000020f0eb825 */ /* 0x100fe200078e0214 */
[----:B------:R-:W-:Y:S02]  /*fee0*/  CS2R R34, SRZ ;  /* 0x0000000000227805 */ /* 0x000fe4000001ff00 */
[----:B------:R-:W-:Y:S02]  /*fef0*/  CS2R R44, SRZ ;  /* 0x00000000002c7805 */ /* 0x000fe4000001ff00 */
[----:B------:R-:W-:Y:S01]  /*ff00*/  CS2R R46, SRZ ;  /* 0x00000000002e7805 */ /* 0x000fe2000001ff00 */
[----:B------:R-:W-:Y:S01]  /*ff10*/  @!P4 IMAD.WIDE R8, R25, 0x2, R20 ;  /* 0x000000021908c825 */ /* 0x000fe200078e0214 */
[----:B------:R-:W-:-:S02]  /*ff20*/  @!P2 SHF.L.U64.HI R20, R16, 0x1, R17 ;  /* 0x000000011014a819 */ /* 0x000fc40000010211 */
[----:B------:R-:W-:Y:S01]  /*ff30*/  CS2R R24, SRZ ;  /* 0x0000000000187805 */ /* 0x000fe2000001ff00 */
[----:B------:R1:W5:Y:S02]  /*ff40*/  @!P3 LD.E.128 R28, desc[UR6][R10.64] ;  /* 0x000000060a1cb980 */ /* 0x000364000c101d00 */
[--C-:B------:R-:W-:Y:S02]  /*ff50*/  @!P2 IMAD.X R5, R5, 0x1, R20.reuse, P0 ;  /* 0x000000010505a824 */ /* 0x100fe400000e0614 */
[----:B------:R1:W5:Y:S01]  /*ff60*/  @!P3 LD.E.128 R40, desc[UR6][R14.64] ;  /* 0x000000060e28b980 */ /* 0x000362000c101d00 */
[----:B------:R-:W-:-:S03]  /*ff70*/  @!P2 IMAD.X R7, R7, 0x1, R20, P1 ;  /* 0x000000010707a824 */ /* 0x000fc600008e0614 */
[----:B------:R1:W5:Y:S04]  /*ff80*/  @!P4 LD.E.128 R24, desc[UR6][R12.64] ;  /* 0x000000060c18c980 */ /* 0x000368000c101d00 */
[----:B------:R1:W5:Y:S04]  /*ff90*/  @!P4 LD.E.128 R36, desc[UR6][R8.64] ;  /* 0x000000060824c980 */ /* 0x000368000c101d00 */
[----:B------:R1:W5:Y:S04]  /*ffa0*/  @!P2 LD.E.128 R32, desc[UR6][R4.64] ;  /* 0x000000060420a980 */ /* 0x000368000c101d00 */
[----:B------:R1:W5:Y:S02]  /*ffb0*/  @!P2 LD.E.128 R44, desc[UR6][R6.64] ;  /* 0x00000006062ca980 */ /* 0x000364000c101d00 */
.L_x_2817:
[----:B------:R-:W-:Y:S05]  /*ffc0*/  BSYNC B1 ;  /* 0x0000000000017941 */ /* 0x000fea0003800000 */
.L_x_2816:
[----:B-1-3-5:R-:W-:Y:S01]  /*ffd0*/  IMAD.MOV.U32 R4, RZ, RZ, R44 ;  /* 0x000000ffff047224 */ /* 0x02afe200078e002c */
[----:B------:R-:W-:Y:S01]  /*ffe0*/  UMOV UR4, 0xffffffff ;  /* 0xffffffff00047882 */ /* 0x000fe20000000000 */
[----:B--2---:R-:W-:Y:S02]  /*fff0*/  IMAD.MOV.U32 R5, RZ, RZ, R45 ;  /* 0x000000ffff057224 */ /* 0x004fe400078e002d */
        /* <DEDUP_REMOVED lines=49> */
[----:B------:R0:W2:Y:S04]  /*10310*/  SHFL.IDX PT, R20, R3, 0x1, 0x1c1f ;  /* 0x003c1f0003147f89 */ /* 0x0000a800000e0000 */
[----:B------:R-:W3:Y:S04]  /*10320*/  SHFL.IDX PT, R61, R61, 0x1, 0x1c1f ;  /* 0x003c1f003d3d7f89 */ /* 0x000ee800000e0000 */
[----:B0-----:R-:W4:Y:S02]  /*10330*/  SHFL.IDX PT, R0, R0, 0x1, 0x1c1f ;  /* 0x003c1f0000007f89 */ /* 0x001f2400000e0000 */
.L_x_3075:
        /* <DEDUP_REMOVED lines=16> */
[----:B--2---:R-:W-:Y:S01]  /*10440*/  IMAD.MOV.U32 R6, RZ, RZ, R20 ;  /* 0x000000ffff067224 */ /* 0x004fe200078e0014 */
[----:B------:R-:W-:Y:S01]  /*10450*/  ISETP.GE.AND P3, PT, R163, UR4, PT ;  /* 0x00000004a3007c0c */ /* 0x000fe2000bf66270 */
[----:B-1----:R-:W-:Y:S01]  /*10460*/  IMAD.MOV.U32 R7, RZ, RZ, R21 ;  /* 0x000000ffff077224 */ /* 0x002fe200078e0015 */
[----:B------:R-:W-:Y:S01]  /*10470*/  ISETP.GE.AND P4, PT, R164, UR4, PT ;  /* 0x00000004a4007c0c */ /* 0x000fe2000bf86270 */
[----:B----4-:R-:W-:Y:S01]  /*10480*/  IMAD.MOV.U32 R8, RZ, RZ, R0 ;  /* 0x000000ffff087224 */ /* 0x010fe200078e0000 */
[----:B------:R-:W-:Y:S01]  /*10490*/  ISETP.GE.AND P2, PT, R16, UR4, PT ;  /* 0x0000000410007c0c */ /* 0x000fe2000bf46270 */
[----:B---3--:R-:W-:Y:S01]  /*104a0*/  IMAD.MOV.U32 R9, RZ, RZ, R61 ;  /* 0x000000ffff097224 */ /* 0x008fe200078e003d */
        /* <DEDUP_REMOVED lines=8> */
[----:B------:R-:W-:-:S02]  /*10530*/  @!P2 IMAD.SHL.U32 R3, R16, 0x2, RZ ;  /* 0x000000021003a824 */ /* 0x000fc400078e00ff */
[----:B------:R-:W-:-:S03]  /*10540*/  @!P3 IMAD.WIDE R4, R13, 0x2, R6 ;  /* 0x000000020d04b825 */ /* 0x000fc600078e0206 */
[-C--:B------:R-:W-:Y:S01]  /*10550*/  @!P2 IADD3 R60, P1, R0, R3.reuse, RZ ;  /* 0x00000003003ca210 */ /* 0x080fe20007f3e0ff */
[----:B------:R-:W-:Y:S01]  /*10560*/  @!P4 IMAD.WIDE R6, R63, 0x2, R6 ;  /* 0x000000023f06c825 */ /* 0x000fe200078e0206 */
[----:B------:R-:W-:Y:S01]  /*10570*/  @!P2 IADD3 R20, P0, R20, R3, RZ ;  /* 0x000000031414a210 */ /* 0x000fe20007f1e0ff */
[----:B------:R0:W5:Y:S01]  /*10580*/  @!P3 LD.E.128 R52, desc[UR6][R4.64] ;  /* 0x000000060434b980 */ /* 0x000162000c101d00 */
[----:B------:R-:W-:Y:S01]  /*10590*/  @!P2 SHF.L.U64.HI R0, R16, 0x1, R17 ;  /* 0x000000011000a819 */ /* 0x000fe20000010211 */
[--C-:B------:R-:W-:Y:S01]  /*105a0*/  @!P3 IMAD.WIDE R12, R13, 0x2, R8.reuse ;  /* 0x000000020d0cb825 */ /* 0x100fe200078e0208 */
[----:B------:R-:W-:Y:S01]  /*105b0*/  CS2R R14, SRZ ;  /* 0x00000000000e7805 */ /* 0x000fe2000001ff00 */
[----:B------:R1:W5:Y:S02]  /*105c0*/  @!P4 LD.E.128 R56, desc[UR6][R6.64] ;  /* 0x000000060638c980 */ /* 0x000364000c101d00 */
[----:B------:R-:W-:Y:S01]  /*105d0*/  @!P4 IMAD.WIDE R62, R63, 0x2, R8 ;  /* 0x000000023f3ec825 */ /* 0x000fe200078e0208 */
[----:B------:R-:W-:-:S02]  /*105e0*/  CS2R R8, SRZ ;  /* 0x0000000000087805 */ /* 0x000fc4000001ff00 */
[----:B------:R-:W-:Y:S02]  /*105f0*/  CS2R R48, SRZ ;  /* 0x0000000000307805 */ /* 0x000fe4000001ff00 */
[----:B------:R-:W-:Y:S02]  /*10600*/  CS2R R50, SRZ ;  /* 0x0000000000327805 */ /* 0x000fe4000001ff00 */
[----:B0-----:R-:W-:Y:S01]  /*10610*/  CS2R R4, SRZ ;  /* 0x0000000000047805 */ /* 0x001fe2000001ff00 */
[--C-:B------:R-:W-:Y:S01]  /*10620*/  @!P2 IMAD.X R21, R21, 0x1, R0.reuse, P0 ;  /* 0x000000011515a824 */ /* 0x100fe200000e0600 */
[----:B------:R0:W5:Y:S01]  /*10630*/  @!P3 LD.E.128 R8, desc[UR6][R12.64] ;  /* 0x000000060c08b980 */ /* 0x000162000c101d00 */
[----:B-1----:R-:W-:Y:S01]  /*10640*/  CS2R R6, SRZ ;  /* 0x0000000000067805 */ /* 0x002fe2000001ff00 */
[----:B------:R-:W-:Y:S02]  /*10650*/  @!P2 IMAD.X R61, R61, 0x1, R0, P1 ;  /* 0x000000013d3da824 */ /* 0x000fe400008e0600 */
[----:B------:R1:W5:Y:S04]  /*10660*/  @!P2 LD.E.128 R48, desc[UR6][R20.64] ;  /* 0x000000061430a980 */ /* 0x000368000c101d00 */
[----:B------:R1:W5:Y:S01]  /*10670*/  @!P2 LD.E.128 R4, desc[UR6][R60.64] ;  /* 0x000000063c04a980 */ /* 0x000362000c101d00 */
[----:B0-----:R-:W-:-:S06]  /*10680*/  CS2R R12, SRZ ;  /* 0x00000000000c7805 */ /* 0x001fcc000001ff00 */
[----:B------:R1:W5:Y:S02]  /*10690*/  @!P4 LD.E.128 R12, desc[UR6][R62.64] ;  /* 0x000000063e0cc980 */ /* 0x000364000c101d00 */
.L_x_2820:
[----:B------:R-:W-:Y:S05]  /*106a0*/  BSYNC B1 ;  /* 0x0000000000017941 */ /* 0x000fea0003800000 */
.L_x_2819:
[----:B-----5:R-:W-:Y:S01]  /*106b0*/  IMAD.MOV.U32 R3, RZ, RZ, R4 ;  /* 0x000000ffff037224 */ /* 0x020fe200078e0004 */
[----:B----4-:R-:W-:Y:S01]  /*106c0*/  LEA.HI R0, R198, R198, RZ, 0x1 ;  /* 0x000000c6c6007211 */ /* 0x010fe200078f08ff */
[----:B-1----:R-:W-:Y:S01]  /*106d0*/  IMAD.MOV.U32 R60, RZ, RZ, R7 ;  /* 0x000000ffff3c7224 */ /* 0x002fe200078e0007 */
[----:B------:R-:W-:Y:S01]  /*106e0*/  BSSY B1, `(.L_x_2821) ;  /* 0x0000032000017945 */ /* 0x000fe20003800000 */
[----:B------:R-:W-:Y:S01]  /*106f0*/  IMAD.MOV.U32 R62, RZ, RZ, R49 ;  /* 0x000000ffff3e7224 */ /* 0x000fe200078e0031 */
[----:B------:R-:W-:Y:S01]  /*10700*/  PRMT R94, R3, 0x7610, R94 ;  /* 0x00007610035e7816 */ /* 0x000fe2000000005e */
        /* <DEDUP_REMOVED lines=10> */
[----:B--2---:R-:W-:Y:S01]  /*107b0*/  IMAD.MOV.U32 R20, RZ, RZ, R5 ;  /* 0x000000ffff147224 */ /* 0x004fe200078e0005 */
[----:B---3--:R-:W-:Y:S01]  /*107c0*/  SHF.L.U32 R61, R3, 0x1f, RZ ;  /* 0x0000001f033d7819 */ /* 0x008fe200000006ff */
        /* <DEDUP_REMOVED lines=20> */
[----:B------:R-:W-:Y:S01]  /*10910*/  VIADDMNMX R3, R65, -R186, 0x80, PT ;  /* 0x0000008041037446 */ /* 0x000fe200038009ba */
        /* <DEDUP_REMOVED lines=9> */
[----:B------:R-:W-:Y:S01]  /*109b0*/  ISETP.GE.AND P1, PT, R170, R3, PT ;  /* 0x00000003aa00720c */ /* 0x000fe20003f26270 */
[----:B------:R-:W-:Y:S01]  /*109c0*/  IMAD.MOV.U32 R62, RZ, RZ, R59 ;  /* 0x000000ffff3e7224 */ /* 0x000fe200078e003b */
[----:B------:R-:W-:-:S02]  /*109d0*/  PRMT R70, R63, 0x7610, R70 ;  /* 0x000076103f467816 */ /* 0x000fc40000000046 */
[----:B------:R-:W-:Y:S01]  /*109e0*/  PRMT R71, R64, 0x7610, R71 ;  /* 0x0000761040477816 */ /* 0x000fe20000000047 */
[----:B0-----:R-:W-:Y:S08]  /*109f0*/  @!P0 BRA `(.L_x_2822) ;  /* 0x0000015800748947 */ /* 0x001ff00003800000 */
.L_x_3076:
[----:B------:R-:W-:Y:S05]  /*10a00*/  BSYNC B1 ;  /* 0x0000000000017941 */ /* 0x000fea0003800000 */
.L_x_2821:
        /* <DEDUP_REMOVED lines=27> */
[----:B------:R-:W-:Y:S02]  /*10bc0*/  SHF.R.U64 R33, R46, 0x10, R47 ;  /* 0x000000102e217819 */ /* 0x000fe4000000122f */
[----:B------:R-:W-:Y:S01]  /*10bd0*/  IMAD R93, R93, 0x2, R2 ;  /* 0x000000025d5d7824 */ /* 0x000fe200078e0202 */
[----:B------:R-:W-:-:S02]  /*10be0*/  PRMT R113, R113, 0x5410, R44 ;  /* 0x0000541071717816 */ /* 0x000fc4000000002c */
[--C-:B------:R-:W-:Y:S02]  /*10bf0*/  SHF.R.U64 R111, R34, 0x10, R35.reuse ;  /* 0x00000010226f7819 */ /* 0x100fe40000001223 */
[----:B------:R-:W1:Y:S01]  /*10c00*/  LDS.128 R64, [R93+0xc400] ;  /* 0x00c400005d407984 */ /* 0x000e620000000c00 */
[----:B------:R-:W-:Y:S01]  /*10c10*/  SHF.R.U32.HI R110, RZ, 0x10, R35 ;  /* 0x00000010ff6e7819 */ /* 0x000fe20000011623 */
[----:B------:R-:W-:Y:S01]  /*10c20*/  IMAD.U32 R121, R113, 0x10000, RZ ;  /* 0x0001000071797824 */ /* 0x000fe200078e00ff */
[----:B------:R-:W-:Y:S02]  /*10c30*/  SHF.R.U32.HI R46, RZ, 0x10, R47 ;  /* 0x00000010ff2e7819 */ /* 0x000fe4000001162f */
[----:B------:R-:W-:Y:S02]  /*10c40*/  PRMT R47, R77, 0x5432, R32 ;  /* 0x000054324d2f7816 */ /* 0x000fe40000000020 */
[----:B------:R-:W-:Y:S02]  /*10c50*/  SHF.R.U32.HI R34, RZ, 0x10, R45 ;  /* 0x00000010ff227819 */ /* 0x000fe4000001162d */
[----:B------:R-:W-:Y:S01]  /*10c60*/  PRMT R44, R70, 0x5432, R33 ;  /* 0x00005432462c7816 */ /* 0x000fe20000000021 */
[----:B------:R-:W-:Y:S01]  /*10c70*/  IMAD.U32 R119, R47, 0x10000, RZ ;  /* 0x000100002f777824 */ /* 0x000fe200078e00ff */
[----:B------:R-:W-:-:S02]  /*10c80*/  PRMT R35, R74, 0x5432, R111 ;  /* 0x000054324a237816 */ /* 0x000fc4000000006f */
[----:B------:R-:W-:Y:S02]  /*10c90*/  PRMT R45, R73, 0x5432, R110 ;  /* 0x00005432492d7816 */ /* 0x000fe4000000006e */
[----:B------:R-:W-:Y:S02]  /*10ca0*/  PRMT R33, R69, 0x5432, R46 ;  /* 0x0000543245217816 */ /* 0x000fe4000000002e */
[----:B------:R-:W-:Y:S02]  /*10cb0*/  PRMT R32, R76, 0x5432, R115 ;  /* 0x000054324c207816 */ /* 0x000fe40000000073 */
[----:B------:R-:W-:Y:S02]  /*10cc0*/  LOP3.LUT R113, R113, 0xffff0000, RZ, 0xc0, !PT ;  /* 0xffff000071717812 */ /* 0x000fe400078ec0ff */
[----:B------:R-:W-:Y:S01]  /*10cd0*/  PRMT R34, R71, 0x5432, R34 ;  /* 0x0000543247227816 */ /* 0x000fe20000000022 */
[----:B------:R-:W-:-:S04]  /*10ce0*/  IMAD.U32 R122, R32, 0x10000, RZ ;  /* 0x00010000207a7824 */ /* 0x000fc800078e00ff */
[----:B------:R-:W-:Y:S02]  /*10cf0*/  IMAD.U32 R120, R34, 0x10000, RZ ;  /* 0x0001000022787824 */ /* 0x000fe400078e00ff */
        /* <DEDUP_REMOVED lines=10> */
[C---:B------:R-:W-:Y:S01]  /*10da0*/  IMAD.U32 R115, R65.reuse, 0x10000, RZ ;  /* 0x0001000041737824 */ /* 0x040fe200078e00ff */
[----:B------:R-:W-:Y:S01]  /*10db0*/  LOP3.LUT R114, R65, 0xffff0000, RZ, 0xc0, !PT ;  /* 0xffff000041727812 */ /* 0x000fe200078ec0ff */
[C---:B------:R-:W-:Y:S01]  /*10dc0*/  IMAD.U32 R65, R66.reuse, 0x10000, RZ ;  /* 0x0001000042417824 */ /* 0x040fe200078e00ff */
[----:B------:R-:W-:Y:S01]  /*10dd0*/  LOP3.LUT R64, R66, 0xffff0000, RZ, 0xc0, !PT ;  /* 0xffff000042407812 */ /* 0x000fe200078ec0ff */
[----:B------:R-:W-:Y:S01]  /*10de0*/  FMUL.FTZ R123, R117, R121 ;  /* 0x00000079757b7220 */ /* 0x000fe20000410000 */
[C---:B------:R-:W-:Y:S01]  /*10df0*/  IMAD.U32 R118, R67.reuse, 0x10000, RZ ;  /* 0x0001000043767824 */ /* 0x040fe200078e00ff */
[----:B------:R-:W-:Y:S01]  /*10e00*/  LOP3.LUT R66, R67, 0xffff0000, RZ, 0xc0, !PT ;  /* 0xffff000043427812 */ /* 0x000fe200078ec0ff */
[-C--:B------:R-:W-:Y:S01]  /*10e10*/  FMUL.FTZ R67, R117, R119.reuse ;  /* 0x0000007775437220 */ /* 0x080fe20000410000 */
[----:B------:R-:W-:Y:S01]  /*10e20*/  FFMA.FTZ R117, R116, R119, -R123 ;  /* 0x0000007774757223 */ /* 0x000fe2000001087b */
[----:B------:R-:W-:-:S02]  /*10e30*/  IMAD.U32 R119, R33, 0x10000, RZ ;  /* 0x0001000021777824 */ /* 0x000fc400078e00ff */
[----:B------:R-:W-:Y:S01]  /*10e40*/  FMUL.FTZ R125, R62, R113 ;  /* 0x000000713e7d7220 */ /* 0x000fe20000410000 */
[----:B------:R-:W-:Y:S01]  /*10e50*/  FFMA.FTZ R116, R116, R121, R67 ;  /* 0x0000007974747223 */ /* 0x000fe20000010043 */
[----:B------:R-:W-:Y:S02]  /*10e60*/  IMAD.U32 R67, R45, 0x10000, RZ ;  /* 0x000100002d437824 */ /* 0x000fe400078e00ff */
[----:B------:R-:W-:Y:S01]  /*10e70*/  FMUL.FTZ R121, R118, R119 ;  /* 0x0000007776797220 */ /* 0x000fe20000410000 */
[----:B------:R-:W-:Y:S01]  /*10e80*/  LOP3.LUT R123, R34, 0xffff0000, RZ, 0xc0, !PT ;  /* 0xffff0000227b7812 */ /* 0x000fe200078ec0ff */
[----:B------:R-:W-:Y:S02]  /*10e90*/  IMAD.U32 R34, R44, 0x10000, RZ ;  /* 0x000100002c227824 */ /* 0x000fe400078e00ff */
[-C--:B------:R-:W-:Y:S01]  /*10ea0*/  FMUL.FTZ R118, R118, R67.reuse ;  /* 0x0000004376767220 */ /* 0x080fe20000410000 */
[C---:B------:R-:W-:Y:S01]  /*10eb0*/  FFMA.FTZ R67, R112.reuse, R67, -R121 ;  /* 0x0000004370437223 */ /* 0x040fe20000010879 */
[----:B------:R-:W-:Y:S01]  /*10ec0*/  LOP3.LUT R121, R47, 0xffff0000, RZ, 0xc0, !PT ;  /* 0xffff00002f797812 */ /* 0x000fe200078ec0ff */
[----:B------:R-:W-:Y:S01]  /*10ed0*/  FMUL.FTZ R124, R115, R120 ;  /* 0x00000078737c7220 */ /* 0x000fe20000410000 */
[----:B------:R-:W-:Y:S01]  /*10ee0*/  FFMA.FTZ R47, R112, R119, R118 ;  /* 0x00000077702f7223 */ /* 0x000fe20000010076 */
[----:B------:R-:W-:Y:S01]  /*10ef0*/  LOP3.LUT R119, R32, 0xffff0000, RZ, 0xc0, !PT ;  /* 0xffff000020777812 */ /* 0x000fe200078ec0ff */
[----:B------:R-:W-:Y:S01]  /*10f00*/  FMUL.FTZ R112, R65, R34 ;  /* 0x0000002241707220 */ /* 0x000fe20000410000 */
[-C--:B------:R-:W-:Y:S01]  /*10f10*/  FMUL.FTZ R127, R62, R121.reuse ;  /* 0x000000793e7f7220 */ /* 0x080fe20000410000 */
[----:B------:R-:W-:Y:S01]  /*10f20*/  FFMA.FTZ R32, R46, R121, -R125 ;  /* 0x000000792e207223 */ /* 0x000fe2000001087d */
[C---:B------:R-:W-:Y:S01]  /*10f30*/  FMUL.FTZ R121, R114.reuse, R123 ;  /* 0x0000007b72797220 */ /* 0x040fe20000410000 */
[----:B------:R-:W-:Y:S01]  /*10f40*/  FMUL.FTZ R114, R114, R119 ;  /* 0x0000007772727220 */ /* 0x000fe20000410000 */
[----:B------:R-:W-:-:S02]  /*10f50*/  IMAD.U32 R62, R35, 0x10000, RZ ;  /* 0x00010000233e7824 */ /* 0x000fc400078e00ff */
[----:B------:R-:W-:Y:S01]  /*10f60*/  FFMA.FTZ R113, R46, R113, R127 ;  /* 0x000000712e717223 */ /* 0x000fe2000001007f */
[C---:B------:R-:W-:Y:S01]  /*10f70*/  FFMA.FTZ R46, R110.reuse, R119, -R121 ;  /* 0x000000776e2e7223 */ /* 0x040fe20000010879 */
[----:B------:R-:W-:Y:S01]  /*10f80*/  FFMA.FTZ R110, R110, R123, R114 ;  /* 0x0000007b6e6e7223 */ /* 0x000fe20000010072 */
[-C--:B------:R-:W-:Y:S01]  /*10f90*/  FMUL.FTZ R114, R65, R62.reuse ;  /* 0x0000003e41727220 */ /* 0x080fe20000410000 */
[----:B------:R-:W-:Y:S01]  /*10fa0*/  LOP3.LUT R65, R44, 0xffff0000, RZ, 0xc0, !PT ;  /* 0xffff00002c417812 */ /* 0x000fe200078ec0ff */
[----:B------:R-:W-:Y:S01]  /*10fb0*/  FFMA.FTZ R62, R61, R62, -R112 ;  /* 0x0000003e3d3e7223 */ /* 0x000fe20000010870 */
[----:B------:R-:W-:Y:S01]  /*10fc0*/  LOP3.LUT R35, R35, 0xffff0000, RZ, 0xc0, !PT ;  /* 0xffff000023237812 */ /* 0x000fe200078ec0ff */
[----:B------:R-:W-:Y:S01]  /*10fd0*/  FFMA.FTZ R114, R61, R34, R114 ;  /* 0x000000223d727223 */ /* 0x000fe20000010072 */
[----:B------:R-:W-:Y:S01]  /*10fe0*/  LOP3.LUT R33, R33, 0xffff0000, RZ, 0xc0, !PT ;  /* 0xffff000021217812 */ /* 0x000fe200078ec0ff */
[C---:B------:R-:W-:Y:S01]  /*10ff0*/  FMUL.FTZ R61, R64.reuse, R65 ;  /* 0x00000041403d7220 */ /* 0x040fe20000410000 */
[----:B------:R-:W-:Y:S01]  /*11000*/  LOP3.LUT R45, R45, 0xffff0000, RZ, 0xc0, !PT ;  /* 0xffff00002d2d7812 */ /* 0x000fe200078ec0ff */
[----:B------:R-:W-:Y:S01]  /*11010*/  FMUL.FTZ R64, R64, R35 ;  /* 0x0000002340407220 */ /* 0x000fe20000410000 */
[-C--:B------:R-:W-:Y:S01]  /*11020*/  FMUL.FTZ R126, R115, R122.reuse ;  /* 0x0000007a737e7220 */ /* 0x080fe20000410000 */
[----:B------:R-:W-:Y:S01]  /*11030*/  FMUL.FTZ R34, R66, R33 ;  /* 0x0000002142227220 */ /* 0x000fe20000410000 */
[----:B------:R-:W-:Y:S01]  /*11040*/  FFMA.FTZ R61, R60, R35, -R61 ;  /* 0x000000233c3d7223 */ /* 0x000fe2000001083d */
[----:B------:R-:W-:Y:S01]  /*11050*/  FMUL.FTZ R66, R66, R45 ;  /* 0x0000002d42427220 */ /* 0x000fe20000410000 */
[----:B------:R-:W-:Y:S01]  /*11060*/  FFMA.FTZ R65, R60, R65, R64 ;  /* 0x000000413c417223 */ /* 0x000fe20000010040 */
        /* <DEDUP_REMOVED lines=10> */
[----:B------:R1:W-:Y:S01]  /*11110*/  STS.128 [R92+0xc400], R32 ;  /* 0x00c400205c007388 */ /* 0x0003e20000000c00 */
[----:B------:R-:W-:-:S02]  /*11120*/  F2FP.BF16.F32.PACK_AB R46, R65, R114 ;  /* 0x00000072412e723e */ /* 0x000fc400000010ff */
[----:B------:R-:W-:-:S05]  /*11130*/  F2FP.BF16.F32.PACK_AB R47, R66, R47 ;  /* 0x0000002f422f723e */ /* 0x000fca00000010ff */
[----:B------:R1:W-:Y:S02]  /*11140*/  STS.128 [R93+0xc400], R44 ;  /* 0x00c4002c5d007388 */ /* 0x0003e40000000c00 */
.L_x_2826:
[----:B------:R-:W-:Y:S05]  /*11150*/  BSYNC B2 ;  /* 0x0000000000027941 */ /* 0x000fea0003800000 */
.L_x_2825:
        /* <DEDUP_REMOVED lines=18> */
[----:B------:R-:W-:Y:S01]  /*11280*/  SHF.R.U32.HI R40, RZ, 0x10, R41 ;  /* 0x00000010ff287819 */ /* 0x000fe20000011629 */
[----:B------:R-:W-:Y:S01]  /*11290*/  IMAD R60, R45, 0x2, R2 ;  /* 0x000000022d3c7824 */ /* 0x000fe200078e0202 */
[----:B------:R-:W-:Y:S02]  /*112a0*/  PRMT R102, R102, 0x5410, R31 ;  /* 0x0000541066667816 */ /* 0x000fe4000000001f */
[----:B------:R-:W-:Y:S02]  /*112b0*/  PRMT R106, R106, 0x5410, R63 ;  /* 0x000054106a6a7816 */ /* 0x000fe4000000003f */
[----:B------:R-:W0:Y:S01]  /*112c0*/  LDS.128 R44, [R60+0xc400] ;  /* 0x00c400003c2c7984 */ /* 0x000e220000000c00 */
[----:B------:R-:W-:Y:S01]  /*112d0*/  PRMT R107, R107, 0x5410, R28 ;  /* 0x000054106b6b7816 */ /* 0x000fe2000000001c */
[----:B------:R-:W-:Y:S01]  /*112e0*/  IMAD.U32 R63, R102, 0x10000, RZ ;  /* 0x00010000663f7824 */ /* 0x000fe200078e00ff */
[----:B------:R-:W-:Y:S01]  /*112f0*/  PRMT R104, R104, 0x5410, R29 ;  /* 0x0000541068687816 */ /* 0x000fe2000000001d */
[----:B------:R-:W-:Y:S01]  /*11300*/  IMAD.U32 R62, R106, 0x10000, RZ ;  /* 0x000100006a3e7824 */ /* 0x000fe200078e00ff */
[----:B------:R-:W-:-:S02]  /*11310*/  SHF.R.U32.HI R42, RZ, 0x10, R43 ;  /* 0x00000010ff2a7819 */ /* 0x000fc4000001162b */
[----:B------:R-:W-:Y:S02]  /*11320*/  PRMT R103, R103, 0x5410, R40 ;  /* 0x0000541067677816 */ /* 0x000fe40000000028 */
[----:B------:R-:W-:Y:S02]  /*11330*/  PRMT R109, R109, 0x5410, R30 ;  /* 0x000054106d6d7816 */ /* 0x000fe4000000001e */
[----:B------:R-:W-:Y:S01]  /*11340*/  PRMT R105, R105, 0x5410, R42 ;  /* 0x0000541069697816 */ /* 0x000fe2000000002a */
[----:B------:R-:W-:Y:S01]  /*11350*/  IMAD.U32 R64, R103, 0x10000, RZ ;  /* 0x0001000067407824 */ /* 0x000fe200078e00ff */
[----:B------:R-:W-:Y:S02]  /*11360*/  PRMT R108, R108, 0x5410, R61 ;  /* 0x000054106c6c7816 */ /* 0x000fe4000000003d */
[----:B------:R-:W-:Y:S02]  /*11370*/  LOP3.LUT R102, R102, 0xffff0000, RZ, 0xc0, !PT ;  /* 0xffff000066667812 */ /* 0x000fe400078ec0ff */
[----:B------:R-:W-:-:S02]  /*11380*/  LOP3.LUT R106, R106, 0xffff0000, RZ, 0xc0, !PT ;  /* 0xffff00006a6a7812 */ /* 0x000fc400078ec0ff */
[----:B------:R-:W-:Y:S01]  /*11390*/  LOP3.LUT R103, R103, 0xffff0000, RZ, 0xc0, !PT ;  /* 0xffff000067677812 */ /* 0x000fe200078ec0ff */
[----:B0-----:R-:W-:Y:S01]  /*113a0*/  IMAD.U32 R41, R45, 0x10000, RZ ;  /* 0x000100002d297824 */ /* 0x001fe200078e00ff */
[----:B------:R-:W-:Y:S02]  /*113b0*/  LOP3.LUT R61, R44, 0xffff0000, RZ, 0xc0, !PT ;  /* 0xffff00002c3d7812 */ /* 0x000fe400078ec0ff */
[----:B------:R-:W-:Y:S01]  /*113c0*/  LOP3.LUT R31, R46, 0xffff0000, RZ, 0xc0, !PT ;  /* 0xffff00002e1f7812 */ /* 0x000fe200078ec0ff */
[----:B------:R-:W-:Y:S01]  /*113d0*/  FMUL.FTZ R93, R41, R64 ;  /* 0x00000040295d7220 */ /* 0x000fe20000410000 */
[----:B------:R-:W-:Y:S01]  /*113e0*/  LOP3.LUT R45, R45, 0xffff0000, RZ, 0xc0, !PT ;  /* 0xffff00002d2d7812 */ /* 0x000fe200078ec0ff */
        /* <DEDUP_REMOVED lines=8> */
[C---:B------:R-:W-:Y:S01]  /*11470*/  LOP3.LUT R32, R33.reuse, 0xffff0000, RZ, 0xc0, !PT ;  /* 0xffff000021207812 */ /* 0x040fe200078ec0ff */
[----:B------:R-:W-:-:S02]  /*11480*/  IMAD.U32 R42, R33, 0x10000, RZ ;  /* 0x00010000212a7824 */ /* 0x000fc400078e00ff */
[-C--:B------:R-:W-:Y:S01]  /*11490*/  FMUL.FTZ R65, R35, R63.reuse ;  /* 0x0000003f23417220 */ /* 0x080fe20000410000 */
[----:B------:R-:W-:Y:S01]  /*114a0*/  IMAD.U32 R33, R46, 0x10000, RZ ;  /* 0x000100002e217824 */ /* 0x000fe200078e00ff */
[C---:B------:R-:W-:Y:S01]  /*114b0*/  LOP3.LUT R46, R47.reuse, 0xffff0000, RZ, 0xc0, !PT ;  /* 0xffff00002f2e7812 */ /* 0x040fe200078ec0ff */
[----:B------:R-:W-:Y:S02]  /*114c0*/  IMAD.U32 R44, R47, 0x10000, RZ ;  /* 0x000100002f2c7824 */ /* 0x000fe400078e00ff */
[-C--:B------:R-:W-:Y:S01]  /*114d0*/  FMUL.FTZ R67, R35, R62.reuse ;  /* 0x0000003e23437220 */ /* 0x080fe20000410000 */
[----:B------:R-:W-:Y:S01]  /*114e0*/  SHF.L.U32 R47, R107, 0x10, RZ ;  /* 0x000000106b2f7819 */ /* 0x000fe200000006ff */
[C---:B------:R-:W-:Y:S01]  /*114f0*/  FFMA.FTZ R35, R40.reuse, R62, -R65 ;  /* 0x0000003e28237223 */ /* 0x040fe20000010841 */
[----:B------:R-:W-:Y:S02]  /*11500*/  IMAD.U32 R65, R105, 0x10000, RZ ;  /* 0x0001000069417824 */ /* 0x000fe400078e00ff */
[----:B------:R-:W-:Y:S01]  /*11510*/  FFMA.FTZ R40, R40, R63, R67 ;  /* 0x0000003f28287223 */ /* 0x000fe20000010043 */
[----:B------:R-:W-:-:S02]  /*11520*/  IMAD.U32 R62, R109, 0x10000, RZ ;  /* 0x000100006d3e7824 */ /* 0x000fc400078e00ff */
[-C--:B------:R-:W-:Y:S01]  /*11530*/  FMUL.FTZ R63, R41, R47.reuse ;  /* 0x0000002f293f7220 */ /* 0x080fe20000410000 */
[----:B------:R-:W-:Y:S01]  /*11540*/  FFMA.FTZ R41, R42, R47, -R93 ;  /* 0x0000002f2a297223 */ /* 0x000fe2000001085d */
[C---:B------:R-:W-:Y:S01]  /*11550*/  FMUL.FTZ R66, R44.reuse, R65 ;  /* 0x000000412c427220 */ /* 0x040fe20000410000 */
[----:B------:R-:W-:Y:S01]  /*11560*/  FMUL.FTZ R47, R61, R102 ;  /* 0x000000663d2f7220 */ /* 0x000fe20000410000 */
[----:B------:R-:W-:Y:S01]  /*11570*/  LOP3.LUT R107, R107, 0xffff0000, RZ, 0xc0, !PT ;  /* 0xffff00006b6b7812 */ /* 0x000fe200078ec0ff */
[----:B------:R-:W-:Y:S01]  /*11580*/  FMUL.FTZ R92, R44, R62 ;  /* 0x0000003e2c5c7220 */ /* 0x000fe20000410000 */
[----:B------:R-:W-:Y:S01]  /*11590*/  FFMA.FTZ R44, R42, R64, R63 ;  /* 0x000000402a2c7223 */ /* 0x000fe2000001003f */
[----:B------:R-:W-:Y:S01]  /*115a0*/  FMUL.FTZ R61, R61, R106 ;  /* 0x0000006a3d3d7220 */ /* 0x000fe20000410000 */
[----:B------:R-:W-:Y:S01]  /*115b0*/  FFMA.FTZ R42, R43, R62, -R66 ;  /* 0x0000003e2b2a7223 */ /* 0x000fe20000010842 */
[----:B------:R-:W-:Y:S01]  /*115c0*/  FFMA.FTZ R106, R30, R106, -R47 ;  /* 0x0000006a1e6a7223 */ /* 0x000fe2000001082f */
[C---:B------:R-:W-:Y:S01]  /*115d0*/  FMUL.FTZ R47, R45.reuse, R103 ;  /* 0x000000672d2f7220 */ /* 0x040fe20000410000 */
[----:B------:R-:W-:Y:S01]  /*115e0*/  FMUL.FTZ R66, R45, R107 ;  /* 0x0000006b2d427220 */ /* 0x000fe20000410000 */
[----:B------:R-:W-:-:S02]  /*115f0*/  IMAD.U32 R64, R104, 0x10000, RZ ;  /* 0x0001000068407824 */ /* 0x000fc400078e00ff */
[----:B------:R-:W-:Y:S01]  /*11600*/  FFMA.FTZ R61, R30, R102, R61 ;  /* 0x000000661e3d7223 */ /* 0x000fe2000001003d */
[----:B------:R-:W-:Y:S02]  /*11610*/  IMAD.U32 R62, R108, 0x10000, RZ ;  /* 0x000100006c3e7824 */ /* 0x000fe400078e00ff */
[----:B------:R-:W-:Y:S01]  /*11620*/  FFMA.FTZ R43, R43, R65, R92 ;  /* 0x000000412b2b7223 */ /* 0x000fe2000001005c */
[C---:B------:R-:W-:Y:S01]  /*11630*/  FFMA.FTZ R30, R32.reuse, R107, -R47 ;  /* 0x0000006b201e7223 */ /* 0x040fe2000001082f */
[----:B------:R-:W-:Y:S01]  /*11640*/  FFMA.FTZ R103, R32, R103, R66 ;  /* 0x0000006720677223 */ /* 0x000fe20000010042 */
[C---:B------:R-:W-:Y:S01]  /*11650*/  FMUL.FTZ R92, R33.reuse, R64 ;  /* 0x00000040215c7220 */ /* 0x040fe20000410000 */
[-C--:B------:R-:W-:Y:S01]  /*11660*/  FMUL.FTZ R32, R33, R62.reuse ;  /* 0x0000003e21207220 */ /* 0x080fe20000410000 */
[----:B------:R-:W-:Y:S02]  /*11670*/  LOP3.LUT R104, R104, 0xffff0000, RZ, 0xc0, !PT ;  /* 0xffff000068687812 */ /* 0x000fe400078ec0ff */
        /* <DEDUP_REMOVED lines=23> */
.L_x_2828:
[----:B------:R-:W-:Y:S05]  /*117f0*/  BSYNC B2 ;  /* 0x0000000000027941 */ /* 0x000fea0003800000 */
.L_x_2827:
        /* <DEDUP_REMOVED lines=104> */
.L_x_2824:
[----:B------:R-:W-:Y:S05]  /*11e80*/  BSYNC B1 ;  /* 0x0000000000017941 */ /* 0x000fea0003800000 */
.L_x_2823:
[----:B---3--:R-:W-:-:S05]  /*11e90*/  VIADD R24, R170, 0x40 ;  /* 0x00000040aa187836 */ /* 0x008fca0000000000 */
[----:B------:R-:W-:-:S13]  /*11ea0*/  ISETP.GE.AND P0, PT, R24, R3, PT ;  /* 0x000000031800720c */ /* 0x000fda0003f06270 */
[----:B------:R-:W-:Y:S05]  /*11eb0*/  @P0 BRA `(.L_x_2804) ;  /* 0x0000001400040947 */ /* 0x000fea0003800000 */
[----:B------:R-:W3:Y:S01]  /*11ec0*/  LDC R3, c[0x0][0x3f4] ;  /* 0x0000fd00ff037b82 */ /* 0x000ee20000000800 */
[----:B------:R-:W-:Y:S01]  /*11ed0*/  BSSY B1, `(.L_x_2829) ;  /* 0x000006d000017945 */ /* 0x000fe20003800000 */
[----:B-1----:R-:W-:Y:S02]  /*11ee0*/  SHF.R.U32.HI R44, RZ, 0x3, R177 ;  /* 0x00000003ff2c7819 */ /* 0x002fe400000116b1 */
[-C--:B---3--:R-:W-:Y:S02]  /*11ef0*/  ISETP.GE.AND P0, PT, R16, R3.reuse, PT ;  /* 0x000000031000720c */ /* 0x088fe40003f06270 */
[-C--:B------:R-:W-:Y:S02]  /*11f00*/  ISETP.GE.AND P1, PT, R163, R3.reuse, PT ;  /* 0x00000003a300720c */ /* 0x080fe40003f26270 */
[----:B------:R-:W-:-:S09]  /*11f10*/  ISETP.GE.AND P2, PT, R164, R3, PT ;  /* 0x00000003a400720c */ /* 0x000fd20003f46270 */
[----:B------:R-:W-:Y:S05]  /*11f20*/  @P0 BRA `(.L_x_2830) ;  /* 0x00000004009c0947 */ /* 0x000fea0003800000 */
[----:B------:R-:W3:Y:S01]  /*11f30*/  LDL R42, [R1+0x3c] ;  /* 0x00003c00012a7983 */ /* 0x000ee20000100800 */
[----:B------:R-:W-:Y:S02]  /*11f40*/  LEA.HI R24, R3, R199, RZ, 0x1d ;  /* 0x000000c703187211 */ /* 0x000fe400078fe8ff */
[--C-:B--2---:R-:W-:Y:S02]  /*11f50*/  SHF.R.U64 R33, R4, 0x10, R5.reuse ;  /* 0x0000001004217819 */ /* 0x104fe40000001205 */
        /* <DEDUP_REMOVED lines=15> */
[----:B------:R-:W-:Y:S01]  /*12050*/  PRMT R96, R96, 0x5410, R5 ;  /* 0x0000541060607816 */ /* 0x000fe20000000005 */
[----:B------:R-:W-:Y:S01]  /*12060*/  IMAD.U32 R38, R94, 0x10000, RZ ;  /* 0x000100005e267824 */ /* 0x000fe200078e00ff */
[----:B------:R-:W-:Y:S01]  /*12070*/  PRMT R97, R97, 0x5410, R6 ;  /* 0x0000541061617816 */ /* 0x000fe20000000006 */
[----:B------:R-:W-:Y:S01]  /*12080*/  IMAD.U32 R39, R95, 0x10000, RZ ;  /* 0x000100005f277824 */ /* 0x000fe200078e00ff */
[----:B------:R-:W1:Y:S01]  /*12090*/  LDS.128 R28, [R32+0xc400] ;  /* 0x00c40000201c7984 */ /* 0x000e620000000c00 */
[----:B------:R-:W-:Y:S02]  /*120a0*/  PRMT R98, R98, 0x5410, R37 ;  /* 0x0000541062627816 */ /* 0x000fe40000000025 */
[----:B------:R-:W-:-:S02]  /*120b0*/  SHF.R.U32.HI R48, RZ, 0x10, R49 ;  /* 0x00000010ff307819 */ /* 0x000fc40000011631 */
[--C-:B------:R-:W-:Y:S01]  /*120c0*/  SHF.R.U64 R35, R50, 0x10, R51.reuse ;  /* 0x0000001032237819 */ /* 0x100fe20000001233 */
[----:B------:R-:W-:Y:S01]  /*120d0*/  IMAD.U32 R37, R98, 0x10000, RZ ;  /* 0x0001000062257824 */ /* 0x000fe200078e00ff */
[----:B------:R-:W-:Y:S02]  /*120e0*/  PRMT R99, R99, 0x5410, R48 ;  /* 0x0000541063637816 */ /* 0x000fe40000000030 */
[----:B------:R-:W-:Y:S02]  /*120f0*/  SHF.R.U32.HI R50, RZ, 0x10, R51 ;  /* 0x00000010ff327819 */ /* 0x000fe40000011633 */
[----:B------:R-:W-:Y:S02]  /*12100*/  LOP3.LUT R94, R94, 0xffff0000, RZ, 0xc0, !PT ;  /* 0xffff00005e5e7812 */ /* 0x000fe400078ec0ff */
[----:B------:R-:W-:Y:S02]  /*12110*/  PRMT R101, R101, 0x5410, R50 ;  /* 0x0000541065657816 */ /* 0x000fe40000000032 */
[----:B------:R-:W-:-:S02]  /*12120*/  LOP3.LUT R98, R98, 0xffff0000, RZ, 0xc0, !PT ;  /* 0xffff000062627812 */ /* 0x000fc400078ec0ff */
[----:B------:R-:W-:Y:S02]  /*12130*/  LOP3.LUT R95, R95, 0xffff0000, RZ, 0xc0, !PT ;  /* 0xffff00005f5f7812 */ /* 0x000fe400078ec0ff */
[----:B------:R-:W-:Y:S01]  /*12140*/  PRMT R100, R100, 0x5410, R35 ;  /* 0x0000541064647816 */ /* 0x000fe20000000023 */
        /* <DEDUP_REMOVED lines=25> */
[----:B------:R-:W-:Y:S01]  /*122e0*/  FMUL.FTZ R47, R34, R27 ;  /* 0x0000001b222f7220 */ /* 0x000fe20000410000 */
[----:B------:R-:W-:Y:S02]  /*122f0*/  IMAD.U32 R4, R101, 0x10000, RZ ;  /* 0x0001000065047824 */ /* 0x000fe400078e00ff */
[----:B------:R-:W-:Y:S01]  /*12300*/  FMUL.FTZ R34, R36, R37 ;  /* 0x0000002524227220 */ /* 0x000fe20000410000 */
[C---:B------:R-:W-:Y:S01]  /*12310*/  FFMA.FTZ R45, R6.reuse, R27, -R45 ;  /* 0x0000001b062d7223 */ /* 0x040fe2000001082d */
[----:B------:R-:W-:Y:S01]  /*12320*/  FFMA.FTZ R47, R6, R39, R47 ;  /* 0x00000027062f7223 */ /* 0x000fe2000001002f */
        /* <DEDUP_REMOVED lines=8> */
[-C--:B------:R-:W-:Y:S01]  /*123b0*/  FMUL.FTZ R36, R29, R99.reuse ;  /* 0x000000631d247220 */ /* 0x080fe20000410000 */
[C---:B------:R-:W-:Y:S01]  /*123c0*/  IMAD.U32 R4, R100.reuse, 0x10000, RZ ;  /* 0x0001000064047824 */ /* 0x040fe200078e00ff */
[----:B------:R-:W-:Y:S01]  /*123d0*/  LOP3.LUT R100, R100, 0xffff0000, RZ, 0xc0, !PT ;  /* 0xffff000064647812 */ /* 0x000fe200078ec0ff */
[C---:B------:R-:W-:Y:S01]  /*123e0*/  FMUL.FTZ R38, R35.reuse, R6 ;  /* 0x0000000623267220 */ /* 0x040fe20000410000 */
[C---:B------:R-:W-:Y:S01]  /*123f0*/  FFMA.FTZ R34, R24.reuse, R99, -R27 ;  /* 0x0000006318227223 */ /* 0x040fe2000001081b */
[----:B------:R-:W-:Y:S01]  /*12400*/  FFMA.FTZ R36, R24, R95, R36 ;  /* 0x0000005f18247223 */ /* 0x000fe20000010024 */
[----:B------:R-:W-:Y:S01]  /*12410*/  LOP3.LUT R96, R96, 0xffff0000, RZ, 0xc0, !PT ;  /* 0xffff000060607812 */ /* 0x000fe200078ec0ff */
[----:B------:R-:W-:Y:S01]  /*12420*/  FMUL.FTZ R24, R35, R4 ;  /* 0x0000000423187220 */ /* 0x000fe20000410000 */
[----:B------:R-:W-:Y:S01]  /*12430*/  LOP3.LUT R97, R97, 0xffff0000, RZ, 0xc0, !PT ;  /* 0xffff000061617812 */ /* 0x000fe200078ec0ff */
[----:B------:R-:W-:Y:S01]  /*12440*/  FFMA.FTZ R28, R5, R94, R28 ;  /* 0x0000005e051c7223 */ /* 0x000fe2000001001c */
[----:B------:R-:W-:Y:S01]  /*12450*/  LOP3.LUT R101, R101, 0xffff0000, RZ, 0xc0, !PT ;  /* 0xffff000065657812 */ /* 0x000fe200078ec0ff */
[C---:B------:R-:W-:Y:S01]  /*12460*/  FFMA.FTZ R38, R7.reuse, R4, -R38 ;  /* 0x0000000407267223 */ /* 0x040fe20000010826 */
[C---:B------:R-:W-:Y:S01]  /*12470*/  FMUL.FTZ R5, R30.reuse, R100 ;  /* 0x000000641e057220 */ /* 0x040fe20000410000 */
[----:B------:R-:W-:Y:S01]  /*12480*/  FFMA.FTZ R7, R7, R6, R24 ;  /* 0x0000000607077223 */ /* 0x000fe20000010018 */
[-C--:B------:R-:W-:Y:S01]  /*12490*/  FMUL.FTZ R4, R30, R96.reuse ;  /* 0x000000601e047220 */ /* 0x080fe20000410000 */
[C---:B------:R-:W-:Y:S01]  /*124a0*/  FMUL.FTZ R29, R31.reuse, R97 ;  /* 0x000000611f1d7220 */ /* 0x040fe20000410000 */
[-C--:B------:R-:W-:Y:S01]  /*124b0*/  FMUL.FTZ R6, R31, R101.reuse ;  /* 0x000000651f067220 */ /* 0x080fe20000410000 */
[C---:B------:R-:W-:Y:S01]  /*124c0*/  FFMA.FTZ R96, R25.reuse, R96, R5 ;  /* 0x0000006019607223 */ /* 0x040fe20000010005 */
[----:B------:R-:W-:Y:S01]  /*124d0*/  FFMA.FTZ R27, R25, R100, -R4 ;  /* 0x00000064191b7223 */ /* 0x000fe20000010804 */
[C---:B------:R-:W-:Y:S01]  /*124e0*/  FFMA.FTZ R30, R26.reuse, R101, -R29 ;  /* 0x000000651a1e7223 */ /* 0x040fe2000001081d */
        /* <DEDUP_REMOVED lines=11> */
.L_x_2830:
[----:B------:R-:W-:Y:S05]  /*125a0*/  BSYNC B1 ;  /* 0x0000000000017941 */ /* 0x000fea0003800000 */
.L_x_2829:
[----:B------:R-:W-:Y:S04]  /*125b0*/  BSSY B1, `(.L_x_2831) ;  /* 0x0000069000017945 */ /* 0x000fe80003800000 */
[----:B------:R-:W-:Y:S05]  /*125c0*/  @P1 BRA `(.L_x_2832) ;  /* 0x00000004009c1947 */ /* 0x000fea0003800000 */
[----:B------:R-:W3:Y:S01]  /*125d0*/  LDL R43, [R1+0x34] ;  /* 0x00003400012b7983 */ /* 0x000ee20000100800 */
[----:B-1----:R-:W-:Y:S02]  /*125e0*/  LEA.HI R4, R3, R166, RZ, 0x1d ;  /* 0x000000a603047211 */ /* 0x002fe400078fe8ff */
[----:B--2---:R-:W-:Y:S02]  /*125f0*/  SHF.R.U64 R29, R8, 0x10, R9 ;  /* 0x00000010081d7819 */ /* 0x004fe40000001209 */
[----:B------:R-:W-:Y:S01]  /*12600*/  SHF.R.S32.HI R5, RZ, 0x1f, R4 ;  /* 0x0000001fff057819 */ /* 0x000fe20000011404 */
[----:B------:R-:W-:Y:S01]  /*12610*/  IMAD.SHL.U32 R6, R4, 0x8, RZ ;  /* 0x0000000804067824 */ /* 0x000fe200078e00ff */
[----:B------:R-:W-:Y:S02]  /*12620*/  SHF.R.U64 R33, R52, 0x10, R53 ;  /* 0x0000001034217819 */ /* 0x000fe40000001235 */
[----:B------:R-:W-:Y:S02]  /*12630*/  LEA.HI R5, R5, R4, RZ, 0x3 ;  /* 0x0000000405057211 */ /* 0x000fe400078f18ff */
[----:B------:R-:W-:-:S02]  /*12640*/  LOP3.LUT R4, R177, 0x38, R6, 0xf8, !PT ;  /* 0x00000038b1047812 */ /* 0x000fc400078ef806 */
[----:B------:R-:W-:Y:S01]  /*12650*/  PRMT R76, R76, 0x5410, R29 ;  /* 0x000054104c4c7816 */ /* 0x000fe2000000001d */
[----:B------:R-:W-:Y:S01]  /*12660*/  IMAD.SHL.U32 R6, R5, 0x400, RZ ;  /* 0x0000040005067824 */ /* 0x000fe200078e00ff */
[----:B------:R-:W-:Y:S02]  /*12670*/  LOP3.LUT R5, R4, R44, RZ, 0x3c, !PT ;  /* 0x0000002c04057212 */ /* 0x000fe400078e3cff */
[----:B------:R-:W-:Y:S01]  /*12680*/  SHF.R.U32.HI R8, RZ, 0x10, R9 ;  /* 0x00000010ff087819 */ /* 0x000fe20000011609 */
[----:B------:R-:W-:Y:S01]  /*12690*/  IMAD.U32 R34, R76, 0x10000, RZ ;  /* 0x000100004c227824 */ /* 0x000fe200078e00ff */
[----:B------:R-:W-:Y:S02]  /*126a0*/  LOP3.LUT R6, R6, 0x7fffe000, RZ, 0xc0, !PT ;  /* 0x7fffe00006067812 */ /* 0x000fe400078ec0ff */
[----:B------:R-:W-:Y:S02]  /*126b0*/  PRMT R80, R80, 0x5410, R33 ;  /* 0x0000541050507816 */ /* 0x000fe40000000021 */
[----:B------:R-:W-:-:S02]  /*126c0*/  IADD3 R25, R5, R6, R184 ;  /* 0x0000000605197210 */ /* 0x000fc40007ffe0b8 */
[----:B------:R-:W-:Y:S01]  /*126d0*/  SHF.R.U32.HI R52, RZ, 0x10, R53 ;  /* 0x00000010ff347819 */ /* 0x000fe20000011635 */
[----:B------:R-:W-:Y:S01]  /*126e0*/  IMAD.U32 R33, R80, 0x10000, RZ ;  /* 0x0001000050217824 */ /* 0x000fe200078e00ff */
[----:B------:R-:W-:Y:S01]  /*126f0*/  SHF.R.U64 R9, R10, 0x10, R11 ;  /* 0x000000100a097819 */ /* 0x000fe2000000120b */
[----:B------:R-:W-:Y:S01]  /*12700*/  IMAD R28, R25, 0x2, R2 ;  /* 0x00000002191c7824 */ /* 0x000fe200078e0202 */
[----:B------:R-:W-:Y:S02]  /*12710*/  SHF.R.U64 R31, R54, 0x10, R55 ;  /* 0x00000010361f7819 */ /* 0x000fe40000001237 */
[----:B------:R-:W-:Y:S02]  /*12720*/  SHF.R.U32.HI R10, RZ, 0x10, R11 ;  /* 0x00000010ff0a7819 */ /* 0x000fe4000001160b */
[----:B------:R-:W1:Y:S01]  /*12730*/  LDS.128 R24, [R28+0xc400] ;  /* 0x00c400001c187984 */ /* 0x000e620000000c00 */
[----:B------:R-:W-:Y:S02]  /*12740*/  PRMT R77, R77, 0x5410, R8 ;  /* 0x000054104d4d7816 */ /* 0x000fe40000000008 */
[----:B------:R-:W-:-:S02]  /*12750*/  SHF.R.U32.HI R54, RZ, 0x10, R55 ;  /* 0x00000010ff367819 */ /* 0x000fc40000011637 */
[----:B------:R-:W-:Y:S01]  /*12760*/  PRMT R81, R81, 0x5410, R52 ;  /* 0x0000541051517816 */ /* 0x000fe20000000034 */
[----:B------:R-:W-:Y:S01]  /*12770*/  IMAD.U32 R35, R77, 0x10000, RZ ;  /* 0x000100004d237824 */ /* 0x000fe200078e00ff */
[----:B------:R-:W-:Y:S02]  /*12780*/  PRMT R79, R79, 0x5410, R10 ;  /* 0x000054104f4f7816 */ /* 0x000fe4000000000a */
[----:B------:R-:W-:Y:S02]  /*12790*/  PRMT R83, R83, 0x5410, R54 ;  /* 0x0000541053537816 */ /* 0x000fe40000000036 */
[----:B------:R-:W-:Y:S02]  /*127a0*/  PRMT R78, R78, 0x5410, R9 ;  /* 0x000054104e4e7816 */ /* 0x000fe40000000009 */
[----:B------:R-:W-:Y:S01]  /*127b0*/  PRMT R82, R82, 0x5410, R31 ;  /* 0x0000541052527816 */ /* 0x000fe2000000001f */
[C---:B-1----:R-:W-:Y:S01]  /*127c0*/  IMAD.U32 R29, R24.reuse, 0x10000, RZ ;  /* 0x00010000181d7824 */ /* 0x042fe200078e00ff */
[----:B------:R-:W-:Y:S01]  /*127d0*/  LOP3.LUT R24, R24, 0xffff0000, RZ, 0xc0, !PT ;  /* 0xffff000018187812 */ /* 0x000fe200078ec0ff */
[C---:B------:R-:W-:Y:S01]  /*127e0*/  IMAD.U32 R30, R25.reuse, 0x10000, RZ ;  /* 0x00010000191e7824 */ /* 0x040fe200078e00ff */
[----:B------:R-:W-:Y:S01]  /*127f0*/  LOP3.LUT R25, R25, 0xffff0000, RZ, 0xc0, !PT ;  /* 0xffff000019197812 */ /* 0x000fe200078ec0ff */
[C---:B------:R-:W-:Y:S01]  /*12800*/  FMUL.FTZ R37, R29.reuse, R34 ;  /* 0x000000221d257220 */ /* 0x040fe20000410000 */
[----:B------:R-:W-:Y:S01]  /*12810*/  FMUL.FTZ R39, R29, R33 ;  /* 0x000000211d277220 */ /* 0x000fe20000410000 */
[----:B------:R-:W-:-:S02]  /*12820*/  IMAD.U32 R29, R81, 0x10000, RZ ;  /* 0x00010000511d7824 */ /* 0x000fc400078e00ff */
[C---:B------:R-:W-:Y:S01]  /*12830*/  FMUL.FTZ R36, R30.reuse, R35 ;  /* 0x000000231e247220 */ /* 0x040fe20000410000 */
        /* <DEDUP_REMOVED lines=10> */
[----:B------:R-:W-:Y:S01]  /*128e0*/  FFMA.FTZ R37, R8, R33, -R37 ;  /* 0x0000002108257223 */ /* 0x000fe20000010825 */
[----:B------:R-:W-:-:S02]  /*128f0*/  IMAD.U32 R33, R79, 0x10000, RZ ;  /* 0x000100004f217824 */ /* 0x000fc400078e00ff */
[----:B------:R-:W-:Y:S01]  /*12900*/  FFMA.FTZ R39, R8, R34, R39 ;  /* 0x0000002208277223 */ /* 0x000fe20000010027 */
[----:B------:R-:W-:Y:S02]  /*12910*/  IMAD.U32 R8, R83, 0x10000, RZ ;  /* 0x0001000053087824 */ /* 0x000fe400078e00ff */
[----:B------:R-:W-:Y:S01]  /*12920*/  FFMA.FTZ R36, R9, R29, -R36 ;  /* 0x0000001d09247223 */ /* 0x000fe20000010824 */
[----:B------:R-:W-:Y:S01]  /*12930*/  FMUL.FTZ R34, R32, R33 ;  /* 0x0000002120227220 */ /* 0x000fe20000410000 */
[----:B------:R-:W-:Y:S01]  /*12940*/  IMAD.U32 R11, R7, 0x10000, RZ ;  /* 0x00010000070b7824 */ /* 0x000fe200078e00ff */
[----:B------:R-:W-:Y:S01]  /*12950*/  LOP3.LUT R29, R76, 0xffff0000, RZ, 0xc0, !PT ;  /* 0xffff00004c1d7812 */ /* 0x000fe200078ec0ff */
[-C--:B------:R-:W-:Y:S01]  /*12960*/  FMUL.FTZ R32, R32, R8.reuse ;  /* 0x0000000820207220 */ /* 0x080fe20000410000 */
[----:B------:R-:W-:Y:S01]  /*12970*/  FFMA.FTZ R35, R9, R35, R30 ;  /* 0x0000002309237223 */ /* 0x000fe2000001001e */
[----:B------:R-:W-:Y:S01]  /*12980*/  LOP3.LUT R9, R80, 0xffff0000, RZ, 0xc0, !PT ;  /* 0xffff000050097812 */ /* 0x000fe200078ec0ff */
[C---:B------:R-:W-:Y:S01]  /*12990*/  FFMA.FTZ R38, R11.reuse, R8, -R34 ;  /* 0x000000080b267223 */ /* 0x040fe20000010822 */
[----:B------:R-:W-:Y:S01]  /*129a0*/  FFMA.FTZ R40, R11, R33, R32 ;  /* 0x000000210b287223 */ /* 0x000fe20000010020 */
[C---:B------:R-:W-:Y:S01]  /*129b0*/  FMUL.FTZ R11, R24.reuse, R29 ;  /* 0x0000001d180b7220 */ /* 0x040fe20000410000 */
[----:B------:R-:W-:Y:S01]  /*129c0*/  LOP3.LUT R8, R81, 0xffff0000, RZ, 0xc0, !PT ;  /* 0xffff000051087812 */ /* 0x000fe200078ec0ff */
[-C--:B------:R-:W-:Y:S01]  /*129d0*/  FMUL.FTZ R33, R24, R9.reuse ;  /* 0x0000000918217220 */ /* 0x080fe20000410000 */
[----:B------:R-:W-:Y:S01]  /*129e0*/  LOP3.LUT R30, R77, 0xffff0000, RZ, 0xc0, !PT ;  /* 0xffff00004d1e7812 */ /* 0x000fe200078ec0ff */
[----:B------:R-:W-:Y:S01]  /*129f0*/  FFMA.FTZ R24, R4, R9, -R11 ;  /* 0x0000000904187223 */ /* 0x000fe2000001080b */
[----:B------:R-:W-:-:S02]  /*12a00*/  IMAD.U32 R11, R78, 0x10000, RZ ;  /* 0x000100004e0b7824 */ /* 0x000fc400078e00ff */
[----:B------:R-:W-:Y:S01]  /*12a10*/  FFMA.FTZ R32, R4, R29, R33 ;  /* 0x0000001d04207223 */ /* 0x000fe20000010021 */
[----:B------:R-:W-:Y:S02]  /*12a20*/  IMAD.U32 R10, R6, 0x10000, RZ ;  /* 0x00010000060a7824 */ /* 0x000fe400078e00ff */
[----:B------:R-:W-:Y:S01]  /*12a30*/  FMUL.FTZ R34, R25, R30 ;  /* 0x0000001e19227220 */ /* 0x000fe20000410000 */
[----:B------:R-:W-:Y:S02]  /*12a40*/  IMAD.U32 R9, R82, 0x10000, RZ ;  /* 0x0001000052097824 */ /* 0x000fe400078e00ff */
[----:B------:R-:W-:Y:S01]  /*12a50*/  FMUL.FTZ R29, R31, R11 ;  /* 0x0000000b1f1d7220 */ /* 0x000fe20000410000 */
[-C--:B------:R-:W-:Y:S01]  /*12a60*/  FMUL.FTZ R41, R25, R8.reuse ;  /* 0x0000000819297220 */ /* 0x080fe20000410000 */
[----:B------:R-:W-:Y:S01]  /*12a70*/  FFMA.FTZ R25, R5, R8, -R34 ;  /* 0x0000000805197223 */ /* 0x000fe20000010822 */
[-C--:B------:R-:W-:Y:S01]  /*12a80*/  FMUL.FTZ R31, R31, R9.reuse ;  /* 0x000000091f1f7220 */ /* 0x080fe20000410000 */
[----:B------:R-:W-:Y:S01]  /*12a90*/  FFMA.FTZ R29, R10, R9, -R29 ;  /* 0x000000090a1d7223 */ /* 0x000fe2000001081d */
[----:B------:R-:W-:Y:S01]  /*12aa0*/  FFMA.FTZ R30, R5, R30, R41 ;  /* 0x0000001e051e7223 */ /* 0x000fe20000010029 */
[----:B------:R-:W-:Y:S01]  /*12ab0*/  LOP3.LUT R9, R78, 0xffff0000, RZ, 0xc0, !PT ;  /* 0xffff00004e097812 */ /* 0x000fe200078ec0ff */
[----:B------:R-:W-:Y:S01]  /*12ac0*/  FFMA.FTZ R10, R10, R11, R31 ;  /* 0x0000000b0a0a7223 */ /* 0x000fe2000001001f */
[----:B------:R-:W-:-:S02]  /*12ad0*/  LOP3.LUT R5, R82, 0xffff0000, RZ, 0xc0, !PT ;  /* 0xffff000052057812 */ /* 0x000fc400078ec0ff */
[----:B------:R-:W-:Y:S01]  /*12ae0*/  LOP3.LUT R8, R79, 0xffff0000, RZ, 0xc0, !PT ;  /* 0xffff00004f087812 */ /* 0x000fe200078ec0ff */
[C---:B------:R-:W-:Y:S01]  /*12af0*/  FMUL.FTZ R11, R26.reuse, R9 ;  /* 0x000000091a0b7220 */ /* 0x040fe20000410000 */
[----:B------:R-:W-:Y:S01]  /*12b00*/  LOP3.LUT R4, R83, 0xffff0000, RZ, 0xc0, !PT ;  /* 0xffff000053047812 */ /* 0x000fe200078ec0ff */
[-C--:B------:R-:W-:Y:S01]  /*12b10*/  FMUL.FTZ R34, R26, R5.reuse ;  /* 0x000000051a227220 */ /* 0x080fe20000410000 */
[----:B------:R-:W-:Y:S01]  /*12b20*/  LOP3.LUT R6, R6, 0xffff0000, RZ, 0xc0, !PT ;  /* 0xffff000006067812 */ /* 0x000fe200078ec0ff */
[----:B------:R-:W-:Y:S01]  /*12b30*/  FMUL.FTZ R42, R27, R8 ;  /* 0x000000081b2a7220 */ /* 0x000fe20000410000 */
[----:B------:R-:W-:Y:S01]  /*12b40*/  LOP3.LUT R7, R7, 0xffff0000, RZ, 0xc0, !PT ;  /* 0xffff000007077812 */ /* 0x000fe200078ec0ff */
[-C--:B------:R-:W-:Y:S02]  /*12b50*/  FMUL.FTZ R31, R27, R4.reuse ;  /* 0x000000041b1f7220 */ /* 0x080fe40000410000 */
[C---:B------:R-:W-:Y:S01]  /*12b60*/  FFMA.FTZ R26, R6.reuse, R5, -R11 ;  /* 0x00000005061a7223 */ /* 0x040fe2000001080b */
[----:B------:R-:W-:Y:S01]  /*12b70*/  FFMA.FTZ R11, R6, R9, R34 ;  /* 0x00000009060b7223 */ /* 0x000fe20000010022 */
        /* <DEDUP_REMOVED lines=12> */
.L_x_2832:
[----:B------:R-:W-:Y:S05]  /*12c40*/  BSYNC B1 ;  /* 0x0000000000017941 */ /* 0x000fea0003800000 */
.L_x_2831:
[----:B------:R-:W-:Y:S05]  /*12c50*/  @P2 BRA `(.L_x_2804) ;  /* 0x00000004009c2947 */ /* 0x000fea0003800000 */
[----:B--2---:R-:W2:Y:S01]  /*12c60*/  LDL R34, [R1+0x30] ;  /* 0x0000300001227983 */ /* 0x004ea20000100800 */
[----:B------:R-:W-:Y:S02]  /*12c70*/  LEA.HI R3, R3, R167, RZ, 0x1d ;  /* 0x000000a703037211 */ /* 0x000fe400078fe8ff */
[----:B-1----:R-:W-:Y:S02]  /*12c80*/  SHF.R.U64 R25, R12, 0x10, R13 ;  /* 0x000000100c197819 */ /* 0x002fe4000000120d */
[----:B---3--:R-:W-:Y:S01]  /*12c90*/  SHF.R.S32.HI R6, RZ, 0x1f, R3 ;  /* 0x0000001fff067819 */ /* 0x008fe20000011403 */
        /* <DEDUP_REMOVED lines=9> */
[----:B------:R-:W-:Y:S02]  /*12d30*/  SHF.R.U64 R30, R14, 0x10, R15 ;  /* 0x000000100e1e7819 */ /* 0x000fe4000000120f */
[----:B------:R-:W-:-:S02]  /*12d40*/  IADD3 R3, R3, R6, R184 ;  /* 0x0000000603037210 */ /* 0x000fc40007ffe0b8 */
[----:B------:R-:W-:Y:S01]  /*12d50*/  PRMT R70, R70, 0x5410, R27 ;  /* 0x0000541046467816 */ /* 0x000fe2000000001b */
[----:B------:R-:W-:Y:S01]  /*12d60*/  IMAD.U32 R27, R26, 0x10000, RZ ;  /* 0x000100001a1b7824 */ /* 0x000fe200078e00ff */
[----:B------:R-:W-:Y:S01]  /*12d70*/  SHF.R.U32.HI R56, RZ, 0x10, R57 ;  /* 0x00000010ff387819 */ /* 0x000fe20000011639 */
[----:B------:R-:W-:Y:S01]  /*12d80*/  IMAD R3, R3, 0x2, R2 ;  /* 0x0000000203037824 */ /* 0x000fe200078e0202 */
[----:B------:R-:W-:Y:S01]  /*12d90*/  SHF.R.U32.HI R14, RZ, 0x10, R15 ;  /* 0x00000010ff0e7819 */ /* 0x000fe2000001160f */
[----:B------:R-:W-:Y:S01]  /*12da0*/  IMAD.U32 R25, R70, 0x10000, RZ ;  /* 0x0001000046197824 */ /* 0x000fe200078e00ff */
[----:B------:R-:W-:Y:S02]  /*12db0*/  PRMT R28, R20, 0x5410, R13 ;  /* 0x00005410141c7816 */ /* 0x000fe4000000000d */
[----:B------:R-:W1:Y:S01]  /*12dc0*/  LDS.128 R8, [R3+0xc400] ;  /* 0x00c4000003087984 */ /* 0x000e620000000c00 */
[--C-:B------:R-:W-:Y:S02]  /*12dd0*/  SHF.R.U64 R24, R58, 0x10, R59.reuse ;  /* 0x000000103a187819 */ /* 0x100fe4000000123b */
[----:B------:R-:W-:Y:S01]  /*12de0*/  PRMT R71, R71, 0x5410, R56 ;  /* 0x0000541047477816 */ /* 0x000fe20000000038 */
[----:B------:R-:W-:Y:S01]  /*12df0*/  IMAD.U32 R29, R28, 0x10000, RZ ;  /* 0x000100001c1d7824 */ /* 0x000fe200078e00ff */
[----:B------:R-:W-:-:S02]  /*12e00*/  SHF.R.U32.HI R59, RZ, 0x10, R59 ;  /* 0x00000010ff3b7819 */ /* 0x000fc4000001163b */
[----:B------:R-:W-:Y:S02]  /*12e10*/  PRMT R69, R69, 0x5410, R14 ;  /* 0x0000541045457816 */ /* 0x000fe4000000000e */
[----:B------:R-:W-:Y:S02]  /*12e20*/  PRMT R73, R73, 0x5410, R24 ;  /* 0x0000541049497816 */ /* 0x000fe40000000018 */
[----:B------:R-:W-:Y:S02]  /*12e30*/  PRMT R74, R74, 0x5410, R59 ;  /* 0x000054104a4a7816 */ /* 0x000fe4000000003b */
[----:B------:R-:W-:Y:S02]  /*12e40*/  LOP3.LUT R28, R28, 0xffff0000, RZ, 0xc0, !PT ;  /* 0xffff00001c1c7812 */ /* 0x000fe400078ec0ff */
        /* <DEDUP_REMOVED lines=20> */
[----:B------:R-:W-:Y:S01]  /*12f90*/  FFMA.FTZ R32, R0, R25, -R31 ;  /* 0x0000001900207223 */ /* 0x000fe2000001081f */
[----:B------:R-:W-:-:S02]  /*12fa0*/  IMAD.U32 R31, R69, 0x10000, RZ ;  /* 0x00010000451f7824 */ /* 0x000fc400078e00ff */
[----:B------:R-:W-:Y:S01]  /*12fb0*/  FFMA.FTZ R35, R12, R15, -R35 ;  /* 0x0000000f0c237223 */ /* 0x000fe20000010823 */
[----:B------:R-:W-:Y:S02]  /*12fc0*/  IMAD.U32 R14, R7, 0x10000, RZ ;  /* 0x00010000070e7824 */ /* 0x000fe400078e00ff */
[----:B------:R-:W-:Y:S01]  /*12fd0*/  FFMA.FTZ R33, R0, R27, R33 ;  /* 0x0000001b00217223 */ /* 0x000fe20000010021 */
[----:B------:R-:W-:Y:S02]  /*12fe0*/  IMAD.U32 R25, R74, 0x10000, RZ ;  /* 0x000100004a197824 */ /* 0x000fe400078e00ff */
[----:B------:R-:W-:Y:S01]  /*12ff0*/  FMUL.FTZ R15, R24, R31 ;  /* 0x0000001f180f7220 */ /* 0x000fe20000410000 */
[----:B------:R-:W-:Y:S01]  /*13000*/  LOP3.LUT R27, R26, 0xffff0000, RZ, 0xc0, !PT ;  /* 0xffff00001a1b7812 */ /* 0x000fe200078ec0ff */
[----:B------:R-:W-:Y:S01]  /*13010*/  FFMA.FTZ R37, R12, R29, R37 ;  /* 0x0000001d0c257223 */ /* 0x000fe20000010025 */
[----:B------:R-:W-:Y:S01]  /*13020*/  LOP3.LUT R0, R71, 0xffff0000, RZ, 0xc0, !PT ;  /* 0xffff000047007812 */ /* 0x000fe200078ec0ff */
[-C--:B------:R-:W-:Y:S01]  /*13030*/  FFMA.FTZ R26, R14, R25.reuse, -R15 ;  /* 0x000000190e1a7223 */ /* 0x080fe2000001080f */
[----:B------:R-:W-:Y:S01]  /*13040*/  LOP3.LUT R15, R70, 0xffff0000, RZ, 0xc0, !PT ;  /* 0xffff0000460f7812 */ /* 0x000fe200078ec0ff */
[----:B------:R-:W-:Y:S01]  /*13050*/  FMUL.FTZ R24, R24, R25 ;  /* 0x0000001918187220 */ /* 0x000fe20000410000 */
[----:B------:R-:W-:Y:S01]  /*13060*/  FMUL.FTZ R25, R8, R27 ;  /* 0x0000001b08197220 */ /* 0x000fe20000410000 */
[----:B------:R-:W-:Y:S01]  /*13070*/  FMUL.FTZ R9, R9, R0 ;  /* 0x0000000009097220 */ /* 0x000fe20000410000 */
[----:B------:R-:W-:-:S02]  /*13080*/  IMAD.U32 R12, R30, 0x10000, RZ ;  /* 0x000100001e0c7824 */ /* 0x000fc400078e00ff */
[----:B------:R-:W-:Y:S01]  /*13090*/  FMUL.FTZ R29, R8, R15 ;  /* 0x0000000f081d7220 */ /* 0x000fe20000410000 */
[----:B------:R-:W-:Y:S01]  /*130a0*/  FFMA.FTZ R31, R14, R31, R24 ;  /* 0x0000001f0e1f7223 */ /* 0x000fe20000010018 */
[C---:B------:R-:W-:Y:S01]  /*130b0*/  FFMA.FTZ R20, R5.reuse, R0, -R20 ;  /* 0x0000000005147223 */ /* 0x040fe20000010814 */
[----:B------:R-:W-:Y:S01]  /*130c0*/  FFMA.FTZ R28, R5, R28, R9 ;  /* 0x0000001c051c7223 */ /* 0x000fe20000010009 */
[C---:B------:R-:W-:Y:S01]  /*130d0*/  FFMA.FTZ R25, R4.reuse, R15, -R25 ;  /* 0x0000000f04197223 */ /* 0x040fe20000010819 */
[----:B------:R-:W-:Y:S02]  /*130e0*/  IMAD.U32 R8, R73, 0x10000, RZ ;  /* 0x0001000049087824 */ /* 0x000fe400078e00ff */
[----:B------:R-:W-:Y:S01]  /*130f0*/  FFMA.FTZ R14, R4, R27, R29 ;  /* 0x0000001b040e7223 */ /* 0x000fe2000001001d */
[----:B------:R-:W-:Y:S01]  /*13100*/  LOP3.LUT R5, R30, 0xffff0000, RZ, 0xc0, !PT ;  /* 0xffff00001e057812 */ /* 0x000fe200078ec0ff */
[----:B------:R-:W-:Y:S02]  /*13110*/  IMAD.U32 R13, R6, 0x10000, RZ ;  /* 0x00010000060d7824 */ /* 0x000fe400078e00ff */
[----:B------:R-:W-:Y:S01]  /*13120*/  FMUL.FTZ R4, R21, R12 ;  /* 0x0000000c15047220 */ /* 0x000fe20000410000 */
[----:B------:R-:W-:Y:S01]  /*13130*/  LOP3.LUT R73, R73, 0xffff0000, RZ, 0xc0, !PT ;  /* 0xffff000049497812 */ /* 0x000fe200078ec0ff */
[-C--:B------:R-:W-:Y:S01]  /*13140*/  FMUL.FTZ R24, R21, R8.reuse ;  /* 0x0000000815187220 */ /* 0x080fe20000410000 */
[----:B------:R-:W-:Y:S01]  /*13150*/  LOP3.LUT R0, R69, 0xffff0000, RZ, 0xc0, !PT ;  /* 0xffff000045007812 */ /* 0x000fe200078ec0ff */
[----:B------:R-:W-:Y:S01]  /*13160*/  FFMA.FTZ R15, R13, R8, -R4 ;  /* 0x000000080d0f7223 */ /* 0x000fe20000010804 */
[----:B------:R-:W-:Y:S01]  /*13170*/  LOP3.LUT R74, R74, 0xffff0000, RZ, 0xc0, !PT ;  /* 0xffff00004a4a7812 */ /* 0x000fe200078ec0ff */
[----:B------:R-:W-:Y:S01]  /*13180*/  FMUL.FTZ R9, R10, R5 ;  /* 0x000000050a097220 */ /* 0x000fe20000410000 */
[----:B------:R-:W-:Y:S01]  /*13190*/  LOP3.LUT R6, R6, 0xffff0000, RZ, 0xc0, !PT ;  /* 0xffff000006067812 */ /* 0x000fe200078ec0ff */
[-C--:B------:R-:W-:Y:S01]  /*131a0*/  FMUL.FTZ R4, R10, R73.reuse ;  /* 0x000000490a047220 */ /* 0x080fe20000410000 */
[----:B------:R-:W-:Y:S01]  /*131b0*/  LOP3.LUT R7, R7, 0xffff0000, RZ, 0xc0, !PT ;  /* 0xffff000007077812 */ /* 0x000fe200078ec0ff */
[C---:B------:R-:W-:Y:S01]  /*131c0*/  FMUL.FTZ R8, R11.reuse, R0 ;  /* 0x000000000b087220 */ /* 0x040fe20000410000 */
[----:B------:R-:W-:Y:S01]  /*131d0*/  FMUL.FTZ R21, R11, R74 ;  /* 0x0000004a0b157220 */ /* 0x000fe20000410000 */
[----:B------:R-:W-:Y:S01]  /*131e0*/  FFMA.FTZ R24, R13, R12, R24 ;  /* 0x0000000c0d187223 */ /* 0x000fe20000010018 */
        /* <DEDUP_REMOVED lines=14> */
.L_x_2804:
[----:B------:R-:W-:Y:S05]  /*132d0*/  BSYNC B0 ;  /* 0x0000000000007941 */ /* 0x000fea0003800000 */
.L_x_2782:
        /* <DEDUP_REMOVED lines=8> */
.L_x_2780:
[----:B------:R-:W-:-:S06]  /*13360*/  ULOP3.LUT UR4, UR60, 0x1, URZ, 0xfc, !UPT ;  /* 0x000000013c047892 */ /* 0x000fcc000f8efc3f */
[----:B01-3--:R-:W-:-:S05]  /*13370*/  IMAD.U32 R0, RZ, RZ, UR4 ;  /* 0x00000004ff007e24 */ /* 0x00bfca000f8e00ff */
[----:B------:R-:W-:-:S13]  /*13380*/  ISETP.NE.AND P0, PT, R0, 0x3, PT ;  /* 0x000000030000780c */ /* 0x000fda0003f05270 */
[----:B------:R-:W-:Y:S05]  /*13390*/  @!P0 BRA `(.L_x_2833) ;  /* 0x0000000000048947 */ /* 0x000fea0003800000 */
[----:B------:R-:W-:Y:S01]  /*133a0*/  BPT.TRAP 0x1 ;  /* 0x000000040000795c */ /* 0x000fe20000300000 */
.L_x_2833:
[----:B----4-:R-:W-:Y:S01]  /*133b0*/  IMAD R9, R162, 0x8, R2 ;  /* 0x00000008a2097824 */ /* 0x010fe200078e0202 */
[----:B------:R-:W-:-:S04]  /*133c0*/  SHF.L.U32 R0, R168, 0x1f, RZ ;  /* 0x0000001fa8007819 */ /* 0x000fc800000006ff */
[----:B------:R0:W1:Y:S01]  /*133d0*/  SYNCS.PHASECHK.TRANS64.TRYWAIT P1, [R9+URZ+0x2a830], R0 ;  /* 0x02a83000090075a7 */ /* 0x000062000802017f */
[----:B------:R-:W-:Y:S05]  /*133e0*/  @!P0 BRA `(.L_x_2834) ;  /* 0x0000000000048947 */ /* 0x000fea0003800000 */
[----:B------:R-:W-:Y:S01]  /*133f0*/  BPT.TRAP 0x1 ;  /* 0x000000040000795c */ /* 0x000fe20000300000 */
.L_x_2834:
[----:B-1----:R-:W-:Y:S05]  /*13400*/  @P1 BRA `(.L_x_2835) ;  /* 0x0000000000081947 */ /* 0x002fea0003800000 */
[----:B------:R-:W1:Y:S02]  /*13410*/  SYNCS.PHASECHK.TRANS64.TRYWAIT P1, [R9+URZ+0x2a830], R0 ;  /* 0x02a83000090075a7 */ /* 0x000e64000802017f */
[----:B-1----:R-:W-:Y:S05]  /*13420*/  @!P1 BRA `(.L_x_2836) ;  /* 0x0000012c00fc9947 */ /* 0x002fea0003800000 */
.L_x_2835:
[----:B------:R-:W-:Y:S05]  /*13430*/  WARPSYNC.ALL ;  /* 0x0000000000007948 */ /* 0x000fea0003800000 */
[----:B01----:R-:W-:Y:S01]  /*13440*/  VIADD R0, R2, 0x18400 ;  /* 0x0001840002007836 */ /* 0x003fe20000000000 */
[----:B------:R-:W-:Y:S01]  /*13450*/  R2UR UR4, R68 ;  /* 0x00000000440472ca */ /* 0x000fe200000e0000 */
[----:B--2---:R-:W-:Y:S01]  /*13460*/  IMAD.MOV.U32 R5, RZ, RZ, 0x40000040 ;  /* 0x40000040ff057424 */ /* 0x004fe200078e00ff */
        /* <DEDUP_REMOVED lines=136> */
.L_x_2837:
[----:B------:R-:W0:Y:S01]  /*13cf0*/  LDC R0, c[0x0][0x448] ;  /* 0x00011200ff007b82 */ /* 0x000e220000000800 */
[----:B------:R-:W-:Y:S01]  /*13d00*/  IMAD R5, R72, -0x60, R188 ;  /* 0xffffffa048057824 */ /* 0x000fe200078e02bc */
[----:B------:R-:W-:Y:S01]  /*13d10*/  ULDC UR4, c[0x0][0x988] ;  /* 0x0002620000047ab9 */ /* 0x000fe20000000800 */
[----:B------:R-:W-:Y:S01]  /*13d20*/  VIADD R9, R9, 0x2a840 ;  /* 0x0002a84009097836 */ /* 0x000fe20000000000 */
[----:B------:R-:W-:Y:S02]  /*13d30*/  BSSY B0, `(.L_x_2838) ;  /* 0x00003e8000007945 */ /* 0x000fe40003800000 */
[----:B------:R-:W-:Y:S02]  /*13d40*/  IADD3 R5, -R190, 0x60, R5 ;  /* 0x00000060be057810 */ /* 0x000fe40007ffe105 */
[----:B------:R-:W-:-:S04]  /*13d50*/  PRMT R9, R178, 0x654, R9 ;  /* 0x00000654b2097816 */ /* 0x000fc80000000009 */
[----:B------:R1:W-:Y:S01]  /*13d60*/  SYNCS.ARRIVE.TRANS64.RED.A1T0 RZ, [R9+URZ], RZ ;  /* 0x000000ff09ff79a7 */ /* 0x0003e2000810043f */
[----:B0-----:R-:W-:Y:S01]  /*13d70*/  ISETP.NE.AND P1, PT, R0, 0x1, PT ;  /* 0x000000010000780c */ /* 0x001fe20003f25270 */
[----:B------:R-:W-:-:S12]  /*13d80*/  IMAD.IADD R0, R191, 0x1, R186 ;  /* 0x00000001bf007824 */ /* 0x000fd800078e02ba */
[----:B------:R-:W0:Y:S08]  /*13d90*/  @P1 LDC R3, c[0x0][0x44c] ;  /* 0x00011300ff031b82 */ /* 0x000e300000000800 */
[----:B------:R-:W2:Y:S01]  /*13da0*/  @P1 LDC R4, c[0x0][0x450] ;  /* 0x00011400ff041b82 */ /* 0x000ea20000000800 */
[----:B0-----:R-:W-:-:S05]  /*13db0*/  @P1 IMAD.HI.U32 R3, R0, R3, RZ ;  /* 0x0000000300031227 */ /* 0x001fca00078e00ff */
[----:B--2---:R-:W-:Y:S01]  /*13dc0*/  @P1 SHF.R.U32.HI R0, RZ, R4, R3 ;  /* 0x00000004ff001219 */ /* 0x004fe20000011603 */
[----:B------:R-:W-:-:S04]  /*13dd0*/  IMAD R3, R72, -0x60, RZ ;  /* 0xffffffa048037824 */ /* 0x000fc800078e02ff */
[----:B------:R-:W0:Y:S01]  /*13de0*/  SHFL.IDX PT, R4, R0, 0x1, 0x1c1f ;  /* 0x003c1f0000047f89 */ /* 0x000e2200000e0000 */
[----:B------:R-:W-:-:S03]  /*13df0*/  IADD3 R3, -R190, 0x61, R3 ;  /* 0x00000061be037810 */ /* 0x000fc60007ffe103 */
[----:B------:R-:W2:Y:S01]  /*13e00*/  SHFL.IDX PT, R0, R0, RZ, 0x1c1f ;  /* 0x001c1fff00007589 */ /* 0x000ea200000e0000 */
[----:B------:R-:W-:-:S04]  /*13e10*/  IADD3 R84, -R187, R3, R188 ;  /* 0x00000003bb547210 */ /* 0x000fc80007ffe1bc */
[----:B0-----:R-:W-:-:S04]  /*13e20*/  VIADDMNMX R3, R4, R84, R5, PT ;  /* 0x0000005404037246 */ /* 0x001fc80003800105 */
        /* <DEDUP_REMOVED lines=70> */
[----:B--2---:R-:W-:Y:S01]  /*14290*/  VIADDMNMX R84, R0, R84, R5, PT ;  /* 0x0000005400547246 */ /* 0x004fe20003800105 */
[----:B------:R-:W-:Y:S01]  /*142a0*/  IMAD.U32 R0, RZ, RZ, UR4 ;  /* 0x00000004ff007e24 */ /* 0x000fe2000f8e00ff */
[----:B------:R-:W-:-:S02]  /*142b0*/  FMNMX.FTZ R86, R71, R86, !PT ;  /* 0x0000005647567209 */ /* 0x000fc40007810000 */
[C---:B------:R-:W-:Y:S02]  /*142c0*/  ISETP.GT.AND P2, PT, R84.reuse, RZ, PT ;  /* 0x000000ff5400720c */ /* 0x040fe40003f44270 */
[C---:B------:R-:W-:Y:S01]  /*142d0*/  ISETP.GT.AND P3, PT, R84.reuse, 0x1, PT ;  /* 0x000000015400780c */ /* 0x040fe20003f64270 */
[----:B------:R-:W0:Y:S01]  /*142e0*/  SHFL.BFLY PT, R3, R86, 0x2, 0x1f ;  /* 0x0c401f0056037f89 */ /* 0x000e2200000e0000 */
[----:B------:R-:W-:Y:S02]  /*142f0*/  ISETP.GT.AND P4, PT, R84, 0x8, PT ;  /* 0x000000085400780c */ /* 0x000fe40003f84270 */
[----:B------:R-:W-:Y:S02]  /*14300*/  FSEL R7, R24, -INF , P2 ;  /* 0xff80000018077808 */ /* 0x000fe40001000000 */
[----:B------:R-:W-:Y:S02]  /*14310*/  FSEL R25, R25, -INF , P3 ;  /* 0xff80000019197808 */ /* 0x000fe40001800000 */
[----:B------:R-:W-:-:S02]  /*14320*/  ISETP.GT.AND P2, PT, R84, 0x9, PT ;  /* 0x000000095400780c */ /* 0x000fc40003f44270 */
[----:B------:R-:W-:Y:S02]  /*14330*/  FSEL R11, R28, -INF , P4 ;  /* 0xff8000001c0b7808 */ /* 0x000fe40002000000 */
[----:B------:R-:W-:Y:S02]  /*14340*/  FMNMX.FTZ R24, R7, R25, !PT ;  /* 0x0000001907187209 */ /* 0x000fe40007810000 */
[C---:B------:R-:W-:Y:S02]  /*14350*/  ISETP.GT.AND P3, PT, R84.reuse, 0x10, PT ;  /* 0x000000105400780c */ /* 0x040fe40003f64270 */
[----:B------:R-:W-:Y:S02]  /*14360*/  FSEL R29, R29, -INF , P2 ;  /* 0xff8000001d1d7808 */ /* 0x000fe40001000000 */
[----:B------:R-:W-:Y:S02]  /*14370*/  FMNMX.FTZ R24, R11, R24, !PT ;  /* 0x000000180b187209 */ /* 0x000fe40007810000 */
[----:B------:R-:W-:-:S02]  /*14380*/  ISETP.GT.AND P2, PT, R84, 0x11, PT ;  /* 0x000000115400780c */ /* 0x000fc40003f44270 */
[----:B------:R-:W-:Y:S02]  /*14390*/  FMNMX.FTZ R24, R29, R24, !PT ;  /* 0x000000181d187209 */ /* 0x000fe40007810000 */
[----:B------:R-:W-:Y:S02]  /*143a0*/  ISETP.GT.AND P4, PT, R84, 0x18, PT ;  /* 0x000000185400780c */ /* 0x000fe40003f84270 */
[----:B0-----:R-:W-:Y:S02]  /*143b0*/  FMNMX.FTZ R13, R86, R3, !PT ;  /* 0x00000003560d7209 */ /* 0x001fe40007810000 */
[----:B------:R-:W-:Y:S02]  /*143c0*/  CS2R R86, SRZ ;  /* 0x0000000000567805 */ /* 0x000fe4000001ff00 */
[----:B------:R-:W-:Y:S02]  /*143d0*/  FSEL R33, R33, -INF , P2 ;  /* 0xff80000021217808 */ /* 0x000fe40001000000 */
[----:B------:R-:W-:Y:S01]  /*143e0*/  ISETP.GT.AND P2, PT, R84, 0x19, PT ;  /* 0x000000195400780c */ /* 0x000fe20003f44270 */
[----:B------:R-:W0:Y:S01]  /*143f0*/  SHFL.BFLY PT, R88, R13, 0x1, 0x1f ;  /* 0x0c201f000d587f89 */ /* 0x000e2200000e0000 */
[----:B------:R-:W-:-:S02]  /*14400*/  FSEL R15, R36, -INF , P4 ;  /* 0xff800000240f7808 */ /* 0x000fc40002000000 */
[----:B------:R-:W-:Y:S02]  /*14410*/  FSEL R37, R37, -INF , P2 ;  /* 0xff80000025257808 */ /* 0x000fe40001000000 */
[----:B------:R-:W-:-:S04]  /*14420*/  ISETP.GT.AND P2, PT, R84, 0x21, PT ;  /* 0x000000215400780c */ /* 0x000fc80003f44270 */
[----:B------:R-:W-:Y:S02]  /*14430*/  FSEL R41, R41, -INF , P2 ;  /* 0xff80000029297808 */ /* 0x000fe40001000000 */
[----:B------:R-:W-:-:S04]  /*14440*/  ISETP.GT.AND P2, PT, R84, 0x29, PT ;  /* 0x000000295400780c */ /* 0x000fc80003f44270 */
[----:B------:R-:W-:Y:S02]  /*14450*/  FSEL R45, R45, -INF , P2 ;  /* 0xff8000002d2d7808 */ /* 0x000fe40001000000 */
[----:B------:R-:W-:-:S04]  /*14460*/  ISETP.GT.AND P2, PT, R84, 0x31, PT ;  /* 0x000000315400780c */ /* 0x000fc80003f44270 */
[----:B------:R-:W-:Y:S02]  /*14470*/  FSEL R49, R49, -INF , P2 ;  /* 0xff80000031317808 */ /* 0x000fe40001000000 */
[----:B------:R-:W-:Y:S02]  /*14480*/  ISETP.GT.AND P2, PT, R84, 0x39, PT ;  /* 0x000000395400780c */ /* 0x000fe40003f44270 */
[----:B0-----:R-:W-:Y:S02]  /*14490*/  FMNMX.FTZ R3, R13, R88, !PT ;  /* 0x000000580d037209 */ /* 0x001fe40007810000 */
[----:B------:R-:W-:Y:S02]  /*144a0*/  FSEL R13, R32, -INF , P3 ;  /* 0xff800000200d7808 */ /* 0x000fe40001800000 */
[C---:B------:R-:W-:Y:S01]  /*144b0*/  FSETP.NEU.FTZ.AND P3, PT, R3.reuse, -INF , PT ;  /* 0xff8000000300780b */ /* 0x040fe20003f7d000 */
[----:B------:R-:W-:Y:S01]  /*144c0*/  FMUL.FTZ R5, R3, R0 ;  /* 0x0000000003057220 */ /* 0x000fe20000410000 */
[----:B------:R-:W-:-:S02]  /*144d0*/  FMNMX.FTZ R24, R13, R24, !PT ;  /* 0x000000180d187209 */ /* 0x000fc40007810000 */
[----:B------:R-:W-:Y:S02]  /*144e0*/  FSEL R53, R53, -INF , P2 ;  /* 0xff80000035357808 */ /* 0x000fe40001000000 */
[----:B------:R-:W-:Y:S02]  /*144f0*/  FMNMX.FTZ R24, R33, R24, !PT ;  /* 0x0000001821187209 */ /* 0x000fe40007810000 */
[----:B------:R-:W-:Y:S02]  /*14500*/  FSEL R5, R5, RZ, P3 ;  /* 0x000000ff05057208 */ /* 0x000fe40001800000 */
[----:B------:R-:W-:Y:S02]  /*14510*/  ISETP.GT.AND P3, PT, R84, 0x20, PT ;  /* 0x000000205400780c */ /* 0x000fe40003f64270 */
[----:B------:R-:W-:Y:S01]  /*14520*/  FMNMX.FTZ R24, R15, R24, !PT ;  /* 0x000000180f187209 */ /* 0x000fe20007810000 */
[-CC-:B------:R-:W-:Y:S01]  /*14530*/  FFMA.FTZ R32, R30, R0.reuse, -R5.reuse ;  /* 0x000000001e207223 */ /* 0x180fe20000010805 */
[----:B------:R-:W-:Y:S01]  /*14540*/  FSEL R21, R40, -INF , P3 ;  /* 0xff80000028157808 */ /* 0x000fe20001800000 */
[--C-:B------:R-:W-:Y:S01]  /*14550*/  FFMA.FTZ R157, R82, R0, -R5.reuse ;  /* 0x00000000529d7223 */ /* 0x100fe20000010805 */
[----:B------:R-:W-:Y:S01]  /*14560*/  FMNMX.FTZ R24, R37, R24, !PT ;  /* 0x0000001825187209 */ /* 0x000fe20007810000 */
[----:B------:R-:W0:Y:S01]  /*14570*/  @P1 LDC R40, c[0x0][0x450] ;  /* 0x00011400ff281b82 */ /* 0x000e220000000800 */
[----:B------:R-:W-:Y:S01]  /*14580*/  ISETP.GT.AND P3, PT, R84, 0x28, PT ;  /* 0x000000285400780c */ /* 0x000fe20003f64270 */
[--C-:B------:R-:W-:Y:S01]  /*14590*/  FFMA.FTZ R80, R80, R0, -R5.reuse ;  /* 0x0000000050507223 */ /* 0x100fe20000010805 */
[----:B------:R-:W-:Y:S01]  /*145a0*/  FMNMX.FTZ R28, R21, R24, !PT ;  /* 0x00000018151c7209 */ /* 0x000fe20007810000 */
[--C-:B------:R-:W-:Y:S01]  /*145b0*/  FFMA.FTZ R159, R78, R0, -R5.reuse ;  /* 0x000000004e9f7223 */ /* 0x100fe20000010805 */
[----:B------:R-:W-:Y:S01]  /*145c0*/  FSEL R27, R44, -INF , P3 ;  /* 0xff8000002c1b7808 */ /* 0x000fe20001800000 */
[----:B------:R-:W-:Y:S01]  /*145d0*/  MUFU.EX2 R157, R157 ;  /* 0x0000009d009d7308 */ /* 0x000fe20000000800 */
[----:B------:R-:W-:Y:S01]  /*145e0*/  FMNMX.FTZ R28, R41, R28, !PT ;  /* 0x0000001c291c7209 */ /* 0x000fe20007810000 */
[-CC-:B------:R-:W-:Y:S01]  /*145f0*/  FFMA.FTZ R153, R34, R0.reuse, -R5.reuse ;  /* 0x0000000022997223 */ /* 0x180fe20000010805 */
[----:B------:R-:W-:Y:S01]  /*14600*/  ISETP.GT.AND P3, PT, R84, 0x30, PT ;  /* 0x000000305400780c */ /* 0x000fe20003f64270 */
[--C-:B------:R-:W-:Y:S01]  /*14610*/  FFMA.FTZ R10, R10, R0, -R5.reuse ;  /* 0x000000000a0a7223 */ /* 0x100fe20000010805 */
[----:B------:R-:W-:Y:S01]  /*14620*/  FMNMX.FTZ R28, R27, R28, !PT ;  /* 0x0000001c1b1c7209 */ /* 0x000fe20007810000 */
[--C-:B------:R-:W-:Y:S01]  /*14630*/  FFMA.FTZ R155, R38, R0, -R5.reuse ;  /* 0x00000000269b7223 */ /* 0x100fe20000010805 */
[----:B------:R-:W-:Y:S01]  /*14640*/  FSEL R31, R48, -INF , P3 ;  /* 0xff800000301f7808 */ /* 0x000fe20001800000 */
[----:B------:R-:W2:Y:S01]  /*14650*/  MUFU.EX2 R24, R80 ;  /* 0x0000005000187308 */ /* 0x000ea20000000800 */
[----:B------:R-:W-:Y:S01]  /*14660*/  FMNMX.FTZ R28, R45, R28, !PT ;  /* 0x0000001c2d1c7209 */ /* 0x000fe20007810000 */
[-CC-:B------:R-:W-:Y:S01]  /*14670*/  FFMA.FTZ R6, R6, R0.reuse, -R5.reuse ;  /* 0x0000000006067223 */ /* 0x180fe20000010805 */
[----:B------:R-:W-:Y:S01]  /*14680*/  ISETP.GT.AND P3, PT, R84, 0x38, PT ;  /* 0x000000385400780c */ /* 0x000fe20003f64270 */
[--C-:B------:R-:W-:Y:S01]  /*14690*/  FFMA.FTZ R149, R42, R0, -R5.reuse ;  /* 0x000000002a957223 */ /* 0x100fe20000010805 */
[----:B------:R-:W-:Y:S01]  /*146a0*/  FMNMX.FTZ R30, R31, R28, !PT ;  /* 0x0000001c1f1e7209 */ /* 0x000fe20007810000 */
[--C-:B------:R-:W-:Y:S01]  /*146b0*/  FFMA.FTZ R151, R46, R0, -R5.reuse ;  /* 0x000000002e977223 */ /* 0x100fe20000010805 */
[----:B------:R-:W-:Y:S01]  /*146c0*/  FSEL R35, R52, -INF , P3 ;  /* 0xff80000034237808 */ /* 0x000fe20001800000 */
[----:B------:R3:W-:Y:S01]  /*146d0*/  MUFU.EX2 R28, R32 ;  /* 0x00000020001c7308 */ /* 0x0007e20000000800 */
[----:B------:R-:W-:Y:S01]  /*146e0*/  FMNMX.FTZ R30, R49, R30, !PT ;  /* 0x0000001e311e7209 */ /* 0x000fe20007810000 */
[-CC-:B------:R-:W-:Y:S01]  /*146f0*/  FFMA.FTZ R145, R50, R0.reuse, -R5.reuse ;  /* 0x0000000032917223 */ /* 0x180fe20000010805 */
[----:B------:R-:W-:Y:S01]  /*14700*/  ISETP.GT.AND P3, PT, R84, 0x40, PT ;  /* 0x000000405400780c */ /* 0x000fe20003f64270 */
[--C-:B------:R-:W-:Y:S01]  /*14710*/  FFMA.FTZ R34, R14, R0, -R5.reuse ;  /* 0x000000000e227223 */ /* 0x100fe20000010805 */
[----:B------:R-:W-:Y:S01]  /*14720*/  FMNMX.FTZ R30, R35, R30, !PT ;  /* 0x0000001e231e7209 */ /* 0x000fe20007810000 */
[-CC-:B------:R-:W-:Y:S01]  /*14730*/  FFMA.FTZ R147, R54, R0.reuse, -R5.reuse ;  /* 0x0000000036937223 */ /* 0x180fe20000010805 */
[----:B------:R-:W-:Y:S01]  /*14740*/  ISETP.GT.AND P2, PT, R84, 0x41, PT ;  /* 0x000000415400780c */ /* 0x000fe20003f44270 */
[----:B------:R-:W4:Y:S01]  /*14750*/  MUFU.EX2 R159, R159 ;  /* 0x0000009f009f7308 */ /* 0x000f220000000800 */
[----:B------:R-:W-:Y:S01]  /*14760*/  FSEL R39, R56, -INF , P3 ;  /* 0xff80000038277808 */ /* 0x000fe20001800000 */
[--C-:B---3--:R-:W-:Y:S01]  /*14770*/  FFMA.FTZ R32, R12, R0, -R5.reuse ;  /* 0x000000000c207223 */ /* 0x108fe20000010805 */
[----:B------:R-:W-:Y:S01]  /*14780*/  FMNMX.FTZ R30, R53, R30, !PT ;  /* 0x0000001e351e7209 */ /* 0x000fe20007810000 */
[----:B--2---:R-:W-:Y:S01]  /*14790*/  FADD.FTZ R38, R157, R24 ;  /* 0x000000189d267221 */ /* 0x004fe20000010000 */
[----:B------:R-:W-:Y:S01]  /*147a0*/  ISETP.GT.AND P3, PT, R84, 0x48, PT ;  /* 0x000000485400780c */ /* 0x000fe20003f64270 */
[--C-:B------:R-:W-:Y:S01]  /*147b0*/  FFMA.FTZ R141, R58, R0, -R5.reuse ;  /* 0x000000003a8d7223 */ /* 0x100fe20000010805 */
[----:B------:R-:W-:Y:S01]  /*147c0*/  FSEL R57, R57, -INF , P2 ;  /* 0xff80000039397808 */ /* 0x000fe20001000000 */
[----:B------:R-:W2:Y:S01]  /*147d0*/  MUFU.EX2 R153, R153 ;  /* 0x0000009900997308 */ /* 0x000ea20000000800 */
        /* <DEDUP_REMOVED lines=8> */
[----:B------:R-:W-:Y:S01]  /*14860*/  ISETP.GT.AND P3, PT, R84, 0x50, PT ;  /* 0x000000505400780c */ /* 0x000fe20003f64270 */
[-CC-:B------:R-:W-:Y:S01]  /*14870*/  FFMA.FTZ R20, R20, R0.reuse, -R5.reuse ;  /* 0x0000000014147223 */ /* 0x180fe20000010805 */
[----:B------:R-:W-:Y:S01]  /*14880*/  FSEL R61, R61, -INF , P2 ;  /* 0xff8000003d3d7808 */ /* 0x000fe20001000000 */
[----:B------:R-:W-:Y:S01]  /*14890*/  FFMA.FTZ R139, R70, R0, -R5 ;  /* 0x00000000468b7223 */ /* 0x000fe20000010805 */
[----:B------:R-:W-:-:S02]  /*148a0*/  FMNMX.FTZ R30, R43, R30, !PT ;  /* 0x0000001e2b1e7209 */ /* 0x000fc40007810000 */
[----:B------:R-:W-:Y:S02]  /*148b0*/  CS2R R82, SRZ ;  /* 0x0000000000527805 */ /* 0x000fe4000001ff00 */
[----:B------:R-:W-:Y:S01]  /*148c0*/  ISETP.GT.AND P2, PT, R84, 0x51, PT ;  /* 0x000000515400780c */ /* 0x000fe20003f44270 */
[----:B------:R-:W-:Y:S01]  /*148d0*/  MUFU.EX2 R155, R155 ;  /* 0x0000009b009b7308 */ /* 0x000fe20000000800 */
[----:B------:R-:W-:Y:S02]  /*148e0*/  FSEL R47, R64, -INF , P3 ;  /* 0xff800000402f7808 */ /* 0x000fe40001800000 */
[----:B------:R-:W-:Y:S02]  /*148f0*/  CS2R R80, SRZ ;  /* 0x0000000000507805 */ /* 0x000fe4000001ff00 */
[----:B------:R-:W-:Y:S02]  /*14900*/  FMNMX.FTZ R30, R61, R30, !PT ;  /* 0x0000001e3d1e7209 */ /* 0x000fe40007810000 */
[----:B------:R-:W-:-:S02]  /*14910*/  CS2R R78, SRZ ;  /* 0x00000000004e7805 */ /* 0x000fc4000001ff00 */
[C---:B------:R-:W-:Y:S02]  /*14920*/  ISETP.GT.AND P3, PT, R84.reuse, 0x58, PT ;  /* 0x000000585400780c */ /* 0x040fe40003f64270 */
[----:B------:R-:W-:Y:S02]  /*14930*/  CS2R R76, SRZ ;  /* 0x00000000004c7805 */ /* 0x000fe4000001ff00 */
[----:B------:R-:W-:Y:S01]  /*14940*/  FSEL R65, R65, -INF , P2 ;  /* 0xff80000041417808 */ /* 0x000fe20001000000 */
[----:B------:R-:W-:Y:S01]  /*14950*/  MUFU.EX2 R6, R6 ;  /* 0x0000000600067308 */ /* 0x000fe20000000800 */
[----:B------:R-:W-:Y:S02]  /*14960*/  FMNMX.FTZ R30, R47, R30, !PT ;  /* 0x0000001e2f1e7209 */ /* 0x000fe40007810000 */
[----:B------:R-:W-:Y:S02]  /*14970*/  CS2R R66, SRZ ;  /* 0x0000000000427805 */ /* 0x000fe4000001ff00 */
[----:B------:R-:W-:-:S02]  /*14980*/  ISETP.GT.AND P2, PT, R84, 0x59, PT ;  /* 0x000000595400780c */ /* 0x000fc40003f44270 */
[----:B------:R-:W-:Y:S02]  /*14990*/  CS2R R84, SRZ ;  /* 0x0000000000547805 */ /* 0x000fe4000001ff00 */
[----:B------:R-:W-:Y:S02]  /*149a0*/  FSEL R51, R68, -INF , P3 ;  /* 0xff80000044337808 */ /* 0x000fe40001800000 */
[----:B------:R-:W-:Y:S02]  /*149b0*/  CS2R R62, SRZ ;  /* 0x00000000003e7805 */ /* 0x000fe4000001ff00 */
[----:B------:R-:W-:Y:S01]  /*149c0*/  FMNMX.FTZ R30, R65, R30, !PT ;  /* 0x0000001e411e7209 */ /* 0x000fe20007810000 */
[----:B------:R-:W-:Y:S01]  /*149d0*/  MUFU.EX2 R149, R149 ;  /* 0x0000009500957308 */ /* 0x000fe20000000800 */
[----:B------:R-:W-:Y:S02]  /*149e0*/  FSEL R69, R69, -INF , P2 ;  /* 0xff80000045457808 */ /* 0x000fe40001000000 */
[----:B------:R-:W-:-:S02]  /*149f0*/  CS2R R58, SRZ ;  /* 0x00000000003a7805 */ /* 0x000fc4000001ff00 */
[----:B------:R-:W-:Y:S02]  /*14a00*/  FMNMX.FTZ R30, R51, R30, !PT ;  /* 0x0000001e331e7209 */ /* 0x000fe40007810000 */
[----:B------:R-:W-:Y:S02]  /*14a10*/  F2FP.BF16.F32.PACK_AB R157, R24, R157 ;  /* 0x0000009d189d723e */ /* 0x000fe400000010ff */
[----:B------:R-:W-:Y:S01]  /*14a20*/  FMNMX.FTZ R36, R69, R30, !PT ;  /* 0x0000001e45247209 */ /* 0x000fe20007810000 */
[-CC-:B------:R-:W-:Y:S01]  /*14a30*/  FFMA.FTZ R30, R4, R0.reuse, -R5.reuse ;  /* 0x00000000041e7223 */ /* 0x180fe20000010805 */
[----:B------:R-:W-:Y:S03]  /*14a40*/  MUFU.EX2 R151, R151 ;  /* 0x0000009700977308 */ /* 0x000fe60000000800 */
[----:B------:R-:W3:Y:S05]  /*14a50*/  SHFL.BFLY PT, R55, R36, 0x2, 0x1f ;  /* 0x0c401f0024377f89 */ /* 0x000eea00000e0000 */
[----:B------:R-:W-:Y:S08]  /*14a60*/  MUFU.EX2 R30, R30 ;  /* 0x0000001e001e7308 */ /* 0x000ff00000000800 */
[----:B------:R-:W-:Y:S08]  /*14a70*/  MUFU.EX2 R32, R32 ;  /* 0x0000002000207308 */ /* 0x000ff00000000800 */
[----:B------:R-:W-:Y:S01]  /*14a80*/  MUFU.EX2 R145, R145 ;  /* 0x0000009100917308 */ /* 0x000fe20000000800 */
[----:B---3--:R-:W-:Y:S01]  /*14a90*/  FMNMX.FTZ R55, R36, R55, !PT ;  /* 0x0000003724377209 */ /* 0x008fe20007810000 */
[-CC-:B------:R-:W-:Y:S01]  /*14aa0*/  FFMA.FTZ R36, R26, R0.reuse, -R5.reuse ;  /* 0x000000001a247223 */ /* 0x180fe20000010805 */
[-CC-:B------:R-:W-:Y:S01]  /*14ab0*/  FFMA.FTZ R26, R74, R0.reuse, -R5.reuse ;  /* 0x000000004a1a7223 */ /* 0x180fe20000010805 */
[----:B------:R-:W-:Y:S01]  /*14ac0*/  FFMA.FTZ R5, R71, R0, -R5 ;  /* 0x0000000047057223 */ /* 0x000fe20000010805 */
[----:B------:R-:W-:Y:S01]  /*14ad0*/  CS2R R74, SRZ ;  /* 0x00000000004a7805 */ /* 0x000fe2000001ff00 */
[----:B------:R-:W3:Y:S02]  /*14ae0*/  SHFL.BFLY PT, R4, R55, 0x1, 0x1f ;  /* 0x0c201f0037047f89 */ /* 0x000ee400000e0000 */
[----:B------:R-:W-:Y:S01]  /*14af0*/  MUFU.EX2 R34, R34 ;  /* 0x0000002200227308 */ /* 0x000fe20000000800 */
[----:B------:R-:W-:-:S07]  /*14b00*/  CS2R R70, SRZ ;  /* 0x0000000000467805 */ /* 0x000fce000001ff00 */
[----:B------:R-:W-:Y:S08]  /*14b10*/  MUFU.EX2 R147, R147 ;  /* 0x0000009300937308 */ /* 0x000ff00000000800 */
[----:B------:R-:W-:Y:S01]  /*14b20*/  MUFU.EX2 R36, R36 ;  /* 0x0000002400247308 */ /* 0x000fe20000000800 */
[----:B---3--:R-:W-:-:S07]  /*14b30*/  FMNMX.FTZ R4, R55, R4, !PT ;  /* 0x0000000437047209 */ /* 0x008fce0007810000 */
[----:B------:R-:W-:Y:S01]  /*14b40*/  MUFU.EX2 R141, R141 ;  /* 0x0000008d008d7308 */ /* 0x000fe20000000800 */
[----:B------:R-:W-:Y:S02]  /*14b50*/  CS2R R54, SRZ ;  /* 0x0000000000367805 */ /* 0x000fe4000001ff00 */
[C---:B------:R-:W-:Y:S01]  /*14b60*/  FSETP.NEU.FTZ.AND P2, PT, R4.reuse, -INF , PT ;  /* 0xff8000000400780b */ /* 0x040fe20003f5d000 */
[----:B------:R-:W-:-:S04]  /*14b70*/  FMUL.FTZ R12, R4, R0 ;  /* 0x00000000040c7220 */ /* 0x000fc80000410000 */
[----:B------:R-:W-:Y:S01]  /*14b80*/  MUFU.EX2 R14, R14 ;  /* 0x0000000e000e7308 */ /* 0x000fe20000000800 */
[----:B------:R-:W-:-:S05]  /*14b90*/  FSEL R12, R12, RZ, P2 ;  /* 0x000000ff0c0c7208 */ /* 0x000fca0001000000 */
[-CC-:B------:R-:W-:Y:S01]  /*14ba0*/  FFMA.FTZ R158, R11, R0.reuse, -R12.reuse ;  /* 0x000000000b9e7223 */ /* 0x180fe2000001080c */
[-CC-:B------:R-:W-:Y:S01]  /*14bb0*/  FFMA.FTZ R11, R29, R0.reuse, -R12.reuse ;  /* 0x000000001d0b7223 */ /* 0x180fe2000001080c */
[-CC-:B------:R-:W-:Y:S01]  /*14bc0*/  FFMA.FTZ R156, R7, R0.reuse, -R12.reuse ;  /* 0x00000000079c7223 */ /* 0x180fe2000001080c */
[----:B------:R-:W3:Y:S01]  /*14bd0*/  @P1 LDC R29, c[0x0][0x44c] ;  /* 0x00011300ff1d1b82 */ /* 0x000ee20000000800 */
[-CC-:B------:R-:W-:Y:S01]  /*14be0*/  FFMA.FTZ R7, R25, R0.reuse, -R12.reuse ;  /* 0x0000000019077223 */ /* 0x180fe2000001080c */
[-CC-:B------:R-:W-:Y:S01]  /*14bf0*/  FFMA.FTZ R152, R13, R0.reuse, -R12.reuse ;  /* 0x000000000d987223 */ /* 0x180fe2000001080c */
[----:B------:R-:W-:Y:S01]  /*14c00*/  MUFU.EX2 R158, R158 ;  /* 0x0000009e009e7308 */ /* 0x000fe20000000800 */
[-CC-:B------:R-:W-:Y:S01]  /*14c10*/  FFMA.FTZ R13, R33, R0.reuse, -R12.reuse ;  /* 0x00000000210d7223 */ /* 0x180fe2000001080c */
[-C--:B------:R-:W-:Y:S01]  /*14c20*/  FFMA.FTZ R154, R15, R0.reuse, -R12 ;  /* 0x000000000f9a7223 */ /* 0x080fe2000001080c */
[----:B------:R-:W-:Y:S02]  /*14c30*/  IMAD.MOV.U32 R33, RZ, RZ, R186 ;  /* 0x000000ffff217224 */ /* 0x000fe400078e00ba */
[-CC-:B------:R-:W-:Y:S01]  /*14c40*/  FFMA.FTZ R15, R37, R0.reuse, -R12.reuse ;  /* 0x00000000250f7223 */ /* 0x180fe2000001080c */
[-C--:B------:R-:W-:Y:S01]  /*14c50*/  FFMA.FTZ R144, R31, R0.reuse, -R12 ;  /* 0x000000001f907223 */ /* 0x080fe2000001080c */
[----:B----4-:R-:W-:Y:S01]  /*14c60*/  FADD.FTZ R31, R159, R38 ;  /* 0x000000269f1f7221 */ /* 0x010fe20000010000 */
[-CC-:B------:R-:W-:Y:S01]  /*14c70*/  FFMA.FTZ R148, R21, R0.reuse, -R12.reuse ;  /* 0x0000000015947223 */ /* 0x180fe2000001080c */
[----:B------:R-:W-:Y:S01]  /*14c80*/  MUFU.EX2 R156, R156 ;  /* 0x0000009c009c7308 */ /* 0x000fe20000000800 */
[-CC-:B------:R-:W-:Y:S01]  /*14c90*/  FFMA.FTZ R21, R41, R0.reuse, -R12.reuse ;  /* 0x0000000029157223 */ /* 0x180fe2000001080c */
[-CC-:B------:R-:W-:Y:S01]  /*14ca0*/  FFMA.FTZ R150, R27, R0.reuse, -R12.reuse ;  /* 0x000000001b967223 */ /* 0x180fe2000001080c */
[-CC-:B------:R-:W-:Y:S01]  /*14cb0*/  FFMA.FTZ R25, R45, R0.reuse, -R12.reuse ;  /* 0x000000002d197223 */ /* 0x180fe2000001080c */
[-CC-:B------:R-:W-:Y:S01]  /*14cc0*/  FFMA.FTZ R27, R49, R0.reuse, -R12.reuse ;  /* 0x00000000311b7223 */ /* 0x180fe2000001080c */
[-CC-:B------:R-:W-:Y:S01]  /*14cd0*/  FFMA.FTZ R146, R35, R0.reuse, -R12.reuse ;  /* 0x0000000023927223 */ /* 0x180fe2000001080c */
[-CC-:B-1----:R-:W-:Y:S01]  /*14ce0*/  FFMA.FTZ R9, R53, R0.reuse, -R12.reuse ;  /* 0x0000000035097223 */ /* 0x182fe2000001080c */
[-CC-:B-----5:R-:W-:Y:S01]  /*14cf0*/  FFMA.FTZ R140, R39, R0.reuse, -R12.reuse ;  /* 0x00000000278c7223 */ /* 0x1a0fe2000001080c */
[----:B------:R-:W1:Y:S01]  /*14d00*/  MUFU.EX2 R7, R7 ;  /* 0x0000000700077308 */ /* 0x000e620000000800 */
[-CC-:B------:R-:W-:Y:S01]  /*14d10*/  FFMA.FTZ R57, R57, R0.reuse, -R12.reuse ;  /* 0x0000000039397223 */ /* 0x180fe2000001080c */
[-CC-:B------:R-:W-:Y:S01]  /*14d20*/  FFMA.FTZ R43, R43, R0.reuse, -R12.reuse ;  /* 0x000000002b2b7223 */ /* 0x180fe2000001080c */
[-CC-:B------:R-:W-:Y:S01]  /*14d30*/  FFMA.FTZ R61, R61, R0.reuse, -R12.reuse ;  /* 0x000000003d3d7223 */ /* 0x180fe2000001080c */
[----:B------:R-:W-:Y:S01]  /*14d40*/  FFMA.FTZ R47, R47, R0, -R12 ;  /* 0x000000002f2f7223 */ /* 0x000fe2000001080c */
[----:B---3--:R-:W-:-:S04]  /*14d50*/  @P1 IMAD.HI.U32 R29, R186, R29, RZ ;  /* 0x0000001dba1d1227 */ /* 0x008fc800078e00ff */
[-CC-:B------:R-:W-:Y:S01]  /*14d60*/  FFMA.FTZ R65, R65, R0.reuse, -R12.reuse ;  /* 0x0000000041417223 */ /* 0x180fe2000001080c */
[-CC-:B------:R-:W-:Y:S01]  /*14d70*/  FFMA.FTZ R51, R51, R0.reuse, -R12.reuse ;  /* 0x0000000033337223 */ /* 0x180fe2000001080c */
[----:B------:R-:W3:Y:S01]  /*14d80*/  MUFU.EX2 R11, R11 ;  /* 0x0000000b000b7308 */ /* 0x000ee20000000800 */
[----:B------:R-:W-:Y:S01]  /*14d90*/  FFMA.FTZ R69, R69, R0, -R12 ;  /* 0x0000000045457223 */ /* 0x000fe2000001080c */
[----:B0-----:R-:W-:Y:S01]  /*14da0*/  @P1 SHF.R.U32.HI R33, RZ, R40, R29 ;  /* 0x00000028ff211219 */ /* 0x001fe2000001161d */
[C---:B------:R-:W-:Y:S01]  /*14db0*/  FADD.FTZ R40, R28.reuse, R31 ;  /* 0x0000001f1c287221 */ /* 0x040fe20000010000 */
[----:B------:R-:W-:Y:S02]  /*14dc0*/  F2FP.BF16.F32.PACK_AB R159, R28, R159 ;  /* 0x0000009f1c9f723e */ /* 0x000fe400000010ff */
[----:B------:R-:W-:Y:S02]  /*14dd0*/  CS2R R52, SRZ ;  /* 0x0000000000347805 */ /* 0x000fe4000001ff00 */
[----:B------:R-:W-:Y:S01]  /*14de0*/  IADD3 R33, R33, R188, -R187 ;  /* 0x000000bc21217210 */ /* 0x000fe20007ffe8bb */
[----:B--2---:R-:W-:Y:S01]  /*14df0*/  FADD.FTZ R31, R153, R40 ;  /* 0x00000028991f7221 */ /* 0x004fe20000010000 */
[----:B------:R-:W0:Y:S01]  /*14e00*/  MUFU.EX2 R152, R152 ;  /* 0x0000009800987308 */ /* 0x000e220000000800 */
[----:B-1----:R-:W-:Y:S01]  /*14e10*/  FADD.FTZ R29, R156, R7 ;  /* 0x000000079c1d7221 */ /* 0x002fe20000010000 */
[C---:B------:R-:W-:Y:S01]  /*14e20*/  F2FP.BF16.F32.PACK_AB R153, R10.reuse, R153 ;  /* 0x000000990a99723e */ /* 0x040fe200000010ff */
[----:B------:R-:W-:Y:S01]  /*14e30*/  FADD.FTZ R40, R10, R31 ;  /* 0x0000001f0a287221 */ /* 0x000fe20000010000 */
[----:B------:R-:W-:-:S04]  /*14e40*/  IMAD.HI R33, R33, 0x2aaaaaab, RZ ;  /* 0x2aaaaaab21217827 */ /* 0x000fc800078e02ff */
[----:B------:R-:W-:Y:S01]  /*14e50*/  FADD.FTZ R38, R158, R29 ;  /* 0x0000001d9e267221 */ /* 0x000fe20000010000 */
[----:B------:R-:W-:Y:S01]  /*14e60*/  F2FP.BF16.F32.PACK_AB R156, R7, R156 ;  /* 0x0000009c079c723e */ /* 0x000fe200000010ff */
[----:B------:R-:W-:Y:S01]  /*14e70*/  FADD.FTZ R31, R155, R40 ;  /* 0x000000289b1f7221 */ /* 0x000fe20000010000 */
[----:B------:R-:W1:Y:S01]  /*14e80*/  MUFU.EX2 R13, R13 ;  /* 0x0000000d000d7308 */ /* 0x000e620000000800 */
[C---:B---3--:R-:W-:Y:S01]  /*14e90*/  FADD.FTZ R29, R11.reuse, R38 ;  /* 0x000000260b1d7221 */ /* 0x048fe20000010000 */
[C---:B------:R-:W-:Y:S01]  /*14ea0*/  F2FP.BF16.F32.PACK_AB R155, R6.reuse, R155 ;  /* 0x0000009b069b723e */ /* 0x040fe200000010ff */
[----:B------:R-:W-:Y:S01]  /*14eb0*/  FADD.FTZ R40, R6, R31 ;  /* 0x0000001f06287221 */ /* 0x000fe20000010000 */
[----:B------:R-:W-:Y:S02]  /*14ec0*/  F2FP.BF16.F32.PACK_AB R158, R11, R158 ;  /* 0x0000009e0b9e723e */ /* 0x000fe400000010ff */
[----:B------:R-:W-:Y:S02]  /*14ed0*/  CS2R R48, SRZ ;  /* 0x0000000000307805 */ /* 0x000fe4000001ff00 */
[----:B------:R-:W-:Y:S01]  /*14ee0*/  CS2R R44, SRZ ;  /* 0x00000000002c7805 */ /* 0x000fe2000001ff00 */
[----:B------:R-:W-:Y:S01]  /*14ef0*/  FADD.FTZ R31, R149, R40 ;  /* 0x00000028951f7221 */ /* 0x000fe20000010000 */
[----:B------:R-:W2:Y:S01]  /*14f00*/  MUFU.EX2 R154, R154 ;  /* 0x0000009a009a7308 */ /* 0x000ea20000000800 */
[----:B0-----:R-:W-:Y:S01]  /*14f10*/  FADD.FTZ R38, R152, R29 ;  /* 0x0000001d98267221 */ /* 0x001fe20000010000 */
[----:B------:R-:W-:Y:S01]  /*14f20*/  SHF.R.U32.HI R40, RZ, 0x1f, R33 ;  /* 0x0000001fff287819 */ /* 0x000fe20000011621 */
[C---:B------:R-:W-:Y:S01]  /*14f30*/  FADD.FTZ R12, R30.reuse, R31 ;  /* 0x0000001f1e0c7221 */ /* 0x040fe20000010000 */
[----:B------:R-:W-:-:S03]  /*14f40*/  F2FP.BF16.F32.PACK_AB R149, R30, R149 ;  /* 0x000000951e95723e */ /* 0x000fc600000010ff */
[----:B------:R-:W-:Y:S01]  /*14f50*/  FADD.FTZ R31, R151, R12 ;  /* 0x0000000c971f7221 */ /* 0x000fe20000010000 */
[----:B------:R-:W0:Y:S01]  /*14f60*/  MUFU.EX2 R15, R15 ;  /* 0x0000000f000f7308 */ /* 0x000e220000000800 */
[----:B-1----:R-:W-:Y:S01]  /*14f70*/  FADD.FTZ R29, R13, R38 ;  /* 0x000000260d1d7221 */ /* 0x002fe20000010000 */
[----:B------:R-:W-:Y:S01]  /*14f80*/  LEA.HI.SX32 R12, R33, R40, 0x1c ;  /* 0x00000028210c7211 */ /* 0x000fe200078fe2ff */
[C---:B------:R-:W-:Y:S01]  /*14f90*/  FADD.FTZ R24, R32.reuse, R31 ;  /* 0x0000001f20187221 */ /* 0x040fe20000010000 */
[----:B------:R-:W-:Y:S02]  /*14fa0*/  F2FP.BF16.F32.PACK_AB R151, R32, R151 ;  /* 0x000000972097723e */ /* 0x000fe400000010ff */
[----:B------:R-:W-:Y:S02]  /*14fb0*/  CS2R R40, SRZ ;  /* 0x0000000000287805 */ /* 0x000fe4000001ff00 */
[----:B------:R-:W-:Y:S01]  /*14fc0*/  VIMNMX R12, R185, R12, !PT ;  /* 0x0000000cb90c7248 */ /* 0x000fe20007fe0100 */
[----:B------:R-:W-:Y:S01]  /*14fd0*/  FADD.FTZ R31, R145, R24 ;  /* 0x00000018911f7221 */ /* 0x000fe20000010000 */
[----:B------:R-:W1:Y:S01]  /*14fe0*/  MUFU.EX2 R148, R148 ;  /* 0x0000009400947308 */ /* 0x000e620000000800 */
[----:B--2---:R-:W-:Y:S01]  /*14ff0*/  FADD.FTZ R38, R154, R29 ;  /* 0x0000001d9a267221 */ /* 0x004fe20000010000 */
[C---:B------:R-:W-:Y:S01]  /*15000*/  F2FP.BF16.F32.PACK_AB R145, R34.reuse, R145 ;  /* 0x000000912291723e */ /* 0x040fe200000010ff */
[----:B------:R-:W-:Y:S01]  /*15010*/  FADD.FTZ R6, R34, R31 ;  /* 0x0000001f22067221 */ /* 0x000fe20000010000 */
[----:B------:R-:W-:-:S02]  /*15020*/  F2FP.BF16.F32.PACK_AB R152, R13, R152 ;  /* 0x000000980d98723e */ /* 0x000fc400000010ff */
[----:B------:R-:W-:Y:S02]  /*15030*/  CS2R R34, SRZ ;  /* 0x0000000000227805 */ /* 0x000fe4000001ff00 */
[----:B------:R-:W-:Y:S01]  /*15040*/  CS2R R32, SRZ ;  /* 0x0000000000207805 */ /* 0x000fe2000001ff00 */
[----:B------:R-:W-:Y:S01]  /*15050*/  FADD.FTZ R31, R147, R6 ;  /* 0x00000006931f7221 */ /* 0x000fe20000010000 */
[----:B------:R-:W2:Y:S01]  /*15060*/  MUFU.EX2 R21, R21 ;  /* 0x0000001500157308 */ /* 0x000ea20000000800 */
[C---:B0-----:R-:W-:Y:S01]  /*15070*/  FADD.FTZ R29, R15.reuse, R38 ;  /* 0x000000260f1d7221 */ /* 0x041fe20000010000 */
[----:B------:R-:W-:Y:S01]  /*15080*/  F2FP.BF16.F32.PACK_AB R154, R15, R154 ;  /* 0x0000009a0f9a723e */ /* 0x000fe200000010ff */
[----:B------:R-:W-:Y:S01]  /*15090*/  VIADD R15, R72, 0xfffffffe ;  /* 0xfffffffe480f7836 */ /* 0x000fe20000000000 */
[----:B------:R-:W-:Y:S02]  /*150a0*/  F2FP.BF16.F32.PACK_AB R147, R36, R147 ;  /* 0x000000932493723e */ /* 0x000fe400000010ff */
[----:B------:R-:W-:-:S02]  /*150b0*/  CS2R R72, SRZ ;  /* 0x0000000000487805 */ /* 0x000fc4000001ff00 */
[----:B------:R-:W0:Y:S01]  /*150c0*/  MUFU.EX2 R150, R150 ;  /* 0x0000009600967308 */ /* 0x000e220000000800 */
[----:B-1----:R-:W-:Y:S01]  /*150d0*/  FADD.FTZ R38, R148, R29 ;  /* 0x0000001d94267221 */ /* 0x002fe20000010000 */
[----:B------:R-:W-:-:S06]  /*150e0*/  ISETP.GE.AND P2, PT, R15, R12, PT ;  /* 0x0000000c0f00720c */ /* 0x000fcc0003f46270 */
[----:B------:R-:W1:Y:S01]  /*150f0*/  MUFU.EX2 R25, R25 ;  /* 0x0000001900197308 */ /* 0x000e620000000800 */
[C---:B--2---:R-:W-:Y:S01]  /*15100*/  FADD.FTZ R29, R21.reuse, R38 ;  /* 0x00000026151d7221 */ /* 0x044fe20000010000 */
[----:B------:R-:W-:-:S06]  /*15110*/  F2FP.BF16.F32.PACK_AB R148, R21, R148 ;  /* 0x000000941594723e */ /* 0x000fcc00000010ff */
[----:B------:R-:W2:Y:S01]  /*15120*/  MUFU.EX2 R144, R144 ;  /* 0x0000009000907308 */ /* 0x000ea20000000800 */
[----:B0-----:R-:W-:-:S07]  /*15130*/  FADD.FTZ R38, R150, R29 ;  /* 0x0000001d96267221 */ /* 0x001fce0000010000 */
        /* <DEDUP_REMOVED lines=12> */
[----:B------:R-:W-:Y:S01]  /*15200*/  FADD.FTZ R7, R141, R10 ;  /* 0x0000000a8d077221 */ /* 0x000fe20000010000 */
[----:B------:R-:W-:Y:S01]  /*15210*/  F2FP.BF16.F32.PACK_AB R141, R14, R141 ;  /* 0x0000008d0e8d723e */ /* 0x000fe200000010ff */
[----:B------:R-:W0:Y:S01]  /*15220*/  MUFU.EX2 R140, R140 ;  /* 0x0000008c008c7308 */ /* 0x000e220000000800 */
[----:B-1----:R-:W-:Y:S01]  /*15230*/  FADD.FTZ R6, R146, R29 ;  /* 0x0000001d92067221 */ /* 0x002fe20000010000 */
[----:B------:R-:W-:-:S06]  /*15240*/  FADD.FTZ R10, R14, R7 ;  /* 0x000000070e0a7221 */ /* 0x000fcc0000010000 */
[----:B------:R-:W1:Y:S01]  /*15250*/  MUFU.EX2 R57, R57 ;  /* 0x0000003900397308 */ /* 0x000e620000000800 */
[C---:B--2---:R-:W-:Y:S01]  /*15260*/  FADD.FTZ R29, R9.reuse, R6 ;  /* 0x00000006091d7221 */ /* 0x044fe20000010000 */
[----:B------:R-:W-:-:S06]  /*15270*/  F2FP.BF16.F32.PACK_AB R146, R9, R146 ;  /* 0x000000920992723e */ /* 0x000fcc00000010ff */
[----:B------:R-:W2:Y:S01]  /*15280*/  MUFU.EX2 R43, R43 ;  /* 0x0000002b002b7308 */ /* 0x000ea20000000800 */
[----:B0-----:R-:W-:Y:S01]  /*15290*/  FADD.FTZ R6, R140, R29 ;  /* 0x0000001d8c067221 */ /* 0x001fe20000010000 */
[----:B------:R-:W-:-:S06]  /*152a0*/  CS2R R28, SRZ ;  /* 0x00000000001c7805 */ /* 0x000fcc000001ff00 */
[----:B------:R-:W0:Y:S01]  /*152b0*/  MUFU.EX2 R143, R143 ;  /* 0x0000008f008f7308 */ /* 0x000e220000000800 */
[C---:B-1----:R-:W-:Y:S01]  /*152c0*/  FADD.FTZ R6, R57.reuse, R6 ;  /* 0x0000000639067221 */ /* 0x042fe20000010000 */
[----:B------:R-:W-:Y:S02]  /*152d0*/  F2FP.BF16.F32.PACK_AB R140, R57, R140 ;  /* 0x0000008c398c723e */ /* 0x000fe400000010ff */
[----:B------:R-:W-:-:S04]  /*152e0*/  CS2R R56, SRZ ;  /* 0x0000000000387805 */ /* 0x000fc8000001ff00 */
[----:B------:R1:W3:Y:S01]  /*152f0*/  MUFU.EX2 R142, R61 ;  /* 0x0000003d008e7308 */ /* 0x0002e20000000800 */
[----:B--2---:R-:W-:-:S07]  /*15300*/  FADD.FTZ R7, R43, R6 ;  /* 0x000000062b077221 */ /* 0x004fce0000010000 */
[----:B------:R-:W2:Y:S01]  /*15310*/  MUFU.EX2 R26, R26 ;  /* 0x0000001a001a7308 */ /* 0x000ea20000000800 */
[----:B0-----:R-:W-:Y:S01]  /*15320*/  FADD.FTZ R11, R143, R10 ;  /* 0x0000000a8f0b7221 */ /* 0x001fe20000010000 */
[----:B-1----:R-:W-:-:S06]  /*15330*/  CS2R R60, SRZ ;  /* 0x00000000003c7805 */ /* 0x002fcc000001ff00 */
[----:B------:R-:W0:Y:S01]  /*15340*/  MUFU.EX2 R47, R47 ;  /* 0x0000002f002f7308 */ /* 0x000e220000000800 */
[C---:B---3--:R-:W-:Y:S01]  /*15350*/  FADD.FTZ R6, R142.reuse, R7 ;  /* 0x000000078e067221 */ /* 0x048fe20000010000 */
[----:B------:R-:W-:Y:S02]  /*15360*/  F2FP.BF16.F32.PACK_AB R142, R142, R43 ;  /* 0x0000002b8e8e723e */ /* 0x000fe400000010ff */
[----:B------:R-:W-:-:S04]  /*15370*/  CS2R R42, SRZ ;  /* 0x00000000002a7805 */ /* 0x000fc8000001ff00 */
[----:B------:R-:W1:Y:S01]  /*15380*/  MUFU.EX2 R137, R137 ;  /* 0x0000008900897308 */ /* 0x000e620000000800 */
[C---:B--2---:R-:W-:Y:S01]  /*15390*/  FADD.FTZ R24, R26.reuse, R11 ;  /* 0x0000000b1a187221 */ /* 0x044fe20000010000 */
[----:B------:R-:W-:Y:S02]  /*153a0*/  F2FP.BF16.F32.PACK_AB R143, R26, R143 ;  /* 0x0000008f1a8f723e */ /* 0x000fe400000010ff */
[----:B------:R-:W-:-:S04]  /*153b0*/  CS2R R26, SRZ ;  /* 0x00000000001a7805 */ /* 0x000fc8000001ff00 */
[----:B------:R2:W3:Y:S01]  /*153c0*/  MUFU.EX2 R136, R65 ;  /* 0x0000004100887308 */ /* 0x0004e20000000800 */
[----:B0-----:R-:W-:-:S07]  /*153d0*/  FADD.FTZ R7, R47, R6 ;  /* 0x000000062f077221 */ /* 0x001fce0000010000 */
[----:B------:R-:W0:Y:S01]  /*153e0*/  MUFU.EX2 R20, R20 ;  /* 0x0000001400147308 */ /* 0x000e220000000800 */
[----:B-1----:R-:W-:Y:S01]  /*153f0*/  FADD.FTZ R9, R137, R24 ;  /* 0x0000001889097221 */ /* 0x002fe20000010000 */
[----:B--2---:R-:W-:Y:S02]  /*15400*/  CS2R R64, SRZ ;  /* 0x0000000000407805 */ /* 0x004fe4000001ff00 */
[----:B------:R-:W-:-:S04]  /*15410*/  CS2R R24, SRZ ;  /* 0x0000000000187805 */ /* 0x000fc8000001ff00 */
[----:B------:R-:W1:Y:S01]  /*15420*/  MUFU.EX2 R51, R51 ;  /* 0x0000003300337308 */ /* 0x000e620000000800 */
[C---:B---3--:R-:W-:Y:S01]  /*15430*/  FADD.FTZ R6, R136.reuse, R7 ;  /* 0x0000000788067221 */ /* 0x048fe20000010000 */
[----:B------:R-:W-:Y:S02]  /*15440*/  F2FP.BF16.F32.PACK_AB R136, R136, R47 ;  /* 0x0000002f8888723e */ /* 0x000fe400000010ff */
[----:B------:R-:W-:-:S04]  /*15450*/  CS2R R46, SRZ ;  /* 0x00000000002e7805 */ /* 0x000fc8000001ff00 */
[----:B------:R-:W2:Y:S01]  /*15460*/  MUFU.EX2 R139, R139 ;  /* 0x0000008b008b7308 */ /* 0x000ea20000000800 */
[C---:B0-----:R-:W-:Y:S01]  /*15470*/  FADD.FTZ R14, R20.reuse, R9 ;  /* 0x00000009140e7221 */ /* 0x041fe20000010000 */
[----:B------:R-:W-:-:S06]  /*15480*/  F2FP.BF16.F32.PACK_AB R137, R20, R137 ;  /* 0x000000891489723e */ /* 0x000fcc00000010ff */
[----:B------:R0:W3:Y:S01]  /*15490*/  MUFU.EX2 R138, R69 ;  /* 0x00000045008a7308 */ /* 0x0000e20000000800 */
[----:B-1----:R-:W-:-:S07]  /*154a0*/  FADD.FTZ R7, R51, R6 ;  /* 0x0000000633077221 */ /* 0x002fce0000010000 */
[----:B------:R2:W1:Y:S01]  /*154b0*/  MUFU.EX2 R10, R5 ;  /* 0x00000005000a7308 */ /* 0x0004620000000800 */
[----:B0-----:R-:W-:Y:S01]  /*154c0*/  CS2R R68, SRZ ;  /* 0x0000000000447805 */ /* 0x001fe2000001ff00 */
[----:B--2---:R-:W-:Y:S01]  /*154d0*/  FADD.FTZ R5, R139, R14 ;  /* 0x0000000e8b057221 */ /* 0x004fe20000010000 */
[C---:B---3--:R-:W-:Y:S01]  /*154e0*/  FADD.FTZ R7, R138.reuse, R7 ;  /* 0x000000078a077221 */ /* 0x048fe20000010000 */
[----:B------:R-:W-:Y:S02]  /*154f0*/  F2FP.BF16.F32.PACK_AB R138, R138, R51 ;  /* 0x000000338a8a723e */ /* 0x000fe400000010ff */
[----:B------:R-:W-:Y:S01]  /*15500*/  CS2R R50, SRZ ;  /* 0x0000000000327805 */ /* 0x000fe2000001ff00 */
[C---:B-1----:R-:W-:Y:S01]  /*15510*/  FADD.FTZ R6, R10.reuse, R5 ;  /* 0x000000050a067221 */ /* 0x042fe20000010000 */
[----:B------:R-:W-:Y:S01]  /*15520*/  F2FP.BF16.F32.PACK_AB R139, R10, R139 ;  /* 0x0000008b0a8b723e */ /* 0x000fe200000010ff */
[----:B------:R-:W-:Y:S02]  /*15530*/  IMAD.MOV.U32 R5, RZ, RZ, 0x3f800000 ;  /* 0x3f800000ff057424 */ /* 0x000fe400078e00ff */
[----:B------:R-:W-:Y:S01]  /*15540*/  IMAD.MOV.U32 R10, RZ, RZ, 0x3f800000 ;  /* 0x3f800000ff0a7424 */ /* 0x000fe200078e00ff */
[----:B------:R-:W-:Y:S06]  /*15550*/  @!P2 BRA `(.L_x_2839) ;  /* 0x000000240094a947 */ /* 0x000fec0003800000 */
[----:B------:R-:W-:Y:S01]  /*15560*/  BSSY B1, `(.L_x_2839) ;  /* 0x0000264000017945 */ /* 0x000fe20003800000 */
[----:B------:R-:W-:Y:S02]  /*15570*/  IMAD.MOV.U32 R13, RZ, RZ, R3 ;  /* 0x000000ffff0d7224 */ /* 0x000fe400078e0003 */
[----:B------:R-:W-:Y:S02]  /*15580*/  IMAD.MOV.U32 R14, RZ, RZ, R4 ;  /* 0x000000ffff0e7224 */ /* 0x000fe400078e0004 */
[----:B------:R-:W-:Y:S02]  /*15590*/  IMAD.MOV.U32 R11, RZ, RZ, R168 ;  /* 0x000000ffff0b7224 */ /* 0x000fe400078e00a8 */
[----:B------:R-:W-:Y:S02]  /*155a0*/  IMAD.MOV.U32 R20, RZ, RZ, R162 ;  /* 0x000000ffff147224 */ /* 0x000fe400078e00a2 */
[----:B------:R-:W-:Y:S02]  /*155b0*/  IMAD.MOV.U32 R5, RZ, RZ, 0x3f800000 ;  /* 0x3f800000ff057424 */ /* 0x000fe400078e00ff */
[----:B------:R-:W-:-:S07]  /*155c0*/  IMAD.MOV.U32 R87, RZ, RZ, RZ ;  /* 0x000000ffff577224 */ /* 0x000fce00078e00ff */
.L_x_2852:
[----:B------:R-:W-:-:S04]  /*155d0*/  ISETP.NE.AND P2, PT, R20, 0x1, PT ;  /* 0x000000011400780c */ /* 0x000fc80003f45270 */
[----:B------:R-:W-:-:S04]  /*155e0*/  SEL R168, RZ, 0x1, P2 ;  /* 0x00000001ffa87807 */ /* 0x000fc80001000000 */
[----:B------:R-:W-:Y:S01]  /*155f0*/  LOP3.LUT R168, R11, R168, RZ, 0x3c, !PT ;  /* 0x000000a80ba87212 */ /* 0x000fe200078e3cff */
[----:B------:R-:W-:Y:S06]  /*15600*/  @!P0 BRA `(.L_x_2840) ;  /* 0x0000000000048947 */ /* 0x000fec0003800000 */
[----:B------:R-:W-:Y:S01]  /*15610*/  BPT.TRAP 0x1 ;  /* 0x000000040000795c */ /* 0x000fe20000300000 */
.L_x_2840:
        /* <DEDUP_REMOVED lines=8> */
.L_x_2841:
[----:B------:R-:W-:Y:S01]  /*156a0*/  IMAD R0, R162, 0x900, R8 ;  /* 0x00000900a2007824 */ /* 0x000fe200078e0208 */
[----:B------:R-:W-:Y:S03]  /*156b0*/  BSSY B2, `(.L_x_2842) ;  /* 0x0000006000027945 */ /* 0x000fe60003800000 */
[C---:B------:R-:W-:Y:S02]  /*156c0*/  VIADD R3, R0.reuse, 0x2 ;  /* 0x0000000200037836 */ /* 0x040fe40000000000 */
[----:B------:R-:W-:Y:S01]  /*156d0*/  VIADD R21, R0, 0x4 ;  /* 0x0000000400157836 */ /* 0x000fe20000000000 */
[----:B-1----:R-:W-:Y:S06]  /*156e0*/  @P2 BRA `(.L_x_2843) ;  /* 0x0000000000082947 */ /* 0x002fec0003800000 */
[----:B------:R-:W1:Y:S02]  /*156f0*/  SYNCS.PHASECHK.TRANS64.TRYWAIT P2, [R9+URZ+0x2a830], R4 ;  /* 0x02a83004090075a7 */ /* 0x000e64000804017f */
[----:B-1----:R-:W-:Y:S05]  /*15700*/  @!P2 BRA `(.L_x_2844) ;  /* 0x0000010c0058a947 */ /* 0x002fea0003800000 */
.L_x_2843:
[----:B------:R-:W-:Y:S05]  /*15710*/  BSYNC B2 ;  /* 0x0000000000027941 */ /* 0x000fea0003800000 */
.L_x_2842:
[----:B------:R-:W2:Y:S04]  /*15720*/  LDL.64 R94, [R1+0x28] ;  /* 0x00002800015e7983 */ /* 0x000ea80000100a00 */
[----:B------:R0:W-:Y:S04]  /*15730*/  STL.64 [R1+0x68], R8 ;  /* 0x0000680801007387 */ /* 0x0001e80000100a00 */
[----:B01----:R-:W3:Y:S04]  /*15740*/  LDL.64 R8, [R1+0x20] ;  /* 0x0000200001087983 */ /* 0x003ee80000100a00 */
[----:B------:R0:W-:Y:S01]  /*15750*/  STL.64 [R1+0x60], R6 ;  /* 0x0000600601007387 */ /* 0x0001e20000100a00 */
[----:B------:R-:W-:-:S02]  /*15760*/  IMAD.MOV.U32 R88, RZ, RZ, R0 ;  /* 0x000000ffff587224 */ /* 0x000fc400078e0000 */
[----:B------:R-:W-:Y:S02]  /*15770*/  VIADD R90, R0, 0x6 ;  /* 0x00000006005a7836 */ /* 0x000fe40000000000 */
[-C--:B------:R-:W-:Y:S01]  /*15780*/  FMUL.FTZ R26, R26, R5.reuse ;  /* 0x000000051a1a7220 */ /* 0x080fe20000410000 */
[----:B------:R-:W-:Y:S02]  /*15790*/  IMAD.MOV.U32 R89, RZ, RZ, 0x40000040 ;  /* 0x40000040ff597424 */ /* 0x000fe400078e00ff */
[-C--:B------:R-:W-:Y:S01]  /*157a0*/  FMUL.FTZ R27, R27, R5.reuse ;  /* 0x000000051b1b7220 */ /* 0x080fe20000410000 */
[----:B------:R-:W-:Y:S02]  /*157b0*/  VIADD R92, R0, 0x304 ;  /* 0x00000304005c7836 */ /* 0x000fe40000000000 */
[-C--:B------:R-:W-:Y:S01]  /*157c0*/  FMUL.FTZ R30, R30, R5.reuse ;  /* 0x000000051e1e7220 */ /* 0x080fe20000410000 */
[-C--:B------:R-:W-:Y:S01]  /*157d0*/  FMUL.FTZ R31, R31, R5.reuse ;  /* 0x000000051f1f7220 */ /* 0x080fe20000410000 */
[-C--:B------:R-:W-:Y:S01]  /*157e0*/  FMUL.FTZ R34, R34, R5.reuse ;  /* 0x0000000522227220 */ /* 0x080fe20000410000 */
[----:B------:R-:W-:Y:S01]  /*157f0*/  FMUL.FTZ R35, R35, R5 ;  /* 0x0000000523237220 */ /* 0x000fe20000410000 */
[----:B0-----:R-:W4:Y:S01]  /*15800*/  LDL.64 R6, [R1+0x18] ;  /* 0x0000180001067983 */ /* 0x001f220000100a00 */
[----:B------:R-:W-:Y:S01]  /*15810*/  R2UR UR26, R88 ;  /* 0x00000000581a72ca */ /* 0x000fe200000e0000 */
[----:B------:R-:W-:-:S02]  /*15820*/  IMAD.MOV.U32 R88, RZ, RZ, R3 ;  /* 0x000000ffff587224 */ /* 0x000fc400078e0003 */
[-C--:B------:R-:W-:Y:S01]  /*15830*/  FMUL.FTZ R38, R38, R5.reuse ;  /* 0x0000000526267220 */ /* 0x080fe20000410000 */
[-C--:B------:R-:W-:Y:S01]  /*15840*/  FMUL.FTZ R39, R39, R5.reuse ;  /* 0x0000000527277220 */ /* 0x080fe20000410000 */
[-C--:B------:R-:W-:Y:S01]  /*15850*/  FMUL.FTZ R42, R42, R5.reuse ;  /* 0x000000052a2a7220 */ /* 0x080fe20000410000 */
[-C--:B------:R-:W-:Y:S01]  /*15860*/  FMUL.FTZ R43, R43, R5.reuse ;  /* 0x000000052b2b7220 */ /* 0x080fe20000410000 */
[----:B------:R-:W-:Y:S01]  /*15870*/  R2UR UR22, R88 ;  /* 0x00000000581672ca */ /* 0x000fe200000e0000 */
[----:B------:R-:W-:Y:S01]  /*15880*/  IMAD.MOV.U32 R88, RZ, RZ, R21 ;  /* 0x000000ffff587224 */ /* 0x000fe200078e0015 */
[----:B------:R-:W-:Y:S01]  /*15890*/  R2UR UR14, R90 ;  /* 0x000000005a0e72ca */ /* 0x000fe200000e0000 */
[----:B------:R-:W-:Y:S02]  /*158a0*/  VIADD R90, R0, 0x302 ;  /* 0x00000302005a7836 */ /* 0x000fe40000000000 */
[-C--:B------:R-:W-:Y:S01]  /*158b0*/  FMUL.FTZ R46, R46, R5.reuse ;  /* 0x000000052e2e7220 */ /* 0x080fe20000410000 */
[----:B------:R-:W-:Y:S01]  /*158c0*/  FMUL.FTZ R47, R47, R5 ;  /* 0x000000052f2f7220 */ /* 0x000fe20000410000 */
[----:B------:R-:W-:Y:S01]  /*158d0*/  R2UR UR18, R88 ;  /* 0x00000000581272ca */ /* 0x000fe200000e0000 */
[----:B------:R-:W-:Y:S01]  /*158e0*/  VIADD R88, R0, 0x300 ;  /* 0x0000030000587836 */ /* 0x000fe20000000000 */
[----:B------:R-:W-:Y:S01]  /*158f0*/  R2UR UR6, R90 ;  /* 0x000000005a0672ca */ /* 0x000fe200000e0000 */
[----:B------:R-:W-:-:S02]  /*15900*/  VIADD R90, R0, 0x600 ;  /* 0x00000600005a7836 */ /* 0x000fc40000000000 */
[-C--:B------:R-:W-:Y:S01]  /*15910*/  FMUL.FTZ R50, R50, R5.reuse ;  /* 0x0000000532327220 */ /* 0x080fe20000410000 */
[-C--:B------:R-:W-:Y:S01]  /*15920*/  FMUL.FTZ R51, R51, R5.reuse ;  /* 0x0000000533337220 */ /* 0x080fe20000410000 */
[----:B------:R-:W-:Y:S01]  /*15930*/  R2UR UR10, R88 ;  /* 0x00000000580a72ca */ /* 0x000fe200000e0000 */
[----:B------:R-:W-:Y:S02]  /*15940*/  VIADD R88, R0, 0x306 ;  /* 0x0000030600587836 */ /* 0x000fe40000000000 */
        /* <DEDUP_REMOVED lines=18> */
[----:B------:R-:W-:Y:S01]  /*15a70*/  IMAD.MOV.U32 R91, RZ, RZ, 0x40000040 ;  /* 0x40000040ff5b7424 */ /* 0x000fe200078e00ff */
[----:B------:R-:W4:Y:S01]  /*15a80*/  LDL.64 R4, [R1+0x10] ;  /* 0x0000100001047983 */ /* 0x000f220000100a00 */
[C---:B------:R-:W-:Y:S01]  /*15a90*/  R2UR UR27, R89.reuse ;  /* 0x00000000591b72ca */ /* 0x040fe200000e0000 */
[----:B------:R-:W-:Y:S01]  /*15aa0*/  IMAD.MOV.U32 R93, RZ, RZ, 0x40000040 ;  /* 0x40000040ff5d7424 */ /* 0x000fe200078e00ff */
[----:B------:R-:W-:Y:S01]  /*15ab0*/  R2UR UR58, R92 ;  /* 0x000000005c3a72ca */ /* 0x000fe200000e0000 */
[----:B------:R-:W-:Y:S01]  /*15ac0*/  VIADD R92, R0, 0x602 ;  /* 0x00000602005c7836 */ /* 0x000fe20000000000 */
[----:B------:R-:W-:Y:S01]  /*15ad0*/  R2UR UR54, R88 ;  /* 0x00000000583672ca */ /* 0x000fe200000e0000 */
[----:B------:R-:W-:Y:S01]  /*15ae0*/  VIADD R88, R0, 0x604 ;  /* 0x0000060400587836 */ /* 0x000fe20000000000 */
[----:B------:R-:W-:Y:S01]  /*15af0*/  R2UR UR50, R90 ;  /* 0x000000005a3272ca */ /* 0x000fe200000e0000 */
[----:B------:R-:W-:Y:S01]  /*15b00*/  VIADD R90, R0, 0x606 ;  /* 0x00000606005a7836 */ /* 0x000fe20000000000 */
[C---:B------:R-:W-:Y:S01]  /*15b10*/  R2UR UR23, R89.reuse ;  /* 0x00000000591772ca */ /* 0x040fe200000e0000 */
[----:B------:R-:W4:Y:S01]  /*15b20*/  LDL.64 R218, [R1+0x8] ;  /* 0x0000080001da7983 */ /* 0x000f220000100a00 */
[----:B------:R-:W-:-:S02]  /*15b30*/  R2UR UR19, R89 ;  /* 0x00000000591372ca */ /* 0x000fc400000e0000 */
[----:B------:R-:W-:Y:S01]  /*15b40*/  R2UR UR15, R91 ;  /* 0x000000005b0f72ca */ /* 0x000fe200000e0000 */
[----:B------:R-:W4:Y:S01]  /*15b50*/  LDL.64 R214, [R1] ;  /* 0x0000000001d67983 */ /* 0x000f220000100a00 */
        /* <DEDUP_REMOVED lines=53> */
[----:B----4-:R-:W-:Y:S02]  /*15eb0*/  R2UR UR16, R6 ;  /* 0x00000000061072ca */ /* 0x010fe400000e0000 */
[----:B------:R-:W-:Y:S02]  /*15ec0*/  R2UR UR17, R7 ;  /* 0x00000000071172ca */ /* 0x000fe400000e0000 */
[----:B------:R-:W-:Y:S01]  /*15ed0*/  R2UR UR12, R4 ;  /* 0x00000000040c72ca */ /* 0x000fe200000e0000 */
[----:B------:R0:W5:Y:S01]  /*15ee0*/  LDL.LU.64 R6, [R1+0x60] ;  /* 0x0000600001067983 */ /* 0x0001620000300a00 */
[----:B------:R-:W-:Y:S01]  /*15ef0*/  R2UR UR13, R5 ;  /* 0x00000000050d72ca */ /* 0x000fe200000e0000 */
[----:B------:R-:W-:Y:S02]  /*15f00*/  WARPGROUP.DEPBAR.LE gsb0, 0x0 ;  /* 0x00008000000079c5 */ /* 0x000fe40000010000 */
[----:B------:R-:W-:-:S06]  /*15f10*/  WARPGROUP.ARRIVE ;  /* 0x00000000000079c5 */ /* 0x000fcc0000000000 */
[----:B------:R-:W-:Y:S01]  /*15f20*/  HGMMA.64x96x16.F32.BF16 R88, gdesc[UR16], R88, gsb0 ;  /* 0x01600000105879f0 */ /* 0x000fe20008001858 */
[----:B------:R-:W-:Y:S02]  /*15f30*/  R2UR UR8, R218 ;  /* 0x00000000da0872ca */ /* 0x000fe400000e0000 */
        /* <DEDUP_REMOVED lines=33> */
.L_x_2845:
[----:B------:R-:W-:Y:S01]  /*16150*/  SHF.L.U32 R0, R11, 0x1f, RZ ;  /* 0x0000001f0b007819 */ /* 0x000fe200000006ff */
[----:B------:R-:W-:-:S04]  /*16160*/  IMAD R21, R20, 0x8, R2 ;  /* 0x0000000814157824 */ /* 0x000fc800078e0202 */
[----:B------:R0:W1:Y:S01]  /*16170*/  SYNCS.PHASECHK.TRANS64.TRYWAIT P2, [R21+URZ+0x2a850], R0 ;  /* 0x02a85000150075a7 */ /* 0x000062000804017f */
[----:B------:R-:W-:Y:S05]  /*16180*/  @!P0 BRA `(.L_x_2846) ;  /* 0x0000000000048947 */ /* 0x000fea0003800000 */
[----:B------:R-:W-:Y:S01]  /*16190*/  BPT.TRAP 0x1 ;  /* 0x000000040000795c */ /* 0x000fe20000300000 */
.L_x_2846:
[----:B------:R-:W-:Y:S04]  /*161a0*/  BSSY B2, `(.L_x_2847) ;  /* 0x0000004000027945 */ /* 0x000fe80003800000 */
[----:B-1----:R-:W-:Y:S05]  /*161b0*/  @P2 BRA `(.L_x_2848) ;  /* 0x0000000000082947 */ /* 0x002fea0003800000 */
[----:B------:R-:W1:Y:S02]  /*161c0*/  SYNCS.PHASECHK.TRANS64.TRYWAIT P2, [R21+URZ+0x2a850], R0 ;  /* 0x02a85000150075a7 */ /* 0x000e64000804017f */
[----:B-1----:R-:W-:Y:S05]  /*161d0*/  @!P2 BRA `(.L_x_2849) ;  /* 0x0000010000b8a947 */ /* 0x002fea0003800000 */
.L_x_2848:
[----:B------:R-:W-:Y:S05]  /*161e0*/  BSYNC B2 ;  /* 0x0000000000027941 */ /* 0x000fea0003800000 */
.L_x_2847:
        /* <DEDUP_REMOVED lines=48> */
.L_x_2850:
[----:B------:R-:W0:Y:S01]  /*164f0*/  @P1 LDC R4, c[0x0][0x44c] ;  /* 0x00011300ff041b82 */ /* 0x000e220000000800 */
[----:B------:R-:W-:Y:S01]  /*16500*/  IMAD.IADD R3, R191, 0x1, R186 ;  /* 0x00000001bf037824 */ /* 0x000fe200078e02ba */
[----:B------:R-:W-:Y:S01]  /*16510*/  ULDC UR4, c[0x0][0x988] ;  /* 0x0002620000047ab9 */ /* 0x000fe20000000800 */
[----:B-----5:R-:W-:-:S05]  /*16520*/  VIADD R9, R9, 0x2a840 ;  /* 0x0002a84009097836 */ /* 0x020fca0000000000 */
[----:B------:R-:W1:Y:S01]  /*16530*/  @P1 LDC R0, c[0x0][0x450] ;  /* 0x00011400ff001b82 */ /* 0x000e620000000800 */
[----:B------:R-:W-:-:S04]  /*16540*/  PRMT R9, R178, 0x654, R9 ;  /* 0x00000654b2097816 */ /* 0x000fc80000000009 */
[----:B------:R2:W-:Y:S01]  /*16550*/  SYNCS.ARRIVE.TRANS64.RED.A1T0 RZ, [R9+URZ], RZ ;  /* 0x000000ff09ff79a7 */ /* 0x0005e2000810043f */
[----:B0-----:R-:W-:-:S05]  /*16560*/  @P1 IMAD.HI.U32 R4, R3, R4, RZ ;  /* 0x0000000403041227 */ /* 0x001fca00078e00ff */
[----:B-1----:R-:W-:Y:S01]  /*16570*/  @P1 SHF.R.U32.HI R3, RZ, R0, R4 ;  /* 0x00000000ff031219 */ /* 0x002fe20000011604 */
[----:B------:R-:W-:-:S04]  /*16580*/  IMAD R0, R15, -0x60, RZ ;  /* 0xffffffa00f007824 */ /* 0x000fc800078e02ff */
[----:B------:R-:W0:Y:S01]  /*16590*/  SHFL.IDX PT, R4, R3, RZ, 0x1c1f ;  /* 0x001c1fff03047589 */ /* 0x000e2200000e0000 */
[----:B------:R-:W-:-:S03]  /*165a0*/  IADD3 R0, -R190, 0x1, R0 ;  /* 0x00000001be007810 */ /* 0x000fc60007ffe100 */
[----:B------:R-:W1:Y:S01]  /*165b0*/  SHFL.IDX PT, R3, R3, 0x1, 0x1c1f ;  /* 0x003c1f0003037f89 */ /* 0x000e6200000e0000 */
[----:B------:R-:W-:-:S05]  /*165c0*/  IADD3 R0, -R187, R0, R188 ;  /* 0x00000000bb007210 */ /* 0x000fca0007ffe1bc */
[C---:B0-----:R-:W-:Y:S02]  /*165d0*/  IMAD.IADD R4, R0.reuse, 0x1, R4 ;  /* 0x0000000100047824 */ /* 0x041fe400078e0204 */
[----:B-1----:R-:W-:-:S03]  /*165e0*/  IMAD.IADD R3, R0, 0x1, R3 ;  /* 0x0000000100037824 */ /* 0x002fc600078e0203 */
[C---:B------:R-:W-:Y:S01]  /*165f0*/  ISETP.GT.AND P2, PT, R4.reuse, RZ, PT ;  /* 0x000000ff0400720c */ /* 0x040fe20003f44270 */
[----:B------:R-:W-:Y:S01]  /*16600*/  IMAD.U32 R0, RZ, RZ, UR4 ;  /* 0x00000004ff007e24 */ /* 0x000fe2000f8e00ff */
[----:B------:R-:W-:Y:S02]  /*16610*/  ISETP.GT.AND P3, PT, R4, 0x1, PT ;  /* 0x000000010400780c */ /* 0x000fe40003f64270 */
[----:B------:R-:W-:Y:S02]  /*16620*/  FSEL R88, R88, -INF , P2 ;  /* 0xff80000058587808 */ /* 0x000fe40001000000 */
[----:B------:R-:W-:Y:S02]  /*16630*/  ISETP.GT.AND P2, PT, R4, 0x8, PT ;  /* 0x000000080400780c */ /* 0x000fe40003f44270 */
[----:B------:R-:W-:Y:S02]  /*16640*/  FSEL R89, R89, -INF , P3 ;  /* 0xff80000059597808 */ /* 0x000fe40001800000 */
[----:B------:R-:W-:-:S02]  /*16650*/  FSEL R92, R92, -INF , P2 ;  /* 0xff8000005c5c7808 */ /* 0x000fc40001000000 */
[C---:B------:R-:W-:Y:S02]  /*16660*/  ISETP.GT.AND P3, PT, R4.reuse, 0x9, PT ;  /* 0x000000090400780c */ /* 0x040fe40003f64270 */
[----:B------:R-:W-:Y:S02]  /*16670*/  ISETP.GT.AND P2, PT, R4, 0x10, PT ;  /* 0x000000100400780c */ /* 0x000fe40003f44270 */
[----:B------:R-:W-:Y:S02]  /*16680*/  FSEL R93, R93, -INF , P3 ;  /* 0xff8000005d5d7808 */ /* 0x000fe40001800000 */
[----:B------:R-:W-:Y:S02]  /*16690*/  FSEL R96, R96, -INF , P2 ;  /* 0xff80000060607808 */ /* 0x000fe40001000000 */
[C---:B------:R-:W-:Y:S02]  /*166a0*/  ISETP.GT.AND P3, PT, R4.reuse, 0x11, PT ;  /* 0x000000110400780c */ /* 0x040fe40003f64270 */
[----:B------:R-:W-:-:S02]  /*166b0*/  ISETP.GT.AND P2, PT, R4, 0x18, PT ;  /* 0x000000180400780c */ /* 0x000fc40003f44270 */
[----:B------:R-:W-:Y:S02]  /*166c0*/  FSEL R97, R97, -INF , P3 ;  /* 0xff80000061617808 */ /* 0x000fe40001800000 */
[----:B------:R-:W-:Y:S02]  /*166d0*/  FSEL R100, R100, -INF , P2 ;  /* 0xff80000064647808 */ /* 0x000fe40001000000 */
[C---:B------:R-:W-:Y:S02]  /*166e0*/  ISETP.GT.AND P3, PT, R4.reuse, 0x19, PT ;  /* 0x000000190400780c */ /* 0x040fe40003f64270 */
        /* <DEDUP_REMOVED lines=12> */
[C---:B------:R-:W-:Y:S02]  /*167b0*/  ISETP.GT.AND P2, PT, R4.reuse, 0x38, PT ;  /* 0x000000380400780c */ /* 0x040fe40003f44270 */
[C---:B------:R-:W-:Y:S02]  /*167c0*/  ISETP.GT.AND P4, PT, R4.reuse, 0x40, PT ;  /* 0x000000400400780c */ /* 0x040fe40003f84270 */
[----:B------:R-:W-:-:S02]  /*167d0*/  ISETP.GT.AND P6, PT, R4, 0x41, PT ;  /* 0x000000410400780c */ /* 0x000fc40003fc4270 */
[----:B------:R-:W-:Y:S02]  /*167e0*/  ISETP.GT.AND P5, PT, R4, 0x48, PT ;  /* 0x000000480400780c */ /* 0x000fe40003fa4270 */
[----:B------:R-:W-:Y:S02]  /*167f0*/  FSEL R113, R113, -INF , P3 ;  /* 0xff80000071717808 */ /* 0x000fe40001800000 */
[----:B------:R-:W-:Y:S02]  /*16800*/  FSEL R116, R116, -INF , P2 ;  /* 0xff80000074747808 */ /* 0x000fe40001000000 */
[----:B------:R-:W-:Y:S02]  /*16810*/  FSEL R120, R120, -INF , P4 ;  /* 0xff80000078787808 */ /* 0x000fe40002000000 */
[----:B------:R-:W-:Y:S02]  /*16820*/  FSEL R121, R121, -INF , P6 ;  /* 0xff80000079797808 */ /* 0x000fe40003000000 */
[----:B------:R-:W-:-:S02]  /*16830*/  FSEL R124, R124, -INF , P5 ;  /* 0xff8000007c7c7808 */ /* 0x000fc40002800000 */
[C---:B------:R-:W-:Y:S02]  /*16840*/  ISETP.GT.AND P3, PT, R4.reuse, 0x39, PT ;  /* 0x000000390400780c */ /* 0x040fe40003f64270 */
[C---:B------:R-:W-:Y:S02]  /*16850*/  ISETP.GT.AND P2, PT, R4.reuse, 0x49, PT ;  /* 0x000000490400780c */ /* 0x040fe40003f44270 */
[C---:B------:R-:W-:Y:S02]  /*16860*/  ISETP.GT.AND P4, PT, R4.reuse, 0x50, PT ;  /* 0x000000500400780c */ /* 0x040fe40003f84270 */
[C---:B------:R-:W-:Y:S02]  /*16870*/  ISETP.GT.AND P6, PT, R4.reuse, 0x58, PT ;  /* 0x000000580400780c */ /* 0x040fe40003fc4270 */
[----:B------:R-:W-:Y:S02]  /*16880*/  ISETP.GT.AND P5, PT, R4, 0x59, PT ;  /* 0x000000590400780c */ /* 0x000fe40003fa4270 */
[----:B------:R-:W-:-:S02]  /*16890*/  FSEL R117, R117, -INF , P3 ;  /* 0xff80000075757808 */ /* 0x000fc40001800000 */
[----:B------:R-:W-:Y:S02]  /*168a0*/  FSEL R125, R125, -INF , P2 ;  /* 0xff8000007d7d7808 */ /* 0x000fe40001000000 */
[----:B------:R-:W-:Y:S02]  /*168b0*/  FSEL R128, R128, -INF , P4 ;  /* 0xff80000080807808 */ /* 0x000fe40002000000 */
[----:B------:R-:W-:Y:S02]  /*168c0*/  FSEL R132, R132, -INF , P6 ;  /* 0xff80000084847808 */ /* 0x000fe40003000000 */
[----:B------:R-:W-:Y:S02]  /*168d0*/  FSEL R133, R133, -INF , P5 ;  /* 0xff80000085857808 */ /* 0x000fe40002800000 */
[----:B------:R-:W-:Y:S02]  /*168e0*/  ISETP.GT.AND P3, PT, R4, 0x51, PT ;  /* 0x000000510400780c */ /* 0x000fe40003f64270 */
[----:B------:R-:W-:-:S02]  /*168f0*/  ISETP.GT.AND P5, PT, R3, RZ, PT ;  /* 0x000000ff0300720c */ /* 0x000fc40003fa4270 */
[C---:B------:R-:W-:Y:S02]  /*16900*/  ISETP.GT.AND P4, PT, R3.reuse, 0x8, PT ;  /* 0x000000080300780c */ /* 0x040fe40003f84270 */
[C---:B------:R-:W-:Y:S02]  /*16910*/  ISETP.GT.AND P2, PT, R3.reuse, 0x9, PT ;  /* 0x000000090300780c */ /* 0x040fe40003f44270 */
[----:B------:R-:W-:Y:S02]  /*16920*/  ISETP.GT.AND P6, PT, R3, 0x10, PT ;  /* 0x000000100300780c */ /* 0x000fe40003fc4270 */
[----:B------:R-:W-:Y:S02]  /*16930*/  FSEL R129, R129, -INF , P3 ;  /* 0xff80000081817808 */ /* 0x000fe40001800000 */
[----:B------:R-:W-:Y:S02]  /*16940*/  FSEL R90, R90, -INF , P5 ;  /* 0xff8000005a5a7808 */ /* 0x000fe40002800000 */
[----:B------:R-:W-:-:S02]  /*16950*/  FSEL R94, R94, -INF , P4 ;  /* 0xff8000005e5e7808 */ /* 0x000fc40002000000 */
[----:B------:R-:W-:Y:S02]  /*16960*/  FSEL R95, R95, -INF , P2 ;  /* 0xff8000005f5f7808 */ /* 0x000fe40001000000 */
[----:B------:R-:W-:Y:S02]  /*16970*/  FSEL R98, R98, -INF , P6 ;  /* 0xff80000062627808 */ /* 0x000fe40003000000 */
[C---:B------:R-:W-:Y:S02]  /*16980*/  ISETP.GT.AND P3, PT, R3.reuse, 0x1, PT ;  /* 0x000000010300780c */ /* 0x040fe40003f64270 */
[C---:B------:R-:W-:Y:S02]  /*16990*/  ISETP.GT.AND P5, PT, R3.reuse, 0x11, PT ;  /* 0x000000110300780c */ /* 0x040fe40003fa4270 */
[C---:B------:R-:W-:Y:S02]  /*169a0*/  ISETP.GT.AND P4, PT, R3.reuse, 0x19, PT ;  /* 0x000000190300780c */ /* 0x040fe40003f84270 */
[----:B------:R-:W-:-:S02]  /*169b0*/  ISETP.GT.AND P2, PT, R3, 0x20, PT ;  /* 0x000000200300780c */ /* 0x000fc40003f44270 */
[----:B------:R-:W-:Y:S02]  /*169c0*/  ISETP.GT.AND P6, PT, R3, 0x21, PT ;  /* 0x000000210300780c */ /* 0x000fe40003fc4270 */
[----:B------:R-:W-:Y:S02]  /*169d0*/  FMNMX.FTZ R5, R88, R14, !PT ;  /* 0x0000000e58057209 */ /* 0x000fe40007810000 */
[----:B------:R-:W-:Y:S02]  /*169e0*/  FSEL R91, R91, -INF , P3 ;  /* 0xff8000005b5b7808 */ /* 0x000fe40001800000 */
[----:B------:R-:W-:Y:S02]  /*169f0*/  FSEL R99, R99, -INF , P5 ;  /* 0xff80000063637808 */ /* 0x000fe40002800000 */
[----:B------:R-:W-:Y:S02]  /*16a00*/  FSEL R103, R103, -INF , P4 ;  /* 0xff80000067677808 */ /* 0x000fe40002000000 */
[----:B------:R-:W-:-:S02]  /*16a10*/  FSEL R106, R106, -INF , P2 ;  /* 0xff8000006a6a7808 */ /* 0x000fc40001000000 */
[----:B------:R-:W-:Y:S02]  /*16a20*/  FSEL R107, R107, -INF , P6 ;  /* 0xff8000006b6b7808 */ /* 0x000fe40003000000 */
[C---:B------:R-:W-:Y:S02]  /*16a30*/  ISETP.GT.AND P3, PT, R3.reuse, 0x18, PT ;  /* 0x000000180300780c */ /* 0x040fe40003f64270 */
[C---:B------:R-:W-:Y:S02]  /*16a40*/  ISETP.GT.AND P5, PT, R3.reuse, 0x28, PT ;  /* 0x000000280300780c */ /* 0x040fe40003fa4270 */
[C---:B------:R-:W-:Y:S02]  /*16a50*/  ISETP.GT.AND P4, PT, R3.reuse, 0x30, PT ;  /* 0x000000300300780c */ /* 0x040fe40003f84270 */
[C---:B------:R-:W-:Y:S02]  /*16a60*/  ISETP.GT.AND P2, PT, R3.reuse, 0x31, PT ;  /* 0x000000310300780c */ /* 0x040fe40003f44270 */
[----:B------:R-:W-:-:S02]  /*16a70*/  ISETP.GT.AND P6, PT, R3, 0x38, PT ;  /* 0x000000380300780c */ /* 0x000fc40003fc4270 */
[----:B------:R-:W-:Y:S02]  /*16a80*/  FMNMX.FTZ R5, R89, R5, !PT ;  /* 0x0000000559057209 */ /* 0x000fe40007810000 */
        /* <DEDUP_REMOVED lines=10> */
[----:B------:R-:W-:-:S02]  /*16b30*/  FMNMX.FTZ R5, R92, R5, !PT ;  /* 0x000000055c057209 */ /* 0x000fc40007810000 */
[----:B------:R-:W-:Y:S02]  /*16b40*/  FSEL R111, R111, -INF , P3 ;  /* 0xff8000006f6f7808 */ /* 0x000fe40001800000 */
[----:B------:R-:W-:Y:S02]  /*16b50*/  FSEL R119, R119, -INF , P5 ;  /* 0xff80000077777808 */ /* 0x000fe40002800000 */
[----:B------:R-:W-:Y:S02]  /*16b60*/  FSEL R123, R123, -INF , P4 ;  /* 0xff8000007b7b7808 */ /* 0x000fe40002000000 */
[----:B------:R-:W-:Y:S02]  /*16b70*/  FSEL R126, R126, -INF , P2 ;  /* 0xff8000007e7e7808 */ /* 0x000fe40001000000 */
[----:B------:R-:W-:Y:S02]  /*16b80*/  FSEL R127, R127, -INF , P6 ;  /* 0xff8000007f7f7808 */ /* 0x000fe40003000000 */
[----:B------:R-:W-:-:S02]  /*16b90*/  ISETP.GT.AND P3, PT, R3, 0x40, PT ;  /* 0x000000400300780c */ /* 0x000fc40003f64270 */
[C---:B------:R-:W-:Y:S02]  /*16ba0*/  ISETP.GT.AND P5, PT, R3.reuse, 0x50, PT ;  /* 0x000000500300780c */ /* 0x040fe40003fa4270 */
[C---:B------:R-:W-:Y:S02]  /*16bb0*/  ISETP.GT.AND P4, PT, R3.reuse, 0x51, PT ;  /* 0x000000510300780c */ /* 0x040fe40003f84270 */
[C---:B------:R-:W-:Y:S02]  /*16bc0*/  ISETP.GT.AND P2, PT, R3.reuse, 0x58, PT ;  /* 0x000000580300780c */ /* 0x040fe40003f44270 */
[----:B------:R-:W-:Y:S02]  /*16bd0*/  ISETP.GT.AND P6, PT, R3, 0x59, PT ;  /* 0x000000590300780c */ /* 0x000fe40003fc4270 */
        /* <DEDUP_REMOVED lines=31> */
[----:B------:R-:W-:-:S02]  /*16dd0*/  FSEL R122, R122, -INF , P3 ;  /* 0xff8000007a7a7808 */ /* 0x000fc40001800000 */
        /* <DEDUP_REMOVED lines=8> */
[----:B------:R-:W-:Y:S02]  /*16e60*/  FSEL R130, R130, -INF , P5 ;  /* 0xff80000082827808 */ /* 0x000fe40002800000 */
[----:B------:R-:W-:Y:S02]  /*16e70*/  FMNMX.FTZ R3, R127, R3, !PT ;  /* 0x000000037f037209 */ /* 0x000fe40007810000 */
[----:B------:R-:W-:Y:S02]  /*16e80*/  FMNMX.FTZ R4, R133, R4, !PT ;  /* 0x0000000485047209 */ /* 0x000fe40007810000 */
[----:B------:R-:W-:-:S02]  /*16e90*/  FSEL R131, R131, -INF , P4 ;  /* 0xff80000083837808 */ /* 0x000fc40002000000 */
[----:B------:R-:W-:Y:S01]  /*16ea0*/  FMNMX.FTZ R3, R130, R3, !PT ;  /* 0x0000000382037209 */ /* 0x000fe20007810000 */
[----:B------:R-:W0:Y:S01]  /*16eb0*/  SHFL.BFLY PT, R5, R4, 0x2, 0x1f ;  /* 0x0c401f0004057f89 */ /* 0x000e2200000e0000 */
[----:B------:R-:W-:Y:S02]  /*16ec0*/  FSEL R134, R134, -INF , P2 ;  /* 0xff80000086867808 */ /* 0x000fe40001000000 */
[----:B------:R-:W-:Y:S02]  /*16ed0*/  FMNMX.FTZ R3, R131, R3, !PT ;  /* 0x0000000383037209 */ /* 0x000fe40007810000 */
[----:B------:R-:W-:Y:S02]  /*16ee0*/  FSEL R135, R135, -INF , P6 ;  /* 0xff80000087877808 */ /* 0x000fe40003000000 */
[----:B------:R-:W-:-:S04]  /*16ef0*/  FMNMX.FTZ R3, R134, R3, !PT ;  /* 0x0000000386037209 */ /* 0x000fc80007810000 */
[----:B------:R-:W-:-:S05]  /*16f00*/  FMNMX.FTZ R3, R135, R3, !PT ;  /* 0x0000000387037209 */ /* 0x000fca0007810000 */
[----:B------:R-:W1:Y:S01]  /*16f10*/  SHFL.BFLY PT, R10, R3, 0x2, 0x1f ;  /* 0x0c401f00030a7f89 */ /* 0x000e6200000e0000 */
[----:B0-----:R-:W-:-:S05]  /*16f20*/  FMNMX.FTZ R4, R4, R5, !PT ;  /* 0x0000000504047209 */ /* 0x001fca0007810000 */
[----:B------:R-:W0:Y:S01]  /*16f30*/  SHFL.BFLY PT, R5, R4, 0x1, 0x1f ;  /* 0x0c201f0004057f89 */ /* 0x000e2200000e0000 */
[----:B-1----:R-:W-:-:S05]  /*16f40*/  FMNMX.FTZ R3, R3, R10, !PT ;  /* 0x0000000a03037209 */ /* 0x002fca0007810000 */
[----:B------:R-:W1:Y:S01]  /*16f50*/  SHFL.BFLY PT, R10, R3, 0x1, 0x1f ;  /* 0x0c201f00030a7f89 */ /* 0x000e6200000e0000 */
[----:B0-----:R-:W-:-:S04]  /*16f60*/  FMNMX.FTZ R4, R4, R5, !PT ;  /* 0x0000000504047209 */ /* 0x001fc80007810000 */
[C---:B------:R-:W-:Y:S01]  /*16f70*/  FSETP.NEU.FTZ.AND P3, PT, R4.reuse, -INF , PT ;  /* 0xff8000000400780b */ /* 0x040fe20003f7d000 */
[----:B------:R-:W-:-:S05]  /*16f80*/  FMUL.FTZ R5, R4, R0 ;  /* 0x0000000004057220 */ /* 0x000fca0000410000 */
[----:B------:R-:W-:-:S05]  /*16f90*/  FSEL R5, R5, RZ, P3 ;  /* 0x000000ff05057208 */ /* 0x000fca0001800000 */
[--C-:B------:R-:W-:Y:S01]  /*16fa0*/  FFMA.FTZ R156, R88, R0, -R5.reuse ;  /* 0x00000000589c7223 */ /* 0x100fe20000010805 */
[----:B-1----:R-:W-:Y:S01]  /*16fb0*/  FMNMX.FTZ R3, R3, R10, !PT ;  /* 0x0000000a03037209 */ /* 0x002fe20007810000 */
        /* <DEDUP_REMOVED lines=9> */
[----:B------:R-:W-:Y:S01]  /*17050*/  FSETP.NEU.FTZ.AND P2, PT, R3, -INF , PT ;  /* 0xff8000000300780b */ /* 0x000fe20003f5d000 */
        /* <DEDUP_REMOVED lines=13> */
[-C--:B------:R-:W-:Y:S01]  /*17130*/  FFMA.FTZ R105, R133, R0.reuse, -R5 ;  /* 0x0000000085697223 */ /* 0x080fe20000010805 */
[C---:B------:R-:W-:Y:S01]  /*17140*/  FMUL.FTZ R109, R3.reuse, R0 ;  /* 0x00000000036d7220 */ /* 0x040fe20000410000 */
[----:B------:R-:W-:Y:S01]  /*17150*/  FSEL R5, R4, RZ, P3 ;  /* 0x000000ff04057208 */ /* 0x000fe20001800000 */
[----:B------:R-:W-:Y:S01]  /*17160*/  MUFU.EX2 R156, R156 ;  /* 0x0000009c009c7308 */ /* 0x000fe20000000800 */
[----:B------:R-:W-:-:S02]  /*17170*/  FSEL R10, R3, RZ, P2 ;  /* 0x000000ff030a7208 */ /* 0x000fc40001000000 */
[----:B------:R-:W-:Y:S01]  /*17180*/  FSEL R109, R109, RZ, P2 ;  /* 0x000000ff6d6d7208 */ /* 0x000fe20001000000 */
[----:B------:R-:W-:Y:S02]  /*17190*/  FADD.FTZ R5, -R5, R14 ;  /* 0x0000000e05057221 */ /* 0x000fe40000010100 */
[----:B------:R-:W-:Y:S02]  /*171a0*/  FADD.FTZ R13, -R10, R13 ;  /* 0x0000000d0a0d7221 */ /* 0x000fe40000010100 */
[-CC-:B------:R-:W-:Y:S01]  /*171b0*/  FFMA.FTZ R157, R90, R0.reuse, -R109.reuse ;  /* 0x000000005a9d7223 */ /* 0x180fe2000001086d */
[-C--:B------:R-:W-:Y:S01]  /*171c0*/  FMUL.FTZ R5, R5, R0.reuse ;  /* 0x0000000005057220 */ /* 0x080fe20000410000 */
        /* <DEDUP_REMOVED lines=19> */
[----:B------:R1:W3:Y:S01]  /*17300*/  MUFU.EX2 R5, R13 ;  /* 0x0000000d00057308 */ /* 0x0002e20000000800 */
[----:B0-----:R-:W-:Y:S01]  /*17310*/  FFMA.FTZ R7, R10, R7, R156 ;  /* 0x000000070a077223 */ /* 0x001fe2000001009c */
[-CC-:B------:R-:W-:Y:S01]  /*17320*/  FFMA.FTZ R102, R123, R0.reuse, -R109.reuse ;  /* 0x000000007b667223 */ /* 0x180fe2000001086d */
[-CC-:B------:R-:W-:Y:S01]  /*17330*/  FFMA.FTZ R143, R126, R0.reuse, -R109.reuse ;  /* 0x000000007e8f7223 */ /* 0x180fe2000001086d */
[-CC-:B------:R-:W-:Y:S01]  /*17340*/  FFMA.FTZ R98, R127, R0.reuse, -R109.reuse ;  /* 0x000000007f627223 */ /* 0x180fe2000001086d */
[-CC-:B------:R-:W-:Y:S01]  /*17350*/  FFMA.FTZ R137, R130, R0.reuse, -R109.reuse ;  /* 0x0000000082897223 */ /* 0x180fe2000001086d */
[-CC-:B------:R-:W-:Y:S01]  /*17360*/  FFMA.FTZ R139, R134, R0.reuse, -R109.reuse ;  /* 0x00000000868b7223 */ /* 0x180fe2000001086d */
[-CC-:B--2---:R-:W-:Y:S01]  /*17370*/  FFMA.FTZ R9, R135, R0.reuse, -R109.reuse ;  /* 0x0000000087097223 */ /* 0x184fe2000001086d */
[----:B------:R-:W0:Y:S01]  /*17380*/  MUFU.EX2 R89, R89 ;  /* 0x0000005900597308 */ /* 0x000e220000000800 */
[----:B-1----:R-:W-:-:S07]  /*17390*/  FFMA.FTZ R13, R131, R0, -R109 ;  /* 0x00000000830d7223 */ /* 0x002fce000001086d */
[----:B------:R-:W1:Y:S01]  /*173a0*/  MUFU.EX2 R108, R108 ;  /* 0x0000006c006c7308 */ /* 0x000e620000000800 */
[----:B---3--:R-:W-:-:S07]  /*173b0*/  FFMA.FTZ R6, R5, R6, R157 ;  /* 0x0000000605067223 */ /* 0x008fce000001009d */
        /* <DEDUP_REMOVED lines=92> */
.L_x_2851:
        /* <DEDUP_REMOVED lines=35> */
.L_x_2839:
[----:B------:R-:W-:Y:S05]  /*17bb0*/  BSYNC B0 ;  /* 0x0000000000007941 */ /* 0x000fea0003800000 */
.L_x_2838:
[----:B------:R-:W-:Y:S01]  /*17bc0*/  ISETP.GE.AND P1, PT, R15, R185, PT ;  /* 0x000000b90f00720c */ /* 0x000fe20003f26270 */
[----:B------:R-:W-:-:S12]  /*17bd0*/  BSSY B0, `(.L_x_2853) ;  /* 0x00001f0000007945 */ /* 0x000fd80003800000 */
[----:B------:R-:W-:Y:S05]  /*17be0*/  @!P1 BRA `(.L_x_2854) ;  /* 0x0000001c00b89947 */ /* 0x000fea0003800000 */
[----:B------:R-:W-:Y:S02]  /*17bf0*/  IMAD.MOV.U32 R9, RZ, RZ, R3 ;  /* 0x000000ffff097224 */ /* 0x000fe400078e0003 */
[----:B------:R-:W-:Y:S02]  /*17c00*/  IMAD.MOV.U32 R12, RZ, RZ, R4 ;  /* 0x000000ffff0c7224 */ /* 0x000fe400078e0004 */
[----:B------:R-:W-:Y:S02]  /*17c10*/  IMAD.MOV.U32 R11, RZ, RZ, R168 ;  /* 0x000000ffff0b7224 */ /* 0x000fe400078e00a8 */
[----:B------:R-:W-:-:S07]  /*17c20*/  IMAD.MOV.U32 R14, RZ, RZ, R162 ;  /* 0x000000ffff0e7224 */ /* 0x000fce00078e00a2 */
.L_x_2867:
[----:B------:R-:W-:-:S05]  /*17c30*/  VIADD R13, R14, 0x1 ;  /* 0x000000010e0d7836 */ /* 0x000fca0000000000 */
[----:B------:R-:W-:-:S04]  /*17c40*/  ISETP.NE.AND P1, PT, R13, 0x2, PT ;  /* 0x000000020d00780c */ /* 0x000fc80003f25270 */
[----:B------:R-:W-:Y:S02]  /*17c50*/  SEL R13, R13, RZ, P1 ;  /* 0x000000ff0d0d7207 */ /* 0x000fe40000800000 */
[----:B------:R-:W-:-:S03]  /*17c60*/  SEL R168, RZ, 0x1, P1 ;  /* 0x00000001ffa87807 */ /* 0x000fc60000800000 */
[----:B------:R-:W-:Y:S01]  /*17c70*/  IMAD.MOV.U32 R162, RZ, RZ, R13 ;  /* 0x000000ffffa27224 */ /* 0x000fe200078e000d */
[----:B------:R-:W-:Y:S01]  /*17c80*/  LOP3.LUT R168, R11, R168, RZ, 0x3c, !PT ;  /* 0x000000a80ba87212 */ /* 0x000fe200078e3cff */
[----:B------:R-:W-:Y:S06]  /*17c90*/  @!P0 BRA `(.L_x_2855) ;  /* 0x0000000000048947 */ /* 0x000fec0003800000 */
[----:B------:R-:W-:Y:S01]  /*17ca0*/  BPT.TRAP 0x1 ;  /* 0x000000040000795c */ /* 0x000fe20000300000 */
.L_x_2855:
[----:B------:R-:W-:Y:S01]  /*17cb0*/  IMAD R3, R162, 0x8, R2 ;  /* 0x00000008a2037824 */ /* 0x000fe200078e0202 */
[----:B------:R-:W-:-:S04]  /*17cc0*/  SHF.L.U32 R4, R168, 0x1f, RZ ;  /* 0x0000001fa8047819 */ /* 0x000fc800000006ff */
[----:B------:R0:W1:Y:S01]  /*17cd0*/  SYNCS.PHASECHK.TRANS64.TRYWAIT P1, [R3+URZ+0x2a830], R4 ;  /* 0x02a83004030075a7 */ /* 0x000062000802017f */
[----:B------:R-:W-:Y:S05]  /*17ce0*/  @!P0 BRA `(.L_x_2856) ;  /* 0x0000000000048947 */ /* 0x000fea0003800000 */
[----:B------:R-:W-:Y:S01]  /*17cf0*/  BPT.TRAP 0x1 ;  /* 0x000000040000795c */ /* 0x000fe20000300000 */
.L_x_2856:
[----:B------:R-:W-:Y:S01]  /*17d00*/  IMAD R0, R162, 0x900, R8 ;  /* 0x00000900a2007824 */ /* 0x000fe200078e0208 */
[----:B------:R-:W-:Y:S03]  /*17d10*/  BSSY B1, `(.L_x_2857) ;  /* 0x0000006000017945 */ /* 0x000fe60003800000 */
[C---:B------:R-:W-:Y:S02]  /*17d20*/  VIADD R89, R0.reuse, 0x2 ;  /* 0x0000000200597836 */ /* 0x040fe40000000000 */
[----:B------:R-:W-:Y:S01]  /*17d30*/  VIADD R90, R0, 0x4 ;  /* 0x00000004005a7836 */ /* 0x000fe20000000000 */
[----:B-1----:R-:W-:Y:S06]  /*17d40*/  @P1 BRA `(.L_x_2858) ;  /* 0x0000000000081947 */ /* 0x002fec0003800000 */
[----:B------:R-:W1:Y:S02]  /*17d50*/  SYNCS.PHASECHK.TRANS64.TRYWAIT P1, [R3+URZ+0x2a830], R4 ;  /* 0x02a83004030075a7 */ /* 0x000e64000802017f */
[----:B-1----:R-:W-:Y:S05]  /*17d60*/  @!P1 BRA `(.L_x_2859) ;  /* 0x000000e400e89947 */ /* 0x002fea0003800000 */
.L_x_2858:
[----:B------:R-:W-:Y:S05]  /*17d70*/  BSYNC B1 ;  /* 0x0000000000017941 */ /* 0x000fea0003800000 */
.L_x_2857:
[----:B------:R-:W2:Y:S04]  /*17d80*/  LDL.64 R92, [R1+0x28] ;  /* 0x00002800015c7983 */ /* 0x000ea80000100a00 */
[----:B------:R0:W-:Y:S01]  /*17d90*/  STL [R1+0x60], R2 ;  /* 0x0000600201007387 */ /* 0x0001e20000100800 */
        /* <DEDUP_REMOVED lines=9> */
[----:B01----:R-:W3:Y:S01]  /*17e30*/  LDL.64 R2, [R1+0x20] ;  /* 0x0000200001027983 */ /* 0x003ee20000100a00 */
        /* <DEDUP_REMOVED lines=23> */
[----:B------:R-:W-:Y:S01]  /*17fb0*/  IMAD.MOV.U32 R20, RZ, RZ, R0 ;  /* 0x000000ffff147224 */ /* 0x000fe200078e0000 */
[----:B------:R-:W4:Y:S04]  /*17fc0*/  LDL.64 R4, [R1+0x18] ;  /* 0x0000180001047983 */ /* 0x000f280000100a00 */
[----:B------:R-:W-:Y:S01]  /*17fd0*/  R2UR UR26, R20 ;  /* 0x00000000141a72ca */ /* 0x000fe200000e0000 */
[----:B------:R-:W-:Y:S01]  /*17fe0*/  IMAD.MOV.U32 R20, RZ, RZ, R89 ;  /* 0x000000ffff147224 */ /* 0x000fe200078e0059 */
[----:B------:R-:W4:Y:S04]  /*17ff0*/  LDL.64 R218, [R1+0x8] ;  /* 0x0000080001da7983 */ /* 0x000f280000100a00 */
[----:B------:R-:W-:Y:S01]  /*18000*/  R2UR UR22, R20 ;  /* 0x00000000141672ca */ /* 0x000fe200000e0000 */
[----:B------:R-:W-:Y:S01]  /*18010*/  IMAD.MOV.U32 R20, RZ, RZ, R90 ;  /* 0x000000ffff147224 */ /* 0x000fe200078e005a */
[----:B------:R-:W4:Y:S01]  /*18020*/  LDL.64 R214, [R1] ;  /* 0x0000000001d67983 */ /* 0x000f220000100a00 */
[----:B------:R-:W-:-:S02]  /*18030*/  VIADD R88, R0, 0x6 ;  /* 0x0000000600587836 */ /* 0x000fc40000000000 */
[----:B------:R-:W-:Y:S01]  /*18040*/  IMAD.MOV.U32 R21, RZ, RZ, 0x40000040 ;  /* 0x40000040ff157424 */ /* 0x000fe200078e00ff */
[----:B------:R-:W-:Y:S01]  /*18050*/  R2UR UR18, R20 ;  /* 0x00000000141272ca */ /* 0x000fe200000e0000 */
[----:B------:R-:W-:Y:S01]  /*18060*/  VIADD R20, R0, 0x300 ;  /* 0x0000030000147836 */ /* 0x000fe20000000000 */
[----:B------:R-:W-:Y:S01]  /*18070*/  R2UR UR14, R88 ;  /* 0x00000000580e72ca */ /* 0x000fe200000e0000 */
[C---:B------:R-:W-:Y:S01]  /*18080*/  VIADD R88, R0.reuse, 0x302 ;  /* 0x0000030200587836 */ /* 0x040fe20000000000 */
[C---:B------:R-:W-:Y:S01]  /*18090*/  R2UR UR27, R21.reuse ;  /* 0x00000000151b72ca */ /* 0x040fe200000e0000 */
[----:B------:R-:W-:Y:S01]  /*180a0*/  VIADD R90, R0, 0x304 ;  /* 0x00000304005a7836 */ /* 0x000fe20000000000 */
[----:B------:R-:W-:Y:S01]  /*180b0*/  R2UR UR10, R20 ;  /* 0x00000000140a72ca */ /* 0x000fe200000e0000 */
[----:B------:R-:W-:Y:S01]  /*180c0*/  VIADD R20, R0, 0x306 ;  /* 0x0000030600147836 */ /* 0x000fe20000000000 */
[----:B------:R-:W-:Y:S01]  /*180d0*/  R2UR UR6, R88 ;  /* 0x00000000580672ca */ /* 0x000fe200000e0000 */
[----:B------:R-:W-:Y:S01]  /*180e0*/  VIADD R88, R0, 0x600 ;  /* 0x0000060000587836 */ /* 0x000fe20000000000 */
[C---:B------:R-:W-:Y:S01]  /*180f0*/  R2UR UR23, R21.reuse ;  /* 0x00000000151772ca */ /* 0x040fe200000e0000 */
[----:B------:R-:W-:Y:S01]  /*18100*/  IMAD.MOV.U32 R89, RZ, RZ, 0x40000040 ;  /* 0x40000040ff597424 */ /* 0x000fe200078e00ff */
[----:B------:R-:W-:Y:S01]  /*18110*/  R2UR UR54, R20 ;  /* 0x00000000143672ca */ /* 0x000fe200000e0000 */
[----:B------:R-:W-:Y:S01]  /*18120*/  VIADD R20, R0, 0x604 ;  /* 0x0000060400147836 */ /* 0x000fe20000000000 */
[C---:B------:R-:W-:Y:S01]  /*18130*/  R2UR UR19, R21.reuse ;  /* 0x00000000151372ca */ /* 0x040fe200000e0000 */
[----:B------:R-:W-:Y:S01]  /*18140*/  IMAD.MOV.U32 R91, RZ, RZ, 0x40000040 ;  /* 0x40000040ff5b7424 */ /* 0x000fe200078e00ff */
[----:B------:R-:W-:-:S02]  /*18150*/  R2UR UR11, R21 ;  /* 0x00000000150b72ca */ /* 0x000fc400000e0000 */
[C---:B------:R-:W-:Y:S02]  /*18160*/  R2UR UR55, R21.reuse ;  /* 0x00000000153772ca */ /* 0x040fe400000e0000 */
[----:B------:R-:W-:Y:S02]  /*18170*/  R2UR UR42, R20 ;  /* 0x00000000142a72ca */ /* 0x000fe400000e0000 */
[----:B------:R-:W-:Y:S02]  /*18180*/  R2UR UR43, R21 ;  /* 0x00000000152b72ca */ /* 0x000fe400000e0000 */
[----:B------:R-:W4:Y:S01]  /*18190*/  LDL.64 R20, [R1+0x10] ;  /* 0x0000100001147983 */ /* 0x000f220000100a00 */
[----:B------:R-:W-:Y:S01]  /*181a0*/  R2UR UR58, R90 ;  /* 0x000000005a3a72ca */ /* 0x000fe200000e0000 */
[----:B------:R-:W-:Y:S01]  /*181b0*/  VIADD R90, R0, 0x602 ;  /* 0x00000602005a7836 */ /* 0x000fe20000000000 */
[----:B------:R-:W-:Y:S01]  /*181c0*/  R2UR UR50, R88 ;  /* 0x00000000583272ca */ /* 0x000fe200000e0000 */
[----:B------:R-:W-:Y:S01]  /*181d0*/  VIADD R88, R0, 0x606 ;  /* 0x0000060600587836 */ /* 0x000fe20000000000 */
[----:B------:R-:W-:-:S02]  /*181e0*/  R2UR UR15, R89 ;  /* 0x00000000590f72ca */ /* 0x000fc400000e0000 */
[----:B------:R-:W-:Y:S02]  /*181f0*/  R2UR UR7, R89 ;  /* 0x00000000590772ca */ /* 0x000fe400000e0000 */
[----:B------:R-:W-:Y:S02]  /*18200*/  R2UR UR59, R91 ;  /* 0x000000005b3b72ca */ /* 0x000fe400000e0000 */
[----:B------:R-:W-:Y:S02]  /*18210*/  R2UR UR51, R89 ;  /* 0x00000000593372ca */ /* 0x000fe400000e0000 */
[----:B------:R-:W-:Y:S02]  /*18220*/  R2UR UR46, R90 ;  /* 0x000000005a2e72ca */ /* 0x000fe400000e0000 */
[----:B------:R-:W-:Y:S02]  /*18230*/  R2UR UR47, R91 ;  /* 0x000000005b2f72ca */ /* 0x000fe400000e0000 */
[----:B------:R-:W-:-:S02]  /*18240*/  R2UR UR38, R88 ;  /* 0x00000000582672ca */ /* 0x000fc400000e0000 */
[----:B------:R-:W-:Y:S02]  /*18250*/  R2UR UR39, R89 ;  /* 0x00000000592772ca */ /* 0x000fe400000e0000 */
[----:B--2---:R-:W-:Y:S02]  /*18260*/  R2UR UR24, R92 ;  /* 0x000000005c1872ca */ /* 0x004fe400000e0000 */
[----:B------:R-:W-:Y:S02]  /*18270*/  R2UR UR25, R93 ;  /* 0x000000005d1972ca */ /* 0x000fe400000e0000 */
[----:B------:R-:W-:-:S11]  /*18280*/  WARPGROUP.ARRIVE ;  /* 0x00000000000079c5 */ /* 0x000fd60000000000 */
[----:B------:R-:W-:Y:S01]  /*18290*/  HGMMA.64x96x16.F32.BF16 R88, gdesc[UR24], RZ, !UPT, gsb0 ;  /* 0x01600000185879f0 */ /* 0x000fe2000c0018ff */
[----:B---3--:R-:W-:Y:S02]  /*182a0*/  R2UR UR20, R2 ;  /* 0x00000000021472ca */ /* 0x008fe400000e0000 */
[----:B------:R-:W-:Y:S01]  /*182b0*/  R2UR UR21, R3 ;  /* 0x00000000031572ca */ /* 0x000fe200000e0000 */
[----:B------:R0:W5:Y:S01]  /*182c0*/  LDL.LU R2, [R1+0x60] ;  /* 0x0000600001027983 */ /* 0x0001620000300800 */
[----:B------:R-:W-:Y:S02]  /*182d0*/  WARPGROUP.DEPBAR.LE gsb0, 0x0 ;  /* 0x00008000000079c5 */ /* 0x000fe40000010000 */
[----:B------:R-:W-:-:S09]  /*182e0*/  WARPGROUP.ARRIVE ;  /* 0x00000000000079c5 */ /* 0x000fd20000000000 */
[----:B------:R-:W-:Y:S01]  /*182f0*/  HGMMA.64x96x16.F32.BF16 R88, gdesc[UR20], R88, gsb0 ;  /* 0x01600000145879f0 */ /* 0x000fe20008001858 */
[----:B----4-:R-:W-:Y:S02]  /*18300*/  R2UR UR16, R4 ;  /* 0x00000000041072ca */ /* 0x010fe400000e0000 */
[----:B------:R-:W-:Y:S02]  /*18310*/  R2UR UR17, R5 ;  /* 0x00000000051172ca */ /* 0x000fe400000e0000 */
        /* <DEDUP_REMOVED lines=69> */
[----:B0-----:R-:W-:Y:S05]  /*18770*/  @!P0 BRA `(.L_x_2860) ;  /* 0x0000000000048947 */ /* 0x001fea0003800000 */
[----:B------:R-:W-:Y:S01]  /*18780*/  BPT.TRAP 0x1 ;  /* 0x000000040000795c */ /* 0x000fe20000300000 */
.L_x_2860:
[----:B------:R-:W-:Y:S01]  /*18790*/  SHF.L.U32 R0, R11, 0x1f, RZ ;  /* 0x0000001f0b007819 */ /* 0x000fe200000006ff */
[----:B-----5:R-:W-:-:S04]  /*187a0*/  IMAD R20, R14, 0x8, R2 ;  /* 0x000000080e147824 */ /* 0x020fc800078e0202 */
[----:B------:R0:W1:Y:S01]  /*187b0*/  SYNCS.PHASECHK.TRANS64.TRYWAIT P1, [R20+URZ+0x2a850], R0 ;  /* 0x02a85000140075a7 */ /* 0x000062000802017f */
[----:B------:R-:W-:Y:S05]  /*187c0*/  @!P0 BRA `(.L_x_2861) ;  /* 0x0000000000048947 */ /* 0x000fea0003800000 */
[----:B------:R-:W-:Y:S01]  /*187d0*/  BPT.TRAP 0x1 ;  /* 0x000000040000795c */ /* 0x000fe20000300000 */
.L_x_2861:
[----:B------:R-:W-:Y:S04]  /*187e0*/  BSSY B1, `(.L_x_2862) ;  /* 0x0000004000017945 */ /* 0x000fe80003800000 */
[----:B-1----:R-:W-:Y:S05]  /*187f0*/  @P1 BRA `(.L_x_2863) ;  /* 0x0000000000081947 */ /* 0x002fea0003800000 */
[----:B------:R-:W1:Y:S02]  /*18800*/  SYNCS.PHASECHK.TRANS64.TRYWAIT P1, [R20+URZ+0x2a850], R0 ;  /* 0x02a85000140075a7 */ /* 0x000e64000802017f */
[----:B-1----:R-:W-:Y:S05]  /*18810*/  @!P1 BRA `(.L_x_2864) ;  /* 0x000000dc00509947 */ /* 0x002fea0003800000 */
.L_x_2863:
[----:B------:R-:W-:Y:S05]  /*18820*/  BSYNC B1 ;  /* 0x0000000000017941 */ /* 0x000fea0003800000 */
.L_x_2862:
        /* <DEDUP_REMOVED lines=48> */
.L_x_2865:
[----:B------:R-:W-:Y:S01]  /*18b30*/  FMNMX.FTZ R0, R88, R12, !PT ;  /* 0x0000000c58007209 */ /* 0x000fe20007810000 */
[----:B------:R-:W-:Y:S01]  /*18b40*/  ULDC UR4, c[0x0][0x988] ;  /* 0x0002620000047ab9 */ /* 0x000fe20000000800 */
[----:B------:R-:W-:Y:S02]  /*18b50*/  IMAD R13, R13, 0x8, R2 ;  /* 0x000000080d0d7824 */ /* 0x000fe400078e0202 */
[----:B------:R-:W-:Y:S02]  /*18b60*/  FMNMX.FTZ R3, R89, R0, !PT ;  /* 0x0000000059037209 */ /* 0x000fe40007810000 */
[----:B------:R-:W-:-:S04]  /*18b70*/  FMNMX.FTZ R0, R90, R9, !PT ;  /* 0x000000095a007209 */ /* 0x000fc80007810000 */
        /* <DEDUP_REMOVED lines=53> */
[----:B------:R-:W-:Y:S01]  /*18ed0*/  FADD.FTZ R5, -R4, R12 ;  /* 0x0000000c04057221 */ /* 0x000fe20000010100 */
[----:B------:R-:W-:-:S04]  /*18ee0*/  IMAD.U32 R0, RZ, RZ, UR4 ;  /* 0x00000004ff007e24 */ /* 0x000fc8000f8e00ff */
[-C--:B------:R-:W-:Y:S01]  /*18ef0*/  FMUL.FTZ R10, R5, R0.reuse ;  /* 0x00000000050a7220 */ /* 0x080fe20000410000 */
[----:B------:R-:W-:Y:S01]  /*18f00*/  FADD.FTZ R5, -R3, R9 ;  /* 0x0000000903057221 */ /* 0x000fe20000010100 */
[----:B------:R-:W-:-:S03]  /*18f10*/  FMUL.FTZ R9, R4, R0 ;  /* 0x0000000004097220 */ /* 0x000fc60000410000 */
[-C--:B------:R-:W-:Y:S01]  /*18f20*/  FMUL.FTZ R5, R5, R0.reuse ;  /* 0x0000000005057220 */ /* 0x080fe20000410000 */
[-CC-:B------:R-:W-:Y:S01]  /*18f30*/  FFMA.FTZ R152, R96, R0.reuse, -R9.reuse ;  /* 0x0000000060987223 */ /* 0x180fe20000010809 */
[-CC-:B------:R-:W-:Y:S01]  /*18f40*/  FFMA.FTZ R96, R97, R0.reuse, -R9.reuse ;  /* 0x0000000061607223 */ /* 0x180fe20000010809 */
[-C--:B------:R-:W-:Y:S01]  /*18f50*/  FMUL.FTZ R97, R3, R0.reuse ;  /* 0x0000000003617220 */ /* 0x080fe20000410000 */
[-CC-:B------:R-:W-:Y:S01]  /*18f60*/  FFMA.FTZ R156, R88, R0.reuse, -R9.reuse ;  /* 0x00000000589c7223 */ /* 0x180fe20000010809 */
[-CC-:B------:R-:W-:Y:S01]  /*18f70*/  FFMA.FTZ R139, R89, R0.reuse, -R9.reuse ;  /* 0x00000000598b7223 */ /* 0x180fe20000010809 */
[-C--:B------:R-:W-:Y:S01]  /*18f80*/  FFMA.FTZ R154, R100, R0.reuse, -R9 ;  /* 0x00000000649a7223 */ /* 0x080fe20000010809 */
[-CC-:B------:R-:W-:Y:S01]  /*18f90*/  FFMA.FTZ R157, R90, R0.reuse, -R97.reuse ;  /* 0x000000005a9d7223 */ /* 0x180fe20000010861 */
[-C--:B------:R-:W-:Y:S01]  /*18fa0*/  FFMA.FTZ R100, R91, R0.reuse, -R97 ;  /* 0x000000005b647223 */ /* 0x080fe20000010861 */
[----:B------:R-:W-:Y:S01]  /*18fb0*/  MUFU.EX2 R10, R10 ;  /* 0x0000000a000a7308 */ /* 0x000fe20000000800 */
[-C--:B------:R-:W-:Y:S01]  /*18fc0*/  FFMA.FTZ R158, R92, R0.reuse, -R9 ;  /* 0x000000005c9e7223 */ /* 0x080fe20000010809 */
[-C--:B------:R-:W-:Y:S01]  /*18fd0*/  FFMA.FTZ R159, R94, R0.reuse, -R97 ;  /* 0x000000005e9f7223 */ /* 0x080fe20000010861 */
[-C--:B------:R-:W-:Y:S01]  /*18fe0*/  FFMA.FTZ R137, R93, R0.reuse, -R9 ;  /* 0x000000005d897223 */ /* 0x080fe20000010809 */
[-CC-:B------:R-:W-:Y:S01]  /*18ff0*/  FFMA.FTZ R95, R95, R0.reuse, -R97.reuse ;  /* 0x000000005f5f7223 */ /* 0x180fe20000010861 */
[----:B------:R-:W-:Y:S01]  /*19000*/  FFMA.FTZ R153, R98, R0, -R97 ;  /* 0x0000000062997223 */ /* 0x000fe20000010861 */
[----:B------:R-:W-:-:S02]  /*19010*/  VIADD R98, R13, 0x2a840 ;  /* 0x0002a8400d627836 */ /* 0x000fc40000000000 */
[-CC-:B------:R-:W-:Y:S01]  /*19020*/  FFMA.FTZ R94, R99, R0.reuse, -R97.reuse ;  /* 0x00000000635e7223 */ /* 0x180fe20000010861 */
[----:B------:R-:W0:Y:S01]  /*19030*/  MUFU.EX2 R156, R156 ;  /* 0x0000009c009c7308 */ /* 0x000e220000000800 */
[-C--:B------:R-:W-:Y:S01]  /*19040*/  FFMA.FTZ R149, R106, R0.reuse, -R97 ;  /* 0x000000006a957223 */ /* 0x080fe20000010861 */
[-CC-:B------:R-:W-:Y:S01]  /*19050*/  FFMA.FTZ R93, R101, R0.reuse, -R9.reuse ;  /* 0x00000000655d7223 */ /* 0x180fe20000010809 */
[----:B------:R-:W-:Y:S01]  /*19060*/  PRMT R98, R178, 0x654, R98 ;  /* 0x00000654b2627816 */ /* 0x000fe20000000062 */
[-CC-:B------:R-:W-:Y:S01]  /*19070*/  FFMA.FTZ R148, R104, R0.reuse, -R9.reuse ;  /* 0x0000000068947223 */ /* 0x180fe20000010809 */
[-C--:B------:R-:W-:Y:S01]  /*19080*/  FFMA.FTZ R92, R105, R0.reuse, -R9 ;  /* 0x00000000695c7223 */ /* 0x080fe20000010809 */
[-CC-:B------:R-:W-:Y:S01]  /*19090*/  FFMA.FTZ R155, R102, R0.reuse, -R97.reuse ;  /* 0x00000000669b7223 */ /* 0x180fe20000010861 */
[-CC-:B------:R-:W-:Y:S01]  /*190a0*/  FFMA.FTZ R91, R103, R0.reuse, -R97.reuse ;  /* 0x00000000675b7223 */ /* 0x180fe20000010861 */
[----:B------:R-:W-:Y:S01]  /*190b0*/  MUFU.EX2 R5, R5 ;  /* 0x0000000500057308 */ /* 0x000fe20000000800 */
[----:B------:R1:W-:Y:S01]  /*190c0*/  SYNCS.ARRIVE.TRANS64.RED.A1T0 RZ, [R98+URZ], RZ ;  /* 0x000000ff62ff79a7 */ /* 0x0003e2000810043f */
        /* <DEDUP_REMOVED lines=17> */
[-C--:B-1----:R-:W-:Y:S01]  /*191e0*/  FFMA.FTZ R98, R135, R0.reuse, -R97 ;  /* 0x0000000087627223 */ /* 0x082fe20000010861 */
[-CC-:B------:R-:W-:Y:S01]  /*191f0*/  FFMA.FTZ R150, R108, R0.reuse, -R9.reuse ;  /* 0x000000006c967223 */ /* 0x180fe20000010809 */
[-CC-:B------:R-:W-:Y:S01]  /*19200*/  FFMA.FTZ R89, R109, R0.reuse, -R9.reuse ;  /* 0x000000006d597223 */ /* 0x180fe20000010809 */
[-CC-:B------:R-:W-:Y:S01]  /*19210*/  FFMA.FTZ R144, R112, R0.reuse, -R9.reuse ;  /* 0x0000000070907223 */ /* 0x180fe20000010809 */
[----:B------:R-:W-:Y:S01]  /*19220*/  FFMA.FTZ R88, R113, R0, -R9 ;  /* 0x0000000071587223 */ /* 0x000fe20000010809 */
[----:B------:R-:W1:Y:S01]  /*19230*/  MUFU.EX2 R100, R100 ;  /* 0x0000006400647308 */ /* 0x000e620000000800 */
[----:B--2---:R-:W-:Y:S01]  /*19240*/  FFMA.FTZ R7, R5, R6, R157 ;  /* 0x0000000605077223 */ /* 0x004fe2000001009d */
[-CC-:B------:R-:W-:Y:S01]  /*19250*/  FFMA.FTZ R146, R116, R0.reuse, -R9.reuse ;  /* 0x0000000074927223 */ /* 0x180fe20000010809 */
[-CC-:B------:R-:W-:Y:S01]  /*19260*/  FFMA.FTZ R21, R117, R0.reuse, -R9.reuse ;  /* 0x0000000075157223 */ /* 0x180fe20000010809 */
[-CC-:B------:R-:W-:Y:S01]  /*19270*/  FFMA.FTZ R140, R120, R0.reuse, -R9.reuse ;  /* 0x00000000788c7223 */ /* 0x180fe20000010809 */
[-CC-:B------:R-:W-:Y:S01]  /*19280*/  FFMA.FTZ R14, R121, R0.reuse, -R9.reuse ;  /* 0x00000000790e7223 */ /* 0x180fe20000010809 */
[-CC-:B------:R-:W-:Y:S01]  /*19290*/  FFMA.FTZ R142, R124, R0.reuse, -R9.reuse ;  /* 0x000000007c8e7223 */ /* 0x180fe20000010809 */
[-CC-:B------:R-:W-:Y:S01]  /*192a0*/  FFMA.FTZ R12, R125, R0.reuse, -R9.reuse ;  /* 0x000000007d0c7223 */ /* 0x180fe20000010809 */
[----:B------:R-:W2:Y:S01]  /*192b0*/  MUFU.EX2 R158, R158 ;  /* 0x0000009e009e7308 */ /* 0x000ea20000000800 */
[----:B0-----:R-:W-:Y:S01]  /*192c0*/  FADD.FTZ R97, R139, R106 ;  /* 0x0000006a8b617221 */ /* 0x001fe20000010000 */
[-CC-:B------:R-:W-:Y:S01]  /*192d0*/  FFMA.FTZ R136, R128, R0.reuse, -R9.reuse ;  /* 0x0000000080887223 */ /* 0x180fe20000010809 */
[-CC-:B------:R-:W-:Y:S01]  /*192e0*/  FFMA.FTZ R11, R129, R0.reuse, -R9.reuse ;  /* 0x00000000810b7223 */ /* 0x180fe20000010809 */
[-CC-:B------:R-:W-:Y:S01]  /*192f0*/  FFMA.FTZ R138, R132, R0.reuse, -R9.reuse ;  /* 0x00000000848a7223 */ /* 0x180fe20000010809 */
[----:B------:R-:W-:-:S03]  /*19300*/  FFMA.FTZ R9, R133, R0, -R9 ;  /* 0x0000000085097223 */ /* 0x000fc60000010809 */
        /* <DEDUP_REMOVED lines=90> */
.L_x_2866:
        /* <DEDUP_REMOVED lines=34> */
.L_x_2854:
[----:B------:R-:W-:Y:S05]  /*19ad0*/  BSYNC B0 ;  /* 0x0000000000007941 */ /* 0x000fea0003800000 */
.L_x_2853:
        /* <DEDUP_REMOVED lines=67> */
.L_x_2868:
[----:B------:R-:W-:Y:S01]  /*19f10*/  IMAD R5, R162, 0x8, R2 ;  /* 0x00000008a2057824 */ /* 0x000fe200078e0202 */
[----:B------:R-:W-:-:S04]  /*19f20*/  SHF.L.U32 R8, R168, 0x1f, RZ ;  /* 0x0000001fa8087819 */ /* 0x000fc800000006ff */
[----:B------:R0:W1:Y:S01]  /*19f30*/  SYNCS.PHASECHK.TRANS64.TRYWAIT P1, [R5+URZ+0x2a850], R8 ;  /* 0x02a85008050075a7 */ /* 0x000062000802017f */
[----:B------:R-:W-:Y:S05]  /*19f40*/  @!P0 BRA `(.L_x_2869) ;  /* 0x0000000000048947 */ /* 0x000fea0003800000 */
[----:B------:R-:W-:Y:S01]  /*19f50*/  BPT.TRAP 0x1 ;  /* 0x000000040000795c */ /* 0x000fe20000300000 */
.L_x_2869:
        /* <DEDUP_REMOVED lines=9> */
.L_x_2871:
[----:B------:R-:W-:Y:S05]  /*19ff0*/  BSYNC B0 ;  /* 0x0000000000007941 */ /* 0x000fea0003800000 */
.L_x_2870:
        /* <DEDUP_REMOVED lines=68> */
.L_x_2873:
        /* <DEDUP_REMOVED lines=74> */
.L_x_2774:
[----:B------:R-:W2:Y:S08]  /*1a8e0*/  S2UR UR4, SR_CgaCtaId ;  /* 0x00000000000479c3 */ /* 0x000eb00000008800 */
[----:B------:R-:W-:Y:S01]  /*1a8f0*/  BAR.SYNC.DEFER_BLOCKING 0x5, 0x180 ;  /* 0x0146000000007b1d */ /* 0x000fe20000010000 */
[----:B------:R-:W-:-:S05]  /*1a900*/  MOV R3, 0x400 ;  /* 0x0000040000037802 */ /* 0x000fca0000000f00 */
[----:B------:R-:W-:Y:S01]  /*1a910*/  BSSY B0, `(.L_x_2874) ;  /* 0x00002e6000007945 */ /* 0x000fe20003800000 */
[----:B--2---:R-:W-:-:S05]  /*1a920*/  IMAD.U32 R178, RZ, RZ, UR4 ;  /* 0x00000004ffb27e24 */ /* 0x004fca000f8e00ff */
[----:B------:R-:W-:-:S05]  /*1a930*/  LEA R2, R178, R3, 0x18 ;  /* 0x00000003b2027211 */ /* 0x000fca00078ec0ff */
[----:B------:R2:W3:Y:S01]  /*1a940*/  LDS.128 R4, [R2+0x2a8d0] ;  /* 0x02a8d00002047984 */ /* 0x0004e20000000c00 */
[----:B------:R-:W-:Y:S06]  /*1a950*/  BAR.ARV 0x4, 0x180 ;  /* 0x0106000000007b1d */ /* 0x000fec0000002000 */
[----:B------:R-:W-:Y:S05]  /*1a960*/  @P0 BRA `(.L_x_2875) ;  /* 0x0000002000800947 */ /* 0x000fea0003800000 */
[----:B------:R-:W4:Y:S01]  /*1a970*/  LDL R0, [R1+0x50] ;  /* 0x0000500001007983 */ /* 0x000f220000100800 */
[----:B------:R-:W-:Y:S01]  /*1a980*/  F2FP.BF16.F32.PACK_AB R34, R69, R68 ;  /* 0x000000444522723e */ /* 0x000fe200000010ff */
[----:B------:R-:W-:Y:S01]  /*1a990*/  ULDC.64 UR6, c[0x0][0xc00] ;  /* 0x0003000000067ab9 */ /* 0x000fe20000000a00 */
[----:B------:R-:W-:Y:S01]  /*1a9a0*/  F2FP.BF16.F32.PACK_AB R36, R97, R96 ;  /* 0x000000606124723e */ /* 0x000fe200000010ff */
[----:B------:R-:W0:Y:S01]  /*1a9b0*/  S2R R3, SR_SWINHI ;  /* 0x0000000000037919 */ /* 0x000e220000002f00 */
[----:B------:R-:W-:Y:S01]  /*1a9c0*/  ULDC.64 UR8, c[0x0][0x208] ;  /* 0x0000820000087ab9 */ /* 0x000fe20000000a00 */
[----:B------:R-:W-:Y:S01]  /*1a9d0*/  ULDC.64 UR4, c[0x0][0xc08] ;  /* 0x0003020000047ab9 */ /* 0x000fe20000000a00 */
[----:B------:R-:W-:Y:S02]  /*1a9e0*/  MOV R72, R2 ;  /* 0x0000000200487202 */ /* 0x000fe40000000f00 */
[----:B0-----:R-:W-:Y:S01]  /*1a9f0*/  MOV R73, R3 ;  /* 0x0000000300497202 */ /* 0x001fe20000000f00 */
[----:B------:R-:W-:Y:S02]  /*1aa00*/  BAR.SYNC.DEFER_BLOCKING 0x1, 0x100 ;  /* 0x0044000000007b1d */ /* 0x000fe40000010000 */
[----:B----4-:R-:W-:-:S03]  /*1aa10*/  IMAD.WIDE R12, R0, 0x2, R72 ;  /* 0x00000002000c7825 */ /* 0x010fc600078e0248 */
[C---:B------:R-:W-:Y:S02]  /*1aa20*/  LOP3.LUT R3, R12.reuse, 0x380, RZ, 0xc0, !PT ;  /* 0x000003800c037812 */ /* 0x040fe400078ec0ff */
[C---:B------:R-:W-:Y:S02]  /*1aa30*/  IADD3 R15, P6, R12.reuse, 0x20, RZ ;  /* 0x000000200c0f7810 */ /* 0x040fe40007fde0ff */
[----:B------:R-:W-:Y:S02]  /*1aa40*/  SHF.R.U64 R3, R3, 0x3, RZ ;  /* 0x0000000303037819 */ /* 0x000fe400000012ff */
[C---:B---3--:R-:W-:Y:S01]  /*1aa50*/  IADD3 R4, P5, R12.reuse, 0x40, RZ ;  /* 0x000000400c047810 */ /* 0x048fe20007fbe0ff */
        /* <DEDUP_REMOVED lines=22> */
[----:B------:R-:W-:Y:S02]  /*1abc0*/  LOP3.LUT R0, R39, 0x380, RZ, 0xc0, !PT ;  /* 0x0000038027007812 */ /* 0x000fe400078ec0ff */
[----:B------:R-:W-:Y:S02]  /*1abd0*/  SHF.R.U64 R26, R26, 0x3, RZ ;  /* 0x000000031a1a7819 */ /* 0x000fe400000012ff */
[----:B------:R-:W-:Y:S02]  /*1abe0*/  LOP3.LUT R3, R30, 0x380, RZ, 0xc0, !PT ;  /* 0x000003801e037812 */ /* 0x000fe400078ec0ff */
[----:B------:R-:W-:Y:S02]  /*1abf0*/  LOP3.LUT R24, R14, R35, RZ, 0x3c, !PT ;  /* 0x000000230e187212 */ /* 0x000fe400078e3cff */
[----:B------:R-:W-:-:S02]  /*1ac00*/  MOV R4, R12 ;  /* 0x0000000c00047202 */ /* 0x000fc40000000f00 */
[----:B------:R-:W-:Y:S02]  /*1ac10*/  LOP3.LUT R32, R107, 0x380, RZ, 0xc0, !PT ;  /* 0x000003806b207812 */ /* 0x000fe400078ec0ff */
[----:B------:R-:W-:Y:S02]  /*1ac20*/  F2FP.BF16.F32.PACK_AB R12, R89, R88 ;  /* 0x00000058590c723e */ /* 0x000fe400000010ff */
[----:B------:R-:W-:Y:S02]  /*1ac30*/  F2FP.BF16.F32.PACK_AB R13, R99, R98 ;  /* 0x00000062630d723e */ /* 0x000fe400000010ff */
[----:B------:R-:W-:Y:S02]  /*1ac40*/  F2FP.BF16.F32.PACK_AB R14, R91, R90 ;  /* 0x0000005a5b0e723e */ /* 0x000fe400000010ff */
[----:B------:R-:W-:Y:S02]  /*1ac50*/  F2FP.BF16.F32.PACK_AB R15, R101, R100 ;  /* 0x00000064650f723e */ /* 0x000fe400000010ff */
[----:B------:R-:W-:-:S02]  /*1ac60*/  SHF.R.U64 R0, R0, 0x3, RZ ;  /* 0x0000000300007819 */ /* 0x000fc400000012ff */
[----:B------:R-:W-:Y:S01]  /*1ac70*/  LOP3.LUT R26, R26, R37, RZ, 0x3c, !PT ;  /* 0x000000251a1a7212 */ /* 0x000fe200078e3cff */
[----:B------:R0:W-:Y:S01]  /*1ac80*/  STSM.16.M88.4 [R4], R12 ;  /* 0x0000000c04007844 */ /* 0x0001e20000000200 */
[----:B------:R-:W-:Y:S02]  /*1ac90*/  SHF.R.U64 R3, R3, 0x3, RZ ;  /* 0x0000000303037819 */ /* 0x000fe400000012ff */
[----:B------:R-:W-:Y:S02]  /*1aca0*/  SHF.R.U64 R32, R32, 0x3, RZ ;  /* 0x0000000320207819 */ /* 0x000fe400000012ff */
[----:B------:R-:W-:Y:S02]  /*1acb0*/  MOV R37, R8 ;  /* 0x0000000800257202 */ /* 0x000fe40000000f00 */
[----:B------:R-:W-:Y:S02]  /*1acc0*/  MOV R38, R10 ;  /* 0x0000000a00267202 */ /* 0x000fe40000000f00 */
[----:B-1----:R-:W-:-:S02]  /*1acd0*/  LOP3.LUT R28, R0, R39, RZ, 0x3c, !PT ;  /* 0x00000027001c7212 */ /* 0x002fc400078e3cff */
[----:B------:R-:W-:Y:S02]  /*1ace0*/  F2FP.BF16.F32.PACK_AB R8, R93, R92 ;  /* 0x0000005c5d08723e */ /* 0x000fe400000010ff */
[----:B------:R-:W-:Y:S02]  /*1acf0*/  F2FP.BF16.F32.PACK_AB R9, R103, R102 ;  /* 0x000000666709723e */ /* 0x000fe400000010ff */
[----:B------:R-:W-:Y:S02]  /*1ad00*/  F2FP.BF16.F32.PACK_AB R10, R95, R94 ;  /* 0x0000005e5f0a723e */ /* 0x000fe400000010ff */
[----:B------:R-:W-:Y:S02]  /*1ad10*/  F2FP.BF16.F32.PACK_AB R11, R105, R104 ;  /* 0x00000068690b723e */ /* 0x000fe400000010ff */
[----:B------:R-:W-:Y:S02]  /*1ad20*/  LOP3.LUT R30, R3, R30, RZ, 0x3c, !PT ;  /* 0x0000001e031e7212 */ /* 0x000fe400078e3cff */
[----:B------:R-:W-:Y:S01]  /*1ad30*/  MOV R39, R24 ;  /* 0x0000001800277202 */ /* 0x000fe20000000f00 */
[----:B------:R-:W-:Y:S01]  /*1ad40*/  STSM.16.M88.4 [R37], R8 ;  /* 0x0000000825007844 */ /* 0x000fe20000000200 */
[----:B------:R-:W-:-:S02]  /*1ad50*/  MOV R0, R26 ;  /* 0x0000001a00007202 */ /* 0x000fc40000000f00 */
[----:B0-----:R-:W-:Y:S02]  /*1ad60*/  F2FP.BF16.F32.PACK_AB R12, R41, R40 ;  /* 0x00000028290c723e */ /* 0x001fe400000010ff */
[----:B------:R-:W-:Y:S02]  /*1ad70*/  F2FP.BF16.F32.PACK_AB R13, R43, R42 ;  /* 0x0000002a2b0d723e */ /* 0x000fe400000010ff */
[----:B------:R-:W-:Y:S02]  /*1ad80*/  F2FP.BF16.F32.PACK_AB R14, R45, R44 ;  /* 0x0000002c2d0e723e */ /* 0x000fe400000010ff */
[----:B------:R-:W-:Y:S02]  /*1ad90*/  F2FP.BF16.F32.PACK_AB R15, R47, R46 ;  /* 0x0000002e2f0f723e */ /* 0x000fe400000010ff */
[----:B------:R-:W-:Y:S02]  /*1ada0*/  LOP3.LUT R32, R32, R107, RZ, 0x3c, !PT ;  /* 0x0000006b20207212 */ /* 0x000fe400078e3cff */
[----:B------:R-:W-:Y:S01]  /*1adb0*/  F2FP.BF16.F32.PACK_AB R24, R49, R48 ;  /* 0x000000303118723e */ /* 0x000fe200000010ff */
[----:B------:R-:W-:Y:S01]  /*1adc0*/  STSM.16.M88.4 [R38], R12 ;  /* 0x0000000c26007844 */ /* 0x000fe20000000200 */
[----:B------:R-:W-:-:S02]  /*1add0*/  F2FP.BF16.F32.PACK_AB R25, R51, R50 ;  /* 0x000000323319723e */ /* 0x000fc400000010ff */
[----:B------:R-:W-:Y:S02]  /*1ade0*/  F2FP.BF16.F32.PACK_AB R26, R53, R52 ;  /* 0x00000034351a723e */ /* 0x000fe400000010ff */
[----:B------:R-:W-:Y:S02]  /*1adf0*/  F2FP.BF16.F32.PACK_AB R27, R55, R54 ;  /* 0x00000036371b723e */ /* 0x000fe400000010ff */
[----:B------:R-:W-:Y:S02]  /*1ae00*/  MOV R3, R28 ;  /* 0x0000001c00037202 */ /* 0x000fe40000000f00 */
[----:B------:R-:W-:Y:S01]  /*1ae10*/  MOV R106, R30 ;  /* 0x0000001e006a7202 */ /* 0x000fe20000000f00 */
[----:B------:R0:W-:Y:S01]  /*1ae20*/  STSM.16.M88.4 [R39], R24 ;  /* 0x0000001827007844 */ /* 0x0001e20000000200 */
[----:B------:R-:W-:Y:S02]  /*1ae30*/  F2FP.BF16.F32.PACK_AB R28, R57, R56 ;  /* 0x00000038391c723e */ /* 0x000fe400000010ff */
[----:B------:R-:W-:-:S02]  /*1ae40*/  F2FP.BF16.F32.PACK_AB R29, R59, R58 ;  /* 0x0000003a3b1d723e */ /* 0x000fc400000010ff */
[----:B------:R-:W-:Y:S02]  /*1ae50*/  F2FP.BF16.F32.PACK_AB R30, R61, R60 ;  /* 0x0000003c3d1e723e */ /* 0x000fe400000010ff */
[----:B------:R-:W-:Y:S02]  /*1ae60*/  F2FP.BF16.F32.PACK_AB R31, R63, R62 ;  /* 0x0000003e3f1f723e */ /* 0x000fe400000010ff */
[----:B------:R-:W-:Y:S02]  /*1ae70*/  MOV R4, R32 ;  /* 0x0000002000047202 */ /* 0x000fe40000000f00 */
[----:B------:R-:W-:Y:S01]  /*1ae80*/  F2FP.BF16.F32.PACK_AB R32, R65, R64 ;  /* 0x000000404120723e */ /* 0x000fe200000010ff */
[----:B------:R1:W-:Y:S01]  /*1ae90*/  STSM.16.M88.4 [R0], R28 ;  /* 0x0000001c00007844 */ /* 0x0003e20000000200 */
[----:B------:R-:W-:Y:S02]  /*1aea0*/  F2FP.BF16.F32.PACK_AB R33, R67, R66 ;  /* 0x000000424321723e */ /* 0x000fe400000010ff */
[----:B------:R-:W-:Y:S01]  /*1aeb0*/  F2FP.BF16.F32.PACK_AB R35, R71, R70 ;  /* 0x000000464723723e */ /* 0x000fe200000010ff */
[----:B0-----:R-:W0:Y:S01]  /*1aec0*/  LDC.64 R26, c[0x0][0xba8] ;  /* 0x0002ea00ff1a7b82 */ /* 0x001e220000000a00 */
[----:B------:R-:W-:-:S02]  /*1aed0*/  F2FP.BF16.F32.PACK_AB R37, R75, R74 ;  /* 0x0000004a4b25723e */ /* 0x000fc400000010ff */
[----:B------:R-:W-:Y:S01]  /*1aee0*/  F2FP.BF16.F32.PACK_AB R38, R77, R76 ;  /* 0x0000004c4d26723e */ /* 0x000fe200000010ff */
[----:B------:R-:W-:Y:S01]  /*1aef0*/  STSM.16.M88.4 [R3], R32 ;  /* 0x0000002003007844 */ /* 0x000fe20000000200 */
[----:B------:R-:W-:Y:S02]  /*1af00*/  F2FP.BF16.F32.PACK_AB R39, R79, R78 ;  /* 0x0000004e4f27723e */ /* 0x000fe400000010ff */
[----:B------:R-:W-:Y:S02]  /*1af10*/  F2FP.BF16.F32.PACK_AB R8, R81, R80 ;  /* 0x000000505108723e */ /* 0x000fe400000010ff */
[----:B------:R-:W-:Y:S01]  /*1af20*/  F2FP.BF16.F32.PACK_AB R9, R83, R82 ;  /* 0x000000525309723e */ /* 0x000fe200000010ff */
[----:B------:R-:W-:Y:S01]  /*1af30*/  STSM.16.M88.4 [R106], R36 ;  /* 0x000000246a007844 */ /* 0x000fe20000000200 */
[----:B------:R-:W-:Y:S01]  /*1af40*/  F2FP.BF16.F32.PACK_AB R10, R85, R84 ;  /* 0x00000054550a723e */ /* 0x000fe200000010ff */
[----:B-1----:R-:W-:Y:S01]  /*1af50*/  IMAD.MOV.U32 R0, RZ, RZ, RZ ;  /* 0x000000ffff007224 */ /* 0x002fe200078e00ff */
[----:B------:R-:W-:-:S02]  /*1af60*/  F2FP.BF16.F32.PACK_AB R11, R87, R86 ;  /* 0x00000056570b723e */ /* 0x000fc400000010ff */
[----:B------:R-:W-:Y:S02]  /*1af70*/  ISETP.NE.U32.AND P0, PT, RZ, UR6, PT ;  /* 0x00000006ff007c0c */ /* 0x000fe4000bf05070 */
[----:B------:R-:W-:Y:S01]  /*1af80*/  IADD3 R12, P1, R196, UR6, RZ ;  /* 0x00000006c40c7c10 */ /* 0x000fe2000ff3e0ff */
[----:B------:R1:W-:Y:S01]  /*1af90*/  STSM.16.M88.4 [R4], R8 ;  /* 0x0000000804007844 */ /* 0x0003e20000000200 */
[----:B------:R-:W-:Y:S01]  /*1afa0*/  BAR.SYNC.DEFER_BLOCKING 0x1, 0x100 ;  /* 0x0044000000007b1d */ /* 0x000fe20000010000 */
[----:B------:R-:W-:Y:S02]  /*1afb0*/  ISETP.NE.AND.EX P0, PT, RZ, UR7, PT, P0 ;  /* 0x00000007ff007c0c */ /* 0x000fe4000bf05300 */
[----:B------:R-:W-:Y:S01]  /*1afc0*/  IADD3.X R13, R197, UR7, RZ, P1, !PT ;  /* 0x00000007c50d7c10 */ /* 0x000fe20008ffe4ff */
[----:B------:R-:W-:-:S04]  /*1afd0*/  IMAD.MOV.U32 R28, RZ, RZ, 0x9b8 ;  /* 0x000009b8ff1c7424 */ /* 0x000fc800078e00ff */
[----:B-1----:R-:W1:Y:S06]  /*1afe0*/  LDC R4, c[0x0][0xbe8] ;  /* 0x0002fa00ff047b82 */ /* 0x002e6c0000000800 */
[----:B------:R-:W3:Y:S01]  /*1aff0*/  @P0 LDG.E R0, desc[UR8][R12.64] ;  /* 0x000000080c000981 */ /* 0x000ee2000c1e1900 */
[----:B------:R-:W-:-:S04]  /*1b000*/  ISETP.NE.U32.AND P1, PT, RZ, UR4, PT ;  /* 0x00000004ff007c0c */ /* 0x000fc8000bf25070 */
[----:B------:R-:W-:-:S13]  /*1b010*/  ISETP.NE.AND.EX P1, PT, RZ, UR5, PT, P1 ;  /* 0x00000005ff007c0c */ /* 0x000fda000bf25310 */
[----:B------:R-:W-:Y:S01]  /*1b020*/  @P1 IADD3 R196, P2, R196, UR4, RZ ;  /* 0x00000004c4c41c10 */ /* 0x000fe2000ff5e0ff */
[----:B------:R-:W-:Y:S02]  /*1b030*/  ULDC UR4, c[0x0][0xa88] ;  /* 0x0002a20000047ab9 */ /* 0x000fe40000000800 */
[----:B------:R-:W-:Y:S01]  /*1b040*/  IMAD.U32 R3, RZ, RZ, UR4 ;  /* 0x00000004ff037e24 */ /* 0x000fe2000f8e00ff */
[----:B------:R-:W-:Y:S01]  /*1b050*/  @P1 IADD3.X R197, R197, UR5, RZ, P2, !PT ;  /* 0x00000005c5c51c10 */ /* 0x000fe200097fe4ff */
[----:B------:R-:W-:Y:S01]  /*1b060*/  ULDC UR4, c[0x0][0xad4] ;  /* 0x0002b50000047ab9 */ /* 0x000fe20000000800 */
[----:B------:R-:W-:Y:S02]  /*1b070*/  ISETP.NE.AND P2, PT, R194, RZ, PT ;  /* 0x000000ffc200720c */ /* 0x000fe40003f45270 */
[----:B-1----:R-:W-:Y:S01]  /*1b080*/  ISETP.NE.AND P4, PT, R4, 0x1, PT ;  /* 0x000000010400780c */ /* 0x002fe20003f85270 */
[----:B------:R1:W5:Y:S01]  /*1b090*/  @P1 LDG.E R3, desc[UR8][R196.64] ;  /* 0x00000008c4031981 */ /* 0x000362000c1e1900 */
[----:B------:R-:W-:-:S02]  /*1b0a0*/  SEL R194, R194, UR4, P2 ;  /* 0x00000004c2c27c07 */ /* 0x000fc40009000000 */
[----:B------:R-:W-:Y:S02]  /*1b0b0*/  ISETP.NE.U32.AND P2, PT, RZ, UR6, PT ;  /* 0x00000006ff007c0c */ /* 0x000fe4000bf45070 */
[----:B------:R-:W-:Y:S02]  /*1b0c0*/  ISETP.GT.AND P3, PT, R194, 0x1, PT ;  /* 0x00000001c200780c */ /* 0x000fe40003f64270 */
[----:B------:R-:W-:Y:S02]  /*1b0d0*/  ISETP.NE.AND.EX P2, PT, RZ, UR7, PT, P2 ;  /* 0x00000007ff007c0c */ /* 0x000fe4000bf45320 */
[----:B------:R-:W-:Y:S02]  /*1b0e0*/  SEL R28, R28, 0x978, P3 ;  /* 0x000009781c1c7807 */ /* 0x000fe40001800000 */
[----:B------:R-:W-:Y:S01]  /*1b0f0*/  SEL R195, R195, RZ, !P2 ;  /* 0x000000ffc3c37207 */ /* 0x000fe20005000000 */
[----:B------:R-:W4:Y:S01]  /*1b100*/  @P4 LDC R30, c[0x0][0xbec] ;  /* 0x0002fb00ff1e4b82 */ /* 0x000f220000000800 */
[----:B------:R-:W-:-:S02]  /*1b110*/  SEL R29, R220, RZ, !P2 ;  /* 0x000000ffdc1d7207 */ /* 0x000fc40005000000 */
[----:B------:R-:W-:-:S05]  /*1b120*/  SEL R31, R200, RZ, P3 ;  /* 0x000000ffc81f7207 */ /* 0x000fca0001800000 */
[----:B------:R-:W2:Y:S08]  /*1b130*/  LDC.64 R10, c[0x0][R28+0x220] ;  /* 0x000088001c0a7b82 */ /* 0x000eb00000000a00 */
[----:B------:R-:W1:Y:S08]  /*1b140*/  LDC.64 R14, c[0x0][R28+0x218] ;  /* 0x000086001c0e7b82 */ /* 0x000e700000000a00 */
[----:B------:R-:W4:Y:S08]  /*1b150*/  LDC.64 R24, c[0x0][R28+0x228] ;  /* 0x00008a001c187b82 */ /* 0x000f300000000a00 */
[----:B------:R3:W3:Y:S08]  /*1b160*/  LDC.64 R8, c[0x0][R28+0x210] ;  /* 0x000084001c087b82 */ /* 0x0006f00000000a00 */
[----:B------:R-:W3:Y:S08]  /*1b170*/  @P4 LDC R37, c[0x0][0xbf0] ;  /* 0x0002fc00ff254b82 */ /* 0x000ef00000000800 */
[----:B0-----:R-:W0:Y:S01]  /*1b180*/  @!P3 LDC R26, c[0x0][0xb50] ;  /* 0x0002d400ff1abb82 */ /* 0x001e220000000800 */
[----:B--2---:R-:W-:-:S07]  /*1b190*/  IMAD R11, R11, R195, RZ ;  /* 0x000000c30b0b7224 */ /* 0x004fce00078e02ff */
[----:B------:R-:W2:Y:S01]  /*1b1a0*/  @!P3 LDC R27, c[0x0][0xb54] ;  /* 0x0002d500ff1bbb82 */ /* 0x000ea20000000800 */
[C---:B------:R-:W-:Y:S02]  /*1b1b0*/  IMAD R35, R10.reuse, R29, R11 ;  /* 0x0000001d0a237224 */ /* 0x040fe400078e020b */
[----:B------:R-:W-:-:S04]  /*1b1c0*/  IMAD.WIDE.U32 R10, R10, R195, RZ ;  /* 0x000000c30a0a7225 */ /* 0x000fc800078e00ff */
[-C--:B-1----:R-:W-:Y:S02]  /*1b1d0*/  IMAD R33, R15, R165.reuse, RZ ;  /* 0x000000a50f217224 */ /* 0x082fe400078e02ff */
[----:B------:R-:W-:-:S04]  /*1b1e0*/  IMAD.WIDE.U32 R14, R14, R165, RZ ;  /* 0x000000a50e0e7225 */ /* 0x000fc800078e00ff */
[----:B------:R-:W-:Y:S02]  /*1b1f0*/  IMAD.IADD R29, R191, 0x1, R186 ;  /* 0x00000001bf1d7824 */ /* 0x000fe400078e02ba */
[----:B------:R-:W-:Y:S02]  /*1b200*/  IMAD.IADD R35, R11, 0x1, R35 ;  /* 0x000000010b237824 */ /* 0x000fe400078e0223 */
[----:B------:R-:W-:Y:S02]  /*1b210*/  IMAD.MOV.U32 R11, RZ, RZ, R29 ;  /* 0x000000ffff0b7224 */ /* 0x000fe400078e001d */
[----:B------:R-:W-:Y:S02]  /*1b220*/  IMAD.IADD R15, R15, 0x1, R33 ;  /* 0x000000010f0f7824 */ /* 0x000fe400078e0221 */
[-C--:B----4-:R-:W-:Y:S02]  /*1b230*/  IMAD R33, R25, R31.reuse, RZ ;  /* 0x0000001f19217224 */ /* 0x090fe400078e02ff */
[----:B------:R-:W-:-:S04]  /*1b240*/  IMAD.WIDE.U32 R24, R24, R31, RZ ;  /* 0x0000001f18187225 */ /* 0x000fc800078e00ff */
[----:B------:R-:W-:Y:S01]  /*1b250*/  IMAD.IADD R33, R25, 0x1, R33 ;  /* 0x0000000119217824 */ /* 0x000fe200078e0221 */
[--C-:B---3--:R-:W-:Y:S01]  /*1b260*/  IADD3 R14, P2, P5, R10, R14, R0.reuse ;  /* 0x0000000e0a0e7210 */ /* 0x108fe20007d5e000 */
[----:B------:R-:W-:Y:S01]  /*1b270*/  @P4 IMAD.HI.U32 R10, R29, R30, RZ ;  /* 0x0000001e1d0a4227 */ /* 0x000fe200078e00ff */
[----:B------:R-:W-:-:S04]  /*1b280*/  SHF.R.S32.HI R106, RZ, 0x1f, R0 ;  /* 0x0000001fff6a7819 */ /* 0x000fc80000011400 */
[----:B------:R-:W-:Y:S02]  /*1b290*/  @P4 SHF.R.U32.HI R11, RZ, R37, R10 ;  /* 0x00000025ff0b4219 */ /* 0x000fe4000001160a */
        /* <DEDUP_REMOVED lines=15> */
[----:B------:R-:W-:Y:S02]  /*1b390*/  ULDC.64 UR4, c[0x0][0x208] ;  /* 0x0000820000047ab9 */ /* 0x000fe40000000a00 */
[----:B------:R-:W2:Y:S04]  /*1b3a0*/  LDG.E R8, desc[UR4][R12.64] ;  /* 0x000000040c087981 */ /* 0x000ea8000c1e1900 */
[----:B-----5:R-:W2:Y:S02]  /*1b3b0*/  LDG.E R3, desc[UR4][R12.64+0x4] ;  /* 0x000004040c037981 */ /* 0x020ea4000c1e1900 */
[----:B--2---:R-:W-:-:S07]  /*1b3c0*/  IMAD.IADD R3, R3, 0x1, -R8 ;  /* 0x0000000103037824 */ /* 0x004fce00078e0a08 */
.L_x_2876:
[----:B------:R-:W2:Y:S01]  /*1b3d0*/  LDL R12, [R1+0x4c] ;  /* 0x00004c00010c7983 */ /* 0x000ea20000100800 */
[----:B-----5:R-:W-:Y:S01]  /*1b3e0*/  IMAD R3, R3, R4, RZ ;  /* 0x0000000403037224 */ /* 0x020fe200078e02ff */
[----:B------:R-:W-:Y:S01]  /*1b3f0*/  LOP3.LUT P0, RZ, R225, 0x3, RZ, 0xc0, !PT ;  /* 0x00000003e1ff7812 */ /* 0x000fe2000780c0ff */
[----:B------:R-:W-:Y:S01]  /*1b400*/  ULDC.64 UR4, c[0x0][0x208] ;  /* 0x0000820000047ab9 */ /* 0x000fe20000000a00 */
        /* <DEDUP_REMOVED lines=14> */
[----:B------:R-:W-:-:S03]  /*1b4f0*/  IMAD.WIDE R72, R9, 0x2, R72 ;  /* 0x0000000209487825 */ /* 0x000fc600078e0248 */
[C---:B------:R-:W-:Y:S02]  /*1b500*/  IADD3 R13, P6, R72.reuse, 0x1000, RZ ;  /* 0x00001000480d7810 */ /* 0x040fe40007fde0ff */
[----:B------:R-:W1:Y:S01]  /*1b510*/  @P4 LDC R53, c[0x0][0xbf0] ;  /* 0x0002fc00ff354b82 */ /* 0x000e620000000800 */
        /* <DEDUP_REMOVED lines=9> */
[----:B------:R-:W-:Y:S01]  /*1b5b0*/  IADD3 R9, P6, R72, 0x7000, RZ ;  /* 0x0000700048097810 */ /* 0x000fe20007fde0ff */
[----:B------:R-:W5:Y:S01]  /*1b5c0*/  LD.E.128 R12, desc[UR4][R12.64] ;  /* 0x000000040c0c7980 */ /* 0x000f62000c101d00 */
[----:B------:R-:W-:Y:S02]  /*1b5d0*/  LOP3.LUT R24, R25, 0x380, RZ, 0xc0, !PT ;  /* 0x0000038019187812 */ /* 0x000fe400078ec0ff */
[----:B------:R-:W-:Y:S01]  /*1b5e0*/  LOP3.LUT R28, R29, 0x380, RZ, 0xc0, !PT ;  /* 0x000003801d1c7812 */ /* 0x000fe200078ec0ff */
[----:B------:R-:W-:Y:S01]  /*1b5f0*/  IMAD.X R45, RZ, RZ, R73, P6 ;  /* 0x000000ffff2d7224 */ /* 0x000fe200030e0649 */
[----:B------:R-:W-:-:S02]  /*1b600*/  LOP3.LUT R32, R33, 0x380, RZ, 0xc0, !PT ;  /* 0x0000038021207812 */ /* 0x000fc400078ec0ff */
[----:B------:R-:W-:Y:S02]  /*1b610*/  LOP3.LUT R36, R37, 0x380, RZ, 0xc0, !PT ;  /* 0x0000038025247812 */ /* 0x000fe400078ec0ff */
[----:B------:R-:W-:Y:S02]  /*1b620*/  LOP3.LUT R40, R41, 0x380, RZ, 0xc0, !PT ;  /* 0x0000038029287812 */ /* 0x000fe400078ec0ff */
[----:B------:R-:W-:Y:S02]  /*1b630*/  LOP3.LUT R8, R9, 0x380, RZ, 0xc0, !PT ;  /* 0x0000038009087812 */ /* 0x000fe400078ec0ff */
[----:B------:R-:W-:Y:S02]  /*1b640*/  LOP3.LUT R11, R72, 0x380, RZ, 0xc0, !PT ;  /* 0x00000380480b7812 */ /* 0x000fe400078ec0ff */
[----:B------:R-:W-:Y:S02]  /*1b650*/  SHF.R.U64 R24, R24, 0x3, RZ ;  /* 0x0000000318187819 */ /* 0x000fe400000012ff */
[----:B------:R-:W-:-:S02]  /*1b660*/  SHF.R.U64 R28, R28, 0x3, RZ ;  /* 0x000000031c1c7819 */ /* 0x000fc400000012ff */
[----:B------:R-:W-:Y:S02]  /*1b670*/  SHF.R.U64 R32, R32, 0x3, RZ ;  /* 0x0000000320207819 */ /* 0x000fe400000012ff */
[----:B------:R-:W-:Y:S02]  /*1b680*/  SHF.R.U64 R36, R36, 0x3, RZ ;  /* 0x0000000324247819 */ /* 0x000fe400000012ff */
[----:B------:R-:W-:Y:S02]  /*1b690*/  SHF.R.U64 R40, R40, 0x3, RZ ;  /* 0x0000000328287819 */ /* 0x000fe400000012ff */
[----:B------:R-:W-:Y:S02]  /*1b6a0*/  SHF.R.U64 R8, R8, 0x3, RZ ;  /* 0x0000000308087819 */ /* 0x000fe400000012ff */
[----:B------:R-:W-:Y:S02]  /*1b6b0*/  SHF.R.U64 R11, R11, 0x3, RZ ;  /* 0x000000030b0b7819 */ /* 0x000fe400000012ff */
        /* <DEDUP_REMOVED lines=10> */
[----:B------:R-:W-:Y:S01]  /*1b760*/  LOP3.LUT R44, R8, R9, RZ, 0x3c, !PT ;  /* 0x00000009082c7212 */ /* 0x000fe200078e3cff */
[----:B------:R-:W5:Y:S01]  /*1b770*/  LD.E.128 R24, desc[UR4][R24.64] ;  /* 0x0000000418187980 */ /* 0x000f62000c101d00 */
[----:B------:R-:W-:-:S03]  /*1b780*/  LOP3.LUT R72, R11, R72, RZ, 0x3c, !PT ;  /* 0x000000480b487212 */ /* 0x000fc600078e3cff */
[----:B------:R-:W5:Y:S04]  /*1b790*/  LD.E.128 R28, desc[UR4][R28.64] ;  /* 0x000000041c1c7980 */ /* 0x000f68000c101d00 */
[----:B------:R2:W5:Y:S04]  /*1b7a0*/  LD.E.128 R8, desc[UR4][R72.64] ;  /* 0x0000000448087980 */ /* 0x000568000c101d00 */
[----:B------:R-:W5:Y:S04]  /*1b7b0*/  LD.E.128 R32, desc[UR4][R32.64] ;  /* 0x0000000420207980 */ /* 0x000f68000c101d00 */
[----:B------:R-:W5:Y:S04]  /*1b7c0*/  LD.E.128 R36, desc[UR4][R36.64] ;  /* 0x0000000424247980 */ /* 0x000f68000c101d00 */
[----:B------:R-:W5:Y:S04]  /*1b7d0*/  LD.E.128 R40, desc[UR4][R40.64] ;  /* 0x0000000428287980 */ /* 0x000f68000c101d00 */
[----:B------:R-:W5:Y:S01]  /*1b7e0*/  LD.E.128 R44, desc[UR4][R44.64] ;  /* 0x000000042c2c7980 */ /* 0x000f62000c101d00 */
[----:B------:R-:W-:-:S02]  /*1b7f0*/  ULDC.64 UR4, c[0x0][0xaa0] ;  /* 0x0002a80000047ab9 */ /* 0x000fc40000000a00 */
[----:B------:R-:W-:Y:S01]  /*1b800*/  IMAD R21, R106, UR4, RZ ;  /* 0x000000046a157c24 */ /* 0x000fe2000f8e02ff */
[----:B------:R-:W-:Y:S01]  /*1b810*/  SHF.R.S32.HI R48, RZ, 0x1f, R195 ;  /* 0x0000001fff307819 */ /* 0x000fe200000114c3 */
[----:B------:R-:W-:Y:S01]  /*1b820*/  @!PT LDS RZ, [RZ] ;  /* 0x00000000fffff984 */ /* 0x000fe20000000800 */
[----:B------:R-:W-:Y:S01]  /*1b830*/  @!PT LDS RZ, [RZ] ;  /* 0x00000000fffff984 */ /* 0x000fe20000000800 */
[----:B------:R-:W-:Y:S01]  /*1b840*/  @!PT LDS RZ, [RZ] ;  /* 0x00000000fffff984 */ /* 0x000fe20000000800 */
[----:B------:R-:W-:Y:S01]  /*1b850*/  @!PT LDS RZ, [RZ] ;  /* 0x00000000fffff984 */ /* 0x000fe20000000800 */
[----:B------:R3:W-:Y:S06]  /*1b860*/  MEMBAR.ALL.CTA ;  /* 0x0000000000007992 */ /* 0x0007ec0000008000 */
[----:B---3--:R-:W3:Y:S01]  /*1b870*/  FENCE.VIEW.ASYNC.S ;  /* 0x00000000000073c6 */ /* 0x008ee20000000000 */
[C---:B------:R-:W-:Y:S02]  /*1b880*/  IMAD R49, R0.reuse, UR5, R21 ;  /* 0x0000000500317c24 */ /* 0x040fe4000f8e0215 */
[----:B------:R-:W-:Y:S01]  /*1b890*/  IMAD.WIDE.U32 R20, R0, UR4, RZ ;  /* 0x0000000400147c25 */ /* 0x000fe2000f8e00ff */
[----:B------:R-:W-:-:S03]  /*1b8a0*/  ULDC.64 UR4, c[0x0][0xae8] ;  /* 0x0002ba0000047ab9 */ /* 0x000fc60000000a00 */
[----:B------:R-:W-:Y:S02]  /*1b8b0*/  IMAD.IADD R21, R21, 0x1, R49 ;  /* 0x0000000115157824 */ /* 0x000fe400078e0231 */
[----:B------:R-:W-:Y:S02]  /*1b8c0*/  IMAD R49, R193, 0x20, R221 ;  /* 0x00000020c1317824 */ /* 0x000fe400078e02dd */
[----:B------:R-:W-:-:S04]  /*1b8d0*/  IMAD.WIDE.U32 R20, R165, UR4, R20 ;  /* 0x00000004a5147c25 */ /* 0x000fc8000f8e0014 */
[----:B------:R-:W-:Y:S02]  /*1b8e0*/  IMAD.IADD R50, R186, 0x1, R49 ;  /* 0x00000001ba327824 */ /* 0x000fe400078e0231 */
[----:B------:R-:W-:Y:S01]  /*1b8f0*/  IMAD R21, R165, UR5, R21 ;  /* 0x00000005a5157c24 */ /* 0x000fe2000f8e0215 */
[----:B------:R-:W-:Y:S01]  /*1b900*/  ULDC.64 UR4, c[0x0][0xaf0] ;  /* 0x0002bc0000047ab9 */ /* 0x000fe20000000a00 */
[----:B0-----:R-:W-:-:S04]  /*1b910*/  @P4 IMAD.HI.U32 R0, R50, R51, RZ ;  /* 0x0000003332004227 */ /* 0x001fc800078e00ff */
[----:B------:R-:W-:Y:S01]  /*1b920*/  IMAD.MOV.U32 R49, RZ, RZ, R50 ;  /* 0x000000ffff317224 */ /* 0x000fe200078e0032 */
[----:B-1----:R-:W-:Y:S01]  /*1b930*/  @P4 SHF.R.U32.HI R49, RZ, R53, R0 ;  /* 0x00000035ff314219 */ /* 0x002fe20000011600 */
[----:B------:R-:W-:Y:S02]  /*1b940*/  IMAD R48, R48, UR4, RZ ;  /* 0x0000000430307c24 */ /* 0x000fe4000f8e02ff */
[----:B------:R-:W-:Y:S01]  /*1b950*/  IMAD.WIDE.U32 R20, R195, UR4, R20 ;  /* 0x00000004c3147c25 */ /* 0x000fe2000f8e0014 */
[----:B------:R-:W-:-:S03]  /*1b960*/  SHF.R.S32.HI R0, RZ, 0x1f, R49 ;  /* 0x0000001fff007819 */ /* 0x000fc60000011431 */
[----:B------:R-:W-:Y:S01]  /*1b970*/  IMAD R51, R195, UR5, R48 ;  /* 0x00000005c3337c24 */ /* 0x000fe2000f8e0230 */
[----:B------:R-:W-:Y:S01]  /*1b980*/  ULDC.64 UR4, c[0x0][0xae0] ;  /* 0x0002b80000047ab9 */ /* 0x000fe20000000a00 */
[----:B------:R-:W-:Y:S02]  /*1b990*/  IMAD.MOV R53, RZ, RZ, -R49 ;  /* 0x000000ffff357224 */ /* 0x000fe400078e0a31 */
[----:B------:R-:W-:Y:S02]  /*1b9a0*/  IMAD.IADD R21, R21, 0x1, R51 ;  /* 0x0000000115157824 */ /* 0x000fe400078e0233 */
[----:B------:R-:W-:Y:S02]  /*1b9b0*/  IMAD R0, R0, UR4, RZ ;  /* 0x0000000400007c24 */ /* 0x000fe4000f8e02ff */
[----:B------:R-:W-:Y:S02]  /*1b9c0*/  IMAD R51, R4, R53, R50 ;  /* 0x0000003504337224 */ /* 0x000fe400078e0232 */
[----:B------:R-:W-:-:S02]  /*1b9d0*/  IMAD R53, R49, UR5, R0 ;  /* 0x0000000531357c24 */ /* 0x000fc4000f8e0200 */
[----:B------:R-:W-:Y:S01]  /*1b9e0*/  IMAD.WIDE.U32 R20, R49, UR4, R20 ;  /* 0x0000000431147c25 */ /* 0x000fe2000f8e0014 */
[----:B------:R-:W-:Y:S01]  /*1b9f0*/  SHF.R.S32.HI R0, RZ, 0x1f, R51 ;  /* 0x0000001fff007819 */ /* 0x000fe20000011433 */
[----:B------:R-:W-:Y:S02]  /*1ba00*/  ULDC.64 UR4, c[0x0][0xad8] ;  /* 0x0002b60000047ab9 */ /* 0x000fe40000000a00 */
[----:B------:R-:W-:Y:S02]  /*1ba10*/  IMAD.IADD R186, R221, 0x1, R186 ;  /* 0x00000001ddba7824 */ /* 0x000fe400078e02ba */
[----:B------:R-:W-:Y:S02]  /*1ba20*/  IMAD.IADD R21, R21, 0x1, R53 ;  /* 0x0000000115157824 */ /* 0x000fe400078e0235 */
[----:B------:R-:W-:Y:S02]  /*1ba30*/  IMAD R4, R0, UR4, RZ ;  /* 0x0000000400047c24 */ /* 0x000fe4000f8e02ff */
[----:B------:R-:W-:-:S02]  /*1ba40*/  VIADD R0, R186, 0x20 ;  /* 0x00000020ba007836 */ /* 0x000fc40000000000 */
[C---:B------:R-:W-:Y:S02]  /*1ba50*/  IMAD R49, R51.reuse, UR5, R4 ;  /* 0x0000000533317c24 */ /* 0x040fe4000f8e0204 */
[----:B------:R-:W-:Y:S01]  /*1ba60*/  IMAD.WIDE.U32 R20, R51, UR4, R20 ;  /* 0x0000000433147c25 */ /* 0x000fe2000f8e0014 */
[-C--:B------:R-:W-:Y:S01]  /*1ba70*/  ISETP.GE.AND P0, PT, R0, R3.reuse, PT ;  /* 0x000000030000720c */ /* 0x080fe20003f06270 */
[----:B------:R-:W-:Y:S01]  /*1ba80*/  ULDC.64 UR4, c[0x0][0xa80] ;  /* 0x0002a00000047ab9 */ /* 0x000fe20000000a00 */
[----:B------:R-:W-:Y:S01]  /*1ba90*/  ISETP.GE.AND P2, PT, R186, R3, PT ;  /* 0x00000003ba00720c */ /* 0x000fe20003f46270 */
[----:B------:R-:W-:Y:S02]  /*1baa0*/  VIADD R0, R2, 0x2a820 ;  /* 0x0002a82002007836 */ /* 0x000fe40000000000 */
[----:B------:R-:W-:Y:S01]  /*1bab0*/  VIADD R4, R186, 0x40 ;  /* 0x00000040ba047836 */ /* 0x000fe20000000000 */
[----:B------:R-:W-:Y:S01]  /*1bac0*/  LEA R50, P3, R20, UR4, 0x1 ;  /* 0x0000000414327c11 */ /* 0x000fe2000f8608ff */
[----:B------:R-:W-:Y:S01]  /*1bad0*/  IMAD.IADD R21, R21, 0x1, R49 ;  /* 0x0000000115157824 */ /* 0x000fe200078e0231 */
[----:B------:R-:W-:-:S02]  /*1bae0*/  PRMT R0, RZ, 0x654, R0 ;  /* 0x00000654ff007816 */ /* 0x000fc40000000000 */
[----:B------:R-:W-:Y:S02]  /*1baf0*/  ISETP.GE.AND P1, PT, R4, R3, PT ;  /* 0x000000030400720c */ /* 0x000fe40003f26270 */
[----:B------:R-:W-:Y:S01]  /*1bb00*/  LEA.HI.X R4, R20, UR5, R21, 0x1, P3 ;  /* 0x0000000514047c11 */ /* 0x000fe200098f0c15 */
[----:B---3--:R0:W-:Y:S01]  /*1bb10*/  SYNCS.ARRIVE.TRANS64.RED.A1T0 RZ, [R0+URZ], RZ ;  /* 0x000000ff00ff79a7 */ /* 0x0081e2000810043f */
[----:B------:R2:W1:Y:S01]  /*1bb20*/  SHFL.IDX PT, R48, R50, RZ, 0x181f ;  /* 0x00181fff32307589 */ /* 0x00046200000e0000 */
[----:B------:R-:W-:Y:S01]  /*1bb30*/  BSSY B1, `(.L_x_2878) ;  /* 0x000000f000017945 */ /* 0x000fe20003800000 */
[----:B------:R-:W-:Y:S02]  /*1bb40*/  SHF.R.S32.HI R107, RZ, 0x1f, R192 ;  /* 0x0000001fff6b7819 */ /* 0x000fe400000114c0 */
[----:B------:R-:W-:Y:S01]  /*1bb50*/  SHF.R.S32.HI R108, RZ, 0x1f, R189 ;  /* 0x0000001fff6c7819 */ /* 0x000fe200000114bd */
[----:B0-----:R2:W0:Y:S01]  /*1bb60*/  SHFL.IDX PT, R0, R4, RZ, 0x181f ;  /* 0x00181fff04007589 */ /* 0x00142200000e0000 */
[----:B------:R-:W-:Y:S05]  /*1bb70*/  @P2 BRA `(.L_x_2879) ;  /* 0x0000000000282947 */ /* 0x000fea0003800000 */
[----:B------:R-:W-:Y:S01]  /*1bb80*/  ULDC UR4, c[0x0][0xac8] ;  /* 0x0002b20000047ab9 */ /* 0x000fe20000000800 */
[----:B------:R-:W-:Y:S01]  /*1bb90*/  ULDC.64 UR6, c[0x0][0x208] ;  /* 0x0000820000067ab9 */ /* 0x000fe20000000a00 */
[----:B------:R-:W-:Y:S02]  /*1bba0*/  ISETP.GE.AND P2, PT, R189, UR4, PT ;  /* 0x00000004bd007c0c */ /* 0x000fe4000bf46270 */
[----:B------:R-:W-:-:S11]  /*1bbb0*/  ISETP.GE.AND P3, PT, R192, UR4, PT ;  /* 0x00000004c0007c0c */ /* 0x000fd6000bf66270 */
[CC--:B-1----:R-:W-:Y:S02]  /*1bbc0*/  @!P2 LEA R20, P4, R189.reuse, R48.reuse, 0x1 ;  /* 0x00000030bd14a211 */ /* 0x0c2fe400078808ff */
[C---:B------:R-:W-:Y:S02]  /*1bbd0*/  @!P3 LEA R48, P5, R192.reuse, R48, 0x1 ;  /* 0x00000030c030b211 */ /* 0x040fe400078a08ff */
[-C--:B0-----:R-:W-:Y:S02]  /*1bbe0*/  @!P2 LEA.HI.X R21, R189, R0.reuse, R108, 0x1, P4 ;  /* 0x00000000bd15a211 */ /* 0x081fe400020f0c6c */
[----:B------:R-:W-:-:S03]  /*1bbf0*/  @!P3 LEA.HI.X R49, R192, R0, R107, 0x1, P5 ;  /* 0x00000000c031b211 */ /* 0x000fc600028f0c6b */
[----:B-----5:R3:W-:Y:S04]  /*1bc00*/  @!P2 ST.E.128 desc[UR6][R20.64], R8 ;  /* 0x000000081400a985 */ /* 0x0207e8000c101d06 */
[----:B------:R3:W-:Y:S02]  /*1bc10*/  @!P3 ST.E.128 desc[UR6][R48.64], R32 ;  /* 0x000000203000b985 */ /* 0x0007e4000c101d06 */
.L_x_2879:
[----:B------:R-:W-:Y:S05]  /*1bc20*/  BSYNC B1 ;  /* 0x0000000000017941 */ /* 0x000fea0003800000 */
.L_x_2878:
[----:B0-----:R0:W4:Y:S01]  /*1bc30*/  SHFL.IDX PT, R0, R4, 0x1, 0x181f ;  /* 0x00381f0004007f89 */ /* 0x00112200000e0000 */
[----:B------:R-:W-:Y:S03]  /*1bc40*/  BSSY B1, `(.L_x_2880) ;  /* 0x000000d000017945 */ /* 0x000fe60003800000 */
[----:B---3-5:R0:W3:Y:S01]  /*1bc50*/  SHFL.IDX PT, R10, R50, 0x1, 0x181f ;  /* 0x00381f00320a7f89 */ /* 0x0280e200000e0000 */
[----:B------:R-:W-:Y:S05]  /*1bc60*/  @P0 BRA `(.L_x_2881) ;  /* 0x0000000000280947 */ /* 0x000fea0003800000 */
[----:B------:R-:W-:Y:S01]  /*1bc70*/  ULDC UR4, c[0x0][0xac8] ;  /* 0x0002b20000047ab9 */ /* 0x000fe20000000800 */
[----:B------:R-:W-:Y:S01]  /*1bc80*/  ULDC.64 UR6, c[0x0][0x208] ;  /* 0x0000820000067ab9 */ /* 0x000fe20000000a00 */
        /* <DEDUP_REMOVED lines=8> */
.L_x_2881:
[----:B------:R-:W-:Y:S05]  /*1bd10*/  BSYNC B1 ;  /* 0x0000000000017941 */ /* 0x000fea0003800000 */
.L_x_2880:
[----:B----4-:R4:W0:Y:S01]  /*1bd20*/  SHFL.IDX PT, R0, R4, 0x2, 0x181f ;  /* 0x00581f0004007f89 */ /* 0x01082200000e0000 */
[----:B------:R-:W-:Y:S03]  /*1bd30*/  BSSY B1, `(.L_x_2882) ;  /* 0x000000d000017945 */ /* 0x000fe60003800000 */
[----:B---3--:R4:W3:Y:S01]  /*1bd40*/  SHFL.IDX PT, R10, R50, 0x2, 0x181f ;  /* 0x00581f00320a7f89 */ /* 0x0088e200000e0000 */
[----:B------:R-:W-:Y:S05]  /*1bd50*/  @P1 BRA `(.L_x_2883) ;  /* 0x0000000000281947 */ /* 0x000fea0003800000 */
[----:B------:R-:W-:Y:S01]  /*1bd60*/  ULDC UR4, c[0x0][0xac8] ;  /* 0x0002b20000047ab9 */ /* 0x000fe20000000800 */
[----:B------:R-:W-:Y:S01]  /*1bd70*/  ULDC.64 UR6, c[0x0][0x208] ;  /* 0x0000820000067ab9 */ /* 0x000fe20000000a00 */
        /* <DEDUP_REMOVED lines=8> */
.L_x_2883:
[----:B------:R-:W-:Y:S05]  /*1be00*/  BSYNC B1 ;  /* 0x0000000000017941 */ /* 0x000fea0003800000 */
.L_x_2882:
[----:B0-----:R-:W-:Y:S01]  /*1be10*/  VIADD R0, R186, 0x60 ;  /* 0x00000060ba007836 */ /* 0x001fe20000000000 */
[----:B--2-4-:R-:W0:Y:S04]  /*1be20*/  SHFL.IDX PT, R4, R4, 0x3, 0x181f ;  /* 0x00781f0004047f89 */ /* 0x014e2800000e0000 */
[----:B------:R-:W-:Y:S01]  /*1be30*/  ISETP.GE.AND P0, PT, R0, R3, PT ;  /* 0x000000030000720c */ /* 0x000fe20003f06270 */
[----:B------:R-:W2:-:S12]  /*1be40*/  SHFL.IDX PT, R50, R50, 0x3, 0x181f ;  /* 0x00781f0032327f89 */ /* 0x000e9800000e0000 */
[----:B------:R-:W-:Y:S05]  /*1be50*/  @P0 BRA `(.L_x_2884) ;  /* 0x0000001800440947 */ /* 0x000fea0003800000 */
[----:B------:R-:W-:Y:S01]  /*1be60*/  ULDC UR4, c[0x0][0xac8] ;  /* 0x0002b20000047ab9 */ /* 0x000fe20000000800 */
[----:B------:R-:W-:Y:S01]  /*1be70*/  ULDC.64 UR6, c[0x0][0x208] ;  /* 0x0000820000067ab9 */ /* 0x000fe20000000a00 */
[----:B------:R-:W-:-:S13]  /*1be80*/  ISETP.GE.AND P1, PT, R189, UR4, PT ;  /* 0x00000004bd007c0c */ /* 0x000fda000bf26270 */
[----:B--2---:R-:W-:-:S04]  /*1be90*/  @!P1 LEA R8, P0, R189, R50, 0x1 ;  /* 0x00000032bd089211 */ /* 0x004fc800078008ff */
[----:B0-----:R-:W-:Y:S02]  /*1bea0*/  @!P1 LEA.HI.X R9, R189, R4, R108, 0x1, P0 ;  /* 0x00000004bd099211 */ /* 0x001fe400000f0c6c */
[----:B------:R-:W-:-:S03]  /*1beb0*/  ISETP.GE.AND P0, PT, R192, UR4, PT ;  /* 0x00000004c0007c0c */ /* 0x000fc6000bf06270 */
[----:B------:R0:W-:Y:S10]  /*1bec0*/  @!P1 ST.E.128 desc[UR6][R8.64], R28 ;  /* 0x0000001c08009985 */ /* 0x0001f4000c101d06 */
[----:B------:R-:W-:Y:S05]  /*1bed0*/  @P0 BRA `(.L_x_2884) ;  /* 0x0000001800240947 */ /* 0x000fea0003800000 */
[----:B0-----:R-:W-:Y:S01]  /*1bee0*/  LEA R8, P0, R192, R50, 0x1 ;  /* 0x00000032c0087211 */ /* 0x001fe200078008ff */
[----:B------:R-:W-:-:S03]  /*1bef0*/  ULDC.64 UR4, c[0x0][0x208] ;  /* 0x0000820000047ab9 */ /* 0x000fc60000000a00 */
[----:B------:R-:W-:-:S05]  /*1bf00*/  LEA.HI.X R9, R192, R4, R107, 0x1, P0 ;  /* 0x00000004c0097211 */ /* 0x000fca00000f0c6b */
[----:B------:R0:W-:Y:S01]  /*1bf10*/  ST.E.128 desc[UR4][R8.64], R44 ;  /* 0x0000002c08007985 */ /* 0x0001e2000c101d04 */
[----:B------:R-:W-:Y:S05]  /*1bf20*/  BRA `(.L_x_2884) ;  /* 0x0000001800107947 */ /* 0x000fea0003800000 */
.L_x_2877:
        /* <DEDUP_REMOVED lines=11> */
[----:B------:R-:W-:-:S02]  /*1bfe0*/  SHF.R.S32.HI R0, RZ, 0x1f, R195 ;  /* 0x0000001fff007819 */ /* 0x000fc400000114c3 */
[----:B------:R-:W-:Y:S01]  /*1bff0*/  IMAD.IADD R9, R9, 0x1, R11 ;  /* 0x0000000109097824 */ /* 0x000fe200078e020b */
[----:B------:R-:W-:Y:S01]  /*1c000*/  SHF.R.S32.HI R28, RZ, 0x1f, R206 ;  /* 0x0000001fff1c7819 */ /* 0x000fe200000114ce */
[----:B------:R-:W-:Y:S01]  /*1c010*/  IMAD.MOV.U32 R11, RZ, RZ, R29 ;  /* 0x000000ffff0b7224 */ /* 0x000fe200078e001d */
[----:B------:R-:W-:Y:S01]  /*1c020*/  SHF.R.S32.HI R30, RZ, 0x1f, R207 ;  /* 0x0000001fff1e7819 */ /* 0x000fe200000114cf */
[C---:B------:R-:W-:Y:S01]  /*1c030*/  IMAD.WIDE.U32 R8, R165.reuse, UR4, R8 ;  /* 0x00000004a5087c25 */ /* 0x040fe2000f8e0008 */
[----:B------:R-:W-:Y:S02]  /*1c040*/  SHF.R.S32.HI R31, RZ, 0x1f, R208 ;  /* 0x0000001fff1f7819 */ /* 0x000fe400000114d0 */
[----:B------:R-:W-:Y:S01]  /*1c050*/  SHF.R.S32.HI R32, RZ, 0x1f, R209 ;  /* 0x0000001fff207819 */ /* 0x000fe200000114d1 */
[----:B------:R-:W-:Y:S01]  /*1c060*/  IMAD R9, R165, UR5, R9 ;  /* 0x00000005a5097c24 */ /* 0x000fe2000f8e0209 */
[----:B------:R-:W-:Y:S01]  /*1c070*/  ULDC.64 UR4, c[0x0][0xb40] ;  /* 0x0002d00000047ab9 */ /* 0x000fe20000000a00 */
[----:B------:R-:W-:Y:S01]  /*1c080*/  SHF.R.S32.HI R33, RZ, 0x1f, R210 ;  /* 0x0000001fff217819 */ /* 0x000fe200000114d2 */
[----:B------:R-:W-:Y:S01]  /*1c090*/  IMAD R0, R0, UR4, RZ ;  /* 0x0000000400007c24 */ /* 0x000fe2000f8e02ff */
[----:B------:R-:W-:Y:S01]  /*1c0a0*/  SHF.R.S32.HI R34, RZ, 0x1f, R211 ;  /* 0x0000001fff227819 */ /* 0x000fe200000114d3 */
[----:B0-----:R-:W-:Y:S01]  /*1c0b0*/  @P4 IMAD.HI.U32 R10, R29, R10, RZ ;  /* 0x0000000a1d0a4227 */ /* 0x001fe200078e00ff */
[----:B------:R-:W-:-:S02]  /*1c0c0*/  SHF.R.S32.HI R35, RZ, 0x1f, R212 ;  /* 0x0000001fff237819 */ /* 0x000fc400000114d4 */
[----:B------:R-:W-:Y:S01]  /*1c0d0*/  SHF.R.S32.HI R36, RZ, 0x1f, R213 ;  /* 0x0000001fff247819 */ /* 0x000fe200000114d5 */
[C---:B------:R-:W-:Y:S01]  /*1c0e0*/  IMAD R13, R195.reuse, UR5, R0 ;  /* 0x00000005c30d7c24 */ /* 0x040fe2000f8e0200 */
[----:B------:R-:W-:Y:S01]  /*1c0f0*/  SHF.R.S32.HI R26, RZ, 0x1f, R216 ;  /* 0x0000001fff1a7819 */ /* 0x000fe200000114d8 */
[----:B------:R-:W-:Y:S01]  /*1c100*/  IMAD.WIDE.U32 R8, R195, UR4, R8 ;  /* 0x00000004c3087c25 */ /* 0x000fe2000f8e0008 */
[----:B-1----:R-:W-:Y:S01]  /*1c110*/  @P4 SHF.R.U32.HI R11, RZ, R15, R10 ;  /* 0x0000000fff0b4219 */ /* 0x002fe2000001160a */
[----:B------:R-:W-:Y:S01]  /*1c120*/  ULDC.64 UR4, c[0x0][0xb48] ;  /* 0x0002d20000047ab9 */ /* 0x000fe20000000a00 */
[----:B------:R-:W-:Y:S01]  /*1c130*/  SHF.R.S32.HI R21, RZ, 0x1f, R217 ;  /* 0x0000001fff157819 */ /* 0x000fe200000114d9 */
[----:B------:R-:W-:Y:S01]  /*1c140*/  IMAD.IADD R9, R9, 0x1, R13 ;  /* 0x0000000109097824 */ /* 0x000fe200078e020d */
[----:B------:R-:W-:Y:S02]  /*1c150*/  IADD3 R13, -R11, RZ, RZ ;  /* 0x000000ff0b0d7210 */ /* 0x000fe40007ffe1ff */
[----:B------:R-:W-:Y:S01]  /*1c160*/  SHF.R.S32.HI R0, RZ, 0x1f, R11 ;  /* 0x0000001fff007819 */ /* 0x000fe2000001140b */
[----:B------:R-:W-:-:S04]  /*1c170*/  IMAD.WIDE.U32 R8, R200, UR4, R8 ;  /* 0x00000004c8087c25 */ /* 0x000fc8000f8e0008 */
[----:B------:R-:W-:Y:S02]  /*1c180*/  IMAD R13, R4, R13, R29 ;  /* 0x0000000d040d7224 */ /* 0x000fe400078e021d */
[----:B------:R-:W-:Y:S02]  /*1c190*/  IMAD R0, R0, UR6, RZ ;  /* 0x0000000600007c24 */ /* 0x000fe4000f8e02ff */
        /* <DEDUP_REMOVED lines=15> */
[----:B------:R0:W-:Y:S01]  /*1c290*/  SYNCS.ARRIVE.TRANS64.RED.A1T0 RZ, [R10+URZ], RZ ;  /* 0x000000ff0aff79a7 */ /* 0x0001e2000810043f */
[----:B------:R0:W1:Y:S04]  /*1c2a0*/  SHFL.IDX PT, R8, R0, RZ, 0x1c1f ;  /* 0x001c1fff00087589 */ /* 0x00006800000e0000 */
[----:B------:R0:W2:Y:S01]  /*1c2b0*/  SHFL.IDX PT, R9, R4, RZ, 0x1c1f ;  /* 0x001c1fff04097589 */ /* 0x0000a200000e0000 */
[----:B------:R-:W-:Y:S05]  /*1c2c0*/  @P0 BRA `(.L_x_2886) ;  /* 0x0000000400040947 */ /* 0x000fea0003800000 */
[----:B------:R-:W-:Y:S01]  /*1c2d0*/  ULDC UR4, c[0x0][0xac8] ;  /* 0x0002b20000047ab9 */ /* 0x000fe20000000800 */
[----:B------:R-:W-:Y:S01]  /*1c2e0*/  ULDC.64 UR6, c[0x0][0x208] ;  /* 0x0000820000067ab9 */ /* 0x000fe20000000a00 */
        /* <DEDUP_REMOVED lines=63> */
.L_x_2886:
[----:B------:R-:W-:Y:S05]  /*1c6e0*/  BSYNC B1 ;  /* 0x0000000000017941 */ /* 0x000fea0003800000 */
.L_x_2885:
[----:B------:R-:W-:Y:S01]  /*1c6f0*/  ISETP.GE.AND P0, PT, R24, R3, PT ;  /* 0x000000031800720c */ /* 0x000fe20003f06270 */
[----:B--23--:R2:W3:Y:S04]  /*1c700*/  SHFL.IDX PT, R9, R4, 0x1, 0x1c1f ;  /* 0x003c1f0004097f89 */ /* 0x00c4e800000e0000 */
[----:B-1----:R2:W1:Y:S08]  /*1c710*/  SHFL.IDX PT, R8, R0, 0x1, 0x1c1f ;  /* 0x003c1f0000087f89 */ /* 0x00247000000e0000 */
[----:B--2---:R-:W-:Y:S05]  /*1c720*/  @P0 BRA `(.L_x_2884) ;  /* 0x0000001000100947 */ /* 0x004fea0003800000 */
[----:B------:R-:W-:Y:S01]  /*1c730*/  ULDC UR4, c[0x0][0xac8] ;  /* 0x0002b20000047ab9 */ /* 0x000fe20000000800 */
[----:B------:R-:W-:Y:S01]  /*1c740*/  ULDC.64 UR6, c[0x0][0x208] ;  /* 0x0000820000067ab9 */ /* 0x000fe20000000a00 */
        /* <DEDUP_REMOVED lines=31> */
[----:B------:R-:W-:Y:S02]  /*1c940*/  ISETP.GE.AND P4, PT, R207, UR4, PT ;  /* 0x00000004cf007c0c */ /* 0x000fe4000bf86270 */
[-C--:B------:R-:W-:Y:S01]  /*1c950*/  @!P1 LEA.HI.X R13, R210, R9.reuse, R33, 0x2, P5 ;  /* 0x00000009d20d9211 */ /* 0x080fe200028f1421 */
[----:B------:R-:W-:Y:S01]  /*1c960*/  @!P0 ST.E.64 desc[UR6][R10.64], R50 ;  /* 0x000000320a008985 */ /* 0x000fe2000c101b06 */
[----:B------:R-:W-:Y:S02]  /*1c970*/  @!P2 LEA.HI.X R15, R209, R9, R32, 0x2, P6 ;  /* 0x00000009d10fa211 */ /* 0x000fe400030f1420 */
[----:B------:R-:W-:Y:S01]  /*1c980*/  ISETP.GE.AND P0, PT, R204, UR4, PT ;  /* 0x00000004cc007c0c */ /* 0x000fe2000bf06270 */
[----:B------:R0:W-:Y:S01]  /*1c990*/  @!P1 ST.E.64 desc[UR6][R12.64], R54 ;  /* 0x000000360c009985 */ /* 0x0001e2000c101b06 */
[----:B------:R-:W-:Y:S02]  /*1c9a0*/  ISETP.GE.AND P1, PT, R205, UR4, PT ;  /* 0x00000004cd007c0c */ /* 0x000fe4000bf26270 */
[----:B--2---:R-:W-:Y:S01]  /*1c9b0*/  @!P3 LEA R20, P5, R208, R8, 0x2 ;  /* 0x00000008d014b211 */ /* 0x004fe200078a10ff */
[----:B------:R1:W-:Y:S01]  /*1c9c0*/  @!P2 ST.E.64 desc[UR6][R14.64], R58 ;  /* 0x0000003a0e00a985 */ /* 0x0003e2000c101b06 */
[----:B------:R-:W-:-:S02]  /*1c9d0*/  ISETP.GE.AND P2, PT, R206, UR4, PT ;  /* 0x00000004ce007c0c */ /* 0x000fc4000bf46270 */
[CC--:B---3--:R-:W-:Y:S02]  /*1c9e0*/  @!P4 LEA R24, P6, R207.reuse, R8.reuse, 0x2 ;  /* 0x00000008cf18c211 */ /* 0x0c8fe400078c10ff */
[-C--:B------:R-:W-:Y:S02]  /*1c9f0*/  @!P3 LEA.HI.X R21, R208, R9.reuse, R31, 0x2, P5 ;  /* 0x00000009d015b211 */ /* 0x080fe400028f141f */
[----:B------:R-:W-:Y:S02]  /*1ca00*/  @!P4 LEA.HI.X R25, R207, R9, R30, 0x2, P6 ;  /* 0x00000009cf19c211 */ /* 0x000fe400030f141e */
[----:B------:R-:W-:Y:S01]  /*1ca10*/  ISETP.GE.AND P5, PT, R203, UR4, PT ;  /* 0x00000004cb007c0c */ /* 0x000fe2000bfa6270 */
[----:B------:R2:W-:Y:S01]  /*1ca20*/  @!P3 ST.E.64 desc[UR6][R20.64], R62 ;  /* 0x0000003e1400b985 */ /* 0x0005e2000c101b06 */
[----:B0-----:R-:W-:-:S03]  /*1ca30*/  @!P1 LEA R12, P6, R205, R8, 0x2 ;  /* 0x00000008cd0c9211 */ /* 0x001fc600078c10ff */
[-C--:B------:R-:W-:Y:S01]  /*1ca40*/  @!P2 LEA R10, P3, R206, R8.reuse, 0x2 ;  /* 0x00000008ce0aa211 */ /* 0x080fe200078610ff */
[----:B------:R2:W-:Y:S01]  /*1ca50*/  @!P4 ST.E.64 desc[UR6][R24.64], R66 ;  /* 0x000000421800c985 */ /* 0x0005e2000c101b06 */
[-C--:B-1----:R-:W-:Y:S02]  /*1ca60*/  @!P0 LEA R14, P4, R204, R8.reuse, 0x2 ;  /* 0x00000008cc0e8211 */ /* 0x082fe400078810ff */
[-C--:B------:R-:W-:Y:S02]  /*1ca70*/  @!P2 LEA.HI.X R11, R206, R9.reuse, R28, 0x2, P3 ;  /* 0x00000009ce0ba211 */ /* 0x080fe400018f141c */
[-C--:B------:R-:W-:Y:S02]  /*1ca80*/  @!P1 LEA.HI.X R13, R205, R9.reuse, R229, 0x2, P6 ;  /* 0x00000009cd0d9211 */ /* 0x080fe400030f14e5 */
[----:B------:R-:W-:Y:S01]  /*1ca90*/  @!P0 LEA.HI.X R15, R204, R9, R228, 0x2, P4 ;  /* 0x00000009cc0f8211 */ /* 0x000fe200020f14e4 */
[----:B------:R2:W-:Y:S01]  /*1caa0*/  @!P2 ST.E.64 desc[UR6][R10.64], R70 ;  /* 0x000000460a00a985 */ /* 0x0005e2000c101b06 */
[----:B------:R-:W-:-:S03]  /*1cab0*/  @!P5 LEA R26, P3, R203, R8, 0x2 ;  /* 0x00000008cb1ad211 */ /* 0x000fc600078610ff */
[----:B------:R2:W-:Y:S01]  /*1cac0*/  @!P1 ST.E.64 desc[UR6][R12.64], R74 ;  /* 0x0000004a0c009985 */ /* 0x0005e2000c101b06 */
[----:B------:R-:W-:-:S03]  /*1cad0*/  @!P5 LEA.HI.X R27, R203, R9, R227, 0x2, P3 ;  /* 0x00000009cb1bd211 */ /* 0x000fc600018f14e3 */
[----:B------:R2:W-:Y:S01]  /*1cae0*/  @!P0 ST.E.64 desc[UR6][R14.64], R78 ;  /* 0x0000004e0e008985 */ /* 0x0005e2000c101b06 */
[----:B------:R-:W-:-:S03]  /*1caf0*/  ISETP.GE.AND P0, PT, R202, UR4, PT ;  /* 0x00000004ca007c0c */ /* 0x000fc6000bf06270 */
[----:B------:R2:W-:Y:S10]  /*1cb00*/  @!P5 ST.E.64 desc[UR6][R26.64], R82 ;  /* 0x000000521a00d985 */ /* 0x0005f4000c101b06 */
[----:B------:R-:W-:Y:S05]  /*1cb10*/  @P0 BRA `(.L_x_2884) ;  /* 0x0000000c00140947 */ /* 0x000fea0003800000 */
[----:B------:R-:W-:Y:S01]  /*1cb20*/  LEA R8, P0, R202, R8, 0x2 ;  /* 0x00000008ca087211 */ /* 0x000fe200078010ff */
[----:B------:R-:W-:-:S03]  /*1cb30*/  ULDC.64 UR4, c[0x0][0x208] ;  /* 0x0000820000047ab9 */ /* 0x000fc60000000a00 */
[----:B------:R-:W-:-:S05]  /*1cb40*/  LEA.HI.X R9, R202, R9, R226, 0x2, P0 ;  /* 0x00000009ca097211 */ /* 0x000fca00000f14e2 */
[----:B------:R4:W-:Y:S01]  /*1cb50*/  ST.E.64 desc[UR4][R8.64], R86 ;  /* 0x0000005608007985 */ /* 0x0009e2000c101b04 */
[----:B------:R-:W-:Y:S05]  /*1cb60*/  BRA `(.L_x_2884) ;  /* 0x0000000c00007947 */ /* 0x000fea0003800000 */
.L_x_2875:
[----:B------:R-:W-:Y:S01]  /*1cb70*/  ULDC.64 UR6, c[0x0][0xc08] ;  /* 0x0003020000067ab9 */ /* 0x000fe20000000a00 */
[----:B------:R-:W-:Y:S01]  /*1cb80*/  ULDC.64 UR4, c[0x0][0xc00] ;  /* 0x0003000000047ab9 */ /* 0x000fe20000000a00 */
[----:B------:R-:W-:Y:S01]  /*1cb90*/  ISETP.NE.U32.AND P1, PT, RZ, UR6, PT ;  /* 0x00000006ff007c0c */ /* 0x000fe2000bf25070 */
[----:B------:R-:W-:Y:S01]  /*1cba0*/  IMAD.MOV.U32 R3, RZ, RZ, RZ ;  /* 0x000000ffff037224 */ /* 0x000fe200078e00ff */
[----:B------:R-:W-:Y:S01]  /*1cbb0*/  IADD3 R8, P2, R196, UR4, RZ ;  /* 0x00000004c4087c10 */ /* 0x000fe2000ff5e0ff */
[----:B------:R-:W-:Y:S01]  /*1cbc0*/  ULDC.64 UR8, c[0x0][0x208] ;  /* 0x0000820000087ab9 */ /* 0x000fe20000000a00 */
[----:B------:R-:W-:Y:S02]  /*1cbd0*/  ISETP.NE.AND.EX P1, PT, RZ, UR7, PT, P1 ;  /* 0x00000007ff007c0c */ /* 0x000fe4000bf25310 */
[----:B------:R-:W-:Y:S01]  /*1cbe0*/  IADD3.X R9, R197, UR5, RZ, P2, !PT ;  /* 0x00000005c5097c10 */ /* 0x000fe200097fe4ff */
[----:B------:R-:W3:Y:S01]  /*1cbf0*/  S2R R33, SR_TID.X ;  /* 0x0000000000217919 */ /* 0x000ee20000002100 */
[----:B------:R-:W-:-:S04]  /*1cc00*/  ISETP.NE.U32.AND P0, PT, RZ, UR4, PT ;  /* 0x00000004ff007c0c */ /* 0x000fc8000bf05070 */
[----:B------:R-:W-:-:S05]  /*1cc10*/  ISETP.NE.AND.EX P0, PT, RZ, UR5, PT, P0 ;  /* 0x00000005ff007c0c */ /* 0x000fca000bf05300 */
[----:B------:R-:W-:-:S04]  /*1cc20*/  @P1 IADD3 R196, P2, R196, UR6, RZ ;  /* 0x00000006c4c41c10 */ /* 0x000fc8000ff5e0ff */
[----:B------:R-:W-:Y:S02]  /*1cc30*/  @P1 IADD3.X R197, R197, UR7, RZ, P2, !PT ;  /* 0x00000007c5c51c10 */ /* 0x000fe400097fe4ff */
[----:B------:R-:W-:Y:S01]  /*1cc40*/  ISETP.NE.AND P2, PT, R194, RZ, PT ;  /* 0x000000ffc200720c */ /* 0x000fe20003f45270 */
[----:B------:R-:W-:Y:S01]  /*1cc50*/  ULDC UR4, c[0x0][0xa88] ;  /* 0x0002a20000047ab9 */ /* 0x000fe20000000800 */
[----:B------:R0:W5:Y:S01]  /*1cc60*/  @P0 LDG.E R3, desc[UR8][R8.64] ;  /* 0x0000000808030981 */ /* 0x000162000c1e1900 */
[----:B------:R-:W-:-:S06]  /*1cc70*/  IMAD.U32 R0, RZ, RZ, UR4 ;  /* 0x00000004ff007e24 */ /* 0x000fcc000f8e00ff */
[----:B------:R0:W5:Y:S04]  /*1cc80*/  @P1 LDG.E R0, desc[UR8][R196.64] ;  /* 0x00000008c4001981 */ /* 0x000168000c1e1900 */
[----:B------:R-:W1:Y:S01]  /*1cc90*/  @!P2 LDC R194, c[0x0][0xad4] ;  /* 0x0002b500ffc2ab82 */ /* 0x000e620000000800 */
[----:B---3--:R-:W-:-:S05]  /*1cca0*/  VIADD R4, R33, 0xffffff80 ;  /* 0xffffff8021047836 */ /* 0x008fca0000000000 */
[----:B------:R-:W-:Y:S02]  /*1ccb0*/  ISETP.GT.AND P3, PT, R4, 0x7f, PT ;  /* 0x0000007f0400780c */ /* 0x000fe40003f64270 */
[----:B-1----:R-:W-:Y:S01]  /*1ccc0*/  ISETP.GT.AND P2, PT, R194, 0x1, PT ;  /* 0x00000001c200780c */ /* 0x002fe20003f44270 */
[----:B0-----:R-:W-:-:S12]  /*1ccd0*/  @P1 BRA `(.L_x_2887) ;  /* 0x0000000000141947 */ /* 0x001fd80003800000 */
[----:B------:R-:W-:Y:S05]  /*1cce0*/  @!P0 BRA `(.L_x_2887) ;  /* 0x0000000000108947 */ /* 0x000fea0003800000 */
[----:B------:R-:W-:Y:S02]  /*1ccf0*/  ULDC.64 UR4, c[0x0][0x208] ;  /* 0x0000820000047ab9 */ /* 0x000fe40000000a00 */
[----:B------:R-:W3:Y:S04]  /*1cd00*/  LDG.E R11, desc[UR4][R8.64] ;  /* 0x00000004080b7981 */ /* 0x000ee8000c1e1900 */
[----:B-----5:R-:W3:Y:S02]  /*1cd10*/  LDG.E R0, desc[UR4][R8.64+0x4] ;  /* 0x0000040408007981 */ /* 0x020ee4000c1e1900 */
[----:B---3--:R-:W-:-:S07]  /*1cd20*/  IMAD.IADD R0, R0, 0x1, -R11 ;  /* 0x0000000100007824 */ /* 0x008fce00078e0a0b */
.L_x_2887:
        /* <DEDUP_REMOVED lines=15> */
[----:B------:R-:W-:Y:S01]  /*1ce20*/  SEL R26, R26, 0x978, P0 ;  /* 0x000009781a1a7807 */ /* 0x000fe20000000000 */
[----:B------:R-:W-:-:S04]  /*1ce30*/  ULDC.64 UR4, c[0x0][0x208] ;  /* 0x0000820000047ab9 */ /* 0x000fc80000000a00 */
[----:B------:R-:W1:Y:S08]  /*1ce40*/  LDC.64 R20, c[0x0][R26+0x220] ;  /* 0x000088001a147b82 */ /* 0x000e700000000a00 */
[----:B------:R-:W4:Y:S08]  /*1ce50*/  LDC.64 R24, c[0x0][R26+0x218] ;  /* 0x000086001a187b82 */ /* 0x000f300000000a00 */
[----:B------:R-:W3:Y:S08]  /*1ce60*/  LDC.64 R12, c[0x0][R26+0x228] ;  /* 0x00008a001a0c7b82 */ /* 0x000ef00000000a00 */
[----:B------:R-:W5:Y:S08]  /*1ce70*/  @P1 LDC R4, c[0x0][0xbec] ;  /* 0x0002fb00ff041b82 */ /* 0x000f700000000800 */
[----:B------:R-:W2:Y:S08]  /*1ce80*/  LDC.64 R10, c[0x0][R26+0x210] ;  /* 0x000084001a0a7b82 */ /* 0x000eb00000000a00 */
[----:B------:R-:W3:Y:S01]  /*1ce90*/  @P1 LDC R31, c[0x0][0xbf0] ;  /* 0x0002fc00ff1f1b82 */ /* 0x000ee20000000800 */
[----:B-----5:R-:W-:-:S07]  /*1cea0*/  @P1 IMAD.HI.U32 R4, R33, R4, RZ ;  /* 0x0000000421041227 */ /* 0x020fce00078e00ff */
[----:B0-----:R-:W0:Y:S01]  /*1ceb0*/  @!P0 LDC R8, c[0x0][0xb50] ;  /* 0x0002d400ff088b82 */ /* 0x001e220000000800 */
[-C--:B-1----:R-:W-:Y:S02]  /*1cec0*/  IMAD R21, R21, R195.reuse, RZ ;  /* 0x000000c315157224 */ /* 0x082fe400078e02ff */
[----:B------:R-:W-:-:S05]  /*1ced0*/  IMAD.WIDE.U32 R14, R20, R195, RZ ;  /* 0x000000c3140e7225 */ /* 0x000fca00078e00ff */
[----:B------:R-:W1:Y:S01]  /*1cee0*/  @!P0 LDC R9, c[0x0][0xb54] ;  /* 0x0002d500ff098b82 */ /* 0x000e620000000800 */
[-C--:B----4-:R-:W-:Y:S02]  /*1cef0*/  IMAD R29, R25, R165.reuse, RZ ;  /* 0x000000a5191d7224 */ /* 0x090fe400078e02ff */
[----:B------:R-:W-:Y:S01]  /*1cf00*/  IMAD.WIDE.U32 R24, R24, R165, RZ ;  /* 0x000000a518187225 */ /* 0x000fe200078e00ff */
[----:B---3--:R-:W-:-:S03]  /*1cf10*/  @P1 SHF.R.U32.HI R27, RZ, R31, R4 ;  /* 0x0000001fff1b1219 */ /* 0x008fc60000011604 */
        /* <DEDUP_REMOVED lines=11> */
[----:B------:R-:W-:Y:S02]  /*1cfd0*/  IADD3 R12, P0, P1, R27, R24, R12 ;  /* 0x000000181b0c7210 */ /* 0x000fe4000791e00c */
[----:B------:R-:W-:Y:S02]  /*1cfe0*/  SHF.R.S32.HI R27, RZ, 0x1f, R27 ;  /* 0x0000001fff1b7819 */ /* 0x000fe4000001141b */
[----:B------:R-:W-:Y:S02]  /*1cff0*/  SHF.R.S32.HI R21, RZ, 0x1f, R15 ;  /* 0x0000001fff157819 */ /* 0x000fe4000001140f */
[----:B------:R-:W-:Y:S01]  /*1d000*/  IADD3.X R13, R27, R4, R25, P0, P1 ;  /* 0x000000041b0d7210 */ /* 0x000fe200007e2419 */
[----:B--2---:R-:W-:-:S04]  /*1d010*/  IMAD R4, R11, R15, RZ ;  /* 0x0000000f0b047224 */ /* 0x004fc800078e02ff */
[C---:B------:R-:W-:Y:S02]  /*1d020*/  IMAD R21, R10.reuse, R21, R4 ;  /* 0x000000150a157224 */ /* 0x040fe400078e0204 */
[----:B------:R-:W-:-:S04]  /*1d030*/  IMAD.WIDE.U32 R10, R10, R15, R12 ;  /* 0x0000000f0a0a7225 */ /* 0x000fc800078e000c */
[----:B------:R-:W-:Y:S01]  /*1d040*/  IMAD.IADD R4, R11, 0x1, R21 ;  /* 0x000000010b047824 */ /* 0x000fe200078e0215 */
[----:B0-----:R-:W-:Y:S01]  /*1d050*/  LEA R8, P0, R10, R8, 0x2 ;  /* 0x000000080a087211 */ /* 0x001fe200078010ff */
[----:B------:R-:W-:-:S03]  /*1d060*/  IMAD.MOV.U32 R11, RZ, RZ, -0x800000 ;  /* 0xff800000ff0b7424 */ /* 0x000fc600078e00ff */
[----:B-1----:R-:W-:-:S05]  /*1d070*/  LEA.HI.X R9, R10, R9, R4, 0x2, P0 ;  /* 0x000000090a097211 */ /* 0x002fca00000f1404 */
[----:B------:R0:W-:Y:S04]  /*1d080*/  STG.E desc[UR4][R8.64], R11 ;  /* 0x0000000b08007986 */ /* 0x0001e8000c101904 */
.L_x_2889:
[----:B------:R-:W-:Y:S05]  /*1d090*/  BSYNC B1 ;  /* 0x0000000000017941 */ /* 0x000fea0003800000 */
.L_x_2888:
[----:B------:R-:W-:Y:S05]  /*1d0a0*/  @P2 BRA `(.L_x_2884) ;  /* 0x0000000400b02947 */ /* 0x000fea0003800000 */
[----:B------:R-:W1:Y:S01]  /*1d0b0*/  LDC R15, c[0x0][0xbe8] ;  /* 0x0002fa00ff0f7b82 */ /* 0x000e620000000800 */
[----:B------:R-:W-:Y:S01]  /*1d0c0*/  ULDC.64 UR4, c[0x0][0xaa0] ;  /* 0x0002a80000047ab9 */ /* 0x000fe20000000a00 */
[----:B------:R-:W-:Y:S01]  /*1d0d0*/  ULDC.64 UR6, c[0x0][0xaf0] ;  /* 0x0002bc0000067ab9 */ /* 0x000fe20000000a00 */
[----:B------:R-:W-:Y:S01]  /*1d0e0*/  IMAD R4, R28, UR4, RZ ;  /* 0x000000041c047c24 */ /* 0x000fe2000f8e02ff */
[----:B------:R-:W-:Y:S01]  /*1d0f0*/  BSSY B1, `(.L_x_2890) ;  /* 0x000003a000017945 */ /* 0x000fe20003800000 */
[C---:B0-----:R-:W-:Y:S01]  /*1d100*/  IMAD.WIDE.U32 R8, R3.reuse, UR4, RZ ;  /* 0x0000000403087c25 */ /* 0x041fe2000f8e00ff */
[----:B------:R-:W-:Y:S02]  /*1d110*/  SHF.R.S32.HI R12, RZ, 0x1f, R192 ;  /* 0x0000001fff0c7819 */ /* 0x000fe400000114c0 */
[----:B------:R-:W-:Y:S01]  /*1d120*/  SHF.R.S32.HI R14, RZ, 0x1f, R189 ;  /* 0x0000001fff0e7819 */ /* 0x000fe200000114bd */
[----:B------:R-:W-:Y:S01]  /*1d130*/  IMAD R11, R3, UR5, R4 ;  /* 0x00000005030b7c24 */ /* 0x000fe2000f8e0204 */
[----:B------:R-:W-:Y:S01]  /*1d140*/  ULDC.64 UR4, c[0x0][0xae8] ;  /* 0x0002ba0000047ab9 */ /* 0x000fe20000000a00 */
[----:B------:R-:W-:-:S02]  /*1d150*/  IMAD R3, R193, 0x20, R221 ;  /* 0x00000020c1037824 */ /* 0x000fc400078e02dd */
[----:B------:R-:W-:Y:S02]  /*1d160*/  IMAD.IADD R9, R9, 0x1, R11 ;  /* 0x0000000109097824 */ /* 0x000fe400078e020b */
[----:B------:R-:W-:Y:S02]  /*1d170*/  IMAD.IADD R13, R186, 0x1, R3 ;  /* 0x00000001ba0d7824 */ /* 0x000fe400078e0203 */
[----:B------:R-:W-:-:S04]  /*1d180*/  IMAD.WIDE.U32 R8, R165, UR4, R8 ;  /* 0x00000004a5087c25 */ /* 0x000fc8000f8e0008 */
[----:B------:R-:W-:Y:S02]  /*1d190*/  IMAD.MOV.U32 R3, RZ, RZ, R13 ;  /* 0x000000ffff037224 */ /* 0x000fe400078e000d */
[----:B------:R-:W-:Y:S01]  /*1d1a0*/  IMAD R9, R165, UR5, R9 ;  /* 0x00000005a5097c24 */ /* 0x000fe2000f8e0209 */
[----:B-1----:R-:W-:Y:S01]  /*1d1b0*/  ISETP.NE.AND P0, PT, R15, 0x1, PT ;  /* 0x000000010f00780c */ /* 0x002fe20003f05270 */
[----:B------:R-:W-:Y:S01]  /*1d1c0*/  ULDC.64 UR4, c[0x0][0xae0] ;  /* 0x0002b80000047ab9 */ /* 0x000fe20000000a00 */
[----:B------:R-:W-:Y:S02]  /*1d1d0*/  IMAD.IADD R186, R221, 0x1, R186 ;  /* 0x00000001ddba7824 */ /* 0x000fe400078e02ba */
[----:B------:R-:W-:-:S09]  /*1d1e0*/  IMAD.WIDE.U32 R8, R195, UR6, R8 ;  /* 0x00000006c3087c25 */ /* 0x000fd2000f8e0008 */
[----:B------:R-:W0:Y:S08]  /*1d1f0*/  @P0 LDC R10, c[0x0][0xbec] ;  /* 0x0002fb00ff0a0b82 */ /* 0x000e300000000800 */
[----:B------:R-:W1:Y:S01]  /*1d200*/  @P0 LDC R21, c[0x0][0xbf0] ;  /* 0x0002fc00ff150b82 */ /* 0x000e620000000800 */
[----:B0-----:R-:W-:-:S04]  /*1d210*/  @P0 IMAD.HI.U32 R4, R13, R10, RZ ;  /* 0x0000000a0d040227 */ /* 0x001fc800078e00ff */
[----:B------:R-:W-:Y:S01]  /*1d220*/  IMAD R10, R220, UR6, RZ ;  /* 0x00000006dc0a7c24 */ /* 0x000fe2000f8e02ff */
[----:B-1----:R-:W-:-:S03]  /*1d230*/  @P0 SHF.R.U32.HI R3, RZ, R21, R4 ;  /* 0x00000015ff030219 */ /* 0x002fc60000011604 */
[----:B------:R-:W-:Y:S01]  /*1d240*/  IMAD R11, R195, UR7, R10 ;  /* 0x00000007c30b7c24 */ /* 0x000fe2000f8e020a */
[--C-:B------:R-:W-:Y:S01]  /*1d250*/  SHF.R.S32.HI R4, RZ, 0x1f, R3.reuse ;  /* 0x0000001fff047819 */ /* 0x100fe20000011403 */
        /* <DEDUP_REMOVED lines=9> */
[----:B------:R-:W-:Y:S02]  /*1d2f0*/  IMAD R4, R3, UR4, RZ ;  /* 0x0000000403047c24 */ /* 0x000fe4000f8e02ff */
[----:B------:R-:W-:Y:S02]  /*1d300*/  IMAD R15, R0, R15, RZ ;  /* 0x0000000f000f7224 */ /* 0x000fe400078e02ff */
[----:B------:R-:W-:-:S02]  /*1d310*/  IMAD R3, R11, UR5, R4 ;  /* 0x000000050b037c24 */ /* 0x000fc4000f8e0204 */
[----:B------:R-:W-:Y:S01]  /*1d320*/  IMAD.WIDE.U32 R8, R11, UR4, R8 ;  /* 0x000000040b087c25 */ /* 0x000fe2000f8e0008 */
[C---:B------:R-:W-:Y:S01]  /*1d330*/  ISETP.GE.AND P2, PT, R186.reuse, R15, PT ;  /* 0x0000000fba00720c */ /* 0x040fe20003f46270 */
[----:B------:R-:W-:Y:S02]  /*1d340*/  ULDC.64 UR4, c[0x0][0xa80] ;  /* 0x0002a00000047ab9 */ /* 0x000fe40000000a00 */
[----:B------:R-:W-:Y:S01]  /*1d350*/  VIADD R0, R186, 0x20 ;  /* 0x00000020ba007836 */ /* 0x000fe20000000000 */
[----:B------:R-:W-:Y:S01]  /*1d360*/  LEA R4, P3, R8, UR4, 0x1 ;  /* 0x0000000408047c11 */ /* 0x000fe2000f8608ff */
[----:B------:R-:W-:-:S03]  /*1d370*/  IMAD.IADD R3, R9, 0x1, R3 ;  /* 0x0000000109037824 */ /* 0x000fc600078e0203 */
[-C--:B------:R-:W-:Y:S01]  /*1d380*/  ISETP.GE.AND P1, PT, R0, R15.reuse, PT ;  /* 0x0000000f0000720c */ /* 0x080fe20003f26270 */
[----:B------:R-:W-:Y:S01]  /*1d390*/  VIADD R0, R186, 0x40 ;  /* 0x00000040ba007836 */ /* 0x000fe20000000000 */
[----:B------:R-:W-:Y:S02]  /*1d3a0*/  LEA.HI.X R3, R8, UR5, R3, 0x1, P3 ;  /* 0x0000000508037c11 */ /* 0x000fe400098f0c03 */
[----:B------:R0:W1:Y:S02]  /*1d3b0*/  SHFL.IDX PT, R8, R4, RZ, 0x181f ;  /* 0x00181fff04087589 */ /* 0x00006400000e0000 */
[----:B------:R-:W-:Y:S02]  /*1d3c0*/  ISETP.GE.AND P0, PT, R0, R15, PT ;  /* 0x0000000f0000720c */ /* 0x000fe40003f06270 */
[----:B------:R0:W3:Y:S01]  /*1d3d0*/  SHFL.IDX PT, R0, R3, RZ, 0x181f ;  /* 0x00181fff03007589 */ /* 0x0000e200000e0000 */
[----:B------:R-:W-:Y:S10]  /*1d3e0*/  @P2 BRA `(.L_x_2891) ;  /* 0x0000000000282947 */ /* 0x000ff40003800000 */
[----:B------:R-:W-:Y:S01]  /*1d3f0*/  ULDC UR4, c[0x0][0xac8] ;  /* 0x0002b20000047ab9 */ /* 0x000fe20000000800 */
[----:B------:R-:W-:Y:S01]  /*1d400*/  ULDC.64 UR6, c[0x0][0x208] ;  /* 0x0000820000067ab9 */ /* 0x000fe20000000a00 */
[----:B------:R-:W-:Y:S02]  /*1d410*/  ISETP.GE.AND P4, PT, R189, UR4, PT ;  /* 0x00000004bd007c0c */ /* 0x000fe4000bf86270 */
[----:B------:R-:W-:-:S11]  /*1d420*/  ISETP.GE.AND P5, PT, R192, UR4, PT ;  /* 0x00000004c0007c0c */ /* 0x000fd6000bfa6270 */
[CC--:B-1----:R-:W-:Y:S02]  /*1d430*/  @!P4 LEA R10, P2, R189.reuse, R8.reuse, 0x1 ;  /* 0x00000008bd0ac211 */ /* 0x0c2fe400078408ff */
[C---:B------:R-:W-:Y:S02]  /*1d440*/  @!P5 LEA R8, P3, R192.reuse, R8, 0x1 ;  /* 0x00000008c008d211 */ /* 0x040fe400078608ff */
[-C--:B---3--:R-:W-:Y:S02]  /*1d450*/  @!P4 LEA.HI.X R11, R189, R0.reuse, R14, 0x1, P2 ;  /* 0x00000000bd0bc211 */ /* 0x088fe400010f0c0e */
[----:B------:R-:W-:-:S03]  /*1d460*/  @!P5 LEA.HI.X R9, R192, R0, R12, 0x1, P3 ;  /* 0x00000000c009d211 */ /* 0x000fc600018f0c0c */
[----:B------:R1:W-:Y:S04]  /*1d470*/  @!P4 ST.E.128 desc[UR6][R10.64], RZ ;  /* 0x000000ff0a00c985 */ /* 0x0003e8000c101d06 */
[----:B------:R1:W-:Y:S02]  /*1d480*/  @!P5 ST.E.128 desc[UR6][R8.64], RZ ;  /* 0x000000ff0800d985 */ /* 0x0003e4000c101d06 */
.L_x_2891:
[----:B------:R-:W-:Y:S05]  /*1d490*/  BSYNC B1 ;  /* 0x0000000000017941 */ /* 0x000fea0003800000 */
.L_x_2890:
[----:B---3--:R3:W0:Y:S01]  /*1d4a0*/  SHFL.IDX PT, R0, R3, 0x1, 0x181f ;  /* 0x00381f0003007f89 */ /* 0x00862200000e0000 */
[----:B------:R-:W-:Y:S03]  /*1d4b0*/  BSSY B1, `(.L_x_2892) ;  /* 0x000000d000017945 */ /* 0x000fe60003800000 */
[----:B-1----:R3:W1:Y:S01]  /*1d4c0*/  SHFL.IDX PT, R8, R4, 0x1, 0x181f ;  /* 0x00381f0004087f89 */ /* 0x00266200000e0000 */
        /* <DEDUP_REMOVED lines=11> */
.L_x_2893:
[----:B------:R-:W-:Y:S05]  /*1d580*/  BSYNC B1 ;  /* 0x0000000000017941 */ /* 0x000fea0003800000 */
.L_x_2892:
[----:B0-----:R0:W0:Y:S01]  /*1d590*/  SHFL.IDX PT, R0, R3, 0x2, 0x181f ;  /* 0x00581f0003007f89 */ /* 0x00102200000e0000 */
[----:B------:R-:W-:Y:S03]  /*1d5a0*/  BSSY B1, `(.L_x_2894) ;  /* 0x000000d000017945 */ /* 0x000fe60003800000 */
[----:B-1----:R1:W0:Y:S01]  /*1d5b0*/  SHFL.IDX PT, R8, R4, 0x2, 0x181f ;  /* 0x00581f0004087f89 */ /* 0x00222200000e0000 */
[----:B------:R-:W-:Y:S05]  /*1d5c0*/  @P0 BRA `(.L_x_2895) ;  /* 0x0000000000280947 */ /* 0x000fea0003800000 */
[----:B------:R-:W-:Y:S01]  /*1d5d0*/  ULDC UR4, c[0x0][0xac8] ;  /* 0x0002b20000047ab9 */ /* 0x000fe20000000800 */
[----:B------:R-:W-:Y:S01]  /*1d5e0*/  ULDC.64 UR6, c[0x0][0x208] ;  /* 0x0000820000067ab9 */ /* 0x000fe20000000a00 */
        /* <DEDUP_REMOVED lines=8> */
.L_x_2895:
[----:B------:R-:W-:Y:S05]  /*1d670*/  BSYNC B1 ;  /* 0x0000000000017941 */ /* 0x000fea0003800000 */
.L_x_2894:
[----:B0-----:R-:W-:Y:S01]  /*1d680*/  VIADD R0, R186, 0x60 ;  /* 0x00000060ba007836 */ /* 0x001fe20000000000 */
[----:B---3--:R-:W0:Y:S04]  /*1d690*/  SHFL.IDX PT, R3, R3, 0x3, 0x181f ;  /* 0x00781f0003037f89 */ /* 0x008e2800000e0000 */
[----:B------:R-:W-:Y:S01]  /*1d6a0*/  ISETP.GE.AND P0, PT, R0, R15, PT ;  /* 0x0000000f0000720c */ /* 0x000fe20003f06270 */
[----:B-1----:R-:W1:-:S12]  /*1d6b0*/  SHFL.IDX PT, R4, R4, 0x3, 0x181f ;  /* 0x00781f0004047f89 */ /* 0x002e5800000e0000 */
        /* <DEDUP_REMOVED lines=11> */
.L_x_2884:
[----:B------:R-:W-:Y:S05]  /*1d770*/  BSYNC B0 ;  /* 0x0000000000007941 */ /* 0x000fea0003800000 */
.L_x_2874:
[----:B------:R-:W-:Y:S02]  /*1d780*/  ULDC UR4, c[0x0][0xc3c] ;  /* 0x00030f0000047ab9 */ /* 0x000fe40000000800 */
[----:B------:R-:W-:-:S13]  /*1d790*/  ISETP.GE.AND P0, PT, R7, UR4, PT ;  /* 0x0000000407007c0c */ /* 0x000fda000bf06270 */
[----:B------:R-:W-:Y:S05]  /*1d7a0*/  @!P0 BRA `(.L_x_2896) ;  /* 0xfffffe3c003c8947 */ /* 0x000fea000383ffff */
[----:B------:R-:W-:Y:S05]  /*1d7b0*/  BRA `(.L_x_2653) ;  /* 0x0000007c00047947 */ /* 0x000fea0003800000 */
.L_x_2651:
[----:B------:R-:W-:-:S08]  /*1d7c0*/  NOP ;  /* 0x0000000000007918 */ /* 0x000fd00000000000 */
[----:B------:R-:W0:-:S00]  /*1d7d0*/  USETMAXREG.DEALLOC.CTAPOOL 0x28 ;  /* 0x00000028000079c8 */ /* 0x000e0000080e0500 */
        /* <DEDUP_REMOVED lines=14> */
.L_x_2897:
[----:B------:R-:W-:Y:S01]  /*1d8c0*/  LOP3.LUT R7, R0, 0x1f, RZ, 0xc0, !PT ;  /* 0x0000001f00077812 */ /* 0x000fe200078ec0ff */
[----:B------:R-:W-:Y:S01]  /*1d8d0*/  ULDC UR4, c[0x0][0xc3c] ;  /* 0x00030f0000047ab9 */ /* 0x000fe20000000800 */
[----:B------:R-:W-:Y:S01]  /*1d8e0*/  IMAD.MOV.U32 R9, RZ, RZ, RZ ;  /* 0x000000ffff097224 */ /* 0x000fe200078e00ff */
[----:B------:R-:W-:Y:S01]  /*1d8f0*/  ULDC.64 UR6, c[0x0][0x208] ;  /* 0x0000820000067ab9 */ /* 0x000fe20000000a00 */
[----:B------:R-:W-:Y:S01]  /*1d900*/  ISETP.NE.AND P0, PT, R7, 0x1f, PT ;  /* 0x0000001f0700780c */ /* 0x000fe20003f05270 */
[----:B------:R-:W-:-:S03]  /*1d910*/  ULDC UR5, c[0x0][0xc38] ;  /* 0x00030e0000057ab9 */ /* 0x000fc60000000800 */
[----:B------:R-:W-:-:S13]  /*1d920*/  ISETP.GE.OR P1, PT, R7, UR4, !P0 ;  /* 0x0000000407007c0c */ /* 0x000fda000c726670 */
[----:B------:R-:W0:Y:S08]  /*1d930*/  @!P1 LDC.64 R4, c[0x0][0xc80] ;  /* 0x00032000ff049b82 */ /* 0x000e300000000a00 */
[----:B------:R-:W1:Y:S01]  /*1d940*/  @!P1 LDC.64 R2, c[0x0][0xc78] ;  /* 0x00031e00ff029b82 */ /* 0x000e620000000a00 */
[----:B0-----:R-:W-:-:S05]  /*1d950*/  @!P1 IMAD.WIDE.U32 R4, R7, 0x4, R4 ;  /* 0x0000000407049825 */ /* 0x001fca00078e0004 */
[----:B------:R-:W2:Y:S01]  /*1d960*/  @!P1 LDG.E R6, desc[UR6][R4.64] ;  /* 0x0000000604069981 */ /* 0x000ea2000c1e1900 */
[----:B-1----:R-:W-:-:S05]  /*1d970*/  @!P1 IMAD.WIDE.U32 R2, R7, 0x4, R2 ;  /* 0x0000000407029825 */ /* 0x002fca00078e0002 */
[----:B------:R-:W2:Y:S01]  /*1d980*/  @!P1 LDG.E R9, desc[UR6][R2.64] ;  /* 0x0000000602099981 */ /* 0x000ea2000c1e1900 */
[C---:B------:R-:W-:Y:S02]  /*1d990*/  ISETP.NE.AND P1, PT, R7.reuse, RZ, PT ;  /* 0x000000ff0700720c */ /* 0x040fe40003f25270 */
[C---:B------:R-:W-:Y:S02]  /*1d9a0*/  ISETP.GE.U32.AND P2, PT, R7.reuse, 0x2, PT ;  /* 0x000000020700780c */ /* 0x040fe40003f46070 */
[C---:B------:R-:W-:Y:S02]  /*1d9b0*/  ISETP.GE.U32.AND P3, PT, R7.reuse, 0x4, PT ;  /* 0x000000040700780c */ /* 0x040fe40003f66070 */
[C---:B------:R-:W-:Y:S02]  /*1d9c0*/  ISETP.GE.U32.AND P4, PT, R7.reuse, 0x8, PT ;  /* 0x000000080700780c */ /* 0x040fe40003f86070 */
[----:B------:R-:W-:Y:S01]  /*1d9d0*/  ISETP.GE.U32.AND P5, PT, R7, 0x10, PT ;  /* 0x000000100700780c */ /* 0x000fe20003fa6070 */
[----:B------:R-:W0:Y:S01]  /*1d9e0*/  S2UR UR6, SR_CTAID.X ;  /* 0x00000000000679c3 */ /* 0x000e220000002500 */
[----:B------:R-:W-:Y:S01]  /*1d9f0*/  UMOV UR4, URZ ;  /* 0x0000003f00047c82 */ /* 0x000fe20008000000 */
[----:B--2---:R-:W-:-:S05]  /*1da00*/  IMAD R8, R6, R9, RZ ;  /* 0x0000000906087224 */ /* 0x004fca00078e02ff */
        /* <DEDUP_REMOVED lines=23> */
.L_x_2901:
[----:B------:R-:W0:Y:S01]  /*1db80*/  LDC R2, c[0x0][0xc3c] ;  /* 0x00030f00ff027b82 */ /* 0x000e220000000800 */
[----:B------:R-:W-:Y:S01]  /*1db90*/  UIADD3 UR4, UR4, 0x1f, URZ ;  /* 0x0000001f04047890 */ /* 0x000fe2000fffe03f */
[----:B------:R-:W-:Y:S02]  /*1dba0*/  ULDC UR7, c[0x0][0xc3c] ;  /* 0x00030f0000077ab9 */ /* 0x000fe40000000800 */
[----:B------:R-:W-:-:S03]  /*1dbb0*/  IMAD.U32 R19, RZ, RZ, UR7 ;  /* 0x00000007ff137e24 */ /* 0x000fc6000f8e00ff */
[----:B0-----:R-:W-:-:S13]  /*1dbc0*/  ISETP.LE.AND P6, PT, R2, UR4, PT ;  /* 0x0000000402007c0c */ /* 0x001fda000bfc3270 */
[----:B------:R-:W-:Y:S05]  /*1dbd0*/  @P6 BRA `(.L_x_2900) ;  /* 0x0000000800b06947 */ /* 0x000fea0003800000 */
[----:B------:R-:W-:Y:S01]  /*1dbe0*/  VIADD R9, R7, UR4 ;  /* 0x0000000407097c36 */ /* 0x000fe20008000000 */
[----:B------:R-:W-:Y:S01]  /*1dbf0*/  ULDC.64 UR8, c[0x0][0x208] ;  /* 0x0000820000087ab9 */ /* 0x000fe20000000a00 */
        /* <DEDUP_REMOVED lines=30> */
.L_x_2899:
        /* <DEDUP_REMOVED lines=13> */
.L_x_2902:
        /* <DEDUP_REMOVED lines=62> */
.L_x_2903:
[----:B------:R-:W0:Y:S01]  /*1e290*/  LDC.64 R2, c[0x0][0xc90] ;  /* 0x00032400ff027b82 */ /* 0x000e220000000a00 */
[----:B------:R-:W-:Y:S01]  /*1e2a0*/  ULDC.64 UR6, c[0x0][0x208] ;  /* 0x0000820000067ab9 */ /* 0x000fe20000000a00 */
        /* <DEDUP_REMOVED lines=60> */
.L_x_2904:
[----:B------:R-:W-:-:S05]  /*1e670*/  LOP3.LUT R17, RZ, R2, RZ, 0x33, !PT ;  /* 0x00000002ff117212 */ /* 0x000fca00078e33ff */
[----:B------:R-:W-:Y:S01]  /*1e680*/  IMAD.IADD R17, R6, 0x1, R17 ;  /* 0x0000000106117824 */ /* 0x000fe200078e0211 */
[----:B------:R-:W-:Y:S06]  /*1e690*/  BRA `(.L_x_2905) ;  /* 0x00000000000c7947 */ /* 0x000fec0003800000 */
.L_x_2900:
[----:B------:R-:W-:Y:S02]  /*1e6a0*/  IMAD.MOV.U32 R17, RZ, RZ, RZ ;  /* 0x000000ffff117224 */ /* 0x000fe400078e00ff */
[----:B------:R-:W-:Y:S02]  /*1e6b0*/  IMAD.U32 R16, RZ, RZ, UR6 ;  /* 0x00000006ff107e24 */ /* 0x000fe4000f8e00ff */
[----:B------:R-:W-:-:S07]  /*1e6c0*/  IMAD.MOV.U32 R18, RZ, RZ, RZ ;  /* 0x000000ffff127224 */ /* 0x000fce00078e00ff */
.L_x_2905:
[----:B------:R-:W-:-:S13]  /*1e6d0*/  ISETP.NE.AND P0, PT, R7, RZ, PT ;  /* 0x000000ff0700720c */ /* 0x000fda0003f05270 */
[----:B------:R-:W0:Y:S01]  /*1e6e0*/  @!P0 S2R R3, SR_CgaCtaId ;  /* 0x0000000000038919 */ /* 0x000e220000008800 */
[----:B------:R-:W-:-:S04]  /*1e6f0*/  @!P0 MOV R2, 0x400 ;  /* 0x0000040000028802 */ /* 0x000fc80000000f00 */
[----:B0-----:R-:W-:-:S05]  /*1e700*/  @!P0 LEA R2, R3, R2, 0x18 ;  /* 0x0000000203028211 */ /* 0x001fca00078ec0ff */
[----:B------:R1:W-:Y:S01]  /*1e710*/  @!P0 STS.128 [R2+0x2a8d0], R16 ;  /* 0x02a8d01002008388 */ /* 0x0003e20000000c00 */
[----:B------:R-:W-:Y:S06]  /*1e720*/  BAR.ARV 0x5, 0x180 ;  /* 0x0146000000007b1d */ /* 0x000fec0000002000 */
.L_x_2898:
[----:B------:R2:W-:Y:S01]  /*1e730*/  STL [R1+0x24], RZ ;  /* 0x000024ff01007387 */ /* 0x0005e20000100800 */
[----:B------:R-:W-:Y:S01]  /*1e740*/  ULDC UR4, c[0x0][0xc3c] ;  /* 0x00030f0000047ab9 */ /* 0x000fe20000000800 */
[----:B------:R-:W-:Y:S01]  /*1e750*/  IMAD.MOV.U32 R29, RZ, RZ, 0x1 ;  /* 0x00000001ff1d7424 */ /* 0x000fe200078e00ff */
[----:B0-----:R-:W-:Y:S01]  /*1e760*/  ISETP.GE.AND P0, PT, R19, UR4, PT ;  /* 0x0000000413007c0c */ /* 0x001fe2000bf06270 */
[----:B------:R-:W-:-:S12]  /*1e770*/  IMAD.MOV.U32 R28, RZ, RZ, RZ ;  /* 0x000000ffff1c7224 */ /* 0x000fd800078e00ff */
[----:B--2---:R-:W-:Y:S05]  /*1e780*/  @P0 BRA `(.L_x_2906) ;  /* 0x0000006800340947 */ /* 0x004fea0003800000 */
[----:B------:R-:W0:Y:S01]  /*1e790*/  S2UR UR5, SR_CgaCtaId ;  /* 0x00000000000579c3 */ /* 0x000e220000008800 */
[----:B------:R2:W-:Y:S01]  /*1e7a0*/  STL [R1+0x24], RZ ;  /* 0x000024ff01007387 */ /* 0x0005e20000100800 */
[C---:B-1----:R-:W-:Y:S01]  /*1e7b0*/  IMAD.SHL.U32 R2, R0.reuse, 0x8, RZ ;  /* 0x0000000800027824 */ /* 0x042fe200078e00ff */
[----:B------:R-:W-:Y:S01]  /*1e7c0*/  LOP3.LUT R4, R0, 0x7f, RZ, 0xc0, !PT ;  /* 0x0000007f00047812 */ /* 0x000fe200078ec0ff */
[----:B------:R-:W-:Y:S01]  /*1e7d0*/  UMOV UR4, 0x400 ;  /* 0x0000040000047882 */ /* 0x000fe20000000000 */
[----:B------:R-:W-:Y:S01]  /*1e7e0*/  BSSY B8, `(.L_x_2906) ;  /* 0x0000687000087945 */ /* 0x000fe20003800000 */
[----:B------:R-:W-:Y:S01]  /*1e7f0*/  IMAD.MOV.U32 R31, RZ, RZ, 0x1 ;  /* 0x00000001ff1f7424 */ /* 0x000fe200078e00ff */
[----:B------:R-:W-:Y:S01]  /*1e800*/  LOP3.LUT R3, R2, 0x1f8, RZ, 0xc0, !PT ;  /* 0x000001f802037812 */ /* 0x000fe200078ec0ff */
[----:B------:R-:W-:Y:S01]  /*1e810*/  IMAD.SHL.U32 R34, R4, 0x8, RZ ;  /* 0x0000000804227824 */ /* 0x000fe200078e00ff */
[----:B------:R-:W-:Y:S01]  /*1e820*/  LOP3.LUT R2, R2, 0x38, RZ, 0xc0, !PT ;  /* 0x0000003802027812 */ /* 0x000fe200078ec0ff */
[----:B------:R-:W-:Y:S01]  /*1e830*/  IMAD.MOV.U32 R25, RZ, RZ, RZ ;  /* 0x000000ffff197224 */ /* 0x000fe200078e00ff */
[----:B------:R-:W-:Y:S01]  /*1e840*/  LOP3.LUT R3, R3, 0x38, R0, 0x78, !PT ;  /* 0x0000003803037812 */ /* 0x000fe200078e7800 */
[----:B------:R-:W-:Y:S01]  /*1e850*/  IMAD.SHL.U32 R0, R0, 0x10, RZ ;  /* 0x0000001000007824 */ /* 0x000fe200078e00ff */
[----:B------:R-:W-:Y:S01]  /*1e860*/  ULOP3.LUT UR37, UR60, 0x2, URZ, 0xfc, !UPT ;  /* 0x000000023c257892 */ /* 0x000fe2000f8efc3f */
[----:B------:R-:W-:Y:S01]  /*1e870*/  IMAD.MOV.U32 R28, RZ, RZ, RZ ;  /* 0x000000ffff1c7224 */ /* 0x000fe200078e00ff */
[----:B------:R-:W-:Y:S01]  /*1e880*/  LOP3.LUT R34, R3, 0x200, R34, 0xf8, !PT ;  /* 0x0000020003227812 */ /* 0x000fe200078ef822 */
[----:B------:R-:W-:Y:S01]  /*1e890*/  IMAD.MOV.U32 R29, RZ, RZ, 0x1 ;  /* 0x00000001ff1d7424 */ /* 0x000fe200078e00ff */
[----:B------:R-:W-:Y:S01]  /*1e8a0*/  SHF.R.U32.HI R3, RZ, 0x3, R4 ;  /* 0x00000003ff037819 */ /* 0x000fe20000011604 */
[----:B------:R-:W-:Y:S01]  /*1e8b0*/  ULDC.64 UR38, c[0x0][0x198] ;  /* 0x0000660000267ab9 */ /* 0x000fe20000000a00 */
[----:B------:R-:W-:-:S02]  /*1e8c0*/  ULDC UR36, c[0x0][0xc] ;  /* 0x0000030000247ab9 */ /* 0x000fc40000000800 */
[----:B------:R-:W-:Y:S02]  /*1e8d0*/  LOP3.LUT R4, R3, 0x70, R0, 0xf8, !PT ;  /* 0x0000007003047812 */ /* 0x000fe400078ef800 */
[C---:B------:R-:W-:Y:S01]  /*1e8e0*/  LOP3.LUT R3, R2.reuse, 0x40, RZ, 0xfc, !PT ;  /* 0x0000004002037812 */ /* 0x040fe200078efcff */
[----:B0-----:R-:W-:Y:S01]  /*1e8f0*/  ULEA UR4, UR5, UR4, 0x18 ;  /* 0x0000000405047291 */ /* 0x001fe2000f8ec03f */
[----:B------:R-:W-:-:S05]  /*1e900*/  LOP3.LUT R0, R2, 0x80, RZ, 0xfc, !PT ;  /* 0x0000008002007812 */ /* 0x000fca00078efcff */
[----:B------:R-:W-:-:S04]  /*1e910*/  IMAD.U32 R22, RZ, RZ, UR4 ;  /* 0x00000004ff167e24 */ /* 0x000fc8000f8e00ff */
[----:B--2---:R-:W-:-:S07]  /*1e920*/  IMAD R36, R34, 0x2, R22 ;  /* 0x0000000222247824 */ /* 0x004fce00078e0216 */
.L_x_3011:
[----:B0-----:R-:W0:Y:S01]  /*1e930*/  LDC.64 R32, c[0x0][0xc88] ;  /* 0x00032200ff207b82 */ /* 0x001e220000000a00 */
[----:B------:R-:W-:Y:S01]  /*1e940*/  ULDC.64 UR4, c[0x0][0x208] ;  /* 0x0000820000047ab9 */ /* 0x000fe20000000a00 */
[----:B0-----:R-:W-:-:S06]  /*1e950*/  IMAD.WIDE R32, R19, 0x4, R32 ;  /* 0x0000000413207825 */ /* 0x001fcc00078e0220 */
[----:B------:R-:W2:Y:S01]  /*1e960*/  LDG.E R32, desc[UR4][R32.64] ;  /* 0x0000000420207981 */ /* 0x000ea2000c1e1900 */
[----:B------:R-:W-:Y:S05]  /*1e970*/  YIELD ;  /* 0x0000000000007946 */ /* 0x000fea0003800000 */
[----:B------:R-:W-:Y:S01]  /*1e980*/  ULDC.64 UR4, c[0x0][0xa28] ;  /* 0x00028a0000047ab9 */ /* 0x000fe20000000a00 */
[----:B------:R-:W-:Y:S01]  /*1e990*/  ULDC.64 UR8, c[0x0][0xa18] ;  /* 0x0002860000087ab9 */ /* 0x000fe20000000a00 */
[----:B------:R-:W-:Y:S01]  /*1e9a0*/  ISETP.NE.U32.AND P0, PT, RZ, UR4, PT ;  /* 0x00000004ff007c0c */ /* 0x000fe2000bf05070 */
[----:B------:R-:W-:Y:S01]  /*1e9b0*/  IMAD.MOV.U32 R13, RZ, RZ, RZ ;  /* 0x000000ffff0d7224 */ /* 0x000fe200078e00ff */
[----:B------:R-:W-:Y:S01]  /*1e9c0*/  ULDC.64 UR10, c[0x0][0x208] ;  /* 0x00008200000a7ab9 */ /* 0x000fe20000000a00 */
[----:B------:R-:W-:Y:S01]  /*1e9d0*/  ULDC.64 UR6, c[0x0][0xa10] ;  /* 0x0002840000067ab9 */ /* 0x000fe20000000a00 */
[----:B------:R-:W-:-:S02]  /*1e9e0*/  ISETP.NE.AND.EX P0, PT, RZ, UR5, PT, P0 ;  /* 0x00000005ff007c0c */ /* 0x000fc4000bf05300 */
[----:B------:R-:W-:-:S04]  /*1e9f0*/  ISETP.NE.U32.AND P2, PT, RZ, UR8, PT ;  /* 0x00000008ff007c0c */ /* 0x000fc8000bf45070 */
[----:B------:R-:W-:Y:S02]  /*1ea00*/  ISETP.NE.AND.EX P2, PT, RZ, UR9, PT, P2 ;  /* 0x00000009ff007c0c */ /* 0x000fe4000bf45320 */
[----:B--2---:R-:W-:-:S05]  /*1ea10*/  SHF.R.S32.HI R0, RZ, 0x1f, R32 ;  /* 0x0000001fff007819 */ /* 0x004fca0000011420 */
[C---:B------:R-:W-:Y:S01]  /*1ea20*/  @P0 LEA R2, P1, R32.reuse, UR4, 0x2 ;  /* 0x0000000420020c11 */ /* 0x040fe2000f8210ff */
[C---:B------:R-:W-:Y:S01]  /*1ea30*/  IMAD.SHL.U32 R23, R32.reuse, 0x4, RZ ;  /* 0x0000000420177824 */ /* 0x040fe200078e00ff */
[C-C-:B------:R-:W-:Y:S01]  /*1ea40*/  SHF.L.U64.HI R24, R32.reuse, 0x2, R0.reuse ;  /* 0x0000000220187819 */ /* 0x140fe20000010200 */
[----:B------:R0:W-:Y:S01]  /*1ea50*/  STL [R1+0x18], R0 ;  /* 0x0000180001007387 */ /* 0x0001e20000100800 */
[----:B------:R-:W-:Y:S01]  /*1ea60*/  @P0 LEA.HI.X R3, R32, UR5, R0, 0x2, P1 ;  /* 0x0000000520030c11 */ /* 0x000fe200088f1400 */
[----:B------:R-:W-:-:S04]  /*1ea70*/  ULDC.64 UR4, c[0x0][0xa00] ;  /* 0x0002800000047ab9 */ /* 0x000fc80000000a00 */
[----:B-1----:R1:W2:Y:S01]  /*1ea80*/  @P0 LDG.E R13, desc[UR10][R2.64] ;  /* 0x0000000a020d0981 */ /* 0x0022a2000c1e1900 */
[----:B------:R-:W-:Y:S01]  /*1ea90*/  ISETP.NE.U32.AND P0, PT, RZ, UR4, PT ;  /* 0x00000004ff007c0c */ /* 0x000fe2000bf05070 */
[----:B------:R-:W-:Y:S01]  /*1eaa0*/  IMAD.MOV.U32 R35, RZ, RZ, RZ ;  /* 0x000000ffff237224 */ /* 0x000fe200078e00ff */
[----:B------:R-:W-:Y:S01]  /*1eab0*/  ISETP.NE.U32.AND P1, PT, RZ, UR6, PT ;  /* 0x00000006ff007c0c */ /* 0x000fe2000bf25070 */
[----:B0-----:R-:W-:Y:S01]  /*1eac0*/  IMAD.MOV.U32 R0, RZ, RZ, RZ ;  /* 0x000000ffff007224 */ /* 0x001fe200078e00ff */
[----:B------:R-:W-:Y:S02]  /*1ead0*/  ISETP.NE.AND.EX P0, PT, RZ, UR5, PT, P0 ;  /* 0x00000005ff007c0c */ /* 0x000fe4000bf05300 */
[----:B------:R-:W-:Y:S02]  /*1eae0*/  ISETP.NE.AND.EX P1, PT, RZ, UR7, PT, P1 ;  /* 0x00000007ff007c0c */ /* 0x000fe4000bf25310 */
[C---:B------:R-:W-:Y:S02]  /*1eaf0*/  IADD3 R4, P4, R23.reuse, UR6, RZ ;  /* 0x0000000617047c10 */ /* 0x040fe4000ff9e0ff */
[----:B-1----:R-:W-:Y:S01]  /*1eb00*/  IADD3 R2, P3, R23, UR4, RZ ;  /* 0x0000000417027c10 */ /* 0x002fe2000ff7e0ff */
[----:B------:R-:W-:Y:S01]  /*1eb10*/  ULDC UR4, c[0x0][0x288] ;  /* 0x0000a20000047ab9 */ /* 0x000fe20000000800 */
[----:B------:R-:W-:-:S02]  /*1eb20*/  IADD3.X R5, R24, UR7, RZ, P4, !PT ;  /* 0x0000000718057c10 */ /* 0x000fc4000a7fe4ff */
[C---:B------:R-:W-:Y:S02]  /*1eb30*/  IADD3.X R3, R24.reuse, UR5, RZ, P3, !PT ;  /* 0x0000000518037c10 */ /* 0x040fe40009ffe4ff */
[----:B------:R-:W-:Y:S01]  /*1eb40*/  @P2 IADD3 R6, P3, R23, UR8, RZ ;  /* 0x0000000817062c10 */ /* 0x000fe2000ff7e0ff */
[----:B------:R-:W-:Y:S01]  /*1eb50*/  IMAD.U32 R8, RZ, RZ, UR4 ;  /* 0x00000004ff087e24 */ /* 0x000fe2000f8e00ff */
[----:B------:R-:W-:Y:S01]  /*1eb60*/  ULDC.64 UR4, c[0x0][0x418] ;  /* 0x0001060000047ab9 */ /* 0x000fe20000000a00 */
[----:B------:R-:W5:Y:S01]  /*1eb70*/  @P0 LDG.E R35, desc[UR10][R2.64] ;  /* 0x0000000a02230981 */ /* 0x000f62000c1e1900 */
[----:B------:R-:W-:-:S03]  /*1eb80*/  @P2 IADD3.X R7, R24, UR9, RZ, P3, !PT ;  /* 0x0000000918072c10 */ /* 0x000fc60009ffe4ff */
[----:B------:R-:W5:Y:S04]  /*1eb90*/  @P1 LDG.E R0, desc[UR10][R4.64] ;  /* 0x0000000a04001981 */ /* 0x000f68000c1e1900 */
[----:B---3--:R0:W3:Y:S01]  /*1eba0*/  @P2 LDG.E R8, desc[UR10][R6.64] ;  /* 0x0000000a06082981 */ /* 0x0080e2000c1e1900 */
[----:B------:R-:W-:-:S03]  /*1ebb0*/  UISETP.NE.U32.AND UP0, UPT, UR4, URZ, UPT ;  /* 0x0000003f0400728c */ /* 0x000fc6000bf05070 */
[----:B------:R-:W-:Y:S01]  /*1ebc0*/  ULDC UR4, c[0x0][0x424] ;  /* 0x0001090000047ab9 */ /* 0x000fe20000000800 */
[----:B------:R-:W-:-:S03]  /*1ebd0*/  UISETP.NE.AND.EX UP0, UPT, UR5, URZ, UPT, UP0 ;  /* 0x0000003f0500728c */ /* 0x000fc6000bf05300 */
[----:B------:R-:W-:Y:S01]  /*1ebe0*/  ULDC UR5, c[0x0][0x2f0] ;  /* 0x0000bc0000057ab9 */ /* 0x000fe20000000800 */
[----:B------:R-:W-:-:S04]  /*1ebf0*/  USEL UR4, UR4, 0x1, UP0 ;  /* 0x0000000104047887 */ /* 0x000fc80008000000 */
[----:B------:R-:W-:-:S03]  /*1ec00*/  UIMAD UR4, UR4, UR5, URZ ;  /* 0x00000005040472a4 */ /* 0x000fc6000f8e023f */
[----:B------:R-:W-:Y:S02]  /*1ec10*/  ULDC UR5, c[0x0][0x348] ;  /* 0x0000d20000057ab9 */ /* 0x000fe40000000800 */
[----:B0-----:R-:W-:Y:S02]  /*1ec20*/  IMAD.U32 R6, RZ, RZ, UR5 ;  /* 0x00000005ff067e24 */ /* 0x001fe4000f8e00ff */
[----:B------:R-:W-:Y:S01]  /*1ec30*/  IMAD.U32 R10, RZ, RZ, UR4 ;  /* 0x00000004ff0a7e24 */ /* 0x000fe2000f8e00ff */
[----:B---3--:R0:W-:Y:S01]  /*1ec40*/  STL [R1+0x10], R8 ;  /* 0x0000100801007387 */ /* 0x0081e20000100800 */
[----:B------:R-:W-:-:S03]  /*1ec50*/  IMAD.MOV.U32 R12, RZ, RZ, R8 ;  /* 0x000000ffff0c7224 */ /* 0x000fc600078e0008 */
[----:B--2---:R0:W-:Y:S01]  /*1ec60*/  STL [R1+0x4], R13 ;  /* 0x0000040d01007387 */ /* 0x0041e20000100800 */
[----:B------:R-:W-:Y:S05]  /*1ec70*/  @P2 BRA `(.L_x_2907) ;  /* 0x0000000000182947 */ /* 0x000fea0003800000 */
[----:B------:R-:W-:Y:S05]  /*1ec80*/  @!P0 BRA `(.L_x_2907) ;  /* 0x0000000000148947 */ /* 0x000fea0003800000 */
[----:B------:R-:W-:Y:S02]  /*1ec90*/  ULDC.64 UR4, c[0x0][0x208] ;  /* 0x0000820000047ab9 */ /* 0x000fe40000000a00 */
[----:B0-----:R-:W2:Y:S04]  /*1eca0*/  LDG.E R8, desc[UR4][R2.64] ;  /* 0x0000000402087981 */ /* 0x001ea8000c1e1900 */
[----:B------:R-:W2:Y:S02]  /*1ecb0*/  LDG.E R7, desc[UR4][R2.64+0x4] ;  /* 0x0000040402077981 */ /* 0x000ea4000c1e1900 */
[----:B--2---:R-:W-:-:S05]  /*1ecc0*/  IMAD.IADD R12, R7, 0x1, -R8 ;  /* 0x00000001070c7824 */ /* 0x004fca00078e0a08 */
[----:B------:R1:W-:Y:S02]  /*1ecd0*/  STL [R1+0x10], R12 ;  /* 0x0000100c01007387 */ /* 0x0003e40000100800 */
.L_x_2907:
[----:B------:R-:W-:Y:S01]  /*1ece0*/  ULDC.64 UR4, c[0x0][0xa20] ;  /* 0x0002880000047ab9 */ /* 0x000fe20000000a00 */
[C---:B------:R-:W-:Y:S01]  /*1ecf0*/  LOP3.LUT R2, R18.reuse, 0xff000000, RZ, 0xc0, !PT ;  /* 0xff00000012027812 */ /* 0x040fe200078ec0ff */
        /* <DEDUP_REMOVED lines=8> */
[----:B------:R-:W-:Y:S01]  /*1ed80*/  IADD3 R2, P0, R23, UR4, RZ ;  /* 0x0000000417027c10 */ /* 0x000fe2000ff1e0ff */
[----:B------:R-:W-:-:S03]  /*1ed90*/  ULDC.64 UR6, c[0x0][0x208] ;  /* 0x0000820000067ab9 */ /* 0x000fc60000000a00 */
[----:B------:R-:W-:-:S05]  /*1eda0*/  IADD3.X R3, R24, UR5, RZ, P0, !PT ;  /* 0x0000000518037c10 */ /* 0x000fca00087fe4ff */
[----:B------:R2:W5:Y:S01]  /*1edb0*/  LDG.E R10, desc[UR6][R2.64] ;  /* 0x00000006020a7981 */ /* 0x000562000c1e1900 */
[----:B------:R-:W-:Y:S05]  /*1edc0*/  BRA `(.L_x_2909) ;  /* 0x0000000000287947 */ /* 0x000fea0003800000 */
.L_x_2908:
[----:B------:R-:W-:Y:S02]  /*1edd0*/  ULDC.64 UR4, c[0x0][0xa08] ;  /* 0x0002820000047ab9 */ /* 0x000fe40000000a00 */
[----:B------:R-:W-:-:S04]  /*1ede0*/  ISETP.NE.U32.AND P0, PT, RZ, UR4, PT ;  /* 0x00000004ff007c0c */ /* 0x000fc8000bf05070 */
[----:B------:R-:W-:-:S13]  /*1edf0*/  ISETP.NE.AND.EX P0, PT, RZ, UR5, PT, P0 ;  /* 0x00000005ff007c0c */ /* 0x000fda000bf05300 */
[----:B------:R-:W-:Y:S05]  /*1ee00*/  @!P0 BRA `(.L_x_2909) ;  /* 0x0000000000188947 */ /* 0x000fea0003800000 */
[----:B------:R-:W2:Y:S01]  /*1ee10*/  LDC.64 R2, c[0x0][0xa08] ;  /* 0x00028200ff027b82 */ /* 0x000ea20000000a00 */
[----:B------:R-:W-:Y:S01]  /*1ee20*/  ULDC.64 UR4, c[0x0][0x208] ;  /* 0x0000820000047ab9 */ /* 0x000fe20000000a00 */
[----:B--2---:R-:W-:-:S05]  /*1ee30*/  IMAD.WIDE R2, R33, 0x4, R2 ;  /* 0x0000000421027825 */ /* 0x004fca00078e0202 */
[----:B------:R-:W2:Y:S04]  /*1ee40*/  LDG.E R10, desc[UR4][R2.64] ;  /* 0x00000004020a7981 */ /* 0x000ea8000c1e1900 */
[----:B------:R-:W2:Y:S02]  /*1ee50*/  LDG.E R7, desc[UR4][R2.64+0x4] ;  /* 0x0000040402077981 */ /* 0x000ea4000c1e1900 */
[----:B--2---:R-:W-:-:S07]  /*1ee60*/  IMAD.IADD R10, R7, 0x1, -R10 ;  /* 0x00000001070a7824 */ /* 0x004fce00078e0a0a */
.L_x_2909:
[----:B------:R-:W-:Y:S01]  /*1ee70*/  ULDC.64 UR4, c[0x0][0x208] ;  /* 0x0000820000047ab9 */ /* 0x000fe20000000a00 */
[----:B--2---:R-:W2:Y:S01]  /*1ee80*/  LDC R3, c[0x0][0x448] ;  /* 0x00011200ff037b82 */ /* 0x004ea20000000800 */
[----:B------:R-:W3:Y:S04]  /*1ee90*/  @P1 LDG.E R2, desc[UR4][R4.64] ;  /* 0x0000000404021981 */ /* 0x000ee8000c1e1900 */
[----:B------:R4:W3:Y:S01]  /*1eea0*/  @P1 LDG.E R11, desc[UR4][R4.64+0x4] ;  /* 0x00000404040b1981 */ /* 0x0008e2000c1e1900 */
[----:B-----5:R-:W-:Y:S01]  /*1eeb0*/  IMAD.IADD R10, R10, 0x1, -R13 ;  /* 0x000000010a0a7824 */ /* 0x020fe200078e0a0d */
[----:B------:R-:W-:Y:S01]  /*1eec0*/  BSSY B0, `(.L_x_2910) ;  /* 0x0000035000007945 */ /* 0x000fe20003800000 */
[----:B------:R-:W-:Y:S01]  /*1eed0*/  IMAD.MOV.U32 R14, RZ, RZ, RZ ;  /* 0x000000ffff0e7224 */ /* 0x000fe200078e00ff */
[----:B----4-:R-:W-:-:S02]  /*1eee0*/  LOP3.LUT R4, R9, 0xff, RZ, 0xc0, !PT ;  /* 0x000000ff09047812 */ /* 0x010fc400078ec0ff */
[----:B------:R-:W-:Y:S02]  /*1eef0*/  SHF.R.U32.HI R5, RZ, 0x10, R9 ;  /* 0x00000010ff057819 */ /* 0x000fe40000011609 */
[----:B--2---:R-:W-:-:S13]  /*1ef00*/  ISETP.NE.AND P0, PT, R3, 0x1, PT ;  /* 0x000000010300780c */ /* 0x004fda0003f05270 */
[----:B------:R-:W0:Y:S08]  /*1ef10*/  @P0 LDC R7, c[0x0][0x44c] ;  /* 0x00011300ff070b82 */ /* 0x000e300000000800 */
[----:B------:R-:W2:Y:S01]  /*1ef20*/  @P0 LDC R3, c[0x0][0x450] ;  /* 0x00011400ff030b82 */ /* 0x000ea20000000800 */
[----:B---3--:R-:W-:Y:S02]  /*1ef30*/  @P1 IMAD.IADD R6, R11, 0x1, -R2 ;  /* 0x000000010b061824 */ /* 0x008fe400078e0a02 */
[----:B------:R-:W-:-:S02]  /*1ef40*/  IMAD.SHL.U32 R2, R17, 0x80, RZ ;  /* 0x0000008011027824 */ /* 0x000fc400078e00ff */
[----:B------:R-:W-:Y:S02]  /*1ef50*/  IMAD.IADD R37, R10, 0x1, R6 ;  /* 0x000000010a257824 */ /* 0x000fe400078e0206 */
[----:B------:R-:W-:-:S04]  /*1ef60*/  VIADD R2, R2, 0x7f ;  /* 0x0000007f02027836 */ /* 0x000fc80000000000 */
[----:B0-----:R-:W-:-:S04]  /*1ef70*/  @P0 IMAD.HI.U32 R8, R2, R7, RZ ;  /* 0x0000000702080227 */ /* 0x001fc800078e00ff */
[C---:B------:R-:W-:Y:S01]  /*1ef80*/  VIADD R7, R37.reuse, 0x5f ;  /* 0x0000005f25077836 */ /* 0x040fe20000000000 */
[----:B--2---:R-:W-:Y:S02]  /*1ef90*/  @P0 SHF.R.U32.HI R2, RZ, R3, R8 ;  /* 0x00000003ff020219 */ /* 0x004fe40000011608 */
[----:B------:R-:W-:Y:S01]  /*1efa0*/  IADD3 R8, R37, 0x60, -R12 ;  /* 0x0000006025087810 */ /* 0x000fe20007ffe80c */
[----:B------:R-:W-:-:S04]  /*1efb0*/  IMAD.HI R7, R7, 0x2aaaaaab, RZ ;  /* 0x2aaaaaab07077827 */ /* 0x000fc800078e02ff */
[----:B------:R-:W-:Y:S01]  /*1efc0*/  IMAD.IADD R2, R8, 0x1, R2 ;  /* 0x0000000108027824 */ /* 0x000fe200078e0202 */
[----:B------:R-:W-:-:S03]  /*1efd0*/  SHF.R.U32.HI R3, RZ, 0x1f, R7 ;  /* 0x0000001fff037819 */ /* 0x000fc60000011607 */
[----:B------:R-:W-:Y:S01]  /*1efe0*/  IMAD.HI R2, R2, 0x2aaaaaab, RZ ;  /* 0x2aaaaaab02027827 */ /* 0x000fe200078e02ff */
[----:B------:R-:W-:-:S04]  /*1eff0*/  LEA.HI.SX32 R7, R7, R3, 0x1c ;  /* 0x0000000307077211 */ /* 0x000fc800078fe2ff */
[----:B------:R-:W-:-:S04]  /*1f000*/  SHF.R.U32.HI R3, RZ, 0x1f, R2 ;  /* 0x0000001fff037819 */ /* 0x000fc80000011602 */
[----:B------:R-:W-:-:S04]  /*1f010*/  LEA.HI.SX32 R2, R2, R3, 0x1c ;  /* 0x0000000302027211 */ /* 0x000fc800078fe2ff */
[----:B------:R-:W-:-:S04]  /*1f020*/  VIMNMX R11, R7, R2, PT ;  /* 0x00000002070b7248 */ /* 0x000fc80003fe0100 */
[----:B------:R-:W-:-:S13]  /*1f030*/  ISETP.GE.AND P0, PT, R11, 0x1, PT ;  /* 0x000000010b00780c */ /* 0x000fda0003f06270 */
[----:B------:R-:W-:Y:S05]  /*1f040*/  @!P0 BRA `(.L_x_2911) ;  /* 0x0000000000708947 */ /* 0x000fea0003800000 */
[----:B------:R-:W-:Y:S01]  /*1f050*/  ISETP.NE.AND P0, PT, R5, RZ, PT ;  /* 0x000000ff0500720c */ /* 0x000fe20003f05270 */
[----:B------:R-:W-:-:S03]  /*1f060*/  ULDC UR4, c[0x0][0x9f0] ;  /* 0x00027c0000047ab9 */ /* 0x000fc60000000800 */
[----:B------:R-:W-:-:S04]  /*1f070*/  SEL R9, R5, UR4, P0 ;  /* 0x0000000405097c07 */ /* 0x000fc80008000000 */
[----:B------:R-:W-:Y:S02]  /*1f080*/  IABS R13, R9 ;  /* 0x00000009000d7213 */ /* 0x000fe40000000000 */
[----:B-1----:R-:W-:Y:S02]  /*1f090*/  IADD3 R12, R9, -0x1, R11 ;  /* 0xffffffff090c7810 */ /* 0x002fe40007ffe00b */
[----:B------:R-:W0:Y:S08]  /*1f0a0*/  I2F.RP R2, R13 ;  /* 0x0000000d00027306 */ /* 0x000e300000209400 */
        /* <DEDUP_REMOVED lines=22> */
.L_x_2911:
[----:B------:R-:W-:Y:S05]  /*1f210*/  BSYNC B0 ;  /* 0x0000000000007941 */ /* 0x000fea0003800000 */
.L_x_2910:
[-C--:B------:R-:W-:Y:S01]  /*1f220*/  IMAD R2, R4, R14.reuse, RZ ;  /* 0x0000000e04027224 */ /* 0x080fe200078e02ff */
[----:B------:R-:W-:Y:S04]  /*1f230*/  BSSY B0, `(.L_x_2912) ;  /* 0x0000133000007945 */ /* 0x000fe80003800000 */
[C---:B------:R-:W-:Y:S01]  /*1f240*/  VIADDMNMX R11, R2.reuse, R14, R11, PT ;  /* 0x0000000e020b7246 */ /* 0x040fe2000380010b */
[----:B------:R-:W-:-:S04]  /*1f250*/  IMAD R2, R2, 0x60, -R10 ;  /* 0x0000006002027824 */ /* 0x000fc800078e0a0a */
[----:B------:R-:W-:Y:S01]  /*1f260*/  IMAD R11, R11, 0x60, -R10 ;  /* 0x000000600b0b7824 */ /* 0x000fe200078e0a0a */
[----:B------:R-:W-:-:S04]  /*1f270*/  VIMNMX R2, RZ, R2, !PT ;  /* 0x00000002ff027248 */ /* 0x000fc80007fe0100 */
[----:B------:R-:W-:-:S04]  /*1f280*/  VIMNMX R11, R11, R6, PT ;  /* 0x000000060b0b7248 */ /* 0x000fc80003fe0100 */
[----:B------:R-:W-:Y:S01]  /*1f290*/  ISETP.GT.AND P0, PT, R11, R2, PT ;  /* 0x000000020b00720c */ /* 0x000fe20003f04270 */
[----:B------:R-:W-:-:S05]  /*1f2a0*/  IMAD.WIDE.U32 R2, R2, -0x55555555, RZ ;  /* 0xaaaaaaab02027825 */ /* 0x000fca00078e00ff */
[----:B------:R-:W-:-:S05]  /*1f2b0*/  SHF.R.U32.HI R6, RZ, 0x6, R3 ;  /* 0x00000006ff067819 */ /* 0x000fca0000011603 */
[----:B------:R-:W-:Y:S02]  /*1f2c0*/  IMAD.MOV.U32 R3, RZ, RZ, R6 ;  /* 0x000000ffff037224 */ /* 0x000fe400078e0006 */
[----:B------:R-:W-:-:S04]  /*1f2d0*/  @P0 VIADD R9, R11, 0x5f ;  /* 0x0000005f0b090836 */ /* 0x000fc80000000000 */
[----:B------:R-:W-:-:S05]  /*1f2e0*/  @P0 IMAD.HI R9, R9, 0x2aaaaaab, RZ ;  /* 0x2aaaaaab09090827 */ /* 0x000fca00078e02ff */
[----:B------:R-:W-:-:S04]  /*1f2f0*/  @P0 SHF.R.U32.HI R2, RZ, 0x1f, R9 ;  /* 0x0000001fff020819 */ /* 0x000fc80000011609 */
        /* <DEDUP_REMOVED lines=10> */
[----:B------:R0:W2:Y:S02]  /*1f3a0*/  SHFL.IDX PT, R14, R9, RZ, 0x1f ;  /* 0x00001fff090e7589 */ /* 0x0000a400000e0000 */
.L_x_3079:
[----:B--2---:R-:W-:Y:S02]  /*1f3b0*/  ISETP.NE.AND P0, PT, R14, RZ, PT ;  /* 0x000000ff0e00720c */ /* 0x004fe40003f05270 */
[----:B------:R-:W-:-:S11]  /*1f3c0*/  PLOP3.LUT P6, PT, PT, PT, PT, 0x8, 0x0 ;  /* 0x000000000000781c */ /* 0x000fd60003fce170 */
[----:B------:R-:W-:Y:S05]  /*1f3d0*/  @P0 BRA `(.L_x_2915) ;  /* 0x00000000000c0947 */ /* 0x000fea0003800000 */
[----:B------:R-:W-:-:S03]  /*1f3e0*/  UMOV UR4, 0xffffffff ;  /* 0xffffffff00047882 */ /* 0x000fc60000000000 */
[----:B------:R-:W-:Y:S05]  /*1f3f0*/  BRA.DIV UR4, `(.L_x_2916) ;  /* 0x0000007204b47947 */ /* 0x000fea000b800000 */
[----:B------:R-:W-:-:S13]  /*1f400*/  ELECT P6, URZ, PT ;  /* 0x00000000003f782f */ /* 0x000fda00038c0000 */
.L_x_2915:
        /* <DEDUP_REMOVED lines=9> */
.L_x_3082:
[----:B------:R-:W-:Y:S05]  /*1f4a0*/  BSYNC B1 ;  /* 0x0000000000017941 */ /* 0x000fea0003800000 */
.L_x_2917:
[----:B------:R-:W-:Y:S04]  /*1f4b0*/  BSSY B1, `(.L_x_2919) ;  /* 0x000007c000017945 */ /* 0x000fe80003800000 */
[----:B------:R-:W-:Y:S05]  /*1f4c0*/  @!P6 BRA `(.L_x_2920) ;  /* 0x0000000400e8e947 */ /* 0x000fea0003800000 */
[----:B------:R-:W-:Y:S01]  /*1f4d0*/  IMAD R13, R25, 0x8, R22 ;  /* 0x00000008190d7824 */ /* 0x000fe200078e0216 */
[----:B-1----:R-:W-:Y:S01]  /*1f4e0*/  SHF.L.U32 R12, R31, 0x1f, RZ ;  /* 0x0000001f1f0c7819 */ /* 0x002fe200000006ff */
[----:B------:R-:W1:Y:S01]  /*1f4f0*/  S2R R10, SR_TID.X ;  /* 0x00000000000a7919 */ /* 0x000e620000002100 */
[----:B------:R-:W-:Y:S02]  /*1f500*/  BSSY B2, `(.L_x_2921) ;  /* 0x0000005000027945 */ /* 0x000fe40003800000 */
[----:B------:R-:W2:Y:S01]  /*1f510*/  SYNCS.PHASECHK.TRANS64.TRYWAIT P0, [R13+URZ+0x2a8a0], R12 ;  /* 0x02a8a00c0d0075a7 */ /* 0x000ea2000800017f */
[----:B-1----:R-:W-:-:S04]  /*1f520*/  LOP3.LUT R10, R10, 0x7f, RZ, 0xc0, !PT ;  /* 0x0000007f0a0a7812 */ /* 0x002fc800078ec0ff */
[----:B------:R-:W-:Y:S01]  /*1f530*/  ISETP.NE.AND P1, PT, R10, RZ, PT ;  /* 0x000000ff0a00720c */ /* 0x000fe20003f25270 */
[----:B--2---:R-:W-:-:S12]  /*1f540*/  @!P0 BRA `(.L_x_2922) ;  /* 0x0000007000948947 */ /* 0x004fd80003800000 */
.L_x_3083:
[----:B------:R-:W-:Y:S05]  /*1f550*/  BSYNC B2 ;  /* 0x0000000000027941 */ /* 0x000fea0003800000 */
.L_x_2921:
        /* <DEDUP_REMOVED lines=9> */
.L_x_2924:
[----:B------:R-:W-:Y:S05]  /*1f5f0*/  BSYNC B2 ;  /* 0x0000000000027941 */ /* 0x000fea0003800000 */
.L_x_2923:
        /* <DEDUP_REMOVED lines=12> */
.L_x_2925:
        /* <DEDUP_REMOVED lines=16> */
.L_x_2926:
        /* <DEDUP_REMOVED lines=15> */
.L_x_2927:
        /* <DEDUP_REMOVED lines=13> */
.L_x_3084:
[----:B------:R-:W-:Y:S05]  /*1f980*/  BSYNC B2 ;  /* 0x0000000000027941 */ /* 0x000fea0003800000 */
.L_x_2928:
        /* <DEDUP_REMOVED lines=11> */
.L_x_2931:
[----:B------:R-:W-:Y:S05]  /*1fa40*/  BSYNC B2 ;  /* 0x0000000000027941 */ /* 0x000fea0003800000 */
.L_x_2930:
        /* <DEDUP_REMOVED lines=9> */
.L_x_2932:
        /* <DEDUP_REMOVED lines=15> */
.L_x_2933:
        /* <DEDUP_REMOVED lines=9> */
[----:B--2---:R-:W-:Y:S05]  /*1fc60*/  @P0 BRA.U.ANY `(.L_x_2933) ;  /* 0xfffffffd00d80947 */ /* 0x004fea000393ffff */
.L_x_2920:
[----:B------:R-:W-:Y:S05]  /*1fc70*/  BSYNC B1 ;  /* 0x0000000000017941 */ /* 0x000fea0003800000 */
.L_x_2919:
        /* <DEDUP_REMOVED lines=9> */
.L_x_2949:
[----:B------:R-:W-:Y:S05]  /*1fd10*/  YIELD ;  /* 0x0000000000007946 */ /* 0x000fea0003800000 */
[----:B------:R-:W-:Y:S04]  /*1fd20*/  BSSY B1, `(.L_x_2934) ;  /* 0x000007b000017945 */ /* 0x000fe80003800000 */
[----:B------:R-:W-:Y:S05]  /*1fd30*/  @!P6 BRA `(.L_x_2935) ;  /* 0x0000000400e4e947 */ /* 0x000fea0003800000 */
[----:B-1----:R-:W-:Y:S01]  /*1fd40*/  IMAD R12, R25, 0x8, R22 ;  /* 0x00000008190c7824 */ /* 0x002fe200078e0216 */
[----:B------:R-:W-:Y:S01]  /*1fd50*/  SHF.L.U32 R11, R31, 0x1f, RZ ;  /* 0x0000001f1f0b7819 */ /* 0x000fe200000006ff */
[----:B------:R-:W1:Y:S01]  /*1fd60*/  S2R R3, SR_TID.X ;  /* 0x0000000000037919 */ /* 0x000e620000002100 */
[----:B------:R-:W-:Y:S02]  /*1fd70*/  BSSY B2, `(.L_x_2936) ;  /* 0x0000005000027945 */ /* 0x000fe40003800000 */
[----:B------:R-:W2:Y:S01]  /*1fd80*/  SYNCS.PHASECHK.TRANS64.TRYWAIT P1, [R12+URZ+0x2a8a0], R11 ;  /* 0x02a8a00b0c0075a7 */ /* 0x000ea2000802017f */
[----:B-1----:R-:W-:-:S04]  /*1fd90*/  LOP3.LUT R3, R3, 0x7f, RZ, 0xc0, !PT ;  /* 0x0000007f03037812 */ /* 0x002fc800078ec0ff */
[----:B------:R-:W-:Y:S01]  /*1fda0*/  ISETP.NE.AND P2, PT, R3, RZ, PT ;  /* 0x000000ff0300720c */ /* 0x000fe20003f45270 */
[----:B--2---:R-:W-:-:S12]  /*1fdb0*/  @!P1 BRA `(.L_x_2937) ;  /* 0x0000006800a09947 */ /* 0x004fd80003800000 */
.L_x_3085:
[----:B------:R-:W-:Y:S05]  /*1fdc0*/  BSYNC B2 ;  /* 0x0000000000027941 */ /* 0x000fea0003800000 */
.L_x_2936:
        /* <DEDUP_REMOVED lines=9> */
.L_x_2939:
[----:B------:R-:W-:Y:S05]  /*1fe60*/  BSYNC B2 ;  /* 0x0000000000027941 */ /* 0x000fea0003800000 */
.L_x_2938:
        /* <DEDUP_REMOVED lines=11> */
.L_x_2940:
        /* <DEDUP_REMOVED lines=16> */
.L_x_2941:
        /* <DEDUP_REMOVED lines=15> */
.L_x_2942:
        /* <DEDUP_REMOVED lines=13> */
.L_x_3086:
[----:B------:R-:W-:Y:S05]  /*201e0*/  BSYNC B2 ;  /* 0x0000000000027941 */ /* 0x000fea0003800000 */
.L_x_2943:
        /* <DEDUP_REMOVED lines=11> */
.L_x_2946:
[----:B------:R-:W-:Y:S05]  /*202a0*/  BSYNC B2 ;  /* 0x0000000000027941 */ /* 0x000fea0003800000 */
.L_x_2945:
        /* <DEDUP_REMOVED lines=9> */
.L_x_2947:
        /* <DEDUP_REMOVED lines=15> */
.L_x_2948:
        /* <DEDUP_REMOVED lines=10> */
.L_x_2935:
[----:B------:R-:W-:Y:S05]  /*204d0*/  BSYNC B1 ;  /* 0x0000000000017941 */ /* 0x000fea0003800000 */
.L_x_2934:
        /* <DEDUP_REMOVED lines=8> */
.L_x_2913:
[----:B------:R-:W-:Y:S05]  /*20560*/  BSYNC B0 ;  /* 0x0000000000007941 */ /* 0x000fea0003800000 */
.L_x_2912:
[----:B------:R-:W2:Y:S01]  /*20570*/  LDC R0, c[0x0][0x448] ;  /* 0x00011200ff007b82 */ /* 0x000ea20000000800 */
[----:B------:R-:W-:Y:S01]  /*20580*/  LEA R2, R17, 0x7f, 0x7 ;  /* 0x0000007f11027811 */ /* 0x000fe200078e38ff */
[----:B------:R-:W-:Y:S06]  /*20590*/  @!P0 WARPSYNC.ALL ;  /* 0x0000000000008948 */ /* 0x000fec0003800000 */
[----:B------:R-:W-:Y:S01]  /*205a0*/  @!P0 BAR.SYNC.DEFER_BLOCKING 0xc, 0x180 ;  /* 0x0306000000008b1d */ /* 0x000fe20000010000 */
[----:B------:R-:W-:-:S05]  /*205b0*/  ISETP.NE.AND P2, PT, R5, RZ, PT ;  /* 0x000000ff0500720c */ /* 0x000fca0003f45270 */
[----:B------:R-:W-:Y:S08]  /*205c0*/  BSSY B0, `(.L_x_2950) ;  /* 0x0000029000007945 */ /* 0x000ff00003800000 */
[----:B------:R-:W3:Y:S01]  /*205d0*/  @!P2 LDC R5, c[0x0][0x9f0] ;  /* 0x00027c00ff05ab82 */ /* 0x000ee20000000800 */
[----:B--2---:R-:W-:-:S13]  /*205e0*/  ISETP.NE.AND P1, PT, R0, 0x1, PT ;  /* 0x000000010000780c */ /* 0x004fda0003f25270 */
[----:B0-----:R-:W0:Y:S08]  /*205f0*/  @P1 LDC R9, c[0x0][0x44c] ;  /* 0x00011300ff091b82 */ /* 0x001e300000000800 */
[----:B------:R-:W2:Y:S01]  /*20600*/  @P1 LDC R3, c[0x0][0x450] ;  /* 0x00011400ff031b82 */ /* 0x000ea20000000800 */
[----:B0-----:R-:W-:-:S05]  /*20610*/  @P1 IMAD.HI.U32 R0, R2, R9, RZ ;  /* 0x0000000902001227 */ /* 0x001fca00078e00ff */
[----:B--2---:R-:W-:Y:S01]  /*20620*/  @P1 SHF.R.U32.HI R2, RZ, R3, R0 ;  /* 0x00000003ff021219 */ /* 0x004fe20000011600 */
[----:B------:R-:W-:-:S04]  /*20630*/  IMAD.MOV.U32 R0, RZ, RZ, RZ ;  /* 0x000000ffff007224 */ /* 0x000fc800078e00ff */
[----:B------:R-:W-:-:S04]  /*20640*/  IMAD.IADD R2, R8, 0x1, R2 ;  /* 0x0000000108027824 */ /* 0x000fc800078e0202 */
[----:B------:R-:W-:-:S05]  /*20650*/  IMAD.HI R2, R2, 0x2aaaaaab, RZ ;  /* 0x2aaaaaab02027827 */ /* 0x000fca00078e02ff */
[----:B------:R-:W-:-:S04]  /*20660*/  SHF.R.U32.HI R3, RZ, 0x1f, R2 ;  /* 0x0000001fff037819 */ /* 0x000fc80000011602 */
[----:B------:R-:W-:-:S04]  /*20670*/  LEA.HI.SX32 R2, R2, R3, 0x1c ;  /* 0x0000000302027211 */ /* 0x000fc800078fe2ff */
[----:B------:R-:W-:-:S04]  /*20680*/  VIMNMX R7, R7, R2, PT ;  /* 0x0000000207077248 */ /* 0x000fc80003fe0100 */
[----:B------:R-:W-:-:S13]  /*20690*/  ISETP.GE.AND P1, PT, R7, 0x1, PT ;  /* 0x000000010700780c */ /* 0x000fda0003f26270 */
[----:B---3--:R-:W-:Y:S05]  /*206a0*/  @!P1 BRA `(.L_x_2951) ;  /* 0x0000000000689947 */ /* 0x008fea0003800000 */
[-C--:B------:R-:W-:Y:S01]  /*206b0*/  IABS R0, R5.reuse ;  /* 0x0000000500007213 */ /* 0x080fe20000000000 */
[----:B------:R-:W-:Y:S01]  /*206c0*/  IMAD.MOV.U32 R2, RZ, RZ, RZ ;  /* 0x000000ffff027224 */ /* 0x000fe200078e00ff */
[----:B------:R-:W-:Y:S02]  /*206d0*/  IABS R8, R5 ;  /* 0x0000000500087213 */ /* 0x000fe40000000000 */
[----:B------:R-:W0:Y:S03]  /*206e0*/  I2F.RP R9, R0 ;  /* 0x0000000000097306 */ /* 0x000e260000209400 */
[----:B------:R-:W-:-:S05]  /*206f0*/  IMAD.MOV R8, RZ, RZ, -R8 ;  /* 0x000000ffff087224 */ /* 0x000fca00078e0a08 */
[----:B0-----:R-:W0:Y:S02]  /*20700*/  MUFU.RCP R9, R9 ;  /* 0x0000000900097308 */ /* 0x001e240000001000 */
[----:B0-----:R-:W-:-:S06]  /*20710*/  VIADD R10, R9, 0xffffffe ;  /* 0x0ffffffe090a7836 */ /* 0x001fcc0000000000 */
[----:B------:R-:W0:Y:S02]  /*20720*/  F2I.FTZ.U32.TRUNC.NTZ R3, R10 ;  /* 0x0000000a00037305 */ /* 0x000e24000021f000 */
[----:B0-----:R-:W-:-:S04]  /*20730*/  IMAD.MOV R11, RZ, RZ, -R3 ;  /* 0x000000ffff0b7224 */ /* 0x001fc800078e0a03 */
[----:B------:R-:W-:-:S04]  /*20740*/  IMAD R11, R11, R0, RZ ;  /* 0x000000000b0b7224 */ /* 0x000fc800078e02ff */
[----:B------:R-:W-:Y:S01]  /*20750*/  IMAD.HI.U32 R6, R3, R11, R2 ;  /* 0x0000000b03067227 */ /* 0x000fe200078e0002 */
[----:B------:R-:W-:-:S04]  /*20760*/  IADD3 R3, R5, -0x1, R7 ;  /* 0xffffffff05037810 */ /* 0x000fc80007ffe007 */
        /* <DEDUP_REMOVED lines=14> */
.L_x_2951:
[----:B------:R-:W-:Y:S05]  /*20850*/  BSYNC B0 ;  /* 0x0000000000007941 */ /* 0x000fea0003800000 */
.L_x_2950:
[-C--:B------:R-:W-:Y:S01]  /*20860*/  IMAD R2, R4, R0.reuse, RZ ;  /* 0x0000000004027224 */ /* 0x080fe200078e02ff */
[----:B------:R-:W-:Y:S04]  /*20870*/  BSSY B7, `(.L_x_2952) ;  /* 0x0000377000077945 */ /* 0x000fe80003800000 */
[----:B------:R-:W-:Y:S01]  /*20880*/  VIADDMNMX R30, R2, R0, R7, PT ;  /* 0x00000000021e7246 */ /* 0x000fe20003800107 */
[----:B------:R0:W-:Y:S03]  /*20890*/  STL [R1], R2 ;  /* 0x0000000201007387 */ /* 0x0001e60000100800 */
        /* <DEDUP_REMOVED lines=9> */
[----:B------:R-:W2:Y:S01]  /*20930*/  LDC.64 R2, c[0x0][0xc60] ;  /* 0x00031800ff027b82 */ /* 0x000ea20000000a00 */
[----:B------:R-:W0:Y:S01]  /*20940*/  FLO.U32 R0, UR4 ;  /* 0x0000000400007d00 */ /* 0x000e2200080e0000 */
[----:B------:R-:W-:Y:S01]  /*20950*/  ULDC.64 UR6, c[0x0][0x208] ;  /* 0x0000820000067ab9 */ /* 0x000fe20000000a00 */
[----:B0-----:R-:W-:-:S06]  /*20960*/  ISETP.EQ.U32.AND P0, PT, R0, R5, PT ;  /* 0x000000050000720c */ /* 0x001fcc0003f02070 */
[----:B------:R-:W2:Y:S07]  /*20970*/  POPC R5, UR4 ;  /* 0x0000000400057d09 */ /* 0x000eae0008000000 */
[----:B--2---:R-:W2:Y:S01]  /*20980*/  @P0 ATOMG.E.ADD.STRONG.GPU PT, R3, desc[UR6][R2.64], R5 ;  /* 0x00000005020309a8 */ /* 0x004ea200081ee1c6 */
[----:B------:R-:W0:Y:S02]  /*20990*/  S2R R4, SR_LTMASK ;  /* 0x0000000000047919 */ /* 0x000e240000003900 */
[----:B0-----:R-:W-:-:S04]  /*209a0*/  LOP3.LUT R4, R4, UR4, RZ, 0xc0, !PT ;  /* 0x0000000404047c12 */ /* 0x001fc8000f8ec0ff */
[----:B------:R-:W0:Y:S01]  /*209b0*/  POPC R7, R4 ;  /* 0x0000000400077309 */ /* 0x000e220000000000 */
[----:B--2---:R-:W0:Y:S02]  /*209c0*/  SHFL.IDX PT, R0, R3, R0, 0x1f ;  /* 0x00001f0003007589 */ /* 0x004e2400000e0000 */
[----:B0-----:R-:W-:Y:S01]  /*209d0*/  IADD3 R16, R0, UR36, R7 ;  /* 0x0000002400107c10 */ /* 0x001fe2000fffe007 */
[----:B------:R-:W-:Y:S06]  /*209e0*/  BRA `(.L_x_2954) ;  /* 0x00000034007c7947 */ /* 0x000fec0003800000 */
.L_x_2953:
        /* <DEDUP_REMOVED lines=16> */
[----:B-1----:R-:W-:Y:S02]  /*20af0*/  IMAD.MOV.U32 R12, RZ, RZ, 0x1 ;  /* 0x00000001ff0c7424 */ /* 0x002fe400078e00ff */
[----:B------:R-:W-:-:S07]  /*20b00*/  IMAD.MOV.U32 R13, RZ, RZ, RZ ;  /* 0x000000ffff0d7224 */ /* 0x000fce00078e00ff */
[----:B------:R-:W-:-:S07]  /*20b10*/  LEPC R20, `(.L_x_2956) ;  /* 0x000000001014794e */ /* 0x000fce0000000000 */
[----:B0-----:R-:W-:Y:S05]  /*20b20*/  CALL.ABS.NOINC R2 ;  /* 0x0000000002007343 */ /* 0x001fea0003c00000 */
.L_x_2956:
[----:B------:R-:W-:Y:S05]  /*20b30*/  BSYNC B6 ;  /* 0x0000000000067941 */ /* 0x000fea0003800000 */
.L_x_2955:
        /* <DEDUP_REMOVED lines=9> */
[----:B------:R-:W-:Y:S02]  /*20bd0*/  IMAD.U32 R4, RZ, RZ, UR6 ;  /* 0x00000006ff047e24 */ /* 0x000fe4000f8e00ff */
[----:B------:R-:W-:Y:S02]  /*20be0*/  IMAD.U32 R5, RZ, RZ, UR7 ;  /* 0x00000007ff057e24 */ /* 0x000fe4000f8e00ff */
[----:B------:R-:W-:Y:S02]  /*20bf0*/  IMAD.U32 R6, RZ, RZ, UR8 ;  /* 0x00000008ff067e24 */ /* 0x000fe4000f8e00ff */
[----:B------:R-:W-:-:S02]  /*20c00*/  IMAD.U32 R7, RZ, RZ, UR9 ;  /* 0x00000009ff077e24 */ /* 0x000fc4000f8e00ff */
[----:B------:R-:W-:Y:S02]  /*20c10*/  IMAD.U32 R10, RZ, RZ, UR4 ;  /* 0x00000004ff0a7e24 */ /* 0x000fe4000f8e00ff */
[----:B------:R-:W-:Y:S02]  /*20c20*/  IMAD.U32 R11, RZ, RZ, UR5 ;  /* 0x00000005ff0b7e24 */ /* 0x000fe4000f8e00ff */
[----:B------:R-:W-:Y:S02]  /*20c30*/  IMAD.MOV.U32 R8, RZ, RZ, 0x70 ;  /* 0x00000070ff087424 */ /* 0x000fe400078e00ff */
[----:B-1----:R-:W-:Y:S02]  /*20c40*/  IMAD.MOV.U32 R12, RZ, RZ, 0x1 ;  /* 0x00000001ff0c7424 */ /* 0x002fe400078e00ff */
[----:B0-----:R-:W-:-:S07]  /*20c50*/  IMAD.MOV.U32 R13, RZ, RZ, RZ ;  /* 0x000000ffff0d7224 */ /* 0x001fce00078e00ff */
[----:B------:R-:W-:-:S07]  /*20c60*/  LEPC R20, `(.L_x_2959) ;  /* 0x000000001014794e */ /* 0x000fce0000000000 */
[----:B--2---:R-:W-:Y:S05]  /*20c70*/  CALL.ABS.NOINC R2 ;  /* 0x0000000002007343 */ /* 0x004fea0003c00000 */
.L_x_2959:
        /* <DEDUP_REMOVED lines=15> */
.L_x_2958:
[----:B------:R-:W-:Y:S05]  /*20d70*/  BSYNC B6 ;  /* 0x0000000000067941 */ /* 0x000fea0003800000 */
.L_x_2957:
[----:B------:R-:W2:Y:S01]  /*20d80*/  LDL R20, [R1+0x4] ;  /* 0x0000040001147983 */ /* 0x000ea20000100800 */
[----:B------:R-:W-:Y:S01]  /*20d90*/  ULDC.64 UR4, c[0x0][0x9f8] ;  /* 0x00027e0000047ab9 */ /* 0x000fe20000000a00 */
[----:B------:R-:W-:Y:S01]  /*20da0*/  ULDC.64 UR6, c[0x0][0x208] ;  /* 0x0000820000067ab9 */ /* 0x000fe20000000a00 */
[----:B------:R-:W-:Y:S01]  /*20db0*/  ISETP.NE.U32.AND P0, PT, RZ, UR4, PT ;  /* 0x00000004ff007c0c */ /* 0x000fe2000bf05070 */
[----:B------:R-:W0:Y:S01]  /*20dc0*/  S2R R21, SR_TID.X ;  /* 0x0000000000157919 */ /* 0x000e220000002100 */
[----:B------:R-:W3:Y:S02]  /*20dd0*/  LDC R0, c[0x0][0x430] ;  /* 0x00010c00ff007b82 */ /* 0x000ee40000000800 */
[----:B------:R-:W-:-:S13]  /*20de0*/  ISETP.NE.AND.EX P0, PT, RZ, UR5, PT, P0 ;  /* 0x00000005ff007c0c */ /* 0x000fda000bf05300 */
[----:B------:R-:W-:Y:S01]  /*20df0*/  @P0 IADD3 R2, P1, R23, UR4, RZ ;  /* 0x0000000417020c10 */ /* 0x000fe2000ff3e0ff */
[----:B------:R-:W4:Y:S01]  /*20e00*/  S2R R9, SR_TID.X ;  /* 0x0000000000097919 */ /* 0x000f220000002100 */
[----:B------:R-:W-:Y:S01]  /*20e10*/  VIADD R26, R30, 0xffffffff ;  /* 0xffffffff1e1a7836 */ /* 0x000fe20000000000 */
[----:B------:R-:W-:Y:S01]  /*20e20*/  ULDC UR4, c[0x0][0x320] ;  /* 0x0000c80000047ab9 */ /* 0x000fe20000000800 */
[----:B------:R-:W-:-:S05]  /*20e30*/  @P0 IADD3.X R3, R24, UR5, RZ, P1, !PT ;  /* 0x0000000518030c10 */ /* 0x000fca0008ffe4ff */
[----:B------:R1:W2:Y:S01]  /*20e40*/  @P0 LDG.E R33, desc[UR6][R2.64] ;  /* 0x0000000602210981 */ /* 0x0002a2000c1e1900 */
[----:B---3--:R-:W-:Y:S02]  /*20e50*/  ISETP.NE.AND P1, PT, R0, 0x1, PT ;  /* 0x000000010000780c */ /* 0x008fe40003f25270 */
[----:B0-----:R-:W-:-:S04]  /*20e60*/  LOP3.LUT R21, R21, 0x7f, RZ, 0xc0, !PT ;  /* 0x0000007f15157812 */ /* 0x001fc800078ec0ff */
[----:B------:R-:W-:-:S07]  /*20e70*/  SHF.R.U32.HI R21, RZ, 0x3, R21 ;  /* 0x00000003ff157819 */ /* 0x000fce0000011615 */
[----:B------:R-:W0:Y:S08]  /*20e80*/  @P1 LDC R8, c[0x0][0x434] ;  /* 0x00010d00ff081b82 */ /* 0x000e300000000800 */
[----:B------:R-:W3:Y:S01]  /*20e90*/  @P1 LDC R6, c[0x0][0x438] ;  /* 0x00010e00ff061b82 */ /* 0x000ee20000000800 */
[----:B----4-:R-:W-:-:S05]  /*20ea0*/  IMAD.SHL.U32 R9, R9, 0x10, RZ ;  /* 0x0000001009097824 */ /* 0x010fca00078e00ff */
[----:B------:R-:W-:Y:S02]  /*20eb0*/  LOP3.LUT R9, R21, 0x70, R9, 0xf8, !PT ;  /* 0x0000007015097812 */ /* 0x000fe400078ef809 */
[----:B------:R-:W4:Y:S03]  /*20ec0*/  S2R R21, SR_TID.X ;  /* 0x0000000000157919 */ /* 0x000f260000002100 */
[----:B------:R-:W-:-:S05]  /*20ed0*/  IMAD R4, R26, 0x60, R9 ;  /* 0x000000601a047824 */ /* 0x000fca00078e0209 */
[----:B------:R-:W-:-:S04]  /*20ee0*/  ISETP.GE.AND P0, PT, R4, R37, PT ;  /* 0x000000250400720c */ /* 0x000fc80003f06270 */
[----:B------:R-:W-:Y:S01]  /*20ef0*/  ISETP.GT.U32.OR P0, PT, R9, 0x5f, P0 ;  /* 0x0000005f0900780c */ /* 0x000fe20000704470 */
[----:B----4-:R-:W-:-:S05]  /*20f00*/  IMAD.SHL.U32 R21, R21, 0x8, RZ ;  /* 0x0000000815157824 */ /* 0x010fca00078e00ff */
[----:B------:R-:W-:Y:S02]  /*20f10*/  LOP3.LUT R21, R21, 0x38, RZ, 0xc0, !PT ;  /* 0x0000003815157812 */ /* 0x000fe400078ec0ff */
[----:B------:R-:W-:Y:S01]  /*20f20*/  LOP3.LUT R27, R27, 0xfffffff7, RZ, 0xc0, !PT ;  /* 0xfffffff71b1b7812 */ /* 0x000fe200078ec0ff */
[----:B------:R-:W-:Y:S01]  /*20f30*/  UMOV UR5, 0xffffffff ;  /* 0xffffffff00057882 */ /* 0x000fe20000000000 */
[----:B--2---:R-:W-:-:S04]  /*20f40*/  IMAD.IADD R5, R4, 0x1, R20 ;  /* 0x0000000104057824 */ /* 0x004fc800078e0214 */
[----:B0-----:R-:W-:-:S04]  /*20f50*/  @P1 IMAD.HI.U32 R7, R5, R8, RZ ;  /* 0x0000000805071227 */ /* 0x001fc800078e00ff */
[----:B------:R-:W-:Y:S01]  /*20f60*/  IMAD.MOV.U32 R4, RZ, RZ, R5 ;  /* 0x000000ffff047224 */ /* 0x000fe200078e0005 */
[----:B---3--:R-:W-:-:S05]  /*20f70*/  @P1 SHF.R.U32.HI R4, RZ, R6, R7 ;  /* 0x00000006ff041219 */ /* 0x008fca0000011607 */
[----:B-1----:R-:W-:-:S04]  /*20f80*/  IMAD.MOV R2, RZ, RZ, -R4 ;  /* 0x000000ffff027224 */ /* 0x002fc800078e0a04 */
[----:B------:R-:W-:Y:S02]  /*20f90*/  IMAD R0, R0, R2, R5 ;  /* 0x0000000200007224 */ /* 0x000fe400078e0205 */
[----:B------:R-:W0:Y:S01]  /*20fa0*/  @!P0 LDC.64 R2, c[0x0][0x428] ;  /* 0x00010a00ff028b82 */ /* 0x000e220000000a00 */
[----:B------:R-:W-:-:S04]  /*20fb0*/  LOP3.LUT R20, R21, 0x40, RZ, 0xfc, !PT ;  /* 0x0000004015147812 */ /* 0x000fc800078efcff */
[----:B------:R-:W-:Y:S02]  /*20fc0*/  ISETP.GE.AND P2, PT, R20, UR4, PT ;  /* 0x0000000414007c0c */ /* 0x000fe4000bf46270 */
[----:B------:R-:W-:Y:S02]  /*20fd0*/  ISETP.GE.AND P1, PT, R21, UR4, PT ;  /* 0x0000000415007c0c */ /* 0x000fe4000bf26270 */
[----:B------:R-:W-:Y:S01]  /*20fe0*/  SHF.R.S32.HI R10, RZ, 0x1f, R33 ;  /* 0x0000001fff0a7819 */ /* 0x000fe20000011421 */
[----:B------:R-:W-:Y:S01]  /*20ff0*/  IMAD.U32 R7, RZ, RZ, UR37 ;  /* 0x00000025ff077e24 */ /* 0x000fe2000f8e00ff */
[----:B------:R-:W-:Y:S01]  /*21000*/  SEL R5, RZ, 0xffffffff, P2 ;  /* 0xffffffffff057807 */ /* 0x000fe20001000000 */
[----:B------:R-:W-:Y:S01]  /*21010*/  ULDC UR4, c[0x0][0x2f4] ;  /* 0x0000bd0000047ab9 */ /* 0x000fe20000000800 */
[----:B------:R-:W-:-:S03]  /*21020*/  SEL R30, RZ, 0x1, P1 ;  /* 0x00000001ff1e7807 */ /* 0x000fc60000800000 */
[----:B------:R-:W-:-:S05]  /*21030*/  IMAD.SHL.U32 R5, R5, 0x2, RZ ;  /* 0x0000000205057824 */ /* 0x000fca00078e00ff */
[----:B------:R-:W-:Y:S02]  /*21040*/  LOP3.LUT R30, R5, 0x2, R30, 0xe2, !PT ;  /* 0x00000002051e7812 */ /* 0x000fe400078ee21e */
[--C-:B------:R-:W-:Y:S01]  /*21050*/  @!P0 SHF.R.S32.HI R5, RZ, 0x1f, R4.reuse ;  /* 0x0000001fff058819 */ /* 0x100fe20000011404 */
        /* <DEDUP_REMOVED lines=11> */
[----:B------:R-:W-:-:S11]  /*21110*/  ISETP.GE.AND P2, PT, R21, UR4, PT ;  /* 0x0000000415007c0c */ /* 0x000fd6000bf46270 */
[----:B------:R-:W-:-:S04]  /*21120*/  @P0 LOP3.LUT R27, R27, 0x8, RZ, 0xfc, !PT ;  /* 0x000000081b1b0812 */ /* 0x000fc800078efcff */
[----:B------:R-:W-:-:S04]  /*21130*/  LOP3.LUT R27, R27, 0xffffffef, RZ, 0xc0, !PT ;  /* 0xffffffef1b1b7812 */ /* 0x000fc800078ec0ff */
[----:B------:R-:W-:Y:S01]  /*21140*/  @P3 LOP3.LUT R27, R27, 0x10, RZ, 0xfc, !PT ;  /* 0x000000101b1b3812 */ /* 0x000fe200078efcff */
[----:B------:R0:W-:Y:S03]  /*21150*/  STL [R1+0x8], R10 ;  /* 0x0000080a01007387 */ /* 0x0001e60000100800 */
[----:B------:R-:W-:Y:S02]  /*21160*/  LOP3.LUT R27, R27, 0xfffffffb, RZ, 0xc0, !PT ;  /* 0xfffffffb1b1b7812 */ /* 0x000fe400078ec0ff */
[----:B------:R-:W-:Y:S02]  /*21170*/  LOP3.LUT R9, R21, 0x80, RZ, 0xfc, !PT ;  /* 0x0000008015097812 */ /* 0x000fe400078efcff */
[----:B------:R-:W-:Y:S02]  /*21180*/  ISETP.GE.AND P1, PT, R20, UR4, PT ;  /* 0x0000000414007c0c */ /* 0x000fe4000bf26270 */
[----:B------:R-:W-:-:S02]  /*21190*/  @P2 LOP3.LUT R27, R27, 0x4, RZ, 0xfc, !PT ;  /* 0x000000041b1b2812 */ /* 0x000fc400078efcff */
[----:B------:R-:W-:Y:S02]  /*211a0*/  ISETP.GE.AND P0, PT, R9, UR4, PT ;  /* 0x0000000409007c0c */ /* 0x000fe4000bf06270 */
[----:B------:R-:W-:-:S04]  /*211b0*/  LOP3.LUT R27, R27, 0xfffffffe, RZ, 0xc0, !PT ;  /* 0xfffffffe1b1b7812 */ /* 0x000fc800078ec0ff */
[----:B------:R-:W-:-:S04]  /*211c0*/  LOP3.LUT R27, R27, 0xfffffffd, RZ, 0xc0, !PT ;  /* 0xfffffffd1b1b7812 */ /* 0x000fc800078ec0ff */
[----:B------:R-:W-:-:S04]  /*211d0*/  @P1 LOP3.LUT R27, R27, 0x2, RZ, 0xfc, !PT ;  /* 0x000000021b1b1812 */ /* 0x000fc800078efcff */
[----:B------:R-:W-:Y:S01]  /*211e0*/  @P0 LOP3.LUT R27, R27, 0x1, RZ, 0xfc, !PT ;  /* 0x000000011b1b0812 */ /* 0x000fe200078efcff */
[----:B0-----:R-:W-:Y:S06]  /*211f0*/  BRA.DIV UR5, `(.L_x_2960) ;  /* 0x0000005605b87947 */ /* 0x001fec000b800000 */
.L_x_3089:
[----:B------:R-:W-:Y:S05]  /*21200*/  @!P3 BRA `(.L_x_2961) ;  /* 0x000000000004b947 */ /* 0x000fea0003800000 */
[----:B------:R-:W-:Y:S01]  /*21210*/  BPT.TRAP 0x1 ;  /* 0x000000040000795c */ /* 0x000fe20000300000 */
.L_x_2961:
        /* <DEDUP_REMOVED lines=23> */
.L_x_3090:
[----:B------:R-:W-:Y:S05]  /*21390*/  BSYNC B0 ;  /* 0x0000000000007941 */ /* 0x000fea0003800000 */
.L_x_2962:
        /* <DEDUP_REMOVED lines=32> */
[----:B------:R-:W-:Y:S01]  /*215a0*/  @P0 IMAD R8, R5, 0x2, R22 ;  /* 0x0000000205080824 */ /* 0x000fe200078e0216 */
[----:B------:R-:W-:Y:S02]  /*215b0*/  ULDC.64 UR4, c[0x0][0x208] ;  /* 0x0000820000047ab9 */ /* 0x000fe40000000a00 */
        /* <DEDUP_REMOVED lines=60> */
.L_x_3104:
[----:B------:R-:W-:Y:S01]  /*21980*/  ISETP.GE.AND P0, PT, R6, 0x51, PT ;  /* 0x000000510600780c */ /* 0x000fe20003f06270 */
[----:B------:R-:W-:-:S12]  /*21990*/  ULDC.64 UR4, c[0x0][0x208] ;  /* 0x0000820000047ab9 */ /* 0x000fd80000000a00 */
        /* <DEDUP_REMOVED lines=11> */
.L_x_2965:
[----:B------:R-:W-:Y:S02]  /*21a50*/  PLOP3.LUT P1, PT, P1, P0, PT, 0xa2, 0x0 ;  /* 0x000000000000781c */ /* 0x000fe40000f21472 */
[----:B------:R-:W-:-:S08]  /*21a60*/  @P0 R2UR P1, UR4, R7 ;  /* 0x00000000070402ca */ /* 0x000fd00000020000 */
[----:B------:R-:W-:-:S05]  /*21a70*/  @P0 PLOP3.LUT P0, PT, P1, PT, PT, 0x80, 0x0 ;  /* 0x000000000000081c */ /* 0x000fca0000f0f070 */
[----:B------:R-:W-:Y:S01]  /*21a80*/  @!P1 SYNCS.ARRIVE.TRANS64.RED.A0T1 RZ, [UR4+0x2a830], RZ ;  /* 0x02a830ffffff99a7 */ /* 0x000fe20008200404 */
[----:B------:R-:W-:Y:S07]  /*21a90*/  @!P1 ARRIVES.LDGSTSBAR.64.TRANSCNT [UR4+0x2a830] ;  /* 0x02a83000ff0099b0 */ /* 0x000fee0008000a84 */
[----:B------:R-:W-:Y:S05]  /*21aa0*/  @P0 BRA.U.ANY `(.L_x_2965) ;  /* 0xfffffffd00e80947 */ /* 0x000fea000393ffff */
[----:B------:R-:W-:Y:S01]  /*21ab0*/  NOP ;  /* 0x0000000000007918 */ /* 0x000fe20000000000 */
[----:B------:R-:W-:-:S05]  /*21ac0*/  IMAD.U32 R0, RZ, RZ, UR37 ;  /* 0x00000025ff007e24 */ /* 0x000fca000f8e00ff */
[----:B------:R-:W-:-:S13]  /*21ad0*/  ISETP.NE.AND P2, PT, R0, 0x3, PT ;  /* 0x000000030000780c */ /* 0x000fda0003f45270 */
[----:B------:R-:W-:Y:S05]  /*21ae0*/  @!P2 BRA `(.L_x_2966) ;  /* 0x000000000004a947 */ /* 0x000fea0003800000 */
[----:B------:R-:W-:Y:S01]  /*21af0*/  BPT.TRAP 0x1 ;  /* 0x000000040000795c */ /* 0x000fe20000300000 */
.L_x_2966:
        /* <DEDUP_REMOVED lines=29> */
[----:B-1----:R-:W-:-:S02]  /*21cd0*/  IMAD.U32 R7, RZ, RZ, UR7 ;  /* 0x00000007ff077e24 */ /* 0x002fc4000f8e00ff */
[----:B------:R-:W-:Y:S02]  /*21ce0*/  IMAD.U32 R10, RZ, RZ, UR8 ;  /* 0x00000008ff0a7e24 */ /* 0x000fe4000f8e00ff */
[----:B------:R-:W-:Y:S02]  /*21cf0*/  IMAD.U32 R11, RZ, RZ, UR9 ;  /* 0x00000009ff0b7e24 */ /* 0x000fe4000f8e00ff */
[----:B------:R-:W-:Y:S02]  /*21d00*/  IMAD.MOV.U32 R8, RZ, RZ, 0x70 ;  /* 0x00000070ff087424 */ /* 0x000fe400078e00ff */
[----:B------:R-:W-:Y:S02]  /*21d10*/  IMAD.MOV.U32 R12, RZ, RZ, 0x1 ;  /* 0x00000001ff0c7424 */ /* 0x000fe400078e00ff */
[----:B------:R-:W-:-:S07]  /*21d20*/  IMAD.MOV.U32 R13, RZ, RZ, RZ ;  /* 0x000000ffff0d7224 */ /* 0x000fce00078e00ff */
[----:B------:R-:W-:-:S07]  /*21d30*/  LEPC R20, `(.L_x_2968) ;  /* 0x000000001014794e */ /* 0x000fce0000000000 */
[----:B0-----:R-:W-:Y:S05]  /*21d40*/  CALL.ABS.NOINC R2 ;  /* 0x0000000002007343 */ /* 0x001fea0003c00000 */
.L_x_2968:
[----:B------:R-:W-:Y:S05]  /*21d50*/  BSYNC B6 ;  /* 0x0000000000067941 */ /* 0x000fea0003800000 */
.L_x_2967:
[----:B------:R-:W2:Y:S01]  /*21d60*/  LDL.LU R20, [R1+0x28] ;  /* 0x0000280001147983 */ /* 0x000ea20000300800 */
[----:B------:R-:W-:Y:S01]  /*21d70*/  ULDC.64 UR4, c[0x0][0x2d8] ;  /* 0x0000b60000047ab9 */ /* 0x000fe20000000a00 */
[----:B-1----:R-:W1:Y:S02]  /*21d80*/  LDC R7, c[0x0][0x448] ;  /* 0x00011200ff077b82 */ /* 0x002e640000000800 */
[----:B0-----:R-:W3:Y:S04]  /*21d90*/  LDL.LU.64 R2, [R1+0x18] ;  /* 0x0000180001027983 */ /* 0x001ee80000300a00 */
[----:B------:R0:W5:Y:S01]  /*21da0*/  LDL R10, [R1+0x10] ;  /* 0x00001000010a7983 */ /* 0x0001620000100800 */
[----:B-1----:R-:W-:-:S13]  /*21db0*/  ISETP.NE.AND P0, PT, R7, 0x1, PT ;  /* 0x000000010700780c */ /* 0x002fda0003f05270 */
[----:B------:R-:W1:Y:S01]  /*21dc0*/  @P0 LDC R6, c[0x0][0x44c] ;  /* 0x00011300ff060b82 */ /* 0x000e620000000800 */
[----:B------:R-:W4:Y:S02]  /*21dd0*/  S2R R8, SR_TID.X ;  /* 0x0000000000087919 */ /* 0x000f240000002100 */
[----:B----4-:R-:W-:-:S05]  /*21de0*/  IMAD.SHL.U32 R8, R8, 0x8, RZ ;  /* 0x0000000808087824 */ /* 0x010fca00078e00ff */
[----:B------:R-:W-:Y:S01]  /*21df0*/  LOP3.LUT R8, R8, 0x38, RZ, 0xc0, !PT ;  /* 0x0000003808087812 */ /* 0x000fe200078ec0ff */
[----:B---3--:R-:W-:Y:S02]  /*21e00*/  IMAD.MOV.U32 R3, RZ, RZ, R35 ;  /* 0x000000ffff037224 */ /* 0x008fe400078e0023 */
        /* <DEDUP_REMOVED lines=14> */
[----:B------:R-:W-:-:S05]  /*21ef0*/  LOP3.LUT R20, R21, 0x70, R20, 0xf8, !PT ;  /* 0x0000007015147812 */ /* 0x000fca00078ef814 */
[----:B------:R-:W-:Y:S01]  /*21f00*/  IMAD R5, R17, 0x80, R20 ;  /* 0x0000008011057824 */ /* 0x000fe200078e0214 */
[----:B------:R-:W2:Y:S03]  /*21f10*/  S2R R21, SR_TID.X ;  /* 0x0000000000157919 */ /* 0x000ea60000002100 */
        /* <DEDUP_REMOVED lines=33> */
[----:B-----5:R-:W-:Y:S01]  /*22130*/  IMAD R5, R10, R7, RZ ;  /* 0x000000070a057224 */ /* 0x020fe200078e02ff */
[----:B------:R-:W-:Y:S01]  /*22140*/  ULDC.64 UR4, c[0x0][0x208] ;  /* 0x0000820000047ab9 */ /* 0x000fe20000000a00 */
[----:B------:R-:W-:Y:S01]  /*22150*/  IMAD R17, R17, 0x80, R9 ;  /* 0x0000008011117824 */ /* 0x000fe200078e0209 */
        /* <DEDUP_REMOVED lines=69> */
[----:B0-----:R-:W-:-:S04]  /*225b0*/  @!P2 LEA R6, P4, R8, R3, 0x1 ;  /* 0x000000030806a211 */ /* 0x001fc800078808ff */
[----:B-1----:R-:W-:Y:S01]  /*225c0*/  @!P2 IADD3.X R7, RZ, R2, RZ, P4, !PT ;  /* 0x00000002ff07a210 */ /* 0x002fe200027fe4ff */
[----:B------:R-:W-:-:S04]  /*225d0*/  @!P2 IMAD.MOV.U32 R2, RZ, RZ, R6 ;  /* 0x000000ffff02a224 */ /* 0x000fc800078e0006 */
[----:B------:R-:W-:-:S05]  /*225e0*/  @!P2 IMAD.MOV.U32 R3, RZ, RZ, R7 ;  /* 0x000000ffff03a224 */ /* 0x000fca00078e0007 */
[----:B------:R0:W-:Y:S04]  /*225f0*/  @!P2 LDGSTS.E.BYPASS.LTC128B.128 [R36+0xf400], desc[UR4][R2.64], !P3 ;  /* 0x0f4000000224afae */ /* 0x0001e8000d901d44 */
[----:B------:R0:W-:Y:S04]  /*22600*/  @!P2 LDGSTS.E.BYPASS.LTC128B.128 [R36+0x13400], desc[UR4][R2.64+0x80], !P0 ;  /* 0x134000800224afae */ /* 0x0001e8000c101d44 */
[----:B--2---:R0:W-:Y:S02]  /*22610*/  @!P2 LDGSTS.E.BYPASS.LTC128B.128 [R36+0x17400], desc[UR4][R2.64+0x100], !P1 ;  /* 0x174001000224afae */ /* 0x0041e4000c901d44 */
.L_x_3121:
[----:B------:R-:W-:Y:S01]  /*22620*/  VIADD R0, R17, 0x70 ;  /* 0x0000007011007836 */ /* 0x000fe20000000000 */
[----:B------:R-:W-:Y:S04]  /*22630*/  BSSY B0, `(.L_x_2970) ;  /* 0x000000c000007945 */ /* 0x000fe80003800000 */
[----:B------:R-:W-:-:S13]  /*22640*/  ISETP.GE.AND P2, PT, R0, R5, PT ;  /* 0x000000050000720c */ /* 0x000fda0003f46270 */
[----:B------:R-:W-:Y:S05]  /*22650*/  @P2 BRA `(.L_x_2971) ;  /* 0x0000000000242947 */ /* 0x000fea0003800000 */
[----:B0-----:R-:W-:Y:S01]  /*22660*/  LEA R2, P2, R8, R14, 0x1 ;  /* 0x0000000e08027211 */ /* 0x001fe200078408ff */
[----:B------:R-:W-:-:S04]  /*22670*/  ULDC.64 UR4, c[0x0][0x208] ;  /* 0x0000820000047ab9 */ /* 0x000fc80000000a00 */
[----:B------:R-:W-:-:S05]  /*22680*/  IMAD.X R3, RZ, RZ, R4, P2 ;  /* 0x000000ffff037224 */ /* 0x000fca00010e0604 */
[----:B------:R-:W-:Y:S01]  /*22690*/  @!PT LDS RZ, [RZ] ;  /* 0x00000000fffff984 */ /* 0x000fe20000000800 */
[----:B------:R-:W-:Y:S01]  /*226a0*/  @!PT LDS RZ, [RZ] ;  /* 0x00000000fffff984 */ /* 0x000fe20000000800 */
[----:B------:R-:W-:Y:S01]  /*226b0*/  @!PT LDS RZ, [RZ] ;  /* 0x00000000fffff984 */ /* 0x000fe20000000800 */
[----:B------:R1:W-:Y:S04]  /*226c0*/  LDGSTS.E.BYPASS.LTC128B.128 [R36+0xfc00], desc[UR4][R2.64], !P3 ;  /* 0x0fc0000002247fae */ /* 0x0003e8000d901d44 */
[----:B------:R1:W-:Y:S04]  /*226d0*/  LDGSTS.E.BYPASS.LTC128B.128 [R36+0x13c00], desc[UR4][R2.64+0x80], !P0 ;  /* 0x13c0008002247fae */ /* 0x0003e8000c101d44 */
[----:B------:R1:W-:Y:S02]  /*226e0*/  LDGSTS.E.BYPASS.LTC128B.128 [R36+0x17c00], desc[UR4][R2.64+0x100], !P1 ;  /* 0x17c0010002247fae */ /* 0x0003e4000c901d44 */
.L_x_2971:
[----:B------:R-:W-:Y:S05]  /*226f0*/  BSYNC B0 ;  /* 0x0000000000007941 */ /* 0x000fea0003800000 */
.L_x_2970:
[----:B------:R-:W-:Y:S01]  /*22700*/  NOP ;  /* 0x0000000000007918 */ /* 0x000fe20000000000 */
[----:B------:R-:W-:-:S13]  /*22710*/  PLOP3.LUT P0, PT, PT, PT, PT, 0x80, 0x0 ;  /* 0x000000000000781c */ /* 0x000fda0003f0f070 */
.L_x_2972:
        /* <DEDUP_REMOVED lines=20> */
.L_x_3122:
[----:B------:R-:W-:Y:S05]  /*22860*/  BSYNC B0 ;  /* 0x0000000000007941 */ /* 0x000fea0003800000 */
.L_x_2973:
[----:B------:R-:W2:Y:S01]  /*22870*/  LDL R2, [R1] ;  /* 0x0000000001027983 */ /* 0x000ea20000100800 */
[----:B------:R-:W-:Y:S01]  /*22880*/  BSSY B0, `(.L_x_2975) ;  /* 0x0000100000007945 */ /* 0x000fe20003800000 */
[----:B--2---:R-:W-:-:S13]  /*22890*/  ISETP.GE.AND P0, PT, R0, R2, PT ;  /* 0x000000020000720c */ /* 0x004fda0003f06270 */
[----:B------:R-:W-:Y:S05]  /*228a0*/  @!P0 BRA `(.L_x_2976) ;  /* 0x0000000c00f48947 */ /* 0x000fea0003800000 */
[----:B------:R-:W-:Y:S02]  /*228b0*/  IMAD.MOV.U32 R10, RZ, RZ, R28 ;  /* 0x000000ffff0a7224 */ /* 0x000fe400078e001c */
[----:B------:R-:W-:Y:S02]  /*228c0*/  IMAD.MOV.U32 R17, RZ, RZ, R29 ;  /* 0x000000ffff117224 */ /* 0x000fe400078e001d */
[----:B------:R-:W-:-:S07]  /*228d0*/  IMAD.MOV.U32 R32, RZ, RZ, R26 ;  /* 0x000000ffff207224 */ /* 0x000fce00078e001a */
.L_x_2989:
[----:B------:R-:W2:Y:S01]  /*228e0*/  LDL R2, [R1+0x4] ;  /* 0x0000040001027983 */ /* 0x000ea20000100800 */
[----:B------:R-:W1:Y:S03]  /*228f0*/  LDC R8, c[0x0][0x430] ;  /* 0x00010c00ff087b82 */ /* 0x000e660000000800 */
[----:B------:R-:W3:Y:S01]  /*22900*/  LDL R6, [R1+0x8] ;  /* 0x0000080001067983 */ /* 0x000ee20000100800 */
[----:B0-----:R-:W0:Y:S01]  /*22910*/  S2R R3, SR_TID.X ;  /* 0x0000000000037919 */ /* 0x001e220000002100 */
[----:B------:R-:W4:Y:S01]  /*22920*/  S2R R7, SR_TID.X ;  /* 0x0000000000077919 */ /* 0x000f220000002100 */
[----:B-1----:R-:W-:-:S13]  /*22930*/  ISETP.NE.AND P0, PT, R8, 0x1, PT ;  /* 0x000000010800780c */ /* 0x002fda0003f05270 */
[----:B------:R-:W1:Y:S01]  /*22940*/  @P0 LDC R4, c[0x0][0x434] ;  /* 0x00010d00ff040b82 */ /* 0x000e620000000800 */
[----:B0-----:R-:W-:-:S04]  /*22950*/  LOP3.LUT R3, R3, 0x7f, RZ, 0xc0, !PT ;  /* 0x0000007f03037812 */ /* 0x001fc800078ec0ff */
[----:B------:R-:W-:Y:S01]  /*22960*/  SHF.R.U32.HI R3, RZ, 0x3, R3 ;  /* 0x00000003ff037819 */ /* 0x000fe20000011603 */
[----:B----4-:R-:W-:-:S05]  /*22970*/  IMAD.SHL.U32 R7, R7, 0x10, RZ ;  /* 0x0000001007077824 */ /* 0x010fca00078e00ff */
[----:B------:R-:W-:Y:S02]  /*22980*/  LOP3.LUT R7, R3, 0x70, R7, 0xf8, !PT ;  /* 0x0000007003077812 */ /* 0x000fe400078ef807 */
[----:B------:R-:W0:Y:S02]  /*22990*/  @P0 LDC R3, c[0x0][0x438] ;  /* 0x00010e00ff030b82 */ /* 0x000e240000000800 */
[----:B------:R-:W-:Y:S01]  /*229a0*/  ISETP.GT.U32.AND P1, PT, R7, 0x5f, PT ;  /* 0x0000005f0700780c */ /* 0x000fe20003f24070 */
[----:B------:R-:W-:Y:S01]  /*229b0*/  ULDC.64 UR4, c[0x0][0x208] ;  /* 0x0000820000047ab9 */ /* 0x000fe20000000a00 */
[----:B------:R-:W-:Y:S02]  /*229c0*/  VIADD R28, R10, 0x1 ;  /* 0x000000010a1c7836 */ /* 0x000fe40000000000 */
[----:B------:R-:W-:Y:S02]  /*229d0*/  IMAD.MOV.U32 R26, RZ, RZ, R0 ;  /* 0x000000ffff1a7224 */ /* 0x000fe400078e0000 */
[----:B--2---:R-:W-:-:S04]  /*229e0*/  IMAD R5, R0, 0x60, R2 ;  /* 0x0000006000057824 */ /* 0x004fc800078e0202 */
[----:B------:R-:W-:-:S04]  /*229f0*/  IMAD.IADD R5, R7, 0x1, R5 ;  /* 0x0000000107057824 */ /* 0x000fc800078e0205 */
[----:B-1----:R-:W-:-:S04]  /*22a00*/  @P0 IMAD.HI.U32 R4, R5, R4, RZ ;  /* 0x0000000405040227 */ /* 0x002fc800078e00ff */
[----:B------:R-:W-:Y:S01]  /*22a10*/  IMAD.MOV.U32 R2, RZ, RZ, R5 ;  /* 0x000000ffff027224 */ /* 0x000fe200078e0005 */
        /* <DEDUP_REMOVED lines=10> */
[----:B------:R-:W-:Y:S02]  /*22ac0*/  IMAD.MOV.U32 R7, RZ, RZ, RZ ;  /* 0x000000ffff077224 */ /* 0x000fe400078e00ff */
[----:B------:R-:W-:Y:S01]  /*22ad0*/  IMAD.U32 R6, RZ, RZ, UR37 ;  /* 0x00000025ff067e24 */ /* 0x000fe2000f8e00ff */
[----:B0-----:R-:W-:-:S04]  /*22ae0*/  @!P1 LEA R4, P0, R2, R4, 0x2 ;  /* 0x0000000402049211 */ /* 0x001fc800078010ff */
[----:B------:R-:W-:-:S05]  /*22af0*/  @!P1 LEA.HI.X R5, R2, R5, R3, 0x2, P0 ;  /* 0x0000000502059211 */ /* 0x000fca00000f1403 */
[----:B------:R0:W5:Y:S01]  /*22b00*/  @!P1 LDG.E R7, desc[UR4][R4.64] ;  /* 0x0000000404079981 */ /* 0x000162000c1e1900 */
[----:B------:R-:W-:Y:S02]  /*22b10*/  ISETP.NE.AND P1, PT, R6, 0x3, PT ;  /* 0x000000030600780c */ /* 0x000fe40003f25270 */
[C---:B------:R-:W-:Y:S01]  /*22b20*/  ISETP.NE.AND P0, PT, R28.reuse, 0x2, PT ;  /* 0x000000021c00780c */ /* 0x040fe20003f05270 */
[----:B------:R-:W-:Y:S05]  /*22b30*/  YIELD ;  /* 0x0000000000007946 */ /* 0x000fea0003800000 */
[----:B------:R-:W-:Y:S02]  /*22b40*/  SEL R2, RZ, 0x1, P0 ;  /* 0x00000001ff027807 */ /* 0x000fe40000000000 */
[----:B------:R-:W-:-:S02]  /*22b50*/  SEL R28, R28, RZ, P0 ;  /* 0x000000ff1c1c7207 */ /* 0x000fc40000000000 */
[----:B------:R-:W-:Y:S01]  /*22b60*/  LOP3.LUT R29, R17, R2, RZ, 0x3c, !PT ;  /* 0x00000002111d7212 */ /* 0x000fe200078e3cff */
[----:B0-----:R-:W-:Y:S06]  /*22b70*/  @!P1 BRA `(.L_x_2977) ;  /* 0x0000000000049947 */ /* 0x001fec0003800000 */
[----:B------:R-:W-:Y:S01]  /*22b80*/  BPT.TRAP 0x1 ;  /* 0x000000040000795c */ /* 0x000fe20000300000 */
.L_x_2977:
[----:B------:R-:W-:Y:S01]  /*22b90*/  IMAD R6, R28, 0x8, R22 ;  /* 0x000000081c067824 */ /* 0x000fe200078e0216 */
[----:B------:R-:W-:Y:S01]  /*22ba0*/  SHF.L.U32 R3, R29, 0x1f, RZ ;  /* 0x0000001f1d037819 */ /* 0x000fe200000006ff */
[----:B------:R-:W-:Y:S03]  /*22bb0*/  BSSY B1, `(.L_x_2978) ;  /* 0x0000003000017945 */ /* 0x000fe60003800000 */
[----:B------:R-:W0:Y:S02]  /*22bc0*/  SYNCS.PHASECHK.TRANS64.TRYWAIT P0, [R6+URZ+0x2a840], R3 ;  /* 0x02a84003060075a7 */ /* 0x000e24000800017f */
[----:B0-----:R-:W-:Y:S05]  /*22bd0*/  @!P0 BRA `(.L_x_2979) ;  /* 0x0000005000ac8947 */ /* 0x001fea0003800000 */
.L_x_3123:
[----:B------:R-:W-:Y:S05]  /*22be0*/  BSYNC B1 ;  /* 0x0000000000017941 */ /* 0x000fea0003800000 */
.L_x_2978:
[----:B------:R-:W-:Y:S01]  /*22bf0*/  SHF.R.S32.HI R20, RZ, 0x1f, R8 ;  /* 0x0000001fff147819 */ /* 0x000fe20000011408 */
[----:B------:R-:W-:Y:S01]  /*22c00*/  ULDC.64 UR4, c[0x0][0x300] ;  /* 0x0000c00000047ab9 */ /* 0x000fe20000000a00 */
[----:B-----5:R-:W-:Y:S01]  /*22c10*/  SHF.R.S32.HI R21, RZ, 0x1f, R7 ;  /* 0x0000001fff157819 */ /* 0x020fe20000011407 */
[----:B0-----:R-:W-:Y:S01]  /*22c20*/  IMAD.WIDE.U32 R2, R8, UR4, RZ ;  /* 0x0000000408027c25 */ /* 0x001fe2000f8e00ff */
[----:B------:R-:W-:Y:S01]  /*22c30*/  ULDC.64 UR6, c[0x0][0x2e8] ;  /* 0x0000ba0000067ab9 */ /* 0x000fe20000000a00 */
[C---:B------:R-:W-:Y:S02]  /*22c40*/  LOP3.LUT P3, RZ, R27.reuse, 0x4, RZ, 0xc0, !PT ;  /* 0x000000041bff7812 */ /* 0x040fe4000786c0ff */
        /* <DEDUP_REMOVED lines=20> */
[----:B------:R-:W-:Y:S01]  /*22d90*/  ULDC.64 UR4, c[0x0][0x208] ;  /* 0x0000820000047ab9 */ /* 0x000fe20000000a00 */
        /* <DEDUP_REMOVED lines=40> */
.L_x_3137:
[----:B--2---:R-:W-:Y:S01]  /*23020*/  IADD3 R2, P0, R2, R0, RZ ;  /* 0x0000000002027210 */ /* 0x004fe20007f1e0ff */
[----:B------:R-:W-:-:S04]  /*23030*/  ULDC.64 UR4, c[0x0][0x208] ;  /* 0x0000820000047ab9 */ /* 0x000fc80000000a00 */
        /* <DEDUP_REMOVED lines=9> */
.L_x_2981:
[----:B------:R-:W-:Y:S02]  /*230d0*/  PLOP3.LUT P1, PT, P1, P0, PT, 0xa2, 0x0 ;  /* 0x000000000000781c */ /* 0x000fe40000f21472 */
[----:B------:R-:W-:-:S08]  /*230e0*/  @P0 R2UR P1, UR4, R6 ;  /* 0x00000000060402ca */ /* 0x000fd00000020000 */
[----:B------:R-:W-:-:S05]  /*230f0*/  @P0 PLOP3.LUT P0, PT, P1, PT, PT, 0x80, 0x0 ;  /* 0x000000000000081c */ /* 0x000fca0000f0f070 */
[----:B------:R-:W-:Y:S01]  /*23100*/  @!P1 SYNCS.ARRIVE.TRANS64.RED.A0T1 RZ, [UR4+0x2a830], RZ ;  /* 0x02a830ffffff99a7 */ /* 0x000fe20008200404 */
[----:B------:R-:W-:Y:S07]  /*23110*/  @!P1 ARRIVES.LDGSTSBAR.64.TRANSCNT [UR4+0x2a830] ;  /* 0x02a83000ff0099b0 */ /* 0x000fee0008000a84 */
[----:B------:R-:W-:Y:S05]  /*23120*/  @P0 BRA.U.ANY `(.L_x_2981) ;  /* 0xfffffffd00e80947 */ /* 0x000fea000393ffff */
[----:B------:R-:W-:Y:S01]  /*23130*/  NOP ;  /* 0x0000000000007918 */ /* 0x000fe20000000000 */
[----:B-1----:R-:W-:-:S05]  /*23140*/  IMAD.U32 R2, RZ, RZ, UR37 ;  /* 0x00000025ff027e24 */ /* 0x002fca000f8e00ff */
[----:B------:R-:W-:-:S13]  /*23150*/  ISETP.NE.AND P2, PT, R2, 0x3, PT ;  /* 0x000000030200780c */ /* 0x000fda0003f45270 */
[----:B------:R-:W-:Y:S05]  /*23160*/  @!P2 BRA `(.L_x_2982) ;  /* 0x000000000004a947 */ /* 0x000fea0003800000 */
[----:B------:R-:W-:Y:S01]  /*23170*/  BPT.TRAP 0x1 ;  /* 0x000000040000795c */ /* 0x000fe20000300000 */
.L_x_2982:
[----:B------:R1:W-:Y:S01]  /*23180*/  SYNCS.ARRIVE.TRANS64.A1T0 RZ, [R6+URZ+0x2a830], RZ ;  /* 0x02a830ff06ff79a7 */ /* 0x0003e2000810003f */
[----:B------:R-:W-:Y:S05]  /*23190*/  @!P2 BRA `(.L_x_2983) ;  /* 0x000000000004a947 */ /* 0x000fea0003800000 */
[----:B------:R-:W-:Y:S01]  /*231a0*/  BPT.TRAP 0x1 ;  /* 0x000000040000795c */ /* 0x000fe20000300000 */
.L_x_2983:
[----:B------:R-:W-:Y:S01]  /*231b0*/  SHF.L.U32 R2, R17, 0x1f, RZ ;  /* 0x0000001f11027819 */ /* 0x000fe200000006ff */
[----:B------:R-:W-:Y:S01]  /*231c0*/  IMAD R4, R10, 0x8, R22 ;  /* 0x000000080a047824 */ /* 0x000fe200078e0216 */
[----:B------:R-:W-:Y:S03]  /*231d0*/  BSSY B1, `(.L_x_2984) ;  /* 0x0000003000017945 */ /* 0x000fe60003800000 */
[----:B------:R-:W2:Y:S02]  /*231e0*/  SYNCS.PHASECHK.TRANS64.TRYWAIT P0, [R4+URZ+0x2a860], R2 ;  /* 0x02a86002040075a7 */ /* 0x000ea4000800017f */
[----:B--2---:R-:W-:Y:S05]  /*231f0*/  @!P0 BRA `(.L_x_2985) ;  /* 0x0000005400288947 */ /* 0x004fea0003800000 */
.L_x_3138:
[----:B------:R-:W-:Y:S05]  /*23200*/  BSYNC B1 ;  /* 0x0000000000017941 */ /* 0x000fea0003800000 */
.L_x_2984:
[----:B------:R-:W3:Y:S01]  /*23210*/  S2R R3, SR_TID.X ;  /* 0x0000000000037919 */ /* 0x000ee20000002100 */
[----:B------:R-:W-:Y:S01]  /*23220*/  UMOV UR4, 0xffffffff ;  /* 0xffffffff00047882 */ /* 0x000fe20000000000 */
[----:B-1----:R-:W-:Y:S01]  /*23230*/  IMAD R6, R32, -0x60, R37 ;  /* 0xffffffa020067824 */ /* 0x002fe200078e0225 */
[----:B------:R-:W-:Y:S01]  /*23240*/  LOP3.LUT P0, RZ, R30, 0x2, RZ, 0xc0, !PT ;  /* 0x000000021eff7812 */ /* 0x000fe2000780c0ff */
[----:B0-----:R-:W-:Y:S01]  /*23250*/  IMAD R5, R10, 0x3000, R34 ;  /* 0x000030000a057824 */ /* 0x001fe200078e0222 */
[----:B---3--:R-:W-:-:S04]  /*23260*/  LOP3.LUT R3, R3, 0x7f, RZ, 0xc0, !PT ;  /* 0x0000007f03037812 */ /* 0x008fc800078ec0ff */
[----:B------:R-:W-:-:S05]  /*23270*/  SHF.R.U32.HI R3, RZ, 0x3, R3 ;  /* 0x00000003ff037819 */ /* 0x000fca0000011603 */
[----:B------:R-:W-:Y:S01]  /*23280*/  IMAD.IADD R6, R6, 0x1, -R3 ;  /* 0x0000000106067824 */ /* 0x000fe200078e0a03 */
[----:B------:R-:W-:Y:S06]  /*23290*/  BRA.DIV UR4, `(.L_x_2986) ;  /* 0x0000005604147947 */ /* 0x000fec000b800000 */
[----:B--2---:R-:W0:Y:S01]  /*232a0*/  SHFL.IDX PT, R2, R23, RZ, 0x181f ;  /* 0x00181fff17027589 */ /* 0x004e2200000e0000 */
[----:B------:R-:W-:Y:S01]  /*232b0*/  IMAD R5, R5, 0x2, R22 ;  /* 0x0000000205057824 */ /* 0x000fe200078e0216 */
[----:B------:R-:W-:Y:S02]  /*232c0*/  ULDC.64 UR4, c[0x0][0x208] ;  /* 0x0000820000047ab9 */ /* 0x000fe40000000a00 */
        /* <DEDUP_REMOVED lines=43> */
.L_x_3152:
[C---:B------:R-:W-:Y:S01]  /*23580*/  ISETP.LT.OR P1, PT, R6.reuse, 0x51, !P1 ;  /* 0x000000510600780c */ /* 0x040fe20004f21670 */
[----:B------:R-:W-:Y:S01]  /*23590*/  ULDC.64 UR4, c[0x0][0x208] ;  /* 0x0000820000047ab9 */ /* 0x000fe20000000a00 */
[----:B------:R-:W-:Y:S02]  /*235a0*/  ISETP.LT.OR P0, PT, R6, 0x51, !P0 ;  /* 0x000000510600780c */ /* 0x000fe40004701670 */
[----:B-1----:R-:W-:-:S05]  /*235b0*/  IADD3 R2, P2, R2, R0, RZ ;  /* 0x0000000002027210 */ /* 0x002fca0007f5e0ff */
[----:B------:R-:W-:-:S05]  /*235c0*/  IMAD.X R3, RZ, RZ, R24, P2 ;  /* 0x000000ffff037224 */ /* 0x000fca00010e0618 */
[----:B------:R-:W-:Y:S01]  /*235d0*/  @!PT LDS RZ, [RZ] ;  /* 0x00000000fffff984 */ /* 0x000fe20000000800 */
[----:B------:R-:W-:Y:S01]  /*235e0*/  @!PT LDS RZ, [RZ] ;  /* 0x00000000fffff984 */ /* 0x000fe20000000800 */
[----:B------:R-:W-:Y:S01]  /*235f0*/  @!PT LDS RZ, [RZ] ;  /* 0x00000000fffff984 */ /* 0x000fe20000000800 */
[----:B------:R-:W-:Y:S04]  /*23600*/  LDGSTS.E.BYPASS.LTC128B.128 [R5+0x2c00], desc[UR4][R2.64], !P1 ;  /* 0x02c0000002057fae */ /* 0x000fe8000c901d44 */
[----:B------:R1:W-:Y:S01]  /*23610*/  LDGSTS.E.BYPASS.LTC128B.128 [R5+0x5c00], desc[UR4][R2.64+0x80], !P0 ;  /* 0x05c0008002057fae */ /* 0x0003e2000c101d44 */
[----:B------:R-:W-:Y:S01]  /*23620*/  ULDC.64 UR4, c[0x0][0x328] ;  /* 0x0000ca0000047ab9 */ /* 0x000fe20000000a00 */
[----:B------:R-:W-:Y:S01]  /*23630*/  PLOP3.LUT P0, PT, PT, PT, PT, 0x80, 0x0 ;  /* 0x000000000000781c */ /* 0x000fe20003f0f070 */
[----:B------:R-:W-:Y:S01]  /*23640*/  IMAD R9, R20, UR4, RZ ;  /* 0x0000000414097c24 */ /* 0x000fe2000f8e02ff */
[----:B------:R-:W-:-:S03]  /*23650*/  NOP ;  /* 0x0000000000007918 */ /* 0x000fc60000000000 */
[C---:B------:R-:W-:Y:S02]  /*23660*/  IMAD R9, R8.reuse, UR5, R9 ;  /* 0x0000000508097c24 */ /* 0x040fe4000f8e0209 */
[----:B-1----:R-:W-:Y:S01]  /*23670*/  IMAD.WIDE.U32 R2, R8, UR4, RZ ;  /* 0x0000000408027c25 */ /* 0x002fe2000f8e00ff */
[----:B------:R-:W-:-:S03]  /*23680*/  ULDC.64 UR4, c[0x0][0x338] ;  /* 0x0000ce0000047ab9 */ /* 0x000fc60000000a00 */
[----:B------:R-:W-:Y:S02]  /*23690*/  IMAD.IADD R3, R3, 0x1, R9 ;  /* 0x0000000103037824 */ /* 0x000fe400078e0209 */
[----:B------:R-:W-:Y:S02]  /*236a0*/  IMAD R0, R21, UR4, RZ ;  /* 0x0000000415007c24 */ /* 0x000fe4000f8e02ff */
[----:B------:R-:W-:-:S04]  /*236b0*/  IMAD.WIDE.U32 R2, R7, UR4, R2 ;  /* 0x0000000407027c25 */ /* 0x000fc8000f8e0002 */
[----:B------:R-:W-:-:S04]  /*236c0*/  IMAD R9, R7, UR5, R0 ;  /* 0x0000000507097c24 */ /* 0x000fc8000f8e0200 */
[----:B------:R-:W-:-:S07]  /*236d0*/  IMAD.IADD R9, R3, 0x1, R9 ;  /* 0x0000000103097824 */ /* 0x000fce00078e0209 */
.L_x_2987:
        /* <DEDUP_REMOVED lines=11> */
.L_x_2988:
        /* <DEDUP_REMOVED lines=15> */
.L_x_2976:
[----:B------:R-:W-:Y:S05]  /*23880*/  BSYNC B0 ;  /* 0x0000000000007941 */ /* 0x000fea0003800000 */
.L_x_2975:
        /* <DEDUP_REMOVED lines=8> */
[----:B------:R-:W1:Y:S01]  /*23910*/  FLO.U32 R0, UR4 ;  /* 0x0000000400007d00 */ /* 0x000e6200080e0000 */
[----:B------:R-:W-:Y:S01]  /*23920*/  ULDC.64 UR6, c[0x0][0x208] ;  /* 0x0000820000067ab9 */ /* 0x000fe20000000a00 */
        /* <DEDUP_REMOVED lines=8> */
.L_x_2991:
[----:B------:R-:W-:Y:S05]  /*239b0*/  BSYNC B0 ;  /* 0x0000000000007941 */ /* 0x000fea0003800000 */
.L_x_2990:
[----:B------:R-:W-:-:S05]  /*239c0*/  IMAD.U32 R0, RZ, RZ, UR37 ;  /* 0x00000025ff007e24 */ /* 0x000fca000f8e00ff */
[----:B------:R-:W-:-:S13]  /*239d0*/  ISETP.NE.AND P0, PT, R0, 0x3, PT ;  /* 0x000000030000780c */ /* 0x000fda0003f05270 */
[----:B------:R-:W-:Y:S05]  /*239e0*/  @!P0 BRA `(.L_x_2992) ;  /* 0x0000000000048947 */ /* 0x000fea0003800000 */
[----:B------:R-:W-:Y:S01]  /*239f0*/  BPT.TRAP 0x1 ;  /* 0x000000040000795c */ /* 0x000fe20000300000 */
.L_x_2992:
[----:B------:R-:W-:Y:S01]  /*23a00*/  IMAD R0, R28, 0x8, R22 ;  /* 0x000000081c007824 */ /* 0x000fe200078e0216 */
[----:B0-----:R-:W-:Y:S01]  /*23a10*/  SHF.L.U32 R3, R29, 0x1f, RZ ;  /* 0x0000001f1d037819 */ /* 0x001fe200000006ff */
[----:B------:R-:W-:Y:S01]  /*23a20*/  BSSY B0, `(.L_x_2993) ;  /* 0x0000004000007945 */ /* 0x000fe20003800000 */
[----:B------:R-:W-:Y:S02]  /*23a30*/  IMAD R6, R26, -0x60, R37 ;  /* 0xffffffa01a067824 */ /* 0x000fe400078e0225 */
[----:B------:R-:W0:Y:S02]  /*23a40*/  SYNCS.PHASECHK.TRANS64.TRYWAIT P0, [R0+URZ+0x2a860], R3 ;  /* 0x02a86003000075a7 */ /* 0x000e24000800017f */
[----:B0-----:R-:W-:Y:S05]  /*23a50*/  @!P0 BRA `(.L_x_2994) ;  /* 0x00000054001c8947 */ /* 0x001fea0003800000 */
.L_x_3153:
[----:B------:R-:W-:Y:S05]  /*23a60*/  BSYNC B0 ;  /* 0x0000000000007941 */ /* 0x000fea0003800000 */
.L_x_2993:
        /* <DEDUP_REMOVED lines=11> */
[----:B------:R-:W2:Y:S01]  /*23b20*/  SHFL.IDX PT, R14, R23, RZ, 0x181f ;  /* 0x00181fff170e7589 */ /* 0x000ea200000e0000 */
[----:B------:R-:W-:Y:S01]  /*23b30*/  ISETP.NE.U32.AND P1, PT, R2, 0x1, PT ;  /* 0x000000010200780c */ /* 0x000fe20003f25070 */
[----:B------:R-:W-:Y:S01]  /*23b40*/  ULDC.64 UR4, c[0x0][0x208] ;  /* 0x0000820000047ab9 */ /* 0x000fe20000000a00 */
        /* <DEDUP_REMOVED lines=44> */
.L_x_3167:
[C---:B------:R-:W-:Y:S01]  /*23e10*/  ISETP.LT.OR P1, PT, R6.reuse, 0x51, P1 ;  /* 0x000000510600780c */ /* 0x040fe20000f21670 */
[----:B------:R-:W-:Y:S01]  /*23e20*/  ULDC.64 UR4, c[0x0][0x208] ;  /* 0x0000820000047ab9 */ /* 0x000fe20000000a00 */
        /* <DEDUP_REMOVED lines=10> */
.L_x_2996:
[----:B------:R-:W-:Y:S02]  /*23ed0*/  PLOP3.LUT P1, PT, P1, P0, PT, 0xa2, 0x0 ;  /* 0x000000000000781c */ /* 0x000fe40000f21472 */
[----:B------:R-:W-:-:S08]  /*23ee0*/  @P0 R2UR P1, UR4, R0 ;  /* 0x00000000000402ca */ /* 0x000fd00000020000 */
[----:B------:R-:W-:-:S05]  /*23ef0*/  @P0 PLOP3.LUT P0, PT, P1, PT, PT, 0x80, 0x0 ;  /* 0x000000000000081c */ /* 0x000fca0000f0f070 */
[----:B------:R-:W-:Y:S01]  /*23f00*/  @!P1 SYNCS.ARRIVE.TRANS64.RED.A0T1 RZ, [UR4+0x2a850], RZ ;  /* 0x02a850ffffff99a7 */ /* 0x000fe20008200404 */
[----:B------:R-:W-:Y:S07]  /*23f10*/  @!P1 ARRIVES.LDGSTSBAR.64.TRANSCNT [UR4+0x2a850] ;  /* 0x02a85000ff0099b0 */ /* 0x000fee0008000a84 */
[----:B------:R-:W-:Y:S05]  /*23f20*/  @P0 BRA.U.ANY `(.L_x_2996) ;  /* 0xfffffffd00e80947 */ /* 0x000fea000393ffff */
[----:B------:R-:W-:Y:S01]  /*23f30*/  NOP ;  /* 0x0000000000007918 */ /* 0x000fe20000000000 */
[----:B0-----:R-:W-:-:S05]  /*23f40*/  IMAD.U32 R2, RZ, RZ, UR37 ;  /* 0x00000025ff027e24 */ /* 0x001fca000f8e00ff */
[----:B------:R-:W-:-:S13]  /*23f50*/  ISETP.NE.AND P2, PT, R2, 0x3, PT ;  /* 0x000000030200780c */ /* 0x000fda0003f45270 */
[----:B------:R-:W-:Y:S05]  /*23f60*/  @!P2 BRA `(.L_x_2997) ;  /* 0x000000000004a947 */ /* 0x000fea0003800000 */
[----:B------:R-:W-:Y:S01]  /*23f70*/  BPT.TRAP 0x1 ;  /* 0x000000040000795c */ /* 0x000fe20000300000 */
.L_x_2997:
[----:B------:R-:W-:Y:S01]  /*23f80*/  VIADD R28, R28, 0x1 ;  /* 0x000000011c1c7836 */ /* 0x000fe20000000000 */
[----:B------:R0:W-:Y:S04]  /*23f90*/  SYNCS.ARRIVE.TRANS64.A1T0 RZ, [R0+URZ+0x2a850], RZ ;  /* 0x02a850ff00ff79a7 */ /* 0x0001e8000810003f */
[----:B------:R-:W-:-:S04]  /*23fa0*/  ISETP.NE.AND P0, PT, R28, 0x2, PT ;  /* 0x000000021c00780c */ /* 0x000fc80003f05270 */
[----:B0-----:R-:W-:Y:S02]  /*23fb0*/  SEL R0, RZ, 0x1, P0 ;  /* 0x00000001ff007807 */ /* 0x001fe40000000000 */
[----:B------:R-:W-:Y:S02]  /*23fc0*/  SEL R28, R28, RZ, P0 ;  /* 0x000000ff1c1c7207 */ /* 0x000fe40000000000 */
[----:B------:R-:W-:-:S07]  /*23fd0*/  LOP3.LUT R29, R29, R0, RZ, 0x3c, !PT ;  /* 0x000000001d1d7212 */ /* 0x000fce00078e3cff */
.L_x_2954:
[----:B------:R-:W-:Y:S05]  /*23fe0*/  BSYNC B7 ;  /* 0x0000000000077941 */ /* 0x000fea0003800000 */
.L_x_2952:
        /* <DEDUP_REMOVED lines=11> */
.L_x_2998:
[----:B------:R-:W0:Y:S01]  /*240a0*/  S2R R8, SR_TID.X ;  /* 0x0000000000087919 */ /* 0x000e220000002100 */
[----:B------:R-:W-:Y:S01]  /*240b0*/  UMOV UR4, 0xffffffff ;  /* 0xffffffff00047882 */ /* 0x000fe20000000000 */
[----:B0-----:R-:W-:-:S04]  /*240c0*/  LOP3.LUT R8, R8, 0x1f, RZ, 0xc0, !PT ;  /* 0x0000001f08087812 */ /* 0x001fc800078ec0ff */
[----:B------:R-:W-:Y:S01]  /*240d0*/  ISETP.NE.AND P0, PT, R8, 0x1f, PT ;  /* 0x0000001f0800780c */ /* 0x000fe20003f05270 */
[----:B------:R-:W-:-:S12]  /*240e0*/  BRA.DIV UR4, `(.L_x_3000) ;  /* 0x00000056048c7947 */ /* 0x000fd8000b800000 */
[----:B------:R-:W-:Y:S01]  /*240f0*/  IMAD.IADD R7, R19, 0x1, R8 ;  /* 0x0000000113077824 */ /* 0x000fe200078e0208 */
[----:B------:R-:W-:Y:S01]  /*24100*/  ULDC UR4, c[0x0][0xc3c] ;  /* 0x00030f0000047ab9 */ /* 0x000fe20000000800 */
[----:B------:R-:W-:-:S03]  /*24110*/  ULDC.64 UR6, c[0x0][0x208] ;  /* 0x0000820000067ab9 */ /* 0x000fc60000000a00 */
[----:B------:R-:W-:-:S13]  /*24120*/  ISETP.GE.OR P1, PT, R7, UR4, !P0 ;  /* 0x0000000407007c0c */ /* 0x000fda000c726670 */
[----:B------:R-:W0:Y:S08]  /*24130*/  @!P1 LDC.64 R2, c[0x0][0xc80] ;  /* 0x00032000ff029b82 */ /* 0x000e300000000a00 */
[----:B------:R-:W2:Y:S01]  /*24140*/  @!P1 LDC.64 R4, c[0x0][0xc78] ;  /* 0x00031e00ff049b82 */ /* 0x000ea20000000a00 */
[----:B0-----:R-:W-:-:S05]  /*24150*/  @!P1 IMAD.WIDE R2, R7, 0x4, R2 ;  /* 0x0000000407029825 */ /* 0x001fca00078e0202 */
[----:B------:R2:W3:Y:S02]  /*24160*/  @!P1 LDG.E R6, desc[UR6][R2.64] ;  /* 0x0000000602069981 */ /* 0x0004e4000c1e1900 */
[----:B--2---:R-:W-:-:S05]  /*24170*/  @!P1 IMAD.WIDE R2, R7, 0x4, R4 ;  /* 0x0000000407029825 */ /* 0x004fca00078e0204 */
[----:B------:R-:W2:Y:S01]  /*24180*/  @!P1 LDG.E R5, desc[UR6][R2.64] ;  /* 0x0000000602059981 */ /* 0x000ea2000c1e1900 */
        /* <DEDUP_REMOVED lines=8> */
[----:B---3--:R-:W-:-:S02]  /*24210*/  @!P1 IMAD.MOV.U32 R17, RZ, RZ, R6 ;  /* 0x000000ffff119224 */ /* 0x008fc400078e0006 */
[----:B------:R-:W-:Y:S02]  /*24220*/  IMAD.MOV.U32 R6, RZ, RZ, RZ ;  /* 0x000000ffff067224 */ /* 0x000fe400078e00ff */
[----:B--2---:R-:W-:Y:S01]  /*24230*/  @!P1 IMAD.MOV.U32 R4, RZ, RZ, R5 ;  /* 0x000000ffff049224 */ /* 0x004fe200078e0005 */
        /* <DEDUP_REMOVED lines=17> */
[----:B------:R0:W2:Y:S02]  /*24350*/  SHFL.IDX PT, R14, R2, 0x1f, 0x1f ;  /* 0x03e01f00020e7f89 */ /* 0x0000a400000e0000 */
.L_x_3177:
[----:B------:R-:W-:Y:S02]  /*24360*/  ULDC UR4, c[0x0][0xc38] ;  /* 0x00030e0000047ab9 */ /* 0x000fe40000000800 */
[----:B------:R-:W-:-:S04]  /*24370*/  IMAD.U32 R5, RZ, RZ, UR4 ;  /* 0x00000004ff057e24 */ /* 0x000fc8000f8e00ff */
[----:B--2---:R-:W-:-:S04]  /*24380*/  IMAD R14, R14, R5, RZ ;  /* 0x000000050e0e7224 */ /* 0x004fc800078e02ff */
[----:B------:R-:W-:-:S05]  /*24390*/  IMAD.IADD R7, R7, 0x1, R14 ;  /* 0x0000000107077824 */ /* 0x000fca00078e020e */
[----:B------:R-:W-:-:S13]  /*243a0*/  ISETP.GT.AND P6, PT, R7, R0, PT ;  /* 0x000000000700720c */ /* 0x000fda0003fc4270 */
[----:B------:R-:W-:Y:S05]  /*243b0*/  @P6 BRA `(.L_x_3001) ;  /* 0x0000000000a86947 */ /* 0x000fea0003800000 */
.L_x_3004:
[----:B0-----:R-:W0:Y:S01]  /*243c0*/  LDC R2, c[0x0][0xc3c] ;  /* 0x00030f00ff027b82 */ /* 0x001e220000000800 */
[----:B------:R-:W-:-:S05]  /*243d0*/  VIADD R19, R19, 0x1f ;  /* 0x0000001f13137836 */ /* 0x000fca0000000000 */
[----:B0-----:R-:W-:-:S13]  /*243e0*/  ISETP.GE.AND P6, PT, R19, R2, PT ;  /* 0x000000021300720c */ /* 0x001fda0003fc6270 */
[----:B------:R-:W-:Y:S05]  /*243f0*/  @P6 BRA `(.L_x_3002) ;  /* 0x0000000800c46947 */ /* 0x000fea0003800000 */
[----:B------:R-:W0:Y:S01]  /*24400*/  S2R R3, SR_TID.X ;  /* 0x0000000000037919 */ /* 0x000e220000002100 */
[----:B------:R-:W-:Y:S01]  /*24410*/  IMAD.MOV.U32 R17, RZ, RZ, RZ ;  /* 0x000000ffff117224 */ /* 0x000fe200078e00ff */
[----:B------:R-:W-:Y:S01]  /*24420*/  ULDC.64 UR4, c[0x0][0x208] ;  /* 0x0000820000047ab9 */ /* 0x000fe20000000a00 */
[----:B0-----:R-:W-:-:S05]  /*24430*/  LOP3.LUT R3, R3, 0x1f, RZ, 0xc0, !PT ;  /* 0x0000001f03037812 */ /* 0x001fca00078ec0ff */
[----:B------:R-:W-:-:S05]  /*24440*/  IMAD.IADD R9, R19, 0x1, R3 ;  /* 0x0000000113097824 */ /* 0x000fca00078e0203 */
[----:B------:R-:W-:-:S13]  /*24450*/  ISETP.GE.OR P6, PT, R9, R2, !P0 ;  /* 0x000000020900720c */ /* 0x000fda00047c6670 */
[----:B------:R-:W0:Y:S08]  /*24460*/  @!P6 LDC.64 R2, c[0x0][0xc80] ;  /* 0x00032000ff02eb82 */ /* 0x000e300000000a00 */
[----:B------:R-:W2:Y:S01]  /*24470*/  @!P6 LDC.64 R4, c[0x0][0xc78] ;  /* 0x00031e00ff04eb82 */ /* 0x000ea20000000a00 */
[----:B0-----:R-:W-:-:S05]  /*24480*/  @!P6 IMAD.WIDE R2, R9, 0x4, R2 ;  /* 0x000000040902e825 */ /* 0x001fca00078e0202 */
[----:B------:R2:W3:Y:S02]  /*24490*/  @!P6 LDG.E R17, desc[UR4][R2.64] ;  /* 0x000000040211e981 */ /* 0x0004e4000c1e1900 */
[----:B--2---:R-:W-:-:S04]  /*244a0*/  @!P6 IMAD.WIDE R2, R9, 0x4, R4 ;  /* 0x000000040902e825 */ /* 0x004fc800078e0204 */
[----:B------:R-:W-:-:S06]  /*244b0*/  IMAD.MOV.U32 R4, RZ, RZ, RZ ;  /* 0x000000ffff047224 */ /* 0x000fcc00078e00ff */
[----:B------:R-:W3:Y:S01]  /*244c0*/  @!P6 LDG.E R4, desc[UR4][R2.64] ;  /* 0x000000040204e981 */ /* 0x000ee2000c1e1900 */
[----:B------:R-:W-:Y:S01]  /*244d0*/  UMOV UR4, 0xffffffff ;  /* 0xffffffff00047882 */ /* 0x000fe20000000000 */
[----:B---3--:R-:W-:Y:S02]  /*244e0*/  IMAD R13, R4, R17, RZ ;  /* 0x00000011040d7224 */ /* 0x008fe400078e02ff */
        /* <DEDUP_REMOVED lines=17> */
.L_x_3185:
[----:B------:R-:W-:Y:S02]  /*24600*/  ULDC UR4, c[0x0][0xc38] ;  /* 0x00030e0000047ab9 */ /* 0x000fe40000000800 */
[----:B------:R-:W-:-:S04]  /*24610*/  IMAD.U32 R5, RZ, RZ, UR4 ;  /* 0x00000004ff057e24 */ /* 0x000fc8000f8e00ff */
[----:B--2---:R-:W-:-:S04]  /*24620*/  IMAD R14, R14, R5, RZ ;  /* 0x000000050e0e7224 */ /* 0x004fc800078e02ff */
[----:B------:R-:W-:-:S05]  /*24630*/  IMAD.IADD R7, R14, 0x1, R7 ;  /* 0x000000010e077824 */ /* 0x000fca00078e0207 */
[----:B------:R-:W-:-:S13]  /*24640*/  ISETP.GT.AND P6, PT, R7, R0, PT ;  /* 0x000000000700720c */ /* 0x000fda0003fc4270 */
[----:B------:R-:W-:Y:S05]  /*24650*/  @!P6 BRA `(.L_x_3004) ;  /* 0xfffffffc0058e947 */ /* 0x000fea000383ffff */
.L_x_3001:
[----:B------:R-:W-:Y:S01]  /*24660*/  IMAD.IADD R7, R7, 0x1, -R14 ;  /* 0x0000000107077824 */ /* 0x000fe200078e0a0e */
[----:B------:R-:W-:-:S03]  /*24670*/  UMOV UR4, 0xffffffff ;  /* 0xffffffff00047882 */ /* 0x000fc60000000000 */
[----:B------:R-:W-:-:S05]  /*24680*/  IMAD R3, R2, R5, R7 ;  /* 0x0000000502037224 */ /* 0x000fca00078e0207 */
[----:B------:R-:W-:Y:S01]  /*24690*/  ISETP.GT.AND P6, PT, R3, R0, PT ;  /* 0x000000000300720c */ /* 0x000fe20003fc4270 */
[----:B------:R-:W-:-:S12]  /*246a0*/  BRA.DIV UR4, `(.L_x_3005) ;  /* 0x0000005a04147947 */ /* 0x000fd8000b800000 */
[----:B------:R-:W-:-:S04]  /*246b0*/  VOTE.ANY R3, PT, !P6 ;  /* 0x0000000000037806 */ /* 0x000fc800070e0100 */
[----:B-1----:R-:W1:Y:S02]  /*246c0*/  POPC R12, R3 ;  /* 0x00000003000c7309 */ /* 0x002e640000000000 */
[----:B-1----:R1:W2:Y:S01]  /*246d0*/  SHFL.IDX PT, R17, R17, R12, 0x1f ;  /* 0x00001f0c11117589 */ /* 0x0022a200000e0000 */
[----:B------:R-:W-:-:S03]  /*246e0*/  IMAD.IADD R19, R12, 0x1, R19 ;  /* 0x000000010c137824 */ /* 0x000fc600078e0213 */
[----:B------:R1:W3:Y:S04]  /*246f0*/  SHFL.IDX PT, R4, R4, R12, 0x1f ;  /* 0x00001f0c04047589 */ /* 0x0002e800000e0000 */
.L_x_3190:
[----:B------:R-:W-:-:S13]  /*24700*/  ISETP.NE.AND P0, PT, R3, RZ, PT ;  /* 0x000000ff0300720c */ /* 0x000fda0003f05270 */
[----:B------:R-:W-:Y:S05]  /*24710*/  @!P0 BRA `(.L_x_3006) ;  /* 0x0000000000108947 */ /* 0x000fea0003800000 */
[----:B------:R-:W-:Y:S01]  /*24720*/  UMOV UR4, 0xffffffff ;  /* 0xffffffff00047882 */ /* 0x000fe20000000000 */
[----:B-1----:R-:W-:Y:S02]  /*24730*/  VIADD R12, R12, 0xffffffff ;  /* 0xffffffff0c0c7836 */ /* 0x002fe40000000000 */
[----:B------:R-:W-:Y:S05]  /*24740*/  BRA.DIV UR4, `(.L_x_3007) ;  /* 0x0000005a04487947 */ /* 0x000fea000b800000 */
[----:B------:R4:W1:Y:S02]  /*24750*/  SHFL.IDX PT, R6, R2, R12, 0x1f ;  /* 0x00001f0c02067589 */ /* 0x00086400000e0000 */
.L_x_3006:
        /* <DEDUP_REMOVED lines=39> */
[----:B------:R-:W-:-:S05]  /*249d0*/  IABS R3, R7 ;  /* 0x0000000700037213 */ /* 0x000fca0000000000 */
        /* <DEDUP_REMOVED lines=9> */
[----:B------:R-:W-:-:S04]  /*24a70*/  IMAD.MOV R2, RZ, RZ, -R7 ;  /* 0x000000ffff027224 */ /* 0x000fc800078e0a07 */
[----:B------:R-:W-:Y:S02]  /*24a80*/  IMAD R2, R17, R2, R0 ;  /* 0x0000000211027224 */ /* 0x000fe400078e0200 */
        /* <DEDUP_REMOVED lines=8> */
.L_x_3008:
[----:B0---4-:R-:W0:Y:S01]  /*24b10*/  LDC.64 R2, c[0x0][0xc90] ;  /* 0x00032400ff027b82 */ /* 0x011e220000000a00 */
[----:B------:R-:W-:Y:S01]  /*24b20*/  ULDC.64 UR4, c[0x0][0x208] ;  /* 0x0000820000047ab9 */ /* 0x000fe20000000a00 */
        /* <DEDUP_REMOVED lines=59> */
.L_x_3009:
[----:B------:R-:W-:-:S05]  /*24ee0*/  LOP3.LUT R2, RZ, R2, RZ, 0x33, !PT ;  /* 0x00000002ff027212 */ /* 0x000fca00078e33ff */
[----:B------:R-:W-:Y:S01]  /*24ef0*/  IMAD.IADD R17, R17, 0x1, R2 ;  /* 0x0000000111117824 */ /* 0x000fe200078e0202 */
[----:B------:R-:W-:Y:S06]  /*24f00*/  BRA `(.L_x_3010) ;  /* 0x00000000001c7947 */ /* 0x000fec0003800000 */
.L_x_3002:
[----:B------:R-:W-:Y:S01]  /*24f10*/  UMOV UR4, URZ ;  /* 0x0000003f00047c82 */ /* 0x000fe20008000000 */
[----:B------:R-:W-:Y:S01]  /*24f20*/  UMOV UR5, URZ ;  /* 0x0000003f00057c82 */ /* 0x000fe20008000000 */
[----:B------:R-:W-:Y:S01]  /*24f30*/  ULDC UR6, c[0x0][0xc3c] ;  /* 0x00030f0000067ab9 */ /* 0x000fe20000000800 */
[----:B------:R-:W-:Y:S02]  /*24f40*/  IMAD.MOV.U32 R16, RZ, RZ, R0 ;  /* 0x000000ffff107224 */ /* 0x000fe400078e0000 */
[----:B------:R-:W-:Y:S02]  /*24f50*/  IMAD.U32 R17, RZ, RZ, UR4 ;  /* 0x00000004ff117e24 */ /* 0x000fe4000f8e00ff */
[----:B------:R-:W-:Y:S02]  /*24f60*/  IMAD.U32 R18, RZ, RZ, UR5 ;  /* 0x00000005ff127e24 */ /* 0x000fe4000f8e00ff */
[----:B------:R-:W-:-:S07]  /*24f70*/  IMAD.U32 R19, RZ, RZ, UR6 ;  /* 0x00000006ff137e24 */ /* 0x000fce000f8e00ff */
.L_x_3010:
        /* <DEDUP_REMOVED lines=10> */
.L_x_2999:
[----:B------:R-:W-:Y:S02]  /*25020*/  ULDC UR4, c[0x0][0xc3c] ;  /* 0x00030f0000047ab9 */ /* 0x000fe40000000800 */
[----:B--2---:R-:W-:-:S13]  /*25030*/  ISETP.GE.AND P0, PT, R19, UR4, PT ;  /* 0x0000000413007c0c */ /* 0x004fda000bf06270 */
[----:B------:R-:W-:Y:S05]  /*25040*/  @!P0 BRA `(.L_x_3011) ;  /* 0xffffff9800388947 */ /* 0x000fea000383ffff */
[----:B------:R-:W-:Y:S05]  /*25050*/  BSYNC B8 ;  /* 0x0000000000087941 */ /* 0x000fea0003800000 */
.L_x_2906:
[----:B------:R-:W2:Y:S01]  /*25060*/  LDL.LU R0, [R1+0x24] ;  /* 0x0000240001007983 */ /* 0x000ea20000300800 */
[----:B------:R-:W-:Y:S01]  /*25070*/  BSSY B0, `(.L_x_3012) ;  /* 0x000000b000007945 */ /* 0x000fe20003800000 */
[----:B------:R-:W4:Y:S01]  /*25080*/  S2R R5, SR_CgaCtaId ;  /* 0x0000000000057919 */ /* 0x000f220000008800 */
[----:B--2---:R-:W-:-:S05]  /*25090*/  VIADD R0, R0, 0x1 ;  /* 0x0000000100007836 */ /* 0x004fca0000000000 */
[----:B-1----:R-:W-:-:S04]  /*250a0*/  LEA.HI R2, R0, R0, RZ, 0x1 ;  /* 0x0000000000027211 */ /* 0x002fc800078f08ff */
[----:B------:R-:W-:Y:S02]  /*250b0*/  LOP3.LUT R3, R2, 0xfffffffe, RZ, 0xc0, !PT ;  /* 0xfffffffe02037812 */ /* 0x000fe400078ec0ff */
[----:B------:R-:W-:-:S03]  /*250c0*/  MOV R2, 0x400 ;  /* 0x0000040000027802 */ /* 0x000fc60000000f00 */
[----:B------:R-:W-:Y:S01]  /*250d0*/  IMAD.IADD R0, R0, 0x1, -R3 ;  /* 0x0000000100007824 */ /* 0x000fe200078e0a03 */
[----:B----4-:R-:W-:-:S04]  /*250e0*/  LEA R5, R5, R2, 0x18 ;  /* 0x0000000205057211 */ /* 0x010fc800078ec0ff */
[----:B------:R-:W-:-:S04]  /*250f0*/  SHF.L.U32 R0, R0, 0x1f, RZ ;  /* 0x0000001f00007819 */ /* 0x000fc800000006ff */
[----:B------:R-:W1:Y:S02]  /*25100*/  SYNCS.PHASECHK.TRANS64.TRYWAIT P0, [R5+URZ+0x2a820], R0 ;  /* 0x02a82000050075a7 */ /* 0x000e64000800017f */
[----:B-1----:R-:W-:Y:S05]  /*25110*/  @!P0 BRA `(.L_x_3013) ;  /* 0x0000004c00fc8947 */ /* 0x002fea0003800000 */
.L_x_3193:
[----:B------:R-:W-:Y:S05]  /*25120*/  BSYNC B0 ;  /* 0x0000000000007941 */ /* 0x000fea0003800000 */
.L_x_3012:
[----:B------:R-:W-:-:S03]  /*25130*/  UMOV UR4, 0xffffffff ;  /* 0xffffffff00047882 */ /* 0x000fc60000000000 */
[----:B------:R-:W-:Y:S05]  /*25140*/  BRA.DIV UR4, `(.L_x_3014) ;  /* 0x0000005204047947 */ /* 0x000fea000b800000 */
[----:B-1----:R-:W1:Y:S02]  /*25150*/  S2R R0, SR_TID.X ;  /* 0x0000000000007919 */ /* 0x002e640000002100 */
[----:B-1----:R-:W-:-:S04]  /*25160*/  SHF.R.U32.HI R0, RZ, 0x5, R0 ;  /* 0x00000005ff007819 */ /* 0x002fc80000011600 */
[----:B------:R-:W-:-:S05]  /*25170*/  LOP3.LUT R0, R0, 0x3, RZ, 0xc0, !PT ;  /* 0x0000000300007812 */ /* 0x000fca00078ec0ff */
[----:B------:R1:W2:Y:S02]  /*25180*/  SHFL.IDX PT, R14, R0, RZ, 0x1f ;  /* 0x00001fff000e7589 */ /* 0x0002a400000e0000 */
.L_x_3196:
[----:B--2---:R-:W-:-:S13]  /*25190*/  ISETP.NE.AND P0, PT, R14, RZ, PT ;  /* 0x000000ff0e00720c */ /* 0x004fda0003f05270 */
[----:B------:R-:W-:Y:S05]  /*251a0*/  @P0 BRA `(.L_x_2653) ;  /* 0x0000000000880947 */ /* 0x000fea0003800000 */
[----:B------:R-:W-:-:S03]  /*251b0*/  UMOV UR4, 0xffffffff ;  /* 0xffffffff00047882 */ /* 0x000fc60000000000 */
[----:B------:R-:W-:Y:S05]  /*251c0*/  BRA.DIV UR4, `(.L_x_3015) ;  /* 0x0000005204187947 */ /* 0x000fea000b800000 */
[----:B------:R-:W-:-:S13]  /*251d0*/  ELECT P6, URZ, PT ;  /* 0x00000000003f782f */ /* 0x000fda00038c0000 */
.L_x_3199:
[----:B------:R-:W-:Y:S05]  /*251e0*/  @!P6 BRA `(.L_x_2653) ;  /* 0x000000000078e947 */ /* 0x000fea0003800000 */
[----:B------:R-:W-:-:S06]  /*251f0*/  ULOP3.LUT UR4, UR60, 0x2, URZ, 0xfc, !UPT ;  /* 0x000000023c047892 */ /* 0x000fcc000f8efc3f */
[----:B-1----:R-:W-:-:S05]  /*25200*/  IMAD.U32 R0, RZ, RZ, UR4 ;  /* 0x00000004ff007e24 */ /* 0x002fca000f8e00ff */
[----:B------:R-:W-:-:S13]  /*25210*/  ISETP.NE.AND P0, PT, R0, 0x3, PT ;  /* 0x000000030000780c */ /* 0x000fda0003f05270 */
[----:B------:R-:W-:Y:S05]  /*25220*/  @!P0 BRA `(.L_x_3016) ;  /* 0x0000000000048947 */ /* 0x000fea0003800000 */
[----:B------:R-:W-:Y:S01]  /*25230*/  BPT.TRAP 0x1 ;  /* 0x000000040000795c */ /* 0x000fe20000300000 */
.L_x_3016:
[C---:B------:R-:W-:Y:S01]  /*25240*/  IMAD R3, R28.reuse, 0x8, R5 ;  /* 0x000000081c037824 */ /* 0x040fe200078e0205 */
[----:B------:R-:W-:Y:S01]  /*25250*/  SHF.L.U32 R2, R29, 0x1f, RZ ;  /* 0x0000001f1d027819 */ /* 0x000fe200000006ff */
[----:B------:R-:W-:-:S03]  /*25260*/  VIADD R28, R28, 0x1 ;  /* 0x000000011c1c7836 */ /* 0x000fc60000000000 */
[----:B------:R-:W1:Y:S02]  /*25270*/  SYNCS.PHASECHK.TRANS64.TRYWAIT P1, [R3+URZ+0x2a840], R2 ;  /* 0x02a84002030075a7 */ /* 0x000e64000802017f */
[----:B------:R-:W-:-:S04]  /*25280*/  ISETP.NE.AND P2, PT, R28, 0x2, PT ;  /* 0x000000021c00780c */ /* 0x000fc80003f45270 */
[----:B------:R-:W-:Y:S01]  /*25290*/  SEL R0, RZ, 0x1, P2 ;  /* 0x00000001ff007807 */ /* 0x000fe20001000000 */
[----:B-1----:R-:W-:Y:S08]  /*252a0*/  @!P1 BRA `(.L_x_3017) ;  /* 0x0000005000009947 */ /* 0x002ff00003800000 */
.L_x_3200:
[----:B------:R-:W-:Y:S02]  /*252b0*/  SEL R28, R28, RZ, P2 ;  /* 0x000000ff1c1c7207 */ /* 0x000fe40001000000 */
[----:B------:R-:W-:Y:S01]  /*252c0*/  LOP3.LUT R0, R29, R0, RZ, 0x3c, !PT ;  /* 0x000000001d007212 */ /* 0x000fe200078e3cff */
[----:B------:R-:W-:Y:S06]  /*252d0*/  @!P0 BRA `(.L_x_3018) ;  /* 0x0000000000048947 */ /* 0x000fec0003800000 */
[----:B------:R-:W-:Y:S01]  /*252e0*/  BPT.TRAP 0x1 ;  /* 0x000000040000795c */ /* 0x000fe20000300000 */
.L_x_3018:
[----:B------:R-:W-:Y:S01]  /*252f0*/  IMAD R5, R28, 0x8, R5 ;  /* 0x000000081c057824 */ /* 0x000fe200078e0205 */
[----:B------:R-:W-:-:S04]  /*25300*/  SHF.L.U32 R0, R0, 0x1f, RZ ;  /* 0x0000001f00007819 */ /* 0x000fc800000006ff */
[----:B------:R-:W2:Y:S02]  /*25310*/  SYNCS.PHASECHK.TRANS64.TRYWAIT P1, [R5+URZ+0x2a840], R0 ;  /* 0x02a84000050075a7 */ /* 0x000ea4000802017f */
[----:B--2---:R-:W-:Y:S05]  /*25320*/  @!P1 BRA `(.L_x_3019) ;  /* 0x0000004c00f49947 */ /* 0x004fea0003800000 */
.L_x_3201:
[----:B------:R-:W-:Y:S05]  /*25330*/  @!P0 BRA `(.L_x_3020) ;  /* 0x0000000000048947 */ /* 0x000fea0003800000 */
[----:B------:R-:W-:Y:S01]  /*25340*/  BPT.TRAP 0x1 ;  /* 0x000000040000795c */ /* 0x000fe20000300000 */
.L_x_3020:
[----:B------:R-:W4:Y:S02]  /*25350*/  SYNCS.PHASECHK.TRANS64.TRYWAIT P1, [R3+URZ+0x2a860], R2 ;  /* 0x02a86002030075a7 */ /* 0x000f24000802017f */
[----:B----4-:R-:W-:Y:S05]  /*25360*/  @!P1 BRA `(.L_x_3021) ;  /* 0x0000004c00f89947 */ /* 0x010fea0003800000 */
.L_x_3202:
[----:B------:R-:W-:Y:S05]  /*25370*/  @!P0 BRA `(.L_x_3022) ;  /* 0x0000000000048947 */ /* 0x000fea0003800000 */
[----:B------:R-:W-:Y:S01]  /*25380*/  BPT.TRAP 0x1 ;  /* 0x000000040000795c */ /* 0x000fe20000300000 */
.L_x_3022:
[----:B------:R0:W0:Y:S02]  /*25390*/  SYNCS.PHASECHK.TRANS64.TRYWAIT P0, [R5+URZ+0x2a860], R0 ;  /* 0x02a86000050075a7 */ /* 0x000024000800017f */
[----:B0-----:R-:W-:Y:S05]  /*253a0*/  @!P0 NANOSLEEP.SYNCS 0x989680 ;  /* 0x009896800000895d */ /* 0x001fea0003900000 */
[----:B------:R-:W0:Y:S02]  /*253b0*/  @!P0 SYNCS.PHASECHK.TRANS64 P0, [R5+URZ+0x2a860], R0 ;  /* 0x02a86000050085a7 */ /* 0x000e24000800007f */
[----:B0-----:R-:W-:Y:S05]  /*253c0*/  @!P0 BRA `(.L_x_3022) ;  /* 0xfffffffc00f08947 */ /* 0x001fea000383ffff */
.L_x_2653:
[----:B------:R-:W-:Y:S05]  /*253d0*/  BSYNC B9 ;  /* 0x0000000000097941 */ /* 0x000fea0003800000 */
.L_x_2650:
[----:B------:R-:W-:Y:S05]  /*253e0*/  EXIT ;  /* 0x000000000000794d */ /* 0x000fea0003800000 */
.L_x_2673:
[----:B0-----:R0:W1:Y:S02]  /*253f0*/  SYNCS.PHASECHK.TRANS64.TRYWAIT P6, [R84+URZ+0x2a890], R85 ;  /* 0x02a89055540075a7 */ /* 0x00106400080c017f */
[----:B-1----:R-:W-:Y:S05]  /*25400*/  @!P6 NANOSLEEP.SYNCS 0x989680 ;  /* 0x009896800000e95d */ /* 0x002fea0003900000 */
[----:B------:R-:W1:Y:S02]  /*25410*/  @!P6 SYNCS.PHASECHK.TRANS64 P6, [R84+URZ+0x2a890], R85 ;  /* 0x02a890555400e5a7 */ /* 0x000e6400080c007f */
[----:B-1----:R-:W-:Y:S05]  /*25420*/  @!P6 BRA `(.L_x_2673) ;  /* 0xfffffffc00f0e947 */ /* 0x002fea000383ffff */
[----:B------:R-:W-:Y:S05]  /*25430*/  BRA `(.L_x_3023) ;  /* 0xfffffde800007947 */ /* 0x000fea000383ffff */
.L_x_2674:
        /* <DEDUP_REMOVED lines=8> */
.L_x_3025:
[----:B------:R-:W-:Y:S05]  /*254c0*/  BSYNC B1 ;  /* 0x0000000000017941 */ /* 0x000fea0003800000 */
.L_x_3024:
        /* <DEDUP_REMOVED lines=8> */
.L_x_3026:
[----:B------:R-:W-:Y:S01]  /*25550*/  IMAD.MOV.U32 R11, RZ, RZ, R14 ;  /* 0x000000ffff0b7224 */ /* 0x000fe200078e000e */
[----:B------:R-:W-:Y:S06]  /*25560*/  BRA `(.L_x_3027) ;  /* 0xfffffde400c87947 */ /* 0x000fec000383ffff */
.L_x_2699:
        /* <DEDUP_REMOVED lines=8> */
.L_x_3029:
[----:B------:R-:W-:Y:S05]  /*255f0*/  BSYNC B1 ;  /* 0x0000000000017941 */ /* 0x000fea0003800000 */
.L_x_3028:
        /* <DEDUP_REMOVED lines=8> */
.L_x_3030:
[----:B------:R-:W-:Y:S01]  /*25680*/  IMAD.MOV.U32 R119, RZ, RZ, R14 ;  /* 0x000000ffff777224 */ /* 0x000fe200078e000e */
[----:B------:R-:W-:Y:S06]  /*25690*/  BRA `(.L_x_3031) ;  /* 0xfffffdfc00407947 */ /* 0x000fec000383ffff */
.L_x_2729:
[----:B0-----:R0:W1:Y:S02]  /*256a0*/  SYNCS.PHASECHK.TRANS64.TRYWAIT P6, [R84+URZ+0x2a890], R85 ;  /* 0x02a89055540075a7 */ /* 0x00106400080c017f */
[----:B-1----:R-:W-:Y:S05]  /*256b0*/  @!P6 NANOSLEEP.SYNCS 0x989680 ;  /* 0x009896800000e95d */ /* 0x002fea0003900000 */
[----:B------:R-:W1:Y:S02]  /*256c0*/  @!P6 SYNCS.PHASECHK.TRANS64 P6, [R84+URZ+0x2a890], R85 ;  /* 0x02a890555400e5a7 */ /* 0x000e6400080c007f */
[----:B-1----:R-:W-:Y:S05]  /*256d0*/  @!P6 BRA `(.L_x_2729) ;  /* 0xfffffffc00f0e947 */ /* 0x002fea000383ffff */
[----:B------:R-:W-:Y:S05]  /*256e0*/  BRA `(.L_x_3032) ;  /* 0xfffffe1c00b07947 */ /* 0x000fea000383ffff */
.L_x_2730:
        /* <DEDUP_REMOVED lines=8> */
.L_x_3034:
[----:B------:R-:W-:Y:S05]  /*25770*/  BSYNC B1 ;  /* 0x0000000000017941 */ /* 0x000fea0003800000 */
.L_x_3033:
        /* <DEDUP_REMOVED lines=8> */
.L_x_3035:
[----:B------:R-:W-:Y:S01]  /*25800*/  IMAD.MOV.U32 R11, RZ, RZ, R14 ;  /* 0x000000ffff0b7224 */ /* 0x000fe200078e000e */
[----:B------:R-:W-:Y:S06]  /*25810*/  BRA `(.L_x_3036) ;  /* 0xfffffe1c00807947 */ /* 0x000fec000383ffff */
.L_x_2743:
        /* <DEDUP_REMOVED lines=8> */
.L_x_3038:
[----:B------:R-:W-:Y:S05]  /*258a0*/  BSYNC B1 ;  /* 0x0000000000017941 */ /* 0x000fea0003800000 */
.L_x_3037:
        /* <DEDUP_REMOVED lines=8> */
.L_x_3039:
[----:B------:R-:W-:Y:S01]  /*25930*/  IMAD.MOV.U32 R119, RZ, RZ, R14 ;  /* 0x000000ffff777224 */ /* 0x000fe200078e000e */
[----:B------:R-:W-:Y:S06]  /*25940*/  BRA `(.L_x_3040) ;  /* 0xfffffe3400607947 */ /* 0x000fec000383ffff */
.L_x_2756:
[----:B0-----:R0:W1:Y:S02]  /*25950*/  SYNCS.PHASECHK.TRANS64.TRYWAIT P4, [R84+URZ+0x2a890], R85 ;  /* 0x02a89055540075a7 */ /* 0x001064000808017f */
[----:B-1----:R-:W-:Y:S05]  /*25960*/  @!P4 NANOSLEEP.SYNCS 0x989680 ;  /* 0x009896800000c95d */ /* 0x002fea0003900000 */
[----:B------:R-:W1:Y:S02]  /*25970*/  @!P4 SYNCS.PHASECHK.TRANS64 P4, [R84+URZ+0x2a890], R85 ;  /* 0x02a890555400c5a7 */ /* 0x000e64000808007f */
[----:B-1----:R-:W-:Y:S05]  /*25980*/  @!P4 BRA `(.L_x_2756) ;  /* 0xfffffffc00f0c947 */ /* 0x002fea000383ffff */
[----:B------:R-:W-:Y:S05]  /*25990*/  BRA `(.L_x_3041) ;  /* 0xfffffe4c00787947 */ /* 0x000fea000383ffff */
.L_x_2757:
        /* <DEDUP_REMOVED lines=8> */
.L_x_3043:
[----:B------:R-:W-:Y:S05]  /*25a20*/  BSYNC B1 ;  /* 0x0000000000017941 */ /* 0x000fea0003800000 */
.L_x_3042:
        /* <DEDUP_REMOVED lines=8> */
.L_x_3044:
[----:B------:R-:W-:Y:S01]  /*25ab0*/  IMAD.MOV.U32 R37, RZ, RZ, R14 ;  /* 0x000000ffff257224 */ /* 0x000fe200078e000e */
[----:B------:R-:W-:Y:S06]  /*25ac0*/  BRA `(.L_x_3045) ;  /* 0xfffffe4c00947947 */ /* 0x000fec000383ffff */
.L_x_2760:
        /* <DEDUP_REMOVED lines=8> */
.L_x_3047:
[----:B------:R-:W-:Y:S05]  /*25b50*/  BSYNC B1 ;  /* 0x0000000000017941 */ /* 0x000fea0003800000 */
.L_x_3046:
        /* <DEDUP_REMOVED lines=8> */
.L_x_3048:
[----:B------:R-:W-:Y:S01]  /*25be0*/  IMAD.MOV.U32 R37, RZ, RZ, R14 ;  /* 0x000000ffff257224 */ /* 0x000fe200078e000e */
[----:B------:R-:W-:Y:S06]  /*25bf0*/  BRA `(.L_x_3049) ;  /* 0xfffffe4c00f47947 */ /* 0x000fec000383ffff */
.L_x_2764:
[----:B---3--:R3:W0:Y:S02]  /*25c00*/  SYNCS.PHASECHK.TRANS64.TRYWAIT P0, [R84+URZ+0x2a8b0], R85 ;  /* 0x02a8b055540075a7 */ /* 0x008624000800017f */
[----:B0-----:R-:W-:Y:S05]  /*25c10*/  @!P0 NANOSLEEP.SYNCS 0x989680 ;  /* 0x009896800000895d */ /* 0x001fea0003900000 */
[----:B------:R-:W0:Y:S02]  /*25c20*/  @!P0 SYNCS.PHASECHK.TRANS64 P0, [R84+URZ+0x2a8b0], R85 ;  /* 0x02a8b055540085a7 */ /* 0x000e24000800007f */
[----:B0-----:R-:W-:Y:S05]  /*25c30*/  @!P0 BRA `(.L_x_2764) ;  /* 0xfffffffc00f08947 */ /* 0x001fea000383ffff */
[----:B------:R-:W-:Y:S05]  /*25c40*/  BRA `(.L_x_3050) ;  /* 0xfffffe5000d07947 */ /* 0x000fea000383ffff */
.L_x_2784:
[----:B------:R-:W-:Y:S01]  /*25c50*/  BSSY B1, `(.L_x_3051) ;  /* 0x0000008000017945 */ /* 0x000fe20003800000 */
[----:B------:R-:W-:Y:S02]  /*25c60*/  IMAD.MOV.U32 R13, RZ, RZ, R0 ;  /* 0x000000ffff0d7224 */ /* 0x000fe400078e0000 */
[----:B------:R-:W-:Y:S02]  /*25c70*/  IMAD.MOV.U32 R12, RZ, RZ, RZ ;  /* 0x000000ffff0c7224 */ /* 0x000fe400078e00ff */
[----:B------:R-:W-:Y:S02]  /*25c80*/  IMAD.MOV.U32 R11, RZ, RZ, 0x1c1f ;  /* 0x00001c1fff0b7424 */ /* 0x000fe400078e00ff */
[----:B------:R-:W-:-:S07]  /*25c90*/  IMAD.MOV.U32 R15, RZ, RZ, -0x1 ;  /* 0xffffffffff0f7424 */ /* 0x000fce00078e00ff */
[----:B-1--4-:R-:W-:Y:S05]  /*25ca0*/  WARPSYNC.COLLECTIVE R15, `(.L_x_3052) ;  /* 0x000000000f087348 */ /* 0x012fea0003c00000 */
[----:B------:R0:W2:Y:S02]  /*25cb0*/  SHFL.IDX P6, R14, R13, R12, R11 ;  /* 0x0000000c0d0e7389 */ /* 0x0000a400000c000b */
[----:B012-4-:R-:W-:Y:S01]  /*25cc0*/  ENDCOLLECTIVE ;  /* 0x000000000000791b */ /* 0x017fe20003800000 */
.L_x_3052:
[----:B------:R-:W-:Y:S05]  /*25cd0*/  BSYNC B1 ;  /* 0x0000000000017941 */ /* 0x000fea0003800000 */
.L_x_3051:
        /* <DEDUP_REMOVED lines=8> */
.L_x_3053:
[----:B------:R-:W-:Y:S02]  /*25d60*/  IMAD.MOV.U32 R13, RZ, RZ, R63 ;  /* 0x000000ffff0d7224 */ /* 0x000fe400078e003f */
[----:B------:R-:W-:-:S07]  /*25d70*/  IMAD.MOV.U32 R6, RZ, RZ, R14 ;  /* 0x000000ffff067224 */ /* 0x000fce00078e000e */
[----:B------:R-:W-:Y:S05]  /*25d80*/  WARPSYNC.COLLECTIVE R15, `(.L_x_3054) ;  /* 0x000000000f087348 */ /* 0x000fea0003c00000 */
[----:B------:R0:W1:Y:S02]  /*25d90*/  SHFL.IDX P6, R14, R13, R12, R11 ;  /* 0x0000000c0d0e7389 */ /* 0x00006400000c000b */
[----:B01----:R-:W-:Y:S01]  /*25da0*/  ENDCOLLECTIVE ;  /* 0x000000000000791b */ /* 0x003fe20003800000 */
.L_x_3054:
[----:B------:R-:W-:Y:S02]  /*25db0*/  IMAD.MOV.U32 R13, RZ, RZ, R62 ;  /* 0x000000ffff0d7224 */ /* 0x000fe400078e003e */
[----:B------:R-:W-:-:S07]  /*25dc0*/  IMAD.MOV.U32 R9, RZ, RZ, R14 ;  /* 0x000000ffff097224 */ /* 0x000fce00078e000e */
[----:B------:R-:W-:Y:S05]  /*25dd0*/  WARPSYNC.COLLECTIVE R15, `(.L_x_3055) ;  /* 0x000000000f087348 */ /* 0x000fea0003c00000 */
[----:B------:R0:W1:Y:S02]  /*25de0*/  SHFL.IDX P6, R14, R13, R12, R11 ;  /* 0x0000000c0d0e7389 */ /* 0x00006400000c000b */
[----:B01----:R-:W-:Y:S01]  /*25df0*/  ENDCOLLECTIVE ;  /* 0x000000000000791b */ /* 0x003fe20003800000 */
.L_x_3055:
[----:B------:R-:W-:Y:S01]  /*25e00*/  IMAD.MOV.U32 R8, RZ, RZ, R14 ;  /* 0x000000ffff087224 */ /* 0x000fe200078e000e */
[----:B------:R-:W-:Y:S06]  /*25e10*/  BRA `(.L_x_3056) ;  /* 0xfffffe6400107947 */ /* 0x000fec000383ffff */
.L_x_2787:
[----:B------:R-:W-:Y:S01]  /*25e20*/  BSSY B1, `(.L_x_3057) ;  /* 0x0000008000017945 */ /* 0x000fe20003800000 */
[----:B------:R-:W-:Y:S02]  /*25e30*/  IMAD.MOV.U32 R13, RZ, RZ, R0 ;  /* 0x000000ffff0d7224 */ /* 0x000fe400078e0000 */
[----:B------:R-:W-:Y:S02]  /*25e40*/  IMAD.MOV.U32 R12, RZ, RZ, 0x1 ;  /* 0x00000001ff0c7424 */ /* 0x000fe400078e00ff */
[----:B------:R-:W-:Y:S02]  /*25e50*/  IMAD.MOV.U32 R11, RZ, RZ, 0x1c1f ;  /* 0x00001c1fff0b7424 */ /* 0x000fe400078e00ff */
[----:B------:R-:W-:-:S07]  /*25e60*/  IMAD.MOV.U32 R15, RZ, RZ, -0x1 ;  /* 0xffffffffff0f7424 */ /* 0x000fce00078e00ff */
[----:B-1--4-:R-:W-:Y:S05]  /*25e70*/  WARPSYNC.COLLECTIVE R15, `(.L_x_3058) ;  /* 0x000000000f087348 */ /* 0x012fea0003c00000 */
[----:B------:R0:W2:Y:S02]  /*25e80*/  SHFL.IDX P6, R14, R13, R12, R11 ;  /* 0x0000000c0d0e7389 */ /* 0x0000a400000c000b */
[----:B012-4-:R-:W-:Y:S01]  /*25e90*/  ENDCOLLECTIVE ;  /* 0x000000000000791b */ /* 0x017fe20003800000 */
.L_x_3058:
[----:B------:R-:W-:Y:S05]  /*25ea0*/  BSYNC B1 ;  /* 0x0000000000017941 */ /* 0x000fea0003800000 */
.L_x_3057:
        /* <DEDUP_REMOVED lines=8> */
.L_x_3059:
[----:B------:R-:W-:Y:S02]  /*25f30*/  IMAD.MOV.U32 R13, RZ, RZ, R63 ;  /* 0x000000ffff0d7224 */ /* 0x000fe400078e003f */
[----:B------:R-:W-:-:S07]  /*25f40*/  IMAD.MOV.U32 R65, RZ, RZ, R14 ;  /* 0x000000ffff417224 */ /* 0x000fce00078e000e */
[----:B------:R-:W-:Y:S05]  /*25f50*/  WARPSYNC.COLLECTIVE R15, `(.L_x_3060) ;  /* 0x000000000f087348 */ /* 0x000fea0003c00000 */
[----:B------:R0:W1:Y:S02]  /*25f60*/  SHFL.IDX P6, R14, R13, R12, R11 ;  /* 0x0000000c0d0e7389 */ /* 0x00006400000c000b */
[----:B01----:R-:W-:Y:S01]  /*25f70*/  ENDCOLLECTIVE ;  /* 0x000000000000791b */ /* 0x003fe20003800000 */
.L_x_3060:
[----:B------:R-:W-:Y:S02]  /*25f80*/  IMAD.MOV.U32 R13, RZ, RZ, R62 ;  /* 0x000000ffff0d7224 */ /* 0x000fe400078e003e */
[----:B------:R-:W-:-:S07]  /*25f90*/  IMAD.MOV.U32 R63, RZ, RZ, R14 ;  /* 0x000000ffff3f7224 */ /* 0x000fce00078e000e */
[----:B------:R-:W-:Y:S05]  /*25fa0*/  WARPSYNC.COLLECTIVE R15, `(.L_x_3061) ;  /* 0x000000000f087348 */ /* 0x000fea0003c00000 */
[----:B------:R0:W1:Y:S02]  /*25fb0*/  SHFL.IDX P6, R14, R13, R12, R11 ;  /* 0x0000000c0d0e7389 */ /* 0x00006400000c000b */
[----:B01----:R-:W-:Y:S01]  /*25fc0*/  ENDCOLLECTIVE ;  /* 0x000000000000791b */ /* 0x003fe20003800000 */
.L_x_3061:
[----:B------:R-:W-:Y:S01]  /*25fd0*/  IMAD.MOV.U32 R62, RZ, RZ, R14 ;  /* 0x000000ffff3e7224 */ /* 0x000fe200078e000e */
[----:B------:R-:W-:Y:S06]  /*25fe0*/  BRA `(.L_x_3062) ;  /* 0xfffffe6800cc7947 */ /* 0x000fec000383ffff */
.L_x_2791:
[----:B0-----:R0:W1:Y:S02]  /*25ff0*/  SYNCS.PHASECHK.TRANS64.TRYWAIT P0, [R2+URZ+0x2a800], R5 ;  /* 0x02a80005020075a7 */ /* 0x001064000800017f */
[----:B-1----:R-:W-:Y:S05]  /*26000*/  @!P0 NANOSLEEP.SYNCS 0x989680 ;  /* 0x009896800000895d */ /* 0x002fea0003900000 */
[----:B------:R-:W1:Y:S02]  /*26010*/  @!P0 SYNCS.PHASECHK.TRANS64 P0, [R2+URZ+0x2a800], R5 ;  /* 0x02a80005020085a7 */ /* 0x000e64000800007f */
[----:B-1----:R-:W-:Y:S05]  /*26020*/  @!P0 BRA `(.L_x_2791) ;  /* 0xfffffffc00f08947 */ /* 0x002fea000383ffff */
[----:B------:R-:W-:Y:S05]  /*26030*/  BRA `(.L_x_3063) ;  /* 0xfffffe7400007947 */ /* 0x000fea000383ffff */
.L_x_2815:
        /* <DEDUP_REMOVED lines=8> */
.L_x_3065:
[----:B------:R-:W-:Y:S05]  /*260c0*/  BSYNC B1 ;  /* 0x0000000000017941 */ /* 0x000fea0003800000 */
.L_x_3064:
        /* <DEDUP_REMOVED lines=8> */
.L_x_3066:
[----:B------:R-:W-:Y:S02]  /*26150*/  IMAD.MOV.U32 R13, RZ, RZ, R61 ;  /* 0x000000ffff0d7224 */ /* 0x000fe400078e003d */
[----:B------:R-:W-:-:S07]  /*26160*/  IMAD.MOV.U32 R4, RZ, RZ, R14 ;  /* 0x000000ffff047224 */ /* 0x000fce00078e000e */
[----:B------:R-:W-:Y:S05]  /*26170*/  WARPSYNC.COLLECTIVE R15, `(.L_x_3067) ;  /* 0x000000000f087348 */ /* 0x000fea0003c00000 */
[----:B------:R0:W1:Y:S02]  /*26180*/  SHFL.IDX P6, R14, R13, R12, R11 ;  /* 0x0000000c0d0e7389 */ /* 0x00006400000c000b */
[----:B01----:R-:W-:Y:S01]  /*26190*/  ENDCOLLECTIVE ;  /* 0x000000000000791b */ /* 0x003fe20003800000 */
.L_x_3067:
[----:B------:R-:W-:Y:S02]  /*261a0*/  IMAD.MOV.U32 R13, RZ, RZ, R0 ;  /* 0x000000ffff0d7224 */ /* 0x000fe400078e0000 */
[----:B------:R-:W-:-:S07]  /*261b0*/  IMAD.MOV.U32 R7, RZ, RZ, R14 ;  /* 0x000000ffff077224 */ /* 0x000fce00078e000e */
[----:B------:R-:W-:Y:S05]  /*261c0*/  WARPSYNC.COLLECTIVE R15, `(.L_x_3068) ;  /* 0x000000000f087348 */ /* 0x000fea0003c00000 */
[----:B------:R0:W1:Y:S02]  /*261d0*/  SHFL.IDX P6, R14, R13, R12, R11 ;  /* 0x0000000c0d0e7389 */ /* 0x00006400000c000b */
[----:B01----:R-:W-:Y:S01]  /*261e0*/  ENDCOLLECTIVE ;  /* 0x000000000000791b */ /* 0x003fe20003800000 */
.L_x_3068:
[----:B------:R-:W-:Y:S05]  /*261f0*/  BRA `(.L_x_3069) ;  /* 0xfffffe9800947947 */ /* 0x000fea000383ffff */
.L_x_2818:
[----:B------:R-:W-:Y:S01]  /*26200*/  BSSY B1, `(.L_x_3070) ;  /* 0x0000008000017945 */ /* 0x000fe20003800000 */
[----:B------:R-:W-:Y:S02]  /*26210*/  IMAD.MOV.U32 R13, RZ, RZ, R48 ;  /* 0x000000ffff0d7224 */ /* 0x000fe400078e0030 */
[----:B------:R-:W-:Y:S02]  /*26220*/  IMAD.MOV.U32 R12, RZ, RZ, 0x1 ;  /* 0x00000001ff0c7424 */ /* 0x000fe400078e00ff */
[----:B------:R-:W-:Y:S02]  /*26230*/  IMAD.MOV.U32 R11, RZ, RZ, 0x1c1f ;  /* 0x00001c1fff0b7424 */ /* 0x000fe400078e00ff */
[----:B------:R-:W-:-:S07]  /*26240*/  IMAD.MOV.U32 R15, RZ, RZ, -0x1 ;  /* 0xffffffffff0f7424 */ /* 0x000fce00078e00ff */
[----:B------:R-:W-:Y:S05]  /*26250*/  WARPSYNC.COLLECTIVE R15, `(.L_x_3071) ;  /* 0x000000000f087348 */ /* 0x000fea0003c00000 */
[----:B------:R0:W1:Y:S02]  /*26260*/  SHFL.IDX P6, R14, R13, R12, R11 ;  /* 0x0000000c0d0e7389 */ /* 0x00006400000c000b */
[----:B01----:R-:W-:Y:S01]  /*26270*/  ENDCOLLECTIVE ;  /* 0x000000000000791b */ /* 0x003fe20003800000 */
.L_x_3071:
[----:B------:R-:W-:Y:S05]  /*26280*/  BSYNC B1 ;  /* 0x0000000000017941 */ /* 0x000fea0003800000 */
.L_x_3070:
        /* <DEDUP_REMOVED lines=8> */
.L_x_3072:
[----:B------:R-:W-:Y:S02]  /*26310*/  IMAD.MOV.U32 R13, RZ, RZ, R61 ;  /* 0x000000ffff0d7224 */ /* 0x000fe400078e003d */
[----:B------:R-:W-:-:S07]  /*26320*/  IMAD.MOV.U32 R20, RZ, RZ, R14 ;  /* 0x000000ffff147224 */ /* 0x000fce00078e000e */
[----:B------:R-:W-:Y:S05]  /*26330*/  WARPSYNC.COLLECTIVE R15, `(.L_x_3073) ;  /* 0x000000000f087348 */ /* 0x000fea0003c00000 */
[----:B------:R0:W1:Y:S02]  /*26340*/  SHFL.IDX P6, R14, R13, R12, R11 ;  /* 0x0000000c0d0e7389 */ /* 0x00006400000c000b */
[----:B01----:R-:W-:Y:S01]  /*26350*/  ENDCOLLECTIVE ;  /* 0x000000000000791b */ /* 0x003fe20003800000 */
.L_x_3073:
[----:B------:R-:W-:Y:S02]  /*26360*/  IMAD.MOV.U32 R13, RZ, RZ, R0 ;  /* 0x000000ffff0d7224 */ /* 0x000fe400078e0000 */
[----:B------:R-:W-:-:S07]  /*26370*/  IMAD.MOV.U32 R61, RZ, RZ, R14 ;  /* 0x000000ffff3d7224 */ /* 0x000fce00078e000e */
[----:B------:R-:W-:Y:S05]  /*26380*/  WARPSYNC.COLLECTIVE R15, `(.L_x_3074) ;  /* 0x000000000f087348 */ /* 0x000fea0003c00000 */
[----:B------:R0:W1:Y:S02]  /*26390*/  SHFL.IDX P6, R14, R13, R12, R11 ;  /* 0x0000000c0d0e7389 */ /* 0x00006400000c000b */
[----:B01----:R-:W-:Y:S01]  /*263a0*/  ENDCOLLECTIVE ;  /* 0x000000000000791b */ /* 0x003fe20003800000 */
.L_x_3074:
[----:B------:R-:W-:Y:S01]  /*263b0*/  IMAD.MOV.U32 R0, RZ, RZ, R14 ;  /* 0x000000ffff007224 */ /* 0x000fe200078e000e */
[----:B------:R-:W-:Y:S06]  /*263c0*/  BRA `(.L_x_3075) ;  /* 0xfffffe9c00dc7947 */ /* 0x000fec000383ffff */
.L_x_2822:
[----:B0-----:R0:W1:Y:S02]  /*263d0*/  SYNCS.PHASECHK.TRANS64.TRYWAIT P0, [R2+URZ+0x2a800], R61 ;  /* 0x02a8003d020075a7 */ /* 0x001064000800017f */
[----:B-1----:R-:W-:Y:S05]  /*263e0*/  @!P0 NANOSLEEP.SYNCS 0x989680 ;  /* 0x009896800000895d */ /* 0x002fea0003900000 */
[----:B------:R-:W1:Y:S02]  /*263f0*/  @!P0 SYNCS.PHASECHK.TRANS64 P0, [R2+URZ+0x2a800], R61 ;  /* 0x02a8003d020085a7 */ /* 0x000e64000800007f */
[----:B-1----:R-:W-:Y:S05]  /*26400*/  @!P0 BRA `(.L_x_2822) ;  /* 0xfffffffc00f08947 */ /* 0x002fea000383ffff */
[----:B------:R-:W-:Y:S05]  /*26410*/  BRA `(.L_x_3076) ;  /* 0xfffffea400787947 */ /* 0x000fea000383ffff */
.L_x_2836:
[----:B-1----:R1:W3:Y:S02]  /*26420*/  SYNCS.PHASECHK.TRANS64.TRYWAIT P1, [R9+URZ+0x2a830], R0 ;  /* 0x02a83000090075a7 */ /* 0x0022e4000802017f */
[----:B---3--:R-:W-:Y:S05]  /*26430*/  @!P1 NANOSLEEP.SYNCS 0x989680 ;  /* 0x009896800000995d */ /* 0x008fea0003900000 */
[----:B------:R-:W3:Y:S02]  /*26440*/  @!P1 SYNCS.PHASECHK.TRANS64 P1, [R9+URZ+0x2a830], R0 ;  /* 0x02a83000090095a7 */ /* 0x000ee4000802007f */
[----:B---3--:R-:W-:Y:S05]  /*26450*/  @!P1 BRA `(.L_x_2836) ;  /* 0xfffffffc00f09947 */ /* 0x008fea000383ffff */
[----:B------:R-:W-:Y:S05]  /*26460*/  BRA `(.L_x_2835) ;  /* 0xfffffecc00f07947 */ /* 0x000fea000383ffff */
.L_x_2844:
[----:B-1----:R1:W2:Y:S02]  /*26470*/  SYNCS.PHASECHK.TRANS64.TRYWAIT P2, [R9+URZ+0x2a830], R4 ;  /* 0x02a83004090075a7 */ /* 0x0022a4000804017f */
[----:B--2---:R-:W-:Y:S05]  /*26480*/  @!P2 NANOSLEEP.SYNCS 0x989680 ;  /* 0x009896800000a95d */ /* 0x004fea0003900000 */
[----:B------:R-:W2:Y:S02]  /*26490*/  @!P2 SYNCS.PHASECHK.TRANS64 P2, [R9+URZ+0x2a830], R4 ;  /* 0x02a830040900a5a7 */ /* 0x000ea4000804007f */
[----:B--2---:R-:W-:Y:S05]  /*264a0*/  @!P2 BRA `(.L_x_2844) ;  /* 0xfffffffc00f0a947 */ /* 0x004fea000383ffff */
[----:B------:R-:W-:Y:S05]  /*264b0*/  BRA `(.L_x_2843) ;  /* 0xfffffef000947947 */ /* 0x000fea000383ffff */
.L_x_2849:
[----:B-1----:R1:W2:Y:S02]  /*264c0*/  SYNCS.PHASECHK.TRANS64.TRYWAIT P2, [R21+URZ+0x2a850], R0 ;  /* 0x02a85000150075a7 */ /* 0x0022a4000804017f */
[----:B--2---:R-:W-:Y:S05]  /*264d0*/  @!P2 NANOSLEEP.SYNCS 0x989680 ;  /* 0x009896800000a95d */ /* 0x004fea0003900000 */
[----:B------:R-:W2:Y:S02]  /*264e0*/  @!P2 SYNCS.PHASECHK.TRANS64 P2, [R21+URZ+0x2a850], R0 ;  /* 0x02a850001500a5a7 */ /* 0x000ea4000804007f */
[----:B--2---:R-:W-:Y:S05]  /*264f0*/  @!P2 BRA `(.L_x_2849) ;  /* 0xfffffffc00f0a947 */ /* 0x004fea000383ffff */
[----:B------:R-:W-:Y:S05]  /*26500*/  BRA `(.L_x_2848) ;  /* 0xfffffefc00347947 */ /* 0x000fea000383ffff */
.L_x_2859:
[----:B-1----:R1:W2:Y:S02]  /*26510*/  SYNCS.PHASECHK.TRANS64.TRYWAIT P1, [R3+URZ+0x2a830], R4 ;  /* 0x02a83004030075a7 */ /* 0x0022a4000802017f */
[----:B--2---:R-:W-:Y:S05]  /*26520*/  @!P1 NANOSLEEP.SYNCS 0x989680 ;  /* 0x009896800000995d */ /* 0x004fea0003900000 */
[----:B------:R-:W2:Y:S02]  /*26530*/  @!P1 SYNCS.PHASECHK.TRANS64 P1, [R3+URZ+0x2a830], R4 ;  /* 0x02a83004030095a7 */ /* 0x000ea4000802007f */
[----:B--2---:R-:W-:Y:S05]  /*26540*/  @!P1 BRA `(.L_x_2859) ;  /* 0xfffffffc00f09947 */ /* 0x004fea000383ffff */
[----:B------:R-:W-:Y:S05]  /*26550*/  BRA `(.L_x_2858) ;  /* 0xffffff1800047947 */ /* 0x000fea000383ffff */
.L_x_2864:
[----:B-1----:R1:W2:Y:S02]  /*26560*/  SYNCS.PHASECHK.TRANS64.TRYWAIT P1, [R20+URZ+0x2a850], R0 ;  /* 0x02a85000140075a7 */ /* 0x0022a4000802017f */
[----:B--2---:R-:W-:Y:S05]  /*26570*/  @!P1 NANOSLEEP.SYNCS 0x989680 ;  /* 0x009896800000995d */ /* 0x004fea0003900000 */
[----:B------:R-:W2:Y:S02]  /*26580*/  @!P1 SYNCS.PHASECHK.TRANS64 P1, [R20+URZ+0x2a850], R0 ;  /* 0x02a85000140095a7 */ /* 0x000ea4000802007f */
[----:B--2---:R-:W-:Y:S05]  /*26590*/  @!P1 BRA `(.L_x_2864) ;  /* 0xfffffffc00f09947 */ /* 0x004fea000383ffff */
[----:B------:R-:W-:Y:S05]  /*265a0*/  BRA `(.L_x_2863) ;  /* 0xffffff20009c7947 */ /* 0x000fea000383ffff */
.L_x_2872:
[----:B-1----:R1:W2:Y:S02]  /*265b0*/  SYNCS.PHASECHK.TRANS64.TRYWAIT P1, [R5+URZ+0x2a850], R8 ;  /* 0x02a85008050075a7 */ /* 0x0022a4000802017f */
[----:B--2---:R-:W-:Y:S05]  /*265c0*/  @!P1 NANOSLEEP.SYNCS 0x989680 ;  /* 0x009896800000995d */ /* 0x004fea0003900000 */
[----:B------:R-:W2:Y:S02]  /*265d0*/  @!P1 SYNCS.PHASECHK.TRANS64 P1, [R5+URZ+0x2a850], R8 ;  /* 0x02a85008050095a7 */ /* 0x000ea4000802007f */
[----:B--2---:R-:W-:Y:S05]  /*265e0*/  @!P1 BRA `(.L_x_2872) ;  /* 0xfffffffc00f09947 */ /* 0x004fea000383ffff */
[----:B------:R-:W-:Y:S05]  /*265f0*/  BRA `(.L_x_2871) ;  /* 0xffffff38007c7947 */ /* 0x000fea000383ffff */
.L_x_2914:
[----:B-1----:R-:W0:Y:S01]  /*26600*/  S2R R12, SR_TID.X ;  /* 0x00000000000c7919 */ /* 0x002e220000002100 */
        /* <DEDUP_REMOVED lines=10> */
.L_x_3078:
[----:B------:R-:W-:Y:S05]  /*266b0*/  BSYNC B1 ;  /* 0x0000000000017941 */ /* 0x000fea0003800000 */
.L_x_3077:
[----:B------:R-:W-:Y:S05]  /*266c0*/  BRA `(.L_x_3079) ;  /* 0xffffff8c00387947 */ /* 0x000fea000383ffff */
.L_x_2916:
[----:B------:R-:W-:Y:S01]  /*266d0*/  BSSY B1, `(.L_x_3080) ;  /* 0x0000006000017945 */ /* 0x000fe20003800000 */
[----:B------:R-:W-:-:S07]  /*266e0*/  IMAD.MOV.U32 R15, RZ, RZ, -0x1 ;  /* 0xffffffffff0f7424 */ /* 0x000fce00078e00ff */
[----:B01----:R-:W-:Y:S05]  /*266f0*/  WARPSYNC.COLLECTIVE R15, `(.L_x_3081) ;  /* 0x000000000f0c7348 */ /* 0x003fea0003c00000 */
[----:B------:R-:W-:Y:S02]  /*26700*/  ELECT P6, UR62, PT ;  /* 0x00000000003e782f */ /* 0x000fe400038c0000 */
[----:B------:R-:W-:Y:S01]  /*26710*/  MOV R14, UR62 ;  /* 0x0000003e000e7c02 */ /* 0x000fe20008000f00 */
[----:B01----:R-:W-:Y:S10]  /*26720*/  ENDCOLLECTIVE ;  /* 0x000000000000791b */ /* 0x003ff40003800000 */
.L_x_3081:
[----:B------:R-:W-:Y:S05]  /*26730*/  BSYNC B1 ;  /* 0x0000000000017941 */ /* 0x000fea0003800000 */
.L_x_3080:
[----:B------:R-:W-:Y:S05]  /*26740*/  BRA `(.L_x_2915) ;  /* 0xffffff8c00307947 */ /* 0x000fea000383ffff */
.L_x_2918:
[----:B0-----:R0:W2:Y:S02]  /*26750*/  SYNCS.PHASECHK.TRANS64.TRYWAIT P0, [R22+URZ+0x2a820], R9 ;  /* 0x02a82009160075a7 */ /* 0x0010a4000800017f */
[----:B--2---:R-:W-:Y:S05]  /*26760*/  @!P0 NANOSLEEP.SYNCS 0x989680 ;  /* 0x009896800000895d */ /* 0x004fea0003900000 */
[----:B------:R-:W2:Y:S02]  /*26770*/  @!P0 SYNCS.PHASECHK.TRANS64 P0, [R22+URZ+0x2a820], R9 ;  /* 0x02a82009160085a7 */ /* 0x000ea4000800007f */
[----:B--2---:R-:W-:Y:S05]  /*26780*/  @!P0 BRA `(.L_x_2918) ;  /* 0xfffffffc00f08947 */ /* 0x004fea000383ffff */
[----:B------:R-:W-:Y:S05]  /*26790*/  BRA `(.L_x_3082) ;  /* 0xffffff8c00407947 */ /* 0x000fea000383ffff */
.L_x_2922:
[----:B-1----:R1:W2:Y:S02]  /*267a0*/  SYNCS.PHASECHK.TRANS64.TRYWAIT P0, [R13+URZ+0x2a8a0], R12 ;  /* 0x02a8a00c0d0075a7 */ /* 0x0022a4000800017f */
[----:B--2---:R-:W-:Y:S05]  /*267b0*/  @!P0 NANOSLEEP.SYNCS 0x989680 ;  /* 0x009896800000895d */ /* 0x004fea0003900000 */
[----:B------:R-:W2:Y:S02]  /*267c0*/  @!P0 SYNCS.PHASECHK.TRANS64 P0, [R13+URZ+0x2a8a0], R12 ;  /* 0x02a8a00c0d0085a7 */ /* 0x000ea4000800007f */
[----:B--2---:R-:W-:Y:S05]  /*267d0*/  @!P0 BRA `(.L_x_2922) ;  /* 0xfffffffc00f08947 */ /* 0x004fea000383ffff */
[----:B------:R-:W-:Y:S05]  /*267e0*/  BRA `(.L_x_3083) ;  /* 0xffffff8c00587947 */ /* 0x000fea000383ffff */
.L_x_2929:
[----:B0-----:R0:W2:Y:S02]  /*267f0*/  SYNCS.PHASECHK.TRANS64.TRYWAIT P0, [R13+URZ+0x2a8c0], R12 ;  /* 0x02a8c00c0d0075a7 */ /* 0x0010a4000800017f */
[----:B--2---:R-:W-:Y:S05]  /*26800*/  @!P0 NANOSLEEP.SYNCS 0x989680 ;  /* 0x009896800000895d */ /* 0x004fea0003900000 */
[----:B------:R-:W2:Y:S02]  /*26810*/  @!P0 SYNCS.PHASECHK.TRANS64 P0, [R13+URZ+0x2a8c0], R12 ;  /* 0x02a8c00c0d0085a7 */ /* 0x000ea4000800007f */
[----:B--2---:R-:W-:Y:S05]  /*26820*/  @!P0 BRA `(.L_x_2929) ;  /* 0xfffffffc00f08947 */ /* 0x004fea000383ffff */
[----:B------:R-:W-:Y:S05]  /*26830*/  BRA `(.L_x_3084) ;  /* 0xffffff9000507947 */ /* 0x000fea000383ffff */
.L_x_2937:
[----:B-1----:R1:W2:Y:S02]  /*26840*/  SYNCS.PHASECHK.TRANS64.TRYWAIT P1, [R12+URZ+0x2a8a0], R11 ;  /* 0x02a8a00b0c0075a7 */ /* 0x0022a4000802017f */
[----:B--2---:R-:W-:Y:S05]  /*26850*/  @!P1 NANOSLEEP.SYNCS 0x989680 ;  /* 0x009896800000995d */ /* 0x004fea0003900000 */
[----:B------:R-:W2:Y:S02]  /*26860*/  @!P1 SYNCS.PHASECHK.TRANS64 P1, [R12+URZ+0x2a8a0], R11 ;  /* 0x02a8a00b0c0095a7 */ /* 0x000ea4000802007f */
[----:B--2---:R-:W-:Y:S05]  /*26870*/  @!P1 BRA `(.L_x_2937) ;  /* 0xfffffffc00f09947 */ /* 0x004fea000383ffff */
[----:B------:R-:W-:Y:S05]  /*26880*/  BRA `(.L_x_3085) ;  /* 0xffffff94004c7947 */ /* 0x000fea000383ffff */
.L_x_2944:
[----:B0-----:R0:W2:Y:S02]  /*26890*/  SYNCS.PHASECHK.TRANS64.TRYWAIT P1, [R12+URZ+0x2a8c0], R11 ;  /* 0x02a8c00b0c0075a7 */ /* 0x0010a4000802017f */
[----:B--2---:R-:W-:Y:S05]  /*268a0*/  @!P1 NANOSLEEP.SYNCS 0x989680 ;  /* 0x009896800000995d */ /* 0x004fea0003900000 */
[----:B------:R-:W2:Y:S02]  /*268b0*/  @!P1 SYNCS.PHASECHK.TRANS64 P1, [R12+URZ+0x2a8c0], R11 ;  /* 0x02a8c00b0c0095a7 */ /* 0x000ea4000802007f */
[----:B--2---:R-:W-:Y:S05]  /*268c0*/  @!P1 BRA `(.L_x_2944) ;  /* 0xfffffffc00f09947 */ /* 0x004fea000383ffff */
[----:B------:R-:W-:Y:S05]  /*268d0*/  BRA `(.L_x_3086) ;  /* 0xffffff9800407947 */ /* 0x000fea000383ffff */
.L_x_2960:
        /* <DEDUP_REMOVED lines=11> */
.L_x_3088:
[----:B------:R-:W-:Y:S05]  /*26990*/  BSYNC B0 ;  /* 0x0000000000007941 */ /* 0x000fea0003800000 */
.L_x_3087:
[----:B------:R-:W-:Y:S05]  /*269a0*/  BRA `(.L_x_3089) ;  /* 0xffffffa800147947 */ /* 0x000fea000383ffff */
.L_x_2963:
[----:B0-----:R0:W1:Y:S02]  /*269b0*/  SYNCS.PHASECHK.TRANS64.TRYWAIT P0, [R7+URZ+0x2a840], R2 ;  /* 0x02a84002070075a7 */ /* 0x001064000800017f */
[----:B-1----:R-:W-:Y:S05]  /*269c0*/  @!P0 NANOSLEEP.SYNCS 0x989680 ;  /* 0x009896800000895d */ /* 0x002fea0003900000 */
[----:B------:R-:W1:Y:S02]  /*269d0*/  @!P0 SYNCS.PHASECHK.TRANS64 P0, [R7+URZ+0x2a840], R2 ;  /* 0x02a84002070085a7 */ /* 0x000e64000800007f */
[----:B-1----:R-:W-:Y:S05]  /*269e0*/  @!P0 BRA `(.L_x_2963) ;  /* 0xfffffffc00f08947 */ /* 0x002fea000383ffff */
[----:B------:R-:W-:Y:S05]  /*269f0*/  BRA `(.L_x_3090) ;  /* 0xffffffa800647947 */ /* 0x000fea000383ffff */
.L_x_2964:
        /* <DEDUP_REMOVED lines=8> */
.L_x_3092:
[----:B------:R-:W-:Y:S05]  /*26a80*/  BSYNC B0 ;  /* 0x0000000000007941 */ /* 0x000fea0003800000 */
.L_x_3091:
        /* <DEDUP_REMOVED lines=9> */
.L_x_3093:
[----:B------:R-:W-:Y:S01]  /*26b20*/  ULDC.64 UR4, c[0x0][0x208] ;  /* 0x0000820000047ab9 */ /* 0x000fe20000000a00 */
[----:B------:R-:W-:Y:S02]  /*26b30*/  IMAD.MOV.U32 R13, RZ, RZ, R0 ;  /* 0x000000ffff0d7224 */ /* 0x000fe400078e0000 */
[----:B------:R-:W-:Y:S02]  /*26b40*/  IMAD.MOV.U32 R12, RZ, RZ, 0x1 ;  /* 0x00000001ff0c7424 */ /* 0x000fe400078e00ff */
[----:B------:R-:W-:-:S05]  /*26b50*/  IMAD.MOV.U32 R3, RZ, RZ, R14 ;  /* 0x000000ffff037224 */ /* 0x000fca00078e000e */
[----:B------:R-:W-:-:S05]  /*26b60*/  @P0 LEA R3, P1, R9, R3, 0x1 ;  /* 0x0000000309030211 */ /* 0x000fca00078208ff */
[----:B------:R-:W-:Y:S01]  /*26b70*/  @P0 IMAD.X R2, RZ, RZ, R2, P1 ;  /* 0x000000ffff020224 */ /* 0x000fe200008e0602 */
[----:B------:R-:W-:-:S04]  /*26b80*/  ISETP.GE.AND P1, PT, R6, 0x11, PT ;  /* 0x000000110600780c */ /* 0x000fc80003f26270 */
[----:B------:R-:W-:-:S04]  /*26b90*/  @P0 LOP3.LUT R3, R3, R2, RZ, 0x3c, !PT ;  /* 0x0000000203030212 */ /* 0x000fc800078e3cff */
[----:B------:R-:W-:-:S04]  /*26ba0*/  @P0 LOP3.LUT R2, R3, R2, RZ, 0x3c, !PT ;  /* 0x0000000203020212 */ /* 0x000fc800078e3cff */
[----:B------:R-:W-:-:S05]  /*26bb0*/  @P0 LOP3.LUT R3, R3, R2, RZ, 0x3c, !PT ;  /* 0x0000000203030212 */ /* 0x000fca00078e3cff */
[----:B------:R-:W-:Y:S01]  /*26bc0*/  @!PT LDS RZ, [RZ] ;  /* 0x00000000fffff984 */ /* 0x000fe20000000800 */
[----:B------:R-:W-:Y:S01]  /*26bd0*/  @!PT LDS RZ, [RZ] ;  /* 0x00000000fffff984 */ /* 0x000fe20000000800 */
[----:B------:R-:W-:Y:S01]  /*26be0*/  @!PT LDS RZ, [RZ] ;  /* 0x00000000fffff984 */ /* 0x000fe20000000800 */
[----:B------:R0:W-:Y:S04]  /*26bf0*/  @P0 LDGSTS.E.BYPASS.LTC128B.128 [R8+0x18400], desc[UR4][R2.64], !P4 ;  /* 0x1840000002080fae */ /* 0x0001e8000e101d44 */
[----:B------:R0:W-:Y:S04]  /*26c00*/  @P0 LDGSTS.E.BYPASS.LTC128B.128 [R8+0x1b400], desc[UR4][R2.64+0x80], !P3 ;  /* 0x1b40008002080fae */ /* 0x0001e8000d901d44 */
[----:B------:R0:W-:Y:S02]  /*26c10*/  @P0 LDGSTS.E.BYPASS.LTC128B.128 [R8+0x1e400], desc[UR4][R2.64+0x100], !P2 ;  /* 0x1e40010002080fae */ /* 0x0001e4000d101d44 */
[----:B0-----:R-:W-:Y:S05]  /*26c20*/  WARPSYNC.COLLECTIVE R15, `(.L_x_3094) ;  /* 0x000000000f087348 */ /* 0x001fea0003c00000 */
[----:B------:R1:W2:Y:S02]  /*26c30*/  SHFL.IDX P6, R14, R13, R12, R11 ;  /* 0x0000000c0d0e7389 */ /* 0x0002a400000c000b */
[----:B012---:R-:W-:Y:S01]  /*26c40*/  ENDCOLLECTIVE ;  /* 0x000000000000791b */ /* 0x007fe20003800000 */
.L_x_3094:
[----:B------:R-:W-:Y:S02]  /*26c50*/  @P1 IMAD R8, R5, 0x2, R22 ;  /* 0x0000000205081824 */ /* 0x000fe400078e0216 */
[----:B------:R-:W-:Y:S02]  /*26c60*/  IMAD.MOV.U32 R13, RZ, RZ, R4 ;  /* 0x000000ffff0d7224 */ /* 0x000fe400078e0004 */
[----:B------:R-:W-:-:S07]  /*26c70*/  IMAD.MOV.U32 R2, RZ, RZ, R14 ;  /* 0x000000ffff027224 */ /* 0x000fce00078e000e */
[----:B------:R-:W-:Y:S05]  /*26c80*/  WARPSYNC.COLLECTIVE R15, `(.L_x_3095) ;  /* 0x000000000f087348 */ /* 0x000fea0003c00000 */
[----:B------:R0:W1:Y:S02]  /*26c90*/  SHFL.IDX P6, R14, R13, R12, R11 ;  /* 0x0000000c0d0e7389 */ /* 0x00006400000c000b */
[----:B01----:R-:W-:Y:S01]  /*26ca0*/  ENDCOLLECTIVE ;  /* 0x000000000000791b */ /* 0x003fe20003800000 */
.L_x_3095:
[----:B------:R-:W-:Y:S01]  /*26cb0*/  ULDC.64 UR4, c[0x0][0x208] ;  /* 0x0000820000047ab9 */ /* 0x000fe20000000a00 */
[----:B------:R-:W-:Y:S02]  /*26cc0*/  IMAD.MOV.U32 R13, RZ, RZ, R0 ;  /* 0x000000ffff0d7224 */ /* 0x000fe400078e0000 */
[----:B------:R-:W-:Y:S02]  /*26cd0*/  IMAD.MOV.U32 R12, RZ, RZ, 0x2 ;  /* 0x00000002ff0c7424 */ /* 0x000fe400078e00ff */
[----:B------:R-:W-:-:S05]  /*26ce0*/  IMAD.MOV.U32 R3, RZ, RZ, R14 ;  /* 0x000000ffff037224 */ /* 0x000fca00078e000e */
[----:B------:R-:W-:-:S05]  /*26cf0*/  @P1 LEA R3, P0, R9, R3, 0x1 ;  /* 0x0000000309031211 */ /* 0x000fca00078008ff */
[----:B------:R-:W-:-:S05]  /*26d00*/  @P1 IMAD.X R2, RZ, RZ, R2, P0 ;  /* 0x000000ffff021224 */ /* 0x000fca00000e0602 */
        /* <DEDUP_REMOVED lines=8> */
[----:B------:R0:W-:Y:S01]  /*26d90*/  @P1 LDGSTS.E.BYPASS.LTC128B.128 [R8+0x1ec00], desc[UR4][R2.64+0x100], !P2 ;  /* 0x1ec0010002081fae */ /* 0x0001e2000d101d44 */
[----:B------:R-:W-:-:S13]  /*26da0*/  ISETP.GE.AND P1, PT, R6, 0x21, PT ;  /* 0x000000210600780c */ /* 0x000fda0003f26270 */
[----:B0-----:R-:W-:Y:S05]  /*26db0*/  WARPSYNC.COLLECTIVE R15, `(.L_x_3096) ;  /* 0x000000000f087348 */ /* 0x001fea0003c00000 */
[----:B------:R1:W2:Y:S02]  /*26dc0*/  SHFL.IDX P6, R14, R13, R12, R11 ;  /* 0x0000000c0d0e7389 */ /* 0x0002a400000c000b */
[----:B012---:R-:W-:Y:S01]  /*26dd0*/  ENDCOLLECTIVE ;  /* 0x000000000000791b */ /* 0x007fe20003800000 */
.L_x_3096:
[----:B------:R-:W-:Y:S02]  /*26de0*/  @P1 IMAD R8, R5, 0x2, R22 ;  /* 0x0000000205081824 */ /* 0x000fe400078e0216 */
[----:B------:R-:W-:Y:S01]  /*26df0*/  IMAD.MOV.U32 R13, RZ, RZ, R4 ;  /* 0x000000ffff0d7224 */ /* 0x000fe200078e0004 */
[----:B------:R-:W-:-:S07]  /*26e00*/  MOV R2, R14 ;  /* 0x0000000e00027202 */ /* 0x000fce0000000f00 */
[----:B------:R-:W-:Y:S05]  /*26e10*/  WARPSYNC.COLLECTIVE R15, `(.L_x_3097) ;  /* 0x000000000f087348 */ /* 0x000fea0003c00000 */
[----:B------:R0:W1:Y:S02]  /*26e20*/  SHFL.IDX P6, R14, R13, R12, R11 ;  /* 0x0000000c0d0e7389 */ /* 0x00006400000c000b */
[----:B01----:R-:W-:Y:S01]  /*26e30*/  ENDCOLLECTIVE ;  /* 0x000000000000791b */ /* 0x003fe20003800000 */
.L_x_3097:
        /* <DEDUP_REMOVED lines=19> */
.L_x_3098:
[----:B------:R-:W-:Y:S02]  /*26f70*/  @P1 IMAD R8, R5, 0x2, R22 ;  /* 0x0000000205081824 */ /* 0x000fe400078e0216 */
[----:B------:R-:W-:Y:S02]  /*26f80*/  IMAD.MOV.U32 R13, RZ, RZ, R4 ;  /* 0x000000ffff0d7224 */ /* 0x000fe400078e0004 */
[----:B------:R-:W-:-:S07]  /*26f90*/  IMAD.MOV.U32 R2, RZ, RZ, R14 ;  /* 0x000000ffff027224 */ /* 0x000fce00078e000e */
[----:B------:R-:W-:Y:S05]  /*26fa0*/  WARPSYNC.COLLECTIVE R15, `(.L_x_3099) ;  /* 0x000000000f087348 */ /* 0x000fea0003c00000 */
[----:B------:R0:W1:Y:S02]  /*26fb0*/  SHFL.IDX P6, R14, R13, R12, R11 ;  /* 0x0000000c0d0e7389 */ /* 0x00006400000c000b */
[----:B01----:R-:W-:Y:S01]  /*26fc0*/  ENDCOLLECTIVE ;  /* 0x000000000000791b */ /* 0x003fe20003800000 */
.L_x_3099:
        /* <DEDUP_REMOVED lines=19> */
.L_x_3100:
[----:B------:R-:W-:Y:S02]  /*27100*/  @P1 IMAD R8, R5, 0x2, R22 ;  /* 0x0000000205081824 */ /* 0x000fe400078e0216 */
[----:B------:R-:W-:Y:S02]  /*27110*/  IMAD.MOV.U32 R13, RZ, RZ, R4 ;  /* 0x000000ffff0d7224 */ /* 0x000fe400078e0004 */
[----:B------:R-:W-:-:S07]  /*27120*/  IMAD.MOV.U32 R2, RZ, RZ, R14 ;  /* 0x000000ffff027224 */ /* 0x000fce00078e000e */
[----:B------:R-:W-:Y:S05]  /*27130*/  WARPSYNC.COLLECTIVE R15, `(.L_x_3101) ;  /* 0x000000000f087348 */ /* 0x000fea0003c00000 */
[----:B------:R0:W1:Y:S02]  /*27140*/  SHFL.IDX P6, R14, R13, R12, R11 ;  /* 0x0000000c0d0e7389 */ /* 0x00006400000c000b */
[----:B01----:R-:W-:Y:S01]  /*27150*/  ENDCOLLECTIVE ;  /* 0x000000000000791b */ /* 0x003fe20003800000 */
.L_x_3101:
        /* <DEDUP_REMOVED lines=18> */
.L_x_3102:
[----:B------:R-:W-:Y:S02]  /*27280*/  IMAD.MOV.U32 R13, RZ, RZ, R4 ;  /* 0x000000ffff0d7224 */ /* 0x000fe400078e0004 */
[----:B------:R-:W-:-:S07]  /*27290*/  IMAD.MOV.U32 R0, RZ, RZ, R14 ;  /* 0x000000ffff007224 */ /* 0x000fce00078e000e */
[----:B------:R-:W-:Y:S05]  /*272a0*/  WARPSYNC.COLLECTIVE R15, `(.L_x_3103) ;  /* 0x000000000f087348 */ /* 0x000fea0003c00000 */
[----:B------:R0:W1:Y:S02]  /*272b0*/  SHFL.IDX P6, R14, R13, R12, R11 ;  /* 0x0000000c0d0e7389 */ /* 0x00006400000c000b */
[----:B01----:R-:W-:Y:S01]  /*272c0*/  ENDCOLLECTIVE ;  /* 0x000000000000791b */ /* 0x003fe20003800000 */
.L_x_3103:
[----:B------:R-:W-:Y:S01]  /*272d0*/  IMAD.MOV.U32 R2, RZ, RZ, R14 ;  /* 0x000000ffff027224 */ /* 0x000fe200078e000e */
[----:B------:R-:W-:Y:S06]  /*272e0*/  BRA `(.L_x_3104) ;  /* 0xffffffa400a47947 */ /* 0x000fec000383ffff */
.L_x_2969:
[----:B------:R-:W-:Y:S02]  /*272f0*/  IMAD.MOV.U32 R13, RZ, RZ, R4 ;  /* 0x000000ffff0d7224 */ /* 0x000fe400078e0004 */
[----:B------:R-:W-:Y:S02]  /*27300*/  IMAD.MOV.U32 R12, RZ, RZ, RZ ;  /* 0x000000ffff0c7224 */ /* 0x000fe400078e00ff */
[----:B------:R-:W-:Y:S02]  /*27310*/  IMAD.MOV.U32 R11, RZ, RZ, 0x181f ;  /* 0x0000181fff0b7424 */ /* 0x000fe400078e00ff */
[----:B------:R-:W-:Y:S02]  /*27320*/  IMAD.MOV.U32 R15, RZ, RZ, -0x1 ;  /* 0xffffffffff0f7424 */ /* 0x000fe400078e00ff */
[----:B-----5:R-:W-:Y:S02]  /*27330*/  IMAD R5, R10, R7, RZ ;  /* 0x000000070a057224 */ /* 0x020fe400078e02ff */
[----:B------:R-:W-:-:S07]  /*27340*/  IMAD R17, R17, 0x80, R9 ;  /* 0x0000008011117824 */ /* 0x000fce00078e0209 */
[----:B------:R-:W-:Y:S05]  /*27350*/  WARPSYNC.COLLECTIVE R15, `(.L_x_3105) ;  /* 0x000000000f087348 */ /* 0x000fea0003c00000 */
[----:B------:R0:W1:Y:S02]  /*27360*/  SHFL.IDX P6, R14, R13, R12, R11 ;  /* 0x0000000c0d0e7389 */ /* 0x00006400000c000b */
[----:B01----:R-:W-:Y:S01]  /*27370*/  ENDCOLLECTIVE ;  /* 0x000000000000791b */ /* 0x003fe20003800000 */
.L_x_3105:
[----:B------:R-:W-:Y:S01]  /*27380*/  ISETP.GE.AND P2, PT, R17, R5, PT ;  /* 0x000000051100720c */ /* 0x000fe20003f46270 */
[----:B------:R-:W-:Y:S02]  /*27390*/  IMAD.MOV.U32 R13, RZ, RZ, R0 ;  /* 0x000000ffff0d7224 */ /* 0x000fe400078e0000 */
[----:B------:R-:W-:-:S10]  /*273a0*/  IMAD.MOV.U32 R2, RZ, RZ, R14 ;  /* 0x000000ffff027224 */ /* 0x000fd400078e000e */
[----:B------:R-:W-:Y:S05]  /*273b0*/  WARPSYNC.COLLECTIVE R15, `(.L_x_3106) ;  /* 0x000000000f087348 */ /* 0x000fea0003c00000 */
[----:B------:R0:W1:Y:S02]  /*273c0*/  SHFL.IDX P6, R14, R13, R12, R11 ;  /* 0x0000000c0d0e7389 */ /* 0x00006400000c000b */
[----:B01----:R-:W-:Y:S01]  /*273d0*/  ENDCOLLECTIVE ;  /* 0x000000000000791b */ /* 0x003fe20003800000 */
.L_x_3106:
[----:B------:R-:W-:Y:S01]  /*273e0*/  ULDC.64 UR4, c[0x0][0x208] ;  /* 0x0000820000047ab9 */ /* 0x000fe20000000a00 */
[----:B------:R-:W-:Y:S02]  /*273f0*/  IMAD.MOV.U32 R13, RZ, RZ, R4 ;  /* 0x000000ffff0d7224 */ /* 0x000fe400078e0004 */
[----:B------:R-:W-:Y:S02]  /*27400*/  IMAD.MOV.U32 R12, RZ, RZ, 0x1 ;  /* 0x00000001ff0c7424 */ /* 0x000fe400078e00ff */
[----:B------:R-:W-:-:S05]  /*27410*/  IMAD.MOV.U32 R3, RZ, RZ, R14 ;  /* 0x000000ffff037224 */ /* 0x000fca00078e000e */
[----:B------:R-:W-:-:S05]  /*27420*/  @!P2 LEA R6, P4, R8, R3, 0x1 ;  /* 0x000000030806a211 */ /* 0x000fca00078808ff */
[----:B------:R-:W-:Y:S02]  /*27430*/  @!P2 IMAD.X R3, RZ, RZ, R2, P4 ;  /* 0x000000ffff03a224 */ /* 0x000fe400020e0602 */
[----:B------:R-:W-:Y:S02]  /*27440*/  @!P2 IMAD.MOV.U32 R2, RZ, RZ, R6 ;  /* 0x000000ffff02a224 */ /* 0x000fe400078e0006 */
[----:B------:R-:W-:-:S03]  /*27450*/  VIADD R6, R17, 0x10 ;  /* 0x0000001011067836 */ /* 0x000fc60000000000 */
[----:B------:R-:W-:Y:S01]  /*27460*/  @!PT LDS RZ, [RZ] ;  /* 0x00000000fffff984 */ /* 0x000fe20000000800 */
[----:B------:R-:W-:Y:S01]  /*27470*/  @!PT LDS RZ, [RZ] ;  /* 0x00000000fffff984 */ /* 0x000fe20000000800 */
[----:B------:R-:W-:Y:S01]  /*27480*/  @!PT LDS RZ, [RZ] ;  /* 0x00000000fffff984 */ /* 0x000fe20000000800 */
[----:B------:R0:W-:Y:S04]  /*27490*/  @!P2 LDGSTS.E.BYPASS.LTC128B.128 [R36+0xc400], desc[UR4][R2.64], !P3 ;  /* 0x0c4000000224afae */ /* 0x0001e8000d901d44 */
[----:B------:R0:W-:Y:S04]  /*274a0*/  @!P2 LDGSTS.E.BYPASS.LTC128B.128 [R36+0x10400], desc[UR4][R2.64+0x80], !P0 ;  /* 0x104000800224afae */ /* 0x0001e8000c101d44 */
[----:B------:R0:W-:Y:S01]  /*274b0*/  @!P2 LDGSTS.E.BYPASS.LTC128B.128 [R36+0x14400], desc[UR4][R2.64+0x100], !P1 ;  /* 0x144001000224afae */ /* 0x0001e2000c901d44 */
[----:B------:R-:W-:-:S13]  /*274c0*/  ISETP.GE.AND P2, PT, R6, R5, PT ;  /* 0x000000050600720c */ /* 0x000fda0003f46270 */
[----:B0-----:R-:W-:Y:S05]  /*274d0*/  WARPSYNC.COLLECTIVE R15, `(.L_x_3107) ;  /* 0x000000000f087348 */ /* 0x001fea0003c00000 */
[----:B------:R1:W2:Y:S02]  /*274e0*/  SHFL.IDX P6, R14, R13, R12, R11 ;  /* 0x0000000c0d0e7389 */ /* 0x0002a400000c000b */
[----:B012---:R-:W-:Y:S01]  /*274f0*/  ENDCOLLECTIVE ;  /* 0x000000000000791b */ /* 0x007fe20003800000 */
.L_x_3107:
[----:B------:R-:W-:Y:S02]  /*27500*/  IMAD.MOV.U32 R13, RZ, RZ, R0 ;  /* 0x000000ffff0d7224 */ /* 0x000fe400078e0000 */
[----:B------:R-:W-:-:S07]  /*27510*/  IMAD.MOV.U32 R2, RZ, RZ, R14 ;  /* 0x000000ffff027224 */ /* 0x000fce00078e000e */
[----:B------:R-:W-:Y:S05]  /*27520*/  WARPSYNC.COLLECTIVE R15, `(.L_x_3108) ;  /* 0x000000000f087348 */ /* 0x000fea0003c00000 */
[----:B------:R0:W1:Y:S02]  /*27530*/  SHFL.IDX P6, R14, R13, R12, R11 ;  /* 0x0000000c0d0e7389 */ /* 0x00006400000c000b */
[----:B01----:R-:W-:Y:S01]  /*27540*/  ENDCOLLECTIVE ;  /* 0x000000000000791b */ /* 0x003fe20003800000 */
.L_x_3108:
[----:B------:R-:W-:Y:S01]  /*27550*/  ULDC.64 UR4, c[0x0][0x208] ;  /* 0x0000820000047ab9 */ /* 0x000fe20000000a00 */
[----:B------:R-:W-:Y:S02]  /*27560*/  IMAD.MOV.U32 R13, RZ, RZ, R4 ;  /* 0x000000ffff0d7224 */ /* 0x000fe400078e0004 */
[----:B------:R-:W-:Y:S02]  /*27570*/  IMAD.MOV.U32 R12, RZ, RZ, 0x2 ;  /* 0x00000002ff0c7424 */ /* 0x000fe400078e00ff */
[----:B------:R-:W-:-:S05]  /*27580*/  IMAD.MOV.U32 R3, RZ, RZ, R14 ;  /* 0x000000ffff037224 */ /* 0x000fca00078e000e */
[----:B------:R-:W-:-:S05]  /*27590*/  @!P2 LEA R6, P4, R8, R3, 0x1 ;  /* 0x000000030806a211 */ /* 0x000fca00078808ff */
[----:B------:R-:W-:Y:S02]  /*275a0*/  @!P2 IMAD.X R7, RZ, RZ, R2, P4 ;  /* 0x000000ffff07a224 */ /* 0x000fe400020e0602 */
[----:B------:R-:W-:Y:S02]  /*275b0*/  @!P2 IMAD.MOV.U32 R2, RZ, RZ, R6 ;  /* 0x000000ffff02a224 */ /* 0x000fe400078e0006 */
        /* <DEDUP_REMOVED lines=12> */
.L_x_3109:
[----:B------:R-:W-:Y:S02]  /*27680*/  IMAD.MOV.U32 R13, RZ, RZ, R0 ;  /* 0x000000ffff0d7224 */ /* 0x000fe400078e0000 */
[----:B------:R-:W-:-:S07]  /*27690*/  IMAD.MOV.U32 R2, RZ, RZ, R14 ;  /* 0x000000ffff027224 */ /* 0x000fce00078e000e */
[----:B------:R-:W-:Y:S05]  /*276a0*/  WARPSYNC.COLLECTIVE R15, `(.L_x_3110) ;  /* 0x000000000f087348 */ /* 0x000fea0003c00000 */
[----:B------:R0:W1:Y:S02]  /*276b0*/  SHFL.IDX P6, R14, R13, R12, R11 ;  /* 0x0000000c0d0e7389 */ /* 0x00006400000c000b */
[----:B01----:R-:W-:Y:S01]  /*276c0*/  ENDCOLLECTIVE ;  /* 0x000000000000791b */ /* 0x003fe20003800000 */
.L_x_3110:
        /* <DEDUP_REMOVED lines=19> */
.L_x_3111:
[----:B------:R-:W-:Y:S02]  /*27800*/  IMAD.MOV.U32 R13, RZ, RZ, R0 ;  /* 0x000000ffff0d7224 */ /* 0x000fe400078e0000 */
[----:B------:R-:W-:-:S07]  /*27810*/  IMAD.MOV.U32 R2, RZ, RZ, R14 ;  /* 0x000000ffff027224 */ /* 0x000fce00078e000e */
[----:B------:R-:W-:Y:S05]  /*27820*/  WARPSYNC.COLLECTIVE R15, `(.L_x_3112) ;  /* 0x000000000f087348 */ /* 0x000fea0003c00000 */
[----:B------:R0:W1:Y:S02]  /*27830*/  SHFL.IDX P6, R14, R13, R12, R11 ;  /* 0x0000000c0d0e7389 */ /* 0x00006400000c000b */
[----:B01----:R-:W-:Y:S01]  /*27840*/  ENDCOLLECTIVE ;  /* 0x000000000000791b */ /* 0x003fe20003800000 */
.L_x_3112:
        /* <DEDUP_REMOVED lines=19> */
.L_x_3113:
[----:B------:R-:W-:Y:S02]  /*27980*/  IMAD.MOV.U32 R13, RZ, RZ, R0 ;  /* 0x000000ffff0d7224 */ /* 0x000fe400078e0000 */
[----:B------:R-:W-:-:S07]  /*27990*/  IMAD.MOV.U32 R2, RZ, RZ, R14 ;  /* 0x000000ffff027224 */ /* 0x000fce00078e000e */
[----:B------:R-:W-:Y:S05]  /*279a0*/  WARPSYNC.COLLECTIVE R15, `(.L_x_3114) ;  /* 0x000000000f087348 */ /* 0x000fea0003c00000 */
[----:B------:R0:W1:Y:S02]  /*279b0*/  SHFL.IDX P6, R14, R13, R12, R11 ;  /* 0x0000000c0d0e7389 */ /* 0x00006400000c000b */
[----:B01----:R-:W-:Y:S01]  /*279c0*/  ENDCOLLECTIVE ;  /* 0x000000000000791b */ /* 0x003fe20003800000 */
.L_x_3114:
        /* <DEDUP_REMOVED lines=19> */
.L_x_3115:
[----:B------:R-:W-:Y:S02]  /*27b00*/  IMAD.MOV.U32 R13, RZ, RZ, R0 ;  /* 0x000000ffff0d7224 */ /* 0x000fe400078e0000 */
[----:B------:R-:W-:-:S07]  /*27b10*/  IMAD.MOV.U32 R2, RZ, RZ, R14 ;  /* 0x000000ffff027224 */ /* 0x000fce00078e000e */
[----:B------:R-:W-:Y:S05]  /*27b20*/  WARPSYNC.COLLECTIVE R15, `(.L_x_3116) ;  /* 0x000000000f087348 */ /* 0x000fea0003c00000 */
[----:B------:R0:W1:Y:S02]  /*27b30*/  SHFL.IDX P6, R14, R13, R12, R11 ;  /* 0x0000000c0d0e7389 */ /* 0x00006400000c000b */
[----:B01----:R-:W-:Y:S01]  /*27b40*/  ENDCOLLECTIVE ;  /* 0x000000000000791b */ /* 0x003fe20003800000 */
.L_x_3116:
        /* <DEDUP_REMOVED lines=19> */
.L_x_3117:
[----:B------:R-:W-:Y:S02]  /*27c80*/  IMAD.MOV.U32 R13, RZ, RZ, R0 ;  /* 0x000000ffff0d7224 */ /* 0x000fe400078e0000 */
[----:B------:R-:W-:-:S07]  /*27c90*/  IMAD.MOV.U32 R2, RZ, RZ, R14 ;  /* 0x000000ffff027224 */ /* 0x000fce00078e000e */
[----:B------:R-:W-:Y:S05]  /*27ca0*/  WARPSYNC.COLLECTIVE R15, `(.L_x_3118) ;  /* 0x000000000f087348 */ /* 0x000fea0003c00000 */
[----:B------:R0:W1:Y:S02]  /*27cb0*/  SHFL.IDX P6, R14, R13, R12, R11 ;  /* 0x0000000c0d0e7389 */ /* 0x00006400000c000b */
[----:B01----:R-:W-:Y:S01]  /*27cc0*/  ENDCOLLECTIVE ;  /* 0x000000000000791b */ /* 0x003fe20003800000 */
.L_x_3118:
[----:B------:R-:W-:Y:S01]  /*27cd0*/  ULDC.64 UR4, c[0x0][0x208] ;  /* 0x0000820000047ab9 */ /* 0x000fe20000000a00 */
[----:B------:R-:W-:Y:S02]  /*27ce0*/  IMAD.MOV.U32 R13, RZ, RZ, R4 ;  /* 0x000000ffff0d7224 */ /* 0x000fe400078e0004 */
[----:B------:R-:W-:Y:S02]  /*27cf0*/  IMAD.MOV.U32 R12, RZ, RZ, 0x7 ;  /* 0x00000007ff0c7424 */ /* 0x000fe400078e00ff */
[----:B------:R-:W-:-:S05]  /*27d00*/  IMAD.MOV.U32 R3, RZ, RZ, R14 ;  /* 0x000000ffff037224 */ /* 0x000fca00078e000e */
[----:B------:R-:W-:-:S05]  /*27d10*/  @!P2 LEA R6, P4, R8, R3, 0x1 ;  /* 0x000000030806a211 */ /* 0x000fca00078808ff */
[----:B------:R-:W-:Y:S02]  /*27d20*/  @!P2 IMAD.X R7, RZ, RZ, R2, P4 ;  /* 0x000000ffff07a224 */ /* 0x000fe400020e0602 */
[----:B------:R-:W-:Y:S02]  /*27d30*/  @!P2 IMAD.MOV.U32 R2, RZ, RZ, R6 ;  /* 0x000000ffff02a224 */ /* 0x000fe400078e0006 */
[----:B------:R-:W-:-:S05]  /*27d40*/  @!P2 IMAD.MOV.U32 R3, RZ, RZ, R7 ;  /* 0x000000ffff03a224 */ /* 0x000fca00078e0007 */
[----:B------:R-:W-:Y:S01]  /*27d50*/  @!PT LDS RZ, [RZ] ;  /* 0x00000000fffff984 */ /* 0x000fe20000000800 */
[----:B------:R-:W-:Y:S01]  /*27d60*/  @!PT LDS RZ, [RZ] ;  /* 0x00000000fffff984 */ /* 0x000fe20000000800 */
[----:B------:R-:W-:Y:S01]  /*27d70*/  @!PT LDS RZ, [RZ] ;  /* 0x00000000fffff984 */ /* 0x000fe20000000800 */
[----:B------:R0:W-:Y:S04]  /*27d80*/  @!P2 LDGSTS.E.BYPASS.LTC128B.128 [R36+0xf400], desc[UR4][R2.64], !P3 ;  /* 0x0f4000000224afae */ /* 0x0001e8000d901d44 */
[----:B------:R0:W-:Y:S04]  /*27d90*/  @!P2 LDGSTS.E.BYPASS.LTC128B.128 [R36+0x13400], desc[UR4][R2.64+0x80], !P0 ;  /* 0x134000800224afae */ /* 0x0001e8000c101d44 */
[----:B------:R0:W-:Y:S02]  /*27da0*/  @!P2 LDGSTS.E.BYPASS.LTC128B.128 [R36+0x17400], desc[UR4][R2.64+0x100], !P1 ;  /* 0x174001000224afae */ /* 0x0001e4000c901d44 */
[----:B0-----:R-:W-:Y:S05]  /*27db0*/  WARPSYNC.COLLECTIVE R15, `(.L_x_3119) ;  /* 0x000000000f087348 */ /* 0x001fea0003c00000 */
[----:B------:R1:W2:Y:S02]  /*27dc0*/  SHFL.IDX P6, R14, R13, R12, R11 ;  /* 0x0000000c0d0e7389 */ /* 0x0002a400000c000b */
[----:B012---:R-:W-:Y:S01]  /*27dd0*/  ENDCOLLECTIVE ;  /* 0x000000000000791b */ /* 0x007fe20003800000 */
.L_x_3119:
[----:B------:R-:W-:Y:S02]  /*27de0*/  IMAD.MOV.U32 R13, RZ, RZ, R0 ;  /* 0x000000ffff0d7224 */ /* 0x000fe400078e0000 */
[----:B------:R-:W-:-:S07]  /*27df0*/  IMAD.MOV.U32 R4, RZ, RZ, R14 ;  /* 0x000000ffff047224 */ /* 0x000fce00078e000e */
[----:B------:R-:W-:Y:S05]  /*27e00*/  WARPSYNC.COLLECTIVE R15, `(.L_x_3120) ;  /* 0x000000000f087348 */ /* 0x000fea0003c00000 */
[----:B------:R0:W1:Y:S02]  /*27e10*/  SHFL.IDX P6, R14, R13, R12, R11 ;  /* 0x0000000c0d0e7389 */ /* 0x00006400000c000b */
[----:B01----:R-:W-:Y:S01]  /*27e20*/  ENDCOLLECTIVE ;  /* 0x000000000000791b */ /* 0x003fe20003800000 */
.L_x_3120:
[----:B------:R-:W-:Y:S05]  /*27e30*/  BRA `(.L_x_3121) ;  /* 0xffffffa400f87947 */ /* 0x000fea000383ffff */
.L_x_2974:
[----:B0-----:R0:W1:Y:S02]  /*27e40*/  SYNCS.PHASECHK.TRANS64.TRYWAIT P0, [R22+URZ+0x2a820], R3 ;  /* 0x02a82003160075a7 */ /* 0x001064000800017f */
[----:B-1----:R-:W-:Y:S05]  /*27e50*/  @!P0 NANOSLEEP.SYNCS 0x989680 ;  /* 0x009896800000895d */ /* 0x002fea0003900000 */
[----:B------:R-:W1:Y:S02]  /*27e60*/  @!P0 SYNCS.PHASECHK.TRANS64 P0, [R22+URZ+0x2a820], R3 ;  /* 0x02a82003160085a7 */ /* 0x000e64000800007f */
[----:B-1----:R-:W-:Y:S05]  /*27e70*/  @!P0 BRA `(.L_x_2974) ;  /* 0xfffffffc00f08947 */ /* 0x002fea000383ffff */
[----:B------:R-:W-:Y:S05]  /*27e80*/  BRA `(.L_x_3122) ;  /* 0xffffffa800747947 */ /* 0x000fea000383ffff */
.L_x_2979:
[----:B0-----:R0:W1:Y:S02]  /*27e90*/  SYNCS.PHASECHK.TRANS64.TRYWAIT P0, [R6+URZ+0x2a840], R3 ;  /* 0x02a84003060075a7 */ /* 0x001064000800017f */
[----:B-1----:R-:W-:Y:S05]  /*27ea0*/  @!P0 NANOSLEEP.SYNCS 0x989680 ;  /* 0x009896800000895d */ /* 0x002fea0003900000 */
[----:B------:R-:W1:Y:S02]  /*27eb0*/  @!P0 SYNCS.PHASECHK.TRANS64 P0, [R6+URZ+0x2a840], R3 ;  /* 0x02a84003060085a7 */ /* 0x000e64000800007f */
[----:B-1----:R-:W-:Y:S05]  /*27ec0*/  @!P0 BRA `(.L_x_2979) ;  /* 0xfffffffc00f08947 */ /* 0x002fea000383ffff */
[----:B------:R-:W-:Y:S05]  /*27ed0*/  BRA `(.L_x_3123) ;  /* 0xffffffac00407947 */ /* 0x000fea000383ffff */
.L_x_2980:
        /* <DEDUP_REMOVED lines=8> */
.L_x_3125:
[----:B------:R-:W-:Y:S05]  /*27f60*/  BSYNC B1 ;  /* 0x0000000000017941 */ /* 0x000fea0003800000 */
.L_x_3124:
        /* <DEDUP_REMOVED lines=10> */
.L_x_3126:
[----:B------:R-:W-:Y:S01]  /*28010*/  ULDC.64 UR4, c[0x0][0x208] ;  /* 0x0000820000047ab9 */ /* 0x000fe20000000a00 */
[----:B------:R-:W-:Y:S02]  /*28020*/  IMAD.MOV.U32 R13, RZ, RZ, R5 ;  /* 0x000000ffff0d7224 */ /* 0x000fe400078e0005 */
[----:B------:R-:W-:Y:S02]  /*28030*/  IMAD.MOV.U32 R12, RZ, RZ, 0x1 ;  /* 0x00000001ff0c7424 */ /* 0x000fe400078e00ff */
[----:B------:R-:W-:Y:S02]  /*28040*/  IMAD.SHL.U32 R35, R35, 0x8, RZ ;  /* 0x0000000823237824 */ /* 0x000fe400078e00ff */
[----:B------:R-:W-:-:S03]  /*28050*/  IMAD.MOV.U32 R2, RZ, RZ, R14 ;  /* 0x000000ffff027224 */ /* 0x000fc600078e000e */
[----:B------:R-:W-:-:S05]  /*28060*/  LOP3.LUT R35, R35, 0x38, RZ, 0xc0, !PT ;  /* 0x0000003823237812 */ /* 0x000fca00078ec0ff */
[----:B------:R-:W-:-:S05]  /*28070*/  IMAD.SHL.U32 R0, R35, 0x2, RZ ;  /* 0x0000000223007824 */ /* 0x000fca00078e00ff */
[----:B------:R-:W-:-:S05]  /*28080*/  IADD3 R2, P0, R2, R0, RZ ;  /* 0x0000000002027210 */ /* 0x000fca0007f1e0ff */
[----:B------:R-:W-:-:S05]  /*28090*/  IMAD.X R3, RZ, RZ, R3, P0 ;  /* 0x000000ffff037224 */ /* 0x000fca00000e0603 */
[----:B------:R-:W-:Y:S01]  /*280a0*/  @!PT LDS RZ, [RZ] ;  /* 0x00000000fffff984 */ /* 0x000fe20000000800 */
[----:B------:R-:W-:Y:S01]  /*280b0*/  @!PT LDS RZ, [RZ] ;  /* 0x00000000fffff984 */ /* 0x000fe20000000800 */
[----:B------:R-:W-:Y:S01]  /*280c0*/  @!PT LDS RZ, [RZ] ;  /* 0x00000000fffff984 */ /* 0x000fe20000000800 */
[----:B------:R0:W-:Y:S04]  /*280d0*/  LDGSTS.E.BYPASS.LTC128B.128 [R4+0x18400], desc[UR4][R2.64], !P3 ;  /* 0x1840000002047fae */ /* 0x0001e8000d901d44 */
[----:B------:R0:W-:Y:S04]  /*280e0*/  LDGSTS.E.BYPASS.LTC128B.128 [R4+0x1b400], desc[UR4][R2.64+0x80], !P2 ;  /* 0x1b40008002047fae */ /* 0x0001e8000d101d44 */
[----:B------:R0:W-:Y:S02]  /*280f0*/  LDGSTS.E.BYPASS.LTC128B.128 [R4+0x1e400], desc[UR4][R2.64+0x100], !P1 ;  /* 0x1e40010002047fae */ /* 0x0001e4000c901d44 */
[----:B0-----:R-:W-:Y:S05]  /*28100*/  WARPSYNC.COLLECTIVE R15, `(.L_x_3127) ;  /* 0x000000000f087348 */ /* 0x001fea0003c00000 */
[----:B------:R1:W2:Y:S02]  /*28110*/  SHFL.IDX P6, R14, R13, R12, R11 ;  /* 0x0000000c0d0e7389 */ /* 0x0002a400000c000b */
[----:B012---:R-:W-:Y:S01]  /*28120*/  ENDCOLLECTIVE ;  /* 0x000000000000791b */ /* 0x007fe20003800000 */
.L_x_3127:
[----:B------:R-:W-:Y:S02]  /*28130*/  IMAD.MOV.U32 R13, RZ, RZ, R9 ;  /* 0x000000ffff0d7224 */ /* 0x000fe400078e0009 */
[----:B------:R-:W-:-:S07]  /*28140*/  IMAD.MOV.U32 R3, RZ, RZ, R14 ;  /* 0x000000ffff037224 */ /* 0x000fce00078e000e */
[----:B------:R-:W-:Y:S05]  /*28150*/  WARPSYNC.COLLECTIVE R15, `(.L_x_3128) ;  /* 0x000000000f087348 */ /* 0x000fea0003c00000 */
[----:B------:R0:W1:Y:S02]  /*28160*/  SHFL.IDX P6, R14, R13, R12, R11 ;  /* 0x0000000c0d0e7389 */ /* 0x00006400000c000b */
[----:B01----:R-:W-:Y:S01]  /*28170*/  ENDCOLLECTIVE ;  /* 0x000000000000791b */ /* 0x003fe20003800000 */
.L_x_3128:
[----:B------:R-:W-:Y:S01]  /*28180*/  ULDC.64 UR4, c[0x0][0x208] ;  /* 0x0000820000047ab9 */ /* 0x000fe20000000a00 */
[----:B------:R-:W-:Y:S02]  /*28190*/  IMAD.MOV.U32 R13, RZ, RZ, R5 ;  /* 0x000000ffff0d7224 */ /* 0x000fe400078e0005 */
[----:B------:R-:W-:Y:S02]  /*281a0*/  IMAD.MOV.U32 R12, RZ, RZ, 0x2 ;  /* 0x00000002ff0c7424 */ /* 0x000fe400078e00ff */
[----:B------:R-:W-:-:S05]  /*281b0*/  IMAD.MOV.U32 R2, RZ, RZ, R14 ;  /* 0x000000ffff027224 */ /* 0x000fca00078e000e */
        /* <DEDUP_REMOVED lines=11> */
.L_x_3129:
[----:B------:R-:W-:Y:S02]  /*28270*/  IMAD.MOV.U32 R13, RZ, RZ, R9 ;  /* 0x000000ffff0d7224 */ /* 0x000fe400078e0009 */
[----:B------:R-:W-:-:S07]  /*28280*/  IMAD.MOV.U32 R35, RZ, RZ, R14 ;  /* 0x000000ffff237224 */ /* 0x000fce00078e000e */
[----:B------:R-:W-:Y:S05]  /*28290*/  WARPSYNC.COLLECTIVE R15, `(.L_x_3130) ;  /* 0x000000000f087348 */ /* 0x000fea0003c00000 */
[----:B------:R0:W1:Y:S02]  /*282a0*/  SHFL.IDX P6, R14, R13, R12, R11 ;  /* 0x0000000c0d0e7389 */ /* 0x00006400000c000b */
[----:B01----:R-:W-:Y:S01]  /*282b0*/  ENDCOLLECTIVE ;  /* 0x000000000000791b */ /* 0x003fe20003800000 */
.L_x_3130:
        /* <DEDUP_REMOVED lines=15> */
.L_x_3131:
[----:B------:R-:W-:Y:S02]  /*283b0*/  IMAD.MOV.U32 R13, RZ, RZ, R9 ;  /* 0x000000ffff0d7224 */ /* 0x000fe400078e0009 */
[----:B------:R-:W-:-:S07]  /*283c0*/  IMAD.MOV.U32 R35, RZ, RZ, R14 ;  /* 0x000000ffff237224 */ /* 0x000fce00078e000e */
[----:B------:R-:W-:Y:S05]  /*283d0*/  WARPSYNC.COLLECTIVE R15, `(.L_x_3132) ;  /* 0x000000000f087348 */ /* 0x000fea0003c00000 */
[----:B------:R0:W1:Y:S02]  /*283e0*/  SHFL.IDX P6, R14, R13, R12, R11 ;  /* 0x0000000c0d0e7389 */ /* 0x00006400000c000b */
[----:B01----:R-:W-:Y:S01]  /*283f0*/  ENDCOLLECTIVE ;  /* 0x000000000000791b */ /* 0x003fe20003800000 */
.L_x_3132:
        /* <DEDUP_REMOVED lines=15> */
.L_x_3133:
[----:B------:R-:W-:Y:S02]  /*284f0*/  IMAD.MOV.U32 R13, RZ, RZ, R9 ;  /* 0x000000ffff0d7224 */ /* 0x000fe400078e0009 */
[----:B------:R-:W-:-:S07]  /*28500*/  IMAD.MOV.U32 R35, RZ, RZ, R14 ;  /* 0x000000ffff237224 */ /* 0x000fce00078e000e */
[----:B------:R-:W-:Y:S05]  /*28510*/  WARPSYNC.COLLECTIVE R15, `(.L_x_3134) ;  /* 0x000000000f087348 */ /* 0x000fea0003c00000 */
[----:B------:R0:W1:Y:S02]  /*28520*/  SHFL.IDX P6, R14, R13, R12, R11 ;  /* 0x0000000c0d0e7389 */ /* 0x00006400000c000b */
[----:B01----:R-:W-:Y:S01]  /*28530*/  ENDCOLLECTIVE ;  /* 0x000000000000791b */ /* 0x003fe20003800000 */
.L_x_3134:
        /* <DEDUP_REMOVED lines=15> */
.L_x_3135:
[----:B------:R-:W-:Y:S02]  /*28630*/  IMAD.MOV.U32 R13, RZ, RZ, R9 ;  /* 0x000000ffff0d7224 */ /* 0x000fe400078e0009 */
[----:B------:R-:W-:-:S07]  /*28640*/  IMAD.MOV.U32 R35, RZ, RZ, R14 ;  /* 0x000000ffff237224 */ /* 0x000fce00078e000e */
[----:B------:R-:W-:Y:S05]  /*28650*/  WARPSYNC.COLLECTIVE R15, `(.L_x_3136) ;  /* 0x000000000f087348 */ /* 0x000fea0003c00000 */
[----:B------:R0:W1:Y:S02]  /*28660*/  SHFL.IDX P6, R14, R13, R12, R11 ;  /* 0x0000000c0d0e7389 */ /* 0x00006400000c000b */
[----:B01----:R-:W-:Y:S01]  /*28670*/  ENDCOLLECTIVE ;  /* 0x000000000000791b */ /* 0x003fe20003800000 */
.L_x_3136:
[----:B------:R-:W-:Y:S01]  /*28680*/  IMAD.MOV.U32 R2, RZ, RZ, R14 ;  /* 0x000000ffff027224 */ /* 0x000fe200078e000e */
[----:B------:R-:W-:Y:S06]  /*28690*/  BRA `(.L_x_3137) ;  /* 0xffffffa800607947 */ /* 0x000fec000383ffff */
.L_x_2985:
[----:B--2---:R2:W3:Y:S02]  /*286a0*/  SYNCS.PHASECHK.TRANS64.TRYWAIT P0, [R4+URZ+0x2a860], R2 ;  /* 0x02a86002040075a7 */ /* 0x0044e4000800017f */
[----:B---3--:R-:W-:Y:S05]  /*286b0*/  @!P0 NANOSLEEP.SYNCS 0x989680 ;  /* 0x009896800000895d */ /* 0x008fea0003900000 */
[----:B------:R-:W3:Y:S02]  /*286c0*/  @!P0 SYNCS.PHASECHK.TRANS64 P0, [R4+URZ+0x2a860], R2 ;  /* 0x02a86002040085a7 */ /* 0x000ee4000800007f */
[----:B---3--:R-:W-:Y:S05]  /*286d0*/  @!P0 BRA `(.L_x_2985) ;  /* 0xfffffffc00f08947 */ /* 0x008fea000383ffff */
[----:B------:R-:W-:Y:S05]  /*286e0*/  BRA `(.L_x_3138) ;  /* 0xffffffa800c47947 */ /* 0x000fea000383ffff */
.L_x_2986:
[----:B------:R-:W-:Y:S01]  /*286f0*/  BSSY B1, `(.L_x_3139) ;  /* 0x0000008000017945 */ /* 0x000fe20003800000 */
[----:B------:R-:W-:Y:S02]  /*28700*/  IMAD.MOV.U32 R13, RZ, RZ, R24 ;  /* 0x000000ffff0d7224 */ /* 0x000fe400078e0018 */
[----:B------:R-:W-:Y:S02]  /*28710*/  IMAD.MOV.U32 R12, RZ, RZ, RZ ;  /* 0x000000ffff0c7224 */ /* 0x000fe400078e00ff */
[----:B------:R-:W-:Y:S02]  /*28720*/  IMAD.MOV.U32 R11, RZ, RZ, 0x181f ;  /* 0x0000181fff0b7424 */ /* 0x000fe400078e00ff */
[----:B------:R-:W-:-:S07]  /*28730*/  IMAD.MOV.U32 R15, RZ, RZ, -0x1 ;  /* 0xffffffffff0f7424 */ /* 0x000fce00078e00ff */
[----:B--2---:R-:W-:Y:S05]  /*28740*/  WARPSYNC.COLLECTIVE R15, `(.L_x_3140) ;  /* 0x000000000f087348 */ /* 0x004fea0003c00000 */
[----:B------:R0:W1:Y:S02]  /*28750*/  SHFL.IDX P6, R14, R13, R12, R11 ;  /* 0x0000000c0d0e7389 */ /* 0x00006400000c000b */
[----:B012---:R-:W-:Y:S01]  /*28760*/  ENDCOLLECTIVE ;  /* 0x000000000000791b */ /* 0x007fe20003800000 */
.L_x_3140:
[----:B------:R-:W-:Y:S05]  /*28770*/  BSYNC B1 ;  /* 0x0000000000017941 */ /* 0x000fea0003800000 */
.L_x_3139:
        /* <DEDUP_REMOVED lines=9> */
.L_x_3141:
[----:B------:R-:W-:Y:S01]  /*28810*/  ULDC.64 UR4, c[0x0][0x208] ;  /* 0x0000820000047ab9 */ /* 0x000fe20000000a00 */
[----:B------:R-:W-:Y:S02]  /*28820*/  IMAD.MOV.U32 R13, RZ, RZ, R24 ;  /* 0x000000ffff0d7224 */ /* 0x000fe400078e0018 */
[----:B------:R-:W-:Y:S02]  /*28830*/  IMAD.MOV.U32 R12, RZ, RZ, 0x1 ;  /* 0x00000001ff0c7424 */ /* 0x000fe400078e00ff */
[----:B------:R-:W-:-:S05]  /*28840*/  IMAD.MOV.U32 R2, RZ, RZ, R14 ;  /* 0x000000ffff027224 */ /* 0x000fca00078e000e */
[----:B------:R-:W-:-:S05]  /*28850*/  IADD3 R2, P1, R2, R0, RZ ;  /* 0x0000000002027210 */ /* 0x000fca0007f3e0ff */
[----:B------:R-:W-:Y:S01]  /*28860*/  IMAD.X R3, RZ, RZ, R3, P1 ;  /* 0x000000ffff037224 */ /* 0x000fe200008e0603 */
[----:B------:R-:W-:-:S04]  /*28870*/  LOP3.LUT P1, RZ, R30, 0x1, RZ, 0xc0, !PT ;  /* 0x000000011eff7812 */ /* 0x000fc8000782c0ff */
[----:B------:R-:W-:-:S13]  /*28880*/  ISETP.LT.OR P2, PT, R6, 0x1, !P1 ;  /* 0x000000010600780c */ /* 0x000fda0004f41670 */
[----:B------:R-:W-:Y:S01]  /*28890*/  @!PT LDS RZ, [RZ] ;  /* 0x00000000fffff984 */ /* 0x000fe20000000800 */
[----:B------:R-:W-:Y:S01]  /*288a0*/  @!PT LDS RZ, [RZ] ;  /* 0x00000000fffff984 */ /* 0x000fe20000000800 */
[----:B------:R-:W-:Y:S01]  /*288b0*/  @!PT LDS RZ, [RZ] ;  /* 0x00000000fffff984 */ /* 0x000fe20000000800 */
[----:B------:R0:W-:Y:S01]  /*288c0*/  LDGSTS.E.BYPASS.LTC128B.128 [R5+0x400], desc[UR4][R2.64], !P2 ;  /* 0x0040000002057fae */ /* 0x0001e2000d101d44 */
[----:B------:R-:W-:-:S13]  /*288d0*/  ISETP.LT.OR P2, PT, R6, 0x1, !P0 ;  /* 0x000000010600780c */ /* 0x000fda0004741670 */
[----:B------:R0:W-:Y:S02]  /*288e0*/  LDGSTS.E.BYPASS.LTC128B.128 [R5+0x3400], desc[UR4][R2.64+0x80], !P2 ;  /* 0x0340008002057fae */ /* 0x0001e4000d101d44 */
[----:B0-----:R-:W-:Y:S05]  /*288f0*/  WARPSYNC.COLLECTIVE R15, `(.L_x_3142) ;  /* 0x000000000f087348 */ /* 0x001fea0003c00000 */
[----:B------:R1:W2:Y:S02]  /*28900*/  SHFL.IDX P6, R14, R13, R12, R11 ;  /* 0x0000000c0d0e7389 */ /* 0x0002a400000c000b */
[----:B012---:R-:W-:Y:S01]  /*28910*/  ENDCOLLECTIVE ;  /* 0x000000000000791b */ /* 0x007fe20003800000 */
.L_x_3142:
[----:B------:R-:W-:Y:S02]  /*28920*/  IMAD.MOV.U32 R13, RZ, RZ, R23 ;  /* 0x000000ffff0d7224 */ /* 0x000fe400078e0017 */
[----:B------:R-:W-:-:S07]  /*28930*/  IMAD.MOV.U32 R3, RZ, RZ, R14 ;  /* 0x000000ffff037224 */ /* 0x000fce00078e000e */
[----:B------:R-:W-:Y:S05]  /*28940*/  WARPSYNC.COLLECTIVE R15, `(.L_x_3143) ;  /* 0x000000000f087348 */ /* 0x000fea0003c00000 */
[----:B------:R0:W1:Y:S02]  /*28950*/  SHFL.IDX P6, R14, R13, R12, R11 ;  /* 0x0000000c0d0e7389 */ /* 0x00006400000c000b */
[----:B01----:R-:W-:Y:S01]  /*28960*/  ENDCOLLECTIVE ;  /* 0x000000000000791b */ /* 0x003fe20003800000 */
.L_x_3143:
[----:B------:R-:W-:Y:S01]  /*28970*/  ULDC.64 UR4, c[0x0][0x208] ;  /* 0x0000820000047ab9 */ /* 0x000fe20000000a00 */
[----:B------:R-:W-:Y:S02]  /*28980*/  IMAD.MOV.U32 R13, RZ, RZ, R24 ;  /* 0x000000ffff0d7224 */ /* 0x000fe400078e0018 */
[----:B------:R-:W-:Y:S02]  /*28990*/  IMAD.MOV.U32 R12, RZ, RZ, 0x2 ;  /* 0x00000002ff0c7424 */ /* 0x000fe400078e00ff */
[----:B------:R-:W-:-:S05]  /*289a0*/  IMAD.MOV.U32 R2, RZ, RZ, R14 ;  /* 0x000000ffff027224 */ /* 0x000fca00078e000e */
[----:B------:R-:W-:-:S05]  /*289b0*/  IADD3 R2, P2, R2, R0, RZ ;  /* 0x0000000002027210 */ /* 0x000fca0007f5e0ff */
[----:B------:R-:W-:Y:S01]  /*289c0*/  IMAD.X R3, RZ, RZ, R3, P2 ;  /* 0x000000ffff037224 */ /* 0x000fe200010e0603 */
        /* <DEDUP_REMOVED lines=10> */
.L_x_3144:
[----:B------:R-:W-:Y:S02]  /*28a70*/  IMAD.MOV.U32 R13, RZ, RZ, R23 ;  /* 0x000000ffff0d7224 */ /* 0x000fe400078e0017 */
[----:B------:R-:W-:-:S07]  /*28a80*/  IMAD.MOV.U32 R3, RZ, RZ, R14 ;  /* 0x000000ffff037224 */ /* 0x000fce00078e000e */
[----:B------:R-:W-:Y:S05]  /*28a90*/  WARPSYNC.COLLECTIVE R15, `(.L_x_3145) ;  /* 0x000000000f087348 */ /* 0x000fea0003c00000 */
[----:B------:R0:W1:Y:S02]  /*28aa0*/  SHFL.IDX P6, R14, R13, R12, R11 ;  /* 0x0000000c0d0e7389 */ /* 0x00006400000c000b */
[----:B01----:R-:W-:Y:S01]  /*28ab0*/  ENDCOLLECTIVE ;  /* 0x000000000000791b */ /* 0x003fe20003800000 */
.L_x_3145:
        /* <DEDUP_REMOVED lines=16> */
.L_x_3146:
[----:B------:R-:W-:Y:S02]  /*28bc0*/  IMAD.MOV.U32 R13, RZ, RZ, R23 ;  /* 0x000000ffff0d7224 */ /* 0x000fe400078e0017 */
[----:B------:R-:W-:-:S07]  /*28bd0*/  IMAD.MOV.U32 R3, RZ, RZ, R14 ;  /* 0x000000ffff037224 */ /* 0x000fce00078e000e */
[----:B------:R-:W-:Y:S05]  /*28be0*/  WARPSYNC.COLLECTIVE R15, `(.L_x_3147) ;  /* 0x000000000f087348 */ /* 0x000fea0003c00000 */
[----:B------:R0:W1:Y:S02]  /*28bf0*/  SHFL.IDX P6, R14, R13, R12, R11 ;  /* 0x0000000c0d0e7389 */ /* 0x00006400000c000b */
[----:B01----:R-:W-:Y:S01]  /*28c00*/  ENDCOLLECTIVE ;  /* 0x000000000000791b */ /* 0x003fe20003800000 */
.L_x_3147:
        /* <DEDUP_REMOVED lines=16> */
.L_x_3148:
[----:B------:R-:W-:Y:S02]  /*28d10*/  IMAD.MOV.U32 R13, RZ, RZ, R23 ;  /* 0x000000ffff0d7224 */ /* 0x000fe400078e0017 */
[----:B------:R-:W-:-:S07]  /*28d20*/  IMAD.MOV.U32 R3, RZ, RZ, R14 ;  /* 0x000000ffff037224 */ /* 0x000fce00078e000e */
[----:B------:R-:W-:Y:S05]  /*28d30*/  WARPSYNC.COLLECTIVE R15, `(.L_x_3149) ;  /* 0x000000000f087348 */ /* 0x000fea0003c00000 */
[----:B------:R0:W1:Y:S02]  /*28d40*/  SHFL.IDX P6, R14, R13, R12, R11 ;  /* 0x0000000c0d0e7389 */ /* 0x00006400000c000b */
[----:B01----:R-:W-:Y:S01]  /*28d50*/  ENDCOLLECTIVE ;  /* 0x000000000000791b */ /* 0x003fe20003800000 */
.L_x_3149:
        /* <DEDUP_REMOVED lines=16> */
.L_x_3150:
[----:B------:R-:W-:Y:S02]  /*28e60*/  IMAD.MOV.U32 R13, RZ, RZ, R23 ;  /* 0x000000ffff0d7224 */ /* 0x000fe400078e0017 */
[----:B------:R-:W-:-:S07]  /*28e70*/  IMAD.MOV.U32 R24, RZ, RZ, R14 ;  /* 0x000000ffff187224 */ /* 0x000fce00078e000e */
[----:B------:R-:W-:Y:S05]  /*28e80*/  WARPSYNC.COLLECTIVE R15, `(.L_x_3151) ;  /* 0x000000000f087348 */ /* 0x000fea0003c00000 */
[----:B------:R0:W1:Y:S02]  /*28e90*/  SHFL.IDX P6, R14, R13, R12, R11 ;  /* 0x0000000c0d0e7389 */ /* 0x00006400000c000b */
[----:B01----:R-:W-:Y:S01]  /*28ea0*/  ENDCOLLECTIVE ;  /* 0x000000000000791b */ /* 0x003fe20003800000 */
.L_x_3151:
[----:B------:R-:W-:Y:S01]  /*28eb0*/  IMAD.MOV.U32 R2, RZ, RZ, R14 ;  /* 0x000000ffff027224 */ /* 0x000fe200078e000e */
[----:B------:R-:W-:Y:S06]  /*28ec0*/  BRA `(.L_x_3152) ;  /* 0xffffffa400ac7947 */ /* 0x000fec000383ffff */
.L_x_2994:
[----:B0-----:R0:W1:Y:S02]  /*28ed0*/  SYNCS.PHASECHK.TRANS64.TRYWAIT P0, [R0+URZ+0x2a860], R3 ;  /* 0x02a86003000075a7 */ /* 0x001064000800017f */
[----:B-1----:R-:W-:Y:S05]  /*28ee0*/  @!P0 NANOSLEEP.SYNCS 0x989680 ;  /* 0x009896800000895d */ /* 0x002fea0003900000 */
[----:B------:R-:W1:Y:S02]  /*28ef0*/  @!P0 SYNCS.PHASECHK.TRANS64 P0, [R0+URZ+0x2a860], R3 ;  /* 0x02a86003000085a7 */ /* 0x000e64000800007f */
[----:B-1----:R-:W-:Y:S05]  /*28f00*/  @!P0 BRA `(.L_x_2994) ;  /* 0xfffffffc00f08947 */ /* 0x002fea000383ffff */
[----:B------:R-:W-:Y:S05]  /*28f10*/  BRA `(.L_x_3153) ;  /* 0xffffffa800d07947 */ /* 0x000fea000383ffff */
.L_x_2995:
        /* <DEDUP_REMOVED lines=8> */
.L_x_3155:
[----:B------:R-:W-:Y:S05]  /*28fa0*/  BSYNC B0 ;  /* 0x0000000000007941 */ /* 0x000fea0003800000 */
.L_x_3154:
        /* <DEDUP_REMOVED lines=15> */
.L_x_3156:
[----:B------:R-:W-:Y:S01]  /*290a0*/  ULDC.64 UR4, c[0x0][0x208] ;  /* 0x0000820000047ab9 */ /* 0x000fe20000000a00 */
[----:B------:R-:W-:Y:S02]  /*290b0*/  IMAD.MOV.U32 R13, RZ, RZ, R24 ;  /* 0x000000ffff0d7224 */ /* 0x000fe400078e0018 */
[----:B------:R-:W-:Y:S02]  /*290c0*/  IMAD.MOV.U32 R12, RZ, RZ, 0x1 ;  /* 0x00000001ff0c7424 */ /* 0x000fe400078e00ff */
[----:B------:R-:W-:-:S05]  /*290d0*/  IMAD.SHL.U32 R5, R5, 0x8, RZ ;  /* 0x0000000805057824 */ /* 0x000fca00078e00ff */
[----:B------:R-:W-:-:S05]  /*290e0*/  LOP3.LUT R5, R5, 0x38, RZ, 0xc0, !PT ;  /* 0x0000003805057812 */ /* 0x000fca00078ec0ff */
[----:B------:R-:W-:-:S05]  /*290f0*/  IMAD.SHL.U32 R5, R5, 0x2, RZ ;  /* 0x0000000205057824 */ /* 0x000fca00078e00ff */
[----:B------:R-:W-:-:S05]  /*29100*/  IADD3 R2, P2, R14, R5, RZ ;  /* 0x000000050e027210 */ /* 0x000fca0007f5e0ff */
[----:B------:R-:W-:-:S05]  /*29110*/  IMAD.X R3, RZ, RZ, R3, P2 ;  /* 0x000000ffff037224 */ /* 0x000fca00010e0603 */
[----:B------:R-:W-:Y:S01]  /*29120*/  @!PT LDS RZ, [RZ] ;  /* 0x00000000fffff984 */ /* 0x000fe20000000800 */
[----:B------:R-:W-:Y:S01]  /*29130*/  @!PT LDS RZ, [RZ] ;  /* 0x00000000fffff984 */ /* 0x000fe20000000800 */
[----:B------:R-:W-:Y:S01]  /*29140*/  @!PT LDS RZ, [RZ] ;  /* 0x00000000fffff984 */ /* 0x000fe20000000800 */
[----:B------:R0:W-:Y:S01]  /*29150*/  LDGSTS.E.BYPASS.LTC128B.128 [R4+0x400], desc[UR4][R2.64], !P3 ;  /* 0x0040000002047fae */ /* 0x0001e2000d901d44 */
[----:B------:R-:W-:-:S03]  /*29160*/  ISETP.LT.OR P3, PT, R6, 0x11, P1 ;  /* 0x000000110600780c */ /* 0x000fc60000f61670 */
[----:B------:R0:W-:Y:S01]  /*29170*/  LDGSTS.E.BYPASS.LTC128B.128 [R4+0x3400], desc[UR4][R2.64+0x80], !P4 ;  /* 0x0340008002047fae */ /* 0x0001e2000e101d44 */
[----:B------:R-:W-:-:S13]  /*29180*/  ISETP.LT.OR P4, PT, R6, 0x11, !P0 ;  /* 0x000000110600780c */ /* 0x000fda0004781670 */
[----:B0-----:R-:W-:Y:S05]  /*29190*/  WARPSYNC.COLLECTIVE R15, `(.L_x_3157) ;  /* 0x000000000f087348 */ /* 0x001fea0003c00000 */
[----:B------:R1:W2:Y:S02]  /*291a0*/  SHFL.IDX P6, R14, R13, R12, R11 ;  /* 0x0000000c0d0e7389 */ /* 0x0002a400000c000b */
[----:B012---:R-:W-:Y:S01]  /*291b0*/  ENDCOLLECTIVE ;  /* 0x000000000000791b */ /* 0x007fe20003800000 */
.L_x_3157:
[----:B------:R-:W-:Y:S02]  /*291c0*/  IMAD.MOV.U32 R13, RZ, RZ, R23 ;  /* 0x000000ffff0d7224 */ /* 0x000fe400078e0017 */
[----:B------:R-:W-:-:S07]  /*291d0*/  IMAD.MOV.U32 R8, RZ, RZ, R14 ;  /* 0x000000ffff087224 */ /* 0x000fce00078e000e */
[----:B------:R-:W-:Y:S05]  /*291e0*/  WARPSYNC.COLLECTIVE R15, `(.L_x_3158) ;  /* 0x000000000f087348 */ /* 0x000fea0003c00000 */
[----:B------:R0:W1:Y:S02]  /*291f0*/  SHFL.IDX P6, R14, R13, R12, R11 ;  /* 0x0000000c0d0e7389 */ /* 0x00006400000c000b */
[----:B01----:R-:W-:Y:S01]  /*29200*/  ENDCOLLECTIVE ;  /* 0x000000000000791b */ /* 0x003fe20003800000 */
.L_x_3158:
[----:B------:R-:W-:Y:S01]  /*29210*/  ULDC.64 UR4, c[0x0][0x208] ;  /* 0x0000820000047ab9 */ /* 0x000fe20000000a00 */
[----:B------:R-:W-:Y:S02]  /*29220*/  IMAD.MOV.U32 R13, RZ, RZ, R24 ;  /* 0x000000ffff0d7224 */ /* 0x000fe400078e0018 */
[----:B------:R-:W-:Y:S01]  /*29230*/  IMAD.MOV.U32 R12, RZ, RZ, 0x2 ;  /* 0x00000002ff0c7424 */ /* 0x000fe200078e00ff */
        /* <DEDUP_REMOVED lines=12> */
.L_x_3159:
[----:B------:R-:W-:Y:S02]  /*29300*/  IMAD.MOV.U32 R13, RZ, RZ, R23 ;  /* 0x000000ffff0d7224 */ /* 0x000fe400078e0017 */
[----:B------:R-:W-:-:S07]  /*29310*/  IMAD.MOV.U32 R7, RZ, RZ, R14 ;  /* 0x000000ffff077224 */ /* 0x000fce00078e000e */
[----:B------:R-:W-:Y:S05]  /*29320*/  WARPSYNC.COLLECTIVE R15, `(.L_x_3160) ;  /* 0x000000000f087348 */ /* 0x000fea0003c00000 */
[----:B------:R0:W1:Y:S02]  /*29330*/  SHFL.IDX P6, R14, R13, R12, R11 ;  /* 0x0000000c0d0e7389 */ /* 0x00006400000c000b */
[----:B01----:R-:W-:Y:S01]  /*29340*/  ENDCOLLECTIVE ;  /* 0x000000000000791b */ /* 0x003fe20003800000 */
.L_x_3160:
        /* <DEDUP_REMOVED lines=16> */
.L_x_3161:
[----:B------:R-:W-:Y:S02]  /*29450*/  IMAD.MOV.U32 R13, RZ, RZ, R23 ;  /* 0x000000ffff0d7224 */ /* 0x000fe400078e0017 */
[----:B------:R-:W-:-:S07]  /*29460*/  IMAD.MOV.U32 R8, RZ, RZ, R14 ;  /* 0x000000ffff087224 */ /* 0x000fce00078e000e */
[----:B------:R-:W-:Y:S05]  /*29470*/  WARPSYNC.COLLECTIVE R15, `(.L_x_3162) ;  /* 0x000000000f087348 */ /* 0x000fea0003c00000 */
[----:B------:R0:W1:Y:S02]  /*29480*/  SHFL.IDX P6, R14, R13, R12, R11 ;  /* 0x0000000c0d0e7389 */ /* 0x00006400000c000b */
[----:B01----:R-:W-:Y:S01]  /*29490*/  ENDCOLLECTIVE ;  /* 0x000000000000791b */ /* 0x003fe20003800000 */
.L_x_3162:
        /* <DEDUP_REMOVED lines=15> */
.L_x_3163:
[----:B------:R-:W-:Y:S02]  /*29590*/  IMAD.MOV.U32 R13, RZ, RZ, R23 ;  /* 0x000000ffff0d7224 */ /* 0x000fe400078e0017 */
[----:B------:R-:W-:-:S07]  /*295a0*/  IMAD.MOV.U32 R7, RZ, RZ, R14 ;  /* 0x000000ffff077224 */ /* 0x000fce00078e000e */
[----:B------:R-:W-:Y:S05]  /*295b0*/  WARPSYNC.COLLECTIVE R15, `(.L_x_3164) ;  /* 0x000000000f087348 */ /* 0x000fea0003c00000 */
[----:B------:R0:W1:Y:S02]  /*295c0*/  SHFL.IDX P6, R14, R13, R12, R11 ;  /* 0x0000000c0d0e7389 */ /* 0x00006400000c000b */
[----:B01----:R-:W-:Y:S01]  /*295d0*/  ENDCOLLECTIVE ;  /* 0x000000000000791b */ /* 0x003fe20003800000 */
.L_x_3164:
        /* <DEDUP_REMOVED lines=10> */
[----:B------:R0:W-:Y:S02]  /*29680*/  LDGSTS.E.BYPASS.LTC128B.128 [R4+0x5400], desc[UR4][R2.64+0x80], !P4 ;  /* 0x0540008002047fae */ /* 0x0001e4000e101d44 */
[----:B0-----:R-:W-:Y:S05]  /*29690*/  WARPSYNC.COLLECTIVE R15, `(.L_x_3165) ;  /* 0x000000000f087348 */ /* 0x001fea0003c00000 */
[----:B------:R1:W2:Y:S02]  /*296a0*/  SHFL.IDX P6, R14, R13, R12, R11 ;  /* 0x0000000c0d0e7389 */ /* 0x0002a400000c000b */
[----:B012---:R-:W-:Y:S01]  /*296b0*/  ENDCOLLECTIVE ;  /* 0x000000000000791b */ /* 0x007fe20003800000 */
.L_x_3165:
[----:B------:R-:W-:Y:S02]  /*296c0*/  IMAD.MOV.U32 R13, RZ, RZ, R23 ;  /* 0x000000ffff0d7224 */ /* 0x000fe400078e0017 */
[----:B------:R-:W-:-:S07]  /*296d0*/  IMAD.MOV.U32 R24, RZ, RZ, R14 ;  /* 0x000000ffff187224 */ /* 0x000fce00078e000e */
[----:B------:R-:W-:Y:S05]  /*296e0*/  WARPSYNC.COLLECTIVE R15, `(.L_x_3166) ;  /* 0x000000000f087348 */ /* 0x000fea0003c00000 */
[----:B------:R0:W1:Y:S02]  /*296f0*/  SHFL.IDX P6, R14, R13, R12, R11 ;  /* 0x0000000c0d0e7389 */ /* 0x00006400000c000b */
[----:B01----:R-:W-:Y:S01]  /*29700*/  ENDCOLLECTIVE ;  /* 0x000000000000791b */ /* 0x003fe20003800000 */
.L_x_3166:
[----:B------:R-:W-:Y:S05]  /*29710*/  BRA `(.L_x_3167) ;  /* 0xffffffa400bc7947 */ /* 0x000fea000383ffff */
.L_x_3000:
[----:B------:R-:W-:Y:S01]  /*29720*/  BSSY B0, `(.L_x_3168) ;  /* 0x0000008000007945 */ /* 0x000fe20003800000 */
[----:B------:R-:W-:Y:S02]  /*29730*/  IMAD.MOV.U32 R13, RZ, RZ, R16 ;  /* 0x000000ffff0d7224 */ /* 0x000fe400078e0010 */
[----:B-1----:R-:W-:Y:S02]  /*29740*/  IMAD.MOV.U32 R12, RZ, RZ, RZ ;  /* 0x000000ffff0c7224 */ /* 0x002fe400078e00ff */
[----:B------:R-:W-:Y:S02]  /*29750*/  IMAD.MOV.U32 R11, RZ, RZ, 0x1f ;  /* 0x0000001fff0b7424 */ /* 0x000fe400078e00ff */
[----:B------:R-:W-:-:S07]  /*29760*/  IMAD.MOV.U32 R15, RZ, RZ, -0x1 ;  /* 0xffffffffff0f7424 */ /* 0x000fce00078e00ff */
[----:B------:R-:W-:Y:S05]  /*29770*/  WARPSYNC.COLLECTIVE R15, `(.L_x_3169) ;  /* 0x000000000f087348 */ /* 0x000fea0003c00000 */
[----:B------:R0:W1:Y:S02]  /*29780*/  SHFL.IDX P6, R14, R13, R12, R11 ;  /* 0x0000000c0d0e7389 */ /* 0x00006400000c000b */
[----:B01----:R-:W-:Y:S01]  /*29790*/  ENDCOLLECTIVE ;  /* 0x000000000000791b */ /* 0x003fe20003800000 */
.L_x_3169:
[----:B------:R-:W-:Y:S05]  /*297a0*/  BSYNC B0 ;  /* 0x0000000000007941 */ /* 0x000fea0003800000 */
.L_x_3168:
        /* <DEDUP_REMOVED lines=9> */
.L_x_3170:
[----:B------:R-:W-:Y:S01]  /*29840*/  ULDC UR4, c[0x0][0xc3c] ;  /* 0x00030f0000047ab9 */ /* 0x000fe20000000800 */
[----:B------:R-:W-:Y:S01]  /*29850*/  ULDC.64 UR6, c[0x0][0x208] ;  /* 0x0000820000067ab9 */ /* 0x000fe20000000a00 */
        /* <DEDUP_REMOVED lines=23> */
.L_x_3171:
[----:B------:R-:W-:Y:S01]  /*299d0*/  IMAD.MOV.U32 R12, RZ, RZ, 0x2 ;  /* 0x00000002ff0c7424 */ /* 0x000fe200078e00ff */
[----:B------:R-:W-:-:S05]  /*299e0*/  SEL R14, R14, RZ, P1 ;  /* 0x000000ff0e0e7207 */ /* 0x000fca0000800000 */
[----:B------:R-:W-:-:S04]  /*299f0*/  IMAD.IADD R5, R13, 0x1, R14 ;  /* 0x000000010d057824 */ /* 0x000fc800078e020e */
[----:B------:R-:W-:-:S07]  /*29a00*/  IMAD.MOV.U32 R13, RZ, RZ, R5 ;  /* 0x000000ffff0d7224 */ /* 0x000fce00078e0005 */
[----:B------:R-:W-:Y:S05]  /*29a10*/  WARPSYNC.COLLECTIVE R15, `(.L_x_3172) ;  /* 0x000000000f087348 */ /* 0x000fea0003c00000 */
[----:B------:R0:W1:Y:S02]  /*29a20*/  SHFL.UP P6, R14, R13, R12, R11 ;  /* 0x0400000c0d0e7389 */ /* 0x00006400000c000b */
[----:B01----:R-:W-:Y:S01]  /*29a30*/  ENDCOLLECTIVE ;  /* 0x000000000000791b */ /* 0x003fe20003800000 */
.L_x_3172:
[----:B------:R-:W-:Y:S01]  /*29a40*/  IMAD.MOV.U32 R12, RZ, RZ, 0x4 ;  /* 0x00000004ff0c7424 */ /* 0x000fe200078e00ff */
[----:B------:R-:W-:-:S05]  /*29a50*/  SEL R2, R14, RZ, P2 ;  /* 0x000000ff0e027207 */ /* 0x000fca0001000000 */
[----:B------:R-:W-:-:S04]  /*29a60*/  IMAD.IADD R2, R5, 0x1, R2 ;  /* 0x0000000105027824 */ /* 0x000fc800078e0202 */
[----:B------:R-:W-:-:S07]  /*29a70*/  IMAD.MOV.U32 R13, RZ, RZ, R2 ;  /* 0x000000ffff0d7224 */ /* 0x000fce00078e0002 */
[----:B------:R-:W-:Y:S05]  /*29a80*/  WARPSYNC.COLLECTIVE R15, `(.L_x_3173) ;  /* 0x000000000f087348 */ /* 0x000fea0003c00000 */
[----:B------:R0:W1:Y:S02]  /*29a90*/  SHFL.UP P6, R14, R13, R12, R11 ;  /* 0x0400000c0d0e7389 */ /* 0x00006400000c000b */
[----:B01----:R-:W-:Y:S01]  /*29aa0*/  ENDCOLLECTIVE ;  /* 0x000000000000791b */ /* 0x003fe20003800000 */
.L_x_3173:
[----:B------:R-:W-:Y:S01]  /*29ab0*/  IMAD.MOV.U32 R12, RZ, RZ, 0x8 ;  /* 0x00000008ff0c7424 */ /* 0x000fe200078e00ff */
[----:B------:R-:W-:-:S05]  /*29ac0*/  SEL R3, R14, RZ, P3 ;  /* 0x000000ff0e037207 */ /* 0x000fca0001800000 */
[----:B------:R-:W-:-:S04]  /*29ad0*/  IMAD.IADD R3, R2, 0x1, R3 ;  /* 0x0000000102037824 */ /* 0x000fc800078e0203 */
[----:B------:R-:W-:-:S07]  /*29ae0*/  IMAD.MOV.U32 R13, RZ, RZ, R3 ;  /* 0x000000ffff0d7224 */ /* 0x000fce00078e0003 */
[----:B------:R-:W-:Y:S05]  /*29af0*/  WARPSYNC.COLLECTIVE R15, `(.L_x_3174) ;  /* 0x000000000f087348 */ /* 0x000fea0003c00000 */
[----:B------:R0:W1:Y:S02]  /*29b00*/  SHFL.UP P6, R14, R13, R12, R11 ;  /* 0x0400000c0d0e7389 */ /* 0x00006400000c000b */
[----:B01----:R-:W-:Y:S01]  /*29b10*/  ENDCOLLECTIVE ;  /* 0x000000000000791b */ /* 0x003fe20003800000 */
.L_x_3174:
[----:B------:R-:W-:Y:S01]  /*29b20*/  IMAD.MOV.U32 R12, RZ, RZ, 0x10 ;  /* 0x00000010ff0c7424 */ /* 0x000fe200078e00ff */
[----:B------:R-:W-:-:S05]  /*29b30*/  SEL R14, R14, RZ, P4 ;  /* 0x000000ff0e0e7207 */ /* 0x000fca0002000000 */
[----:B------:R-:W-:-:S04]  /*29b40*/  IMAD.IADD R5, R3, 0x1, R14 ;  /* 0x0000000103057824 */ /* 0x000fc800078e020e */
[----:B------:R-:W-:-:S07]  /*29b50*/  IMAD.MOV.U32 R13, RZ, RZ, R5 ;  /* 0x000000ffff0d7224 */ /* 0x000fce00078e0005 */
[----:B------:R-:W-:Y:S05]  /*29b60*/  WARPSYNC.COLLECTIVE R15, `(.L_x_3175) ;  /* 0x000000000f087348 */ /* 0x000fea0003c00000 */
[----:B------:R0:W1:Y:S02]  /*29b70*/  SHFL.UP P6, R14, R13, R12, R11 ;  /* 0x0400000c0d0e7389 */ /* 0x00006400000c000b */
[----:B01----:R-:W-:Y:S01]  /*29b80*/  ENDCOLLECTIVE ;  /* 0x000000000000791b */ /* 0x003fe20003800000 */
.L_x_3175:
        /* <DEDUP_REMOVED lines=8> */
.L_x_3176:
[----:B------:R-:W-:Y:S05]  /*29c10*/  BRA `(.L_x_3177) ;  /* 0xffffffa400d07947 */ /* 0x000fea000383ffff */
.L_x_3003:
[----:B------:R-:W-:Y:S01]  /*29c20*/  BSSY B0, `(.L_x_3178) ;  /* 0x0000007000007945 */ /* 0x000fe20003800000 */
[----:B-1----:R-:W-:Y:S02]  /*29c30*/  IMAD.MOV.U32 R12, RZ, RZ, 0x1 ;  /* 0x00000001ff0c7424 */ /* 0x002fe400078e00ff */
[----:B------:R-:W-:Y:S02]  /*29c40*/  IMAD.MOV.U32 R11, RZ, RZ, RZ ;  /* 0x000000ffff0b7224 */ /* 0x000fe400078e00ff */
[----:B------:R-:W-:-:S07]  /*29c50*/  IMAD.MOV.U32 R15, RZ, RZ, -0x1 ;  /* 0xffffffffff0f7424 */ /* 0x000fce00078e00ff */
[----:B------:R-:W-:Y:S05]  /*29c60*/  WARPSYNC.COLLECTIVE R15, `(.L_x_3179) ;  /* 0x000000000f087348 */ /* 0x000fea0003c00000 */
[----:B------:R0:W1:Y:S02]  /*29c70*/  SHFL.UP P6, R14, R13, R12, R11 ;  /* 0x0400000c0d0e7389 */ /* 0x00006400000c000b */
[----:B01----:R-:W-:Y:S01]  /*29c80*/  ENDCOLLECTIVE ;  /* 0x000000000000791b */ /* 0x003fe20003800000 */
.L_x_3179:
[----:B------:R-:W-:Y:S05]  /*29c90*/  BSYNC B0 ;  /* 0x0000000000007941 */ /* 0x000fea0003800000 */
.L_x_3178:
        /* <DEDUP_REMOVED lines=8> */
.L_x_3180:
[----:B------:R-:W-:Y:S01]  /*29d20*/  IMAD.MOV.U32 R12, RZ, RZ, 0x4 ;  /* 0x00000004ff0c7424 */ /* 0x000fe200078e00ff */
[----:B------:R-:W-:-:S05]  /*29d30*/  SEL R2, R14, RZ, P2 ;  /* 0x000000ff0e027207 */ /* 0x000fca0001000000 */
[----:B------:R-:W-:-:S04]  /*29d40*/  IMAD.IADD R2, R13, 0x1, R2 ;  /* 0x000000010d027824 */ /* 0x000fc800078e0202 */
[----:B------:R-:W-:-:S07]  /*29d50*/  IMAD.MOV.U32 R13, RZ, RZ, R2 ;  /* 0x000000ffff0d7224 */ /* 0x000fce00078e0002 */
[----:B------:R-:W-:Y:S05]  /*29d60*/  WARPSYNC.COLLECTIVE R15, `(.L_x_3181) ;  /* 0x000000000f087348 */ /* 0x000fea0003c00000 */
[----:B------:R0:W1:Y:S02]  /*29d70*/  SHFL.UP P6, R14, R13, R12, R11 ;  /* 0x0400000c0d0e7389 */ /* 0x00006400000c000b */
[----:B01----:R-:W-:Y:S01]  /*29d80*/  ENDCOLLECTIVE ;  /* 0x000000000000791b */ /* 0x003fe20003800000 */
.L_x_3181:
[----:B------:R-:W-:Y:S01]  /*29d90*/  IMAD.MOV.U32 R12, RZ, RZ, 0x8 ;  /* 0x00000008ff0c7424 */ /* 0x000fe200078e00ff */
[----:B------:R-:W-:-:S05]  /*29da0*/  SEL R3, R14, RZ, P3 ;  /* 0x000000ff0e037207 */ /* 0x000fca0001800000 */
[----:B------:R-:W-:-:S04]  /*29db0*/  IMAD.IADD R3, R2, 0x1, R3 ;  /* 0x0000000102037824 */ /* 0x000fc800078e0203 */
[----:B------:R-:W-:-:S07]  /*29dc0*/  IMAD.MOV.U32 R13, RZ, RZ, R3 ;  /* 0x000000ffff0d7224 */ /* 0x000fce00078e0003 */
[----:B------:R-:W-:Y:S05]  /*29dd0*/  WARPSYNC.COLLECTIVE R15, `(.L_x_3182) ;  /* 0x000000000f087348 */ /* 0x000fea0003c00000 */
[----:B------:R0:W1:Y:S02]  /*29de0*/  SHFL.UP P6, R14, R13, R12, R11 ;  /* 0x0400000c0d0e7389 */ /* 0x00006400000c000b */
[----:B01----:R-:W-:Y:S01]  /*29df0*/  ENDCOLLECTIVE ;  /* 0x000000000000791b */ /* 0x003fe20003800000 */
.L_x_3182:
[----:B------:R-:W-:Y:S01]  /*29e00*/  IMAD.MOV.U32 R12, RZ, RZ, 0x10 ;  /* 0x00000010ff0c7424 */ /* 0x000fe200078e00ff */
[----:B------:R-:W-:-:S05]  /*29e10*/  SEL R14, R14, RZ, P4 ;  /* 0x000000ff0e0e7207 */ /* 0x000fca0002000000 */
[----:B------:R-:W-:-:S04]  /*29e20*/  IMAD.IADD R5, R3, 0x1, R14 ;  /* 0x0000000103057824 */ /* 0x000fc800078e020e */
[----:B------:R-:W-:-:S07]  /*29e30*/  IMAD.MOV.U32 R13, RZ, RZ, R5 ;  /* 0x000000ffff0d7224 */ /* 0x000fce00078e0005 */
[----:B------:R-:W-:Y:S05]  /*29e40*/  WARPSYNC.COLLECTIVE R15, `(.L_x_3183) ;  /* 0x000000000f087348 */ /* 0x000fea0003c00000 */
[----:B------:R0:W1:Y:S02]  /*29e50*/  SHFL.UP P6, R14, R13, R12, R11 ;  /* 0x0400000c0d0e7389 */ /* 0x00006400000c000b */
[----:B01----:R-:W-:Y:S01]  /*29e60*/  ENDCOLLECTIVE ;  /* 0x000000000000791b */ /* 0x003fe20003800000 */
.L_x_3183:
        /* <DEDUP_REMOVED lines=8> */
.L_x_3184:
[----:B------:R-:W-:Y:S05]  /*29ef0*/  BRA `(.L_x_3185) ;  /* 0xffffffa400c07947 */ /* 0x000fea000383ffff */
.L_x_3005:
[----:B------:R-:W-:Y:S01]  /*29f00*/  BSSY B0, `(.L_x_3186) ;  /* 0x0000006000007945 */ /* 0x000fe20003800000 */
[----:B------:R-:W-:Y:S01]  /*29f10*/  PLOP3.LUT P6, PT, P6, PT, PT, 0x8, 0x0 ;  /* 0x000000000000781c */ /* 0x000fe200037ce170 */
[----:B------:R-:W-:-:S12]  /*29f20*/  IMAD.MOV.U32 R15, RZ, RZ, -0x1 ;  /* 0xffffffffff0f7424 */ /* 0x000fd800078e00ff */
[----:B01----:R-:W-:Y:S05]  /*29f30*/  WARPSYNC.COLLECTIVE R15, `(.L_x_3187) ;  /* 0x000000000f087348 */ /* 0x003fea0003c00000 */
[----:B------:R-:W-:Y:S01]  /*29f40*/  VOTE.ANY R14, PT, P6 ;  /* 0x00000000000e7806 */ /* 0x000fe200030e0100 */
[----:B01----:R-:W-:Y:S06]  /*29f50*/  ENDCOLLECTIVE ;  /* 0x000000000000791b */ /* 0x003fec0003800000 */
.L_x_3187:
[----:B------:R-:W-:Y:S05]  /*29f60*/  BSYNC B0 ;  /* 0x0000000000007941 */ /* 0x000fea0003800000 */
.L_x_3186:
        /* <DEDUP_REMOVED lines=8> */
.L_x_3188:
[----:B------:R-:W-:Y:S02]  /*29ff0*/  IMAD.IADD R19, R12, 0x1, R19 ;  /* 0x000000010c137824 */ /* 0x000fe400078e0213 */
[----:B------:R-:W-:Y:S02]  /*2a000*/  IMAD.MOV.U32 R13, RZ, RZ, R4 ;  /* 0x000000ffff0d7224 */ /* 0x000fe400078e0004 */
[----:B------:R-:W-:-:S07]  /*2a010*/  IMAD.MOV.U32 R17, RZ, RZ, R14 ;  /* 0x000000ffff117224 */ /* 0x000fce00078e000e */
[----:B------:R-:W-:Y:S05]  /*2a020*/  WARPSYNC.COLLECTIVE R15, `(.L_x_3189) ;  /* 0x000000000f087348 */ /* 0x000fea0003c00000 */
[----:B------:R0:W1:Y:S02]  /*2a030*/  SHFL.IDX P6, R14, R13, R12, R11 ;  /* 0x0000000c0d0e7389 */ /* 0x00006400000c000b */
[----:B01----:R-:W-:Y:S01]  /*2a040*/  ENDCOLLECTIVE ;  /* 0x000000000000791b */ /* 0x003fe20003800000 */
.L_x_3189:
[----:B------:R-:W-:Y:S01]  /*2a050*/  IMAD.MOV.U32 R4, RZ, RZ, R14 ;  /* 0x000000ffff047224 */ /* 0x000fe200078e000e */
[----:B------:R-:W-:Y:S06]  /*2a060*/  BRA `(.L_x_3190) ;  /* 0xffffffa400a47947 */ /* 0x000fec000383ffff */
.L_x_3007:
[----:B------:R-:W-:Y:S01]  /*2a070*/  BSSY B0, `(.L_x_3191) ;  /* 0x0000007000007945 */ /* 0x000fe20003800000 */
[----:B------:R-:W-:Y:S02]  /*2a080*/  IMAD.MOV.U32 R13, RZ, RZ, R2 ;  /* 0x000000ffff0d7224 */ /* 0x000fe400078e0002 */
[----:B------:R-:W-:Y:S02]  /*2a090*/  IMAD.MOV.U32 R11, RZ, RZ, 0x1f ;  /* 0x0000001fff0b7424 */ /* 0x000fe400078e00ff */
[----:B------:R-:W-:-:S07]  /*2a0a0*/  IMAD.MOV.U32 R15, RZ, RZ, -0x1 ;  /* 0xffffffffff0f7424 */ /* 0x000fce00078e00ff */
[----:B0-23--:R-:W-:Y:S05]  /*2a0b0*/  WARPSYNC.COLLECTIVE R15, `(.L_x_3192) ;  /* 0x000000000f087348 */ /* 0x00dfea0003c00000 */
[----:B------:R1:W4:Y:S02]  /*2a0c0*/  SHFL.IDX P6, R14, R13, R12, R11 ;  /* 0x0000000c0d0e7389 */ /* 0x00032400000c000b */
[----:B01234-:R-:W-:Y:S01]  /*2a0d0*/  ENDCOLLECTIVE ;  /* 0x000000000000791b */ /* 0x01ffe20003800000 */
.L_x_3192:
[----:B------:R-:W-:Y:S05]  /*2a0e0*/  BSYNC B0 ;  /* 0x0000000000007941 */ /* 0x000fea0003800000 */
.L_x_3191:
[----:B------:R-:W-:Y:S01]  /*2a0f0*/  IMAD.MOV.U32 R6, RZ, RZ, R14 ;  /* 0x000000ffff067224 */ /* 0x000fe200078e000e */
[----:B------:R-:W-:Y:S06]  /*2a100*/  BRA `(.L_x_3006) ;  /* 0xffffffa400947947 */ /* 0x000fec000383ffff */
.L_x_3013:
[----:B-1----:R1:W2:Y:S02]  /*2a110*/  SYNCS.PHASECHK.TRANS64.TRYWAIT P0, [R5+URZ+0x2a820], R0 ;  /* 0x02a82000050075a7 */ /* 0x0022a4000800017f */
[----:B--2---:R-:W-:Y:S05]  /*2a120*/  @!P0 NANOSLEEP.SYNCS 0x989680 ;  /* 0x009896800000895d */ /* 0x004fea0003900000 */
[----:B------:R-:W2:Y:S02]  /*2a130*/  @!P0 SYNCS.PHASECHK.TRANS64 P0, [R5+URZ+0x2a820], R0 ;  /* 0x02a82000050085a7 */ /* 0x000ea4000800007f */
[----:B--2---:R-:W-:Y:S05]  /*2a140*/  @!P0 BRA `(.L_x_3013) ;  /* 0xfffffffc00f08947 */ /* 0x004fea000383ffff */
[----:B------:R-:W-:Y:S05]  /*2a150*/  BRA `(.L_x_3193) ;  /* 0xffffffac00f07947 */ /* 0x000fea000383ffff */
.L_x_3014:
        /* <DEDUP_REMOVED lines=11> */
.L_x_3195:
[----:B------:R-:W-:Y:S05]  /*2a210*/  BSYNC B0 ;  /* 0x0000000000007941 */ /* 0x000fea0003800000 */
.L_x_3194:
[----:B------:R-:W-:Y:S05]  /*2a220*/  BRA `(.L_x_3196) ;  /* 0xffffffac00d87947 */ /* 0x000fea000383ffff */
.L_x_3015:
[----:B------:R-:W-:Y:S01]  /*2a230*/  BSSY B0, `(.L_x_3197) ;  /* 0x0000006000007945 */ /* 0x000fe20003800000 */
[----:B------:R-:W-:-:S07]  /*2a240*/  IMAD.MOV.U32 R15, RZ, RZ, -0x1 ;  /* 0xffffffffff0f7424 */ /* 0x000fce00078e00ff */
[----:B01-3--:R-:W-:Y:S05]  /*2a250*/  WARPSYNC.COLLECTIVE R15, `(.L_x_3198) ;  /* 0x000000000f0c7348 */ /* 0x00bfea0003c00000 */
[----:B------:R-:W-:Y:S02]  /*2a260*/  ELECT P6, UR62, PT ;  /* 0x00000000003e782f */ /* 0x000fe400038c0000 */
[----:B------:R-:W-:Y:S01]  /*2a270*/  MOV R14, UR62 ;  /* 0x0000003e000e7c02 */ /* 0x000fe20008000f00 */
[----:B01-3--:R-:W-:Y:S10]  /*2a280*/  ENDCOLLECTIVE ;  /* 0x000000000000791b */ /* 0x00bff40003800000 */
.L_x_3198:
[----:B------:R-:W-:Y:S05]  /*2a290*/  BSYNC B0 ;  /* 0x0000000000007941 */ /* 0x000fea0003800000 */
.L_x_3197:
[----:B------:R-:W-:Y:S05]  /*2a2a0*/  BRA `(.L_x_3199) ;  /* 0xffffffac00cc7947 */ /* 0x000fea000383ffff */
.L_x_3017:
[----:B-1----:R1:W2:Y:S02]  /*2a2b0*/  SYNCS.PHASECHK.TRANS64.TRYWAIT P1, [R3+URZ+0x2a840], R2 ;  /* 0x02a84002030075a7 */ /* 0x0022a4000802017f */
[----:B--2---:R-:W-:Y:S05]  /*2a2c0*/  @!P1 NANOSLEEP.SYNCS 0x989680 ;  /* 0x009896800000995d */ /* 0x004fea0003900000 */
[----:B------:R-:W2:Y:S02]  /*2a2d0*/  @!P1 SYNCS.PHASECHK.TRANS64 P1, [R3+URZ+0x2a840], R2 ;  /* 0x02a84002030095a7 */ /* 0x000ea4000802007f */
[----:B--2---:R-:W-:Y:S05]  /*2a2e0*/  @!P1 BRA `(.L_x_3017) ;  /* 0xfffffffc00f09947 */ /* 0x004fea000383ffff */
[----:B------:R-:W-:Y:S05]  /*2a2f0*/  BRA `(.L_x_3200) ;  /* 0xffffffac00ec7947 */ /* 0x000fea000383ffff */
.L_x_3019:
[----:B--2---:R2:W4:Y:S02]  /*2a300*/  SYNCS.PHASECHK.TRANS64.TRYWAIT P1, [R5+URZ+0x2a840], R0 ;  /* 0x02a84000050075a7 */ /* 0x004524000802017f */
[----:B----4-:R-:W-:Y:S05]  /*2a310*/  @!P1 NANOSLEEP.SYNCS 0x989680 ;  /* 0x009896800000995d */ /* 0x010fea0003900000 */
[----:B------:R-:W4:Y:S02]  /*2a320*/  @!P1 SYNCS.PHASECHK.TRANS64 P1, [R5+URZ+0x2a840], R0 ;  /* 0x02a84000050095a7 */ /* 0x000f24000802007f */
[----:B----4-:R-:W-:Y:S05]  /*2a330*/  @!P1 BRA `(.L_x_3019) ;  /* 0xfffffffc00f09947 */ /* 0x010fea000383ffff */
[----:B------:R-:W-:Y:S05]  /*2a340*/  BRA `(.L_x_3201) ;  /* 0xffffffac00f87947 */ /* 0x000fea000383ffff */
.L_x_3021:
[----:B----4-:R4:W0:Y:S02]  /*2a350*/  SYNCS.PHASECHK.TRANS64.TRYWAIT P1, [R3+URZ+0x2a860], R2 ;  /* 0x02a86002030075a7 */ /* 0x010824000802017f */
[----:B0-----:R-:W-:Y:S05]  /*2a360*/  @!P1 NANOSLEEP.SYNCS 0x989680 ;  /* 0x009896800000995d */ /* 0x001fea0003900000 */
[----:B------:R-:W0:Y:S02]  /*2a370*/  @!P1 SYNCS.PHASECHK.TRANS64 P1, [R3+URZ+0x2a860], R2 ;  /* 0x02a86002030095a7 */ /* 0x000e24000802007f */
[----:B0-----:R-:W-:Y:S05]  /*2a380*/  @!P1 BRA `(.L_x_3021) ;  /* 0xfffffffc00f09947 */ /* 0x001fea000383ffff */
[----:B------:R-:W-:Y:S05]  /*2a390*/  BRA `(.L_x_3202) ;  /* 0xffffffac00f47947 */ /* 0x000fea000383ffff */
.L_x_3203:
        /* <DEDUP_REMOVED lines=14> */
.L_x_3212:


//--------------------- .nv.global.init           --------------------------
	.section	.nv.global.init,"aw",@progbits
.nv.global.init:
	.type		$str$23,@object
	.size		$str$23,($str$24 - $str$23)
$str$23:
        /*0000*/ 	.byte	0x28, 0x61, 0x64, 0x64, 0x72, 0x65, 0x73, 0x73, 0x20, 0x26, 0x20, 0x6d, 0x61, 0x73, 0x6b, 0x29
        /*0010*/ 	.byte	0x20, 0x3d, 0x3d, 0x20, 0x30, 0x00
	.type		$str$24,@object
	.size		$str$24,(__unnamed_4 - $str$24)
$str$24:
        /*0016*/ 	.byte	0x2f, 0x74, 0x6d, 0x70, 0x2f, 0x6f, 0x73, 0x73, 0x5f, 0x6b, 0x65, 0x72, 0x6e, 0x65, 0x6c, 0x73
        /*0026*/ 	.byte	0x5f, 0x73, 0x72, 0x63, 0x2f, 0x66, 0x6c, 0x61, 0x73, 0x68, 0x5f, 0x61, 0x74, 0x74, 0x65, 0x6e
        /*0036*/ 	.byte	0x74, 0x69, 0x6f, 0x6e, 0x2f, 0x63, 0x73, 0x72, 0x63, 0x2f, 0x63, 0x75, 0x74, 0x6c, 0x61, 0x73
        /*0046*/ 	.byte	0x73, 0x2f, 0x69, 0x6e, 0x63, 0x6c, 0x75, 0x64, 0x65, 0x2f, 0x63, 0x75, 0x74, 0x65, 0x2f, 0x70
        /*0056*/ 	.byte	0x6f, 0x69, 0x6e, 0x74, 0x65, 0x72, 0x5f, 0x66, 0x6c, 0x61, 0x67, 0x67, 0x65, 0x64, 0x2e, 0x68
        /*0066*/ 	.byte	0x70, 0x70, 0x00
	.type		__unnamed_4,@object
	.size		__unnamed_4,(__unnamed_6 - __unnamed_4)
__unnamed_4:
        /* <DEDUP_REMOVED lines=25> */
	.type		__unnamed_6,@object
	.size		__unnamed_6,(__unnamed_3 - __unnamed_6)
__unnamed_6:
        /* <DEDUP_REMOVED lines=25> */
	.type		__unnamed_3,@object
	.size		__unnamed_3,(__unnamed_5 - __unnamed_3)
__unnamed_3:
        /* <DEDUP_REMOVED lines=29> */
	.type		__unnamed_5,@object
	.size		__unnamed_5,(__unnamed_2 - __unnamed_5)
__unnamed_5:
        /* <DEDUP_REMOVED lines=29> */
	.type		__unnamed_2,@object
	.size		__unnamed_2,(__unnamed_1 - __unnamed_2)
__unnamed_2:
        /* <DEDUP_REMOVED lines=29> */
	.type		__unnamed_1,@object
	.size		__unnamed_1,(.L_0 - __unnamed_1)
__unnamed_1:
        /* <DEDUP_REMOVED lines=29> */
        /*0ab1*/ 	.byte	0x5d, 0x00
.L_0:


//--------------------- .nv.shared._ZN7cutlass13device_kernelIN5flash11enable_sm90INS1_16FlashAttnFwdSm90INS1_25CollectiveMainloopFwdSm90ILi2EN4cute5tupleIJNS5_1CILi1EEES8_S8_EEENS6_IJNS7_ILi128EEENS7_ILi96EEENS7_ILi192EEEEEELi128ENS_10bfloat16_tEfNS_4arch4Sm90ELb0ELb0ELb0ELb0ELb1ELb0ELb0ELb1ELb1ELb1ELb1ELb0EEENS1_21CollectiveEpilogueFwdINS6_IJSA_SA_SB_EEES9_SE_SG_Li256ELb0ELb1ELb1ELb0EEENS1_19SingleTileSchedulerILb0ELb1ELb1ELi128EEEEEEEEEvNT_6ParamsE --------------------------
	.section	.nv.shared._ZN7cutlass13device_kernelIN5flash11enable_sm90INS1_16FlashAttnFwdSm90INS1_25CollectiveMainloopFwdSm90ILi2EN4cute5tupleIJNS5_1CILi1EEES8_S8_EEENS6_IJNS7_ILi128EEENS7_ILi96EEENS7_ILi192EEEEEELi128ENS_10bfloat16_tEfNS_4arch4Sm90ELb0ELb0ELb0ELb0ELb1ELb0ELb0ELb1ELb1ELb1ELb1ELb0EEENS1_21CollectiveEpilogueFwdINS6_IJSA_SA_SB_EEES9_SE_SG_Li256ELb0ELb1ELb1ELb0EEENS1_19SingleTileSchedulerILb0ELb1ELb1ELi128EEEEEEEEEvNT_6ParamsE,"aw",@nobits
	.sectionflags	@""
	.align	16
	.zero		1024


//--------------------- .nv.shared.reserved.0     --------------------------
	.section	.nv.shared.reserved.0,"aw",@nobits
	.weak		__nv_reservedSMEM_offset_0_alias
	.size		__nv_reservedSMEM_offset_0_alias, 0, 0
	.other		__nv_reservedSMEM_offset_0_alias,@"STO_CUDA_RESERVED_SHARED STV_DEFAULT"
__nv_reservedSMEM_offset_0_alias:
	.zero		0


//--------------------- .nv.global                --------------------------
	.section	.nv.global,"aw",@nobits
.nv.global:
	.type		_ZN82_INTERNAL_795d3125_46_flash_fwd_hdim192_128_bf16_paged_split_sm90_cu_9b94ef52_30574cute1_E,@object
	.size		_ZN82_INTERNAL_795d3125_46_flash_fwd_hdim192_128_bf16_paged_split_sm90_cu_9b94ef52_30574cute1_E,(_ZN82_INTERNAL_795d3125_46_flash_fwd_hdim192_128_bf16_paged_split_sm90_cu_9b94ef52_30574cuda3std3__45__cpo6cbeginE - _ZN82_INTERNAL_795d3125_46_flash_fwd_hdim192_128_bf16_paged_split_sm90_cu_9b94ef52_30574cute1_E)
_ZN82_INTERNAL_795d3125_46_flash_fwd_hdim192_128_bf16_paged_split_sm90_cu_9b94ef52_30574cute1_E:
	.zero		1
	.type		_ZN82_INTERNAL_795d3125_46_flash_fwd_hdim192_128_bf16_paged_split_sm90_cu_9b94ef52_30574cuda3std3__45__cpo6cbeginE,@object
	.size		_ZN82_INTERNAL_795d3125_46_flash_fwd_hdim192_128_bf16_paged_split_sm90_cu_9b94ef52_30574cuda3std3__45__cpo6cbeginE,(_ZN82_INTERNAL_795d3125_46_flash_fwd_hdim192_128_bf16_paged_split_sm90_cu_9b94ef52_30574cuda3std3__48in_placeE - _ZN82_INTERNAL_795d3125_46_flash_fwd_hdim192_128_bf16_paged_split_sm90_cu_9b94ef52_30574cuda3std3__45__cpo6cbeginE)
_ZN82_INTERNAL_795d3125_46_flash_fwd_hdim192_128_bf16_paged_split_sm90_cu_9b94ef52_30574cuda3std3__45__cpo6cbeginE:
	.zero		1
	.type		_ZN82_INTERNAL_795d3125_46_flash_fwd_hdim192_128_bf16_paged_split_sm90_cu_9b94ef52_30574cuda3std3__48in_placeE,@object
	.size		_ZN82_INTERNAL_795d3125_46_flash_fwd_hdim192_128_bf16_paged_split_sm90_cu_9b94ef52_30574cuda3std3__48in_placeE,(_ZN82_INTERNAL_795d3125_46_flash_fwd_hdim192_128_bf16_paged_split_sm90_cu_9b94ef52_30574cuda3std6ranges3__45__cpo9iter_moveE - _ZN82_INTERNAL_795d3125_46_flash_fwd_hdim192_128_bf16_paged_split_sm90_cu_9b94ef52_30574cuda3std3__48in_placeE)
_ZN82_INTERNAL_795d3125_46_flash_fwd_hdim192_128_bf16_paged_split_sm90_cu_9b94ef52_30574cuda3std3__48in_placeE:
	.zero		1
	.type		_ZN82_INTERNAL_795d3125_46_flash_fwd_hdim192_128_bf16_paged_split_sm90_cu_9b94ef52_30574cuda3std6ranges3__45__cpo9iter_moveE,@object
	.size		_ZN82_INTERNAL_795d3125_46_flash_fwd_hdim192_128_bf16_paged_split_sm90_cu_9b94ef52_30574cuda3std6ranges3__45__cpo9iter_moveE,(_ZN82_INTERNAL_795d3125_46_flash_fwd_hdim192_128_bf16_paged_split_sm90_cu_9b94ef52_30574cuda3std3__45__cpo5beginE - _ZN82_INTERNAL_795d3125_46_flash_fwd_hdim192_128_bf16_paged_split_sm90_cu_9b94ef52_30574cuda3std6ranges3__45__cpo9iter_moveE)
_ZN82_INTERNAL_795d3125_46_flash_fwd_hdim192_128_bf16_paged_split_sm90_cu_9b94ef52_30574cuda3std6ranges3__45__cpo9iter_moveE:
	.zero		1
	.type		_ZN82_INTERNAL_795d3125_46_flash_fwd_hdim192_128_bf16_paged_split_sm90_cu_9b94ef52_30574cuda3std3__45__cpo5beginE,@object
	.size		_ZN82_INTERNAL_795d3125_46_flash_fwd_hdim192_128_bf16_paged_split_sm90_cu_9b94ef52_30574cuda3std3__45__cpo5beginE,(_ZN82_INTERNAL_795d3125_46_flash_fwd_hdim192_128_bf16_paged_split_sm90_cu_9b94ef52_30574cuda3std3__484_GLOBAL__N__795d3125_46_flash_fwd_hdim192_128_bf16_paged_split_sm90_cu_9b94ef52_30576ignoreE - _ZN82_INTERNAL_795d3125_46_flash_fwd_hdim192_128_bf16_paged_split_sm90_cu_9b94ef52_30574cuda3std3__45__cpo5beginE)
_ZN82_INTERNAL_795d3125_46_flash_fwd_hdim192_128_bf16_paged_split_sm90_cu_9b94ef52_30574cuda3std3__45__cpo5beginE:
	.zero		1
	.type		_ZN82_INTERNAL_795d3125_46_flash_fwd_hdim192_128_bf16_paged_split_sm90_cu_9b94ef52_30574cuda3std3__484_GLOBAL__N__795d3125_46_flash_fwd_hdim192_128_bf16_paged_split_sm90_cu_9b94ef52_30576ignoreE,@object
	.size		_ZN82_INTERNAL_795d3125_46_flash_fwd_hdim192_128_bf16_paged_split_sm90_cu_9b94ef52_30574cuda3std3__484_GLOBAL__N__795d3125_46_flash_fwd_hdim192_128_bf16_paged_split_sm90_cu_9b94ef52_30576ignoreE,(_ZN82_INTERNAL_795d3125_46_flash_fwd_hdim192_128_bf16_paged_split_sm90_cu_9b94ef52_30574cute7productE - _ZN82_INTERNAL_795d3125_46_flash_fwd_hdim192_128_bf16_paged_split_sm90_cu_9b94ef52_30574cuda3std3__484_GLOBAL__N__795d3125_46_flash_fwd_hdim192_128_bf16_paged_split_sm90_cu_9b94ef52_30576ignoreE)
_ZN82_INTERNAL_795d3125_46_flash_fwd_hdim192_128_bf16_paged_split_sm90_cu_9b94ef52_30574cuda3std3__484_GLOBAL__N__795d3125_46_flash_fwd_hdim192_128_bf16_paged_split_sm90_cu_9b94ef52_30576ignoreE:
	.zero		1
	.type		_ZN82_INTERNAL_795d3125_46_flash_fwd_hdim192_128_bf16_paged_split_sm90_cu_9b94ef52_30574cute7productE,@object
	.size		_ZN82_INTERNAL_795d3125_46_flash_fwd_hdim192_128_bf16_paged_split_sm90_cu_9b94ef52_30574cute7productE,(_ZN82_INTERNAL_795d3125_46_flash_fwd_hdim192_128_bf16_paged_split_sm90_cu_9b94ef52_30574cuda3std3__45__cpo3endE - _ZN82_INTERNAL_795d3125_46_flash_fwd_hdim192_128_bf16_paged_split_sm90_cu_9b94ef52_30574cute7productE)
_ZN82_INTERNAL_795d3125_46_flash_fwd_hdim192_128_bf16_paged_split_sm90_cu_9b94ef52_30574cute7productE:
	.zero		1
	.type		_ZN82_INTERNAL_795d3125_46_flash_fwd_hdim192_128_bf16_paged_split_sm90_cu_9b94ef52_30574cuda3std3__45__cpo3endE,@object
	.size		_ZN82_INTERNAL_795d3125_46_flash_fwd_hdim192_128_bf16_paged_split_sm90_cu_9b94ef52_30574cuda3std3__45__cpo3endE,(_ZN82_INTERNAL_795d3125_46_flash_fwd_hdim192_128_bf16_paged_split_sm90_cu_9b94ef52_30574cuda3std3__419piecewise_constructE - _ZN82_INTERNAL_795d3125_46_flash_fwd_hdim192_128_bf16_paged_split_sm90_cu_9b94ef52_30574cuda3std3__45__cpo3endE)
_ZN82_INTERNAL_795d3125_46_flash_fwd_hdim192_128_bf16_paged_split_sm90_cu_9b94ef52_30574cuda3std3__45__cpo3endE:
	.zero		1
	.type		_ZN82_INTERNAL_795d3125_46_flash_fwd_hdim192_128_bf16_paged_split_sm90_cu_9b94ef52_30574cuda3std3__419piecewise_constructE,@object
	.size		_ZN82_INTERNAL_795d3125_46_flash_fwd_hdim192_128_bf16_paged_split_sm90_cu_9b94ef52_30574cuda3std3__419piecewise_constructE,(_ZN82_INTERNAL_795d3125_46_flash_fwd_hdim192_128_bf16_paged_split_sm90_cu_9b94ef52_30574cuda3std3__45__cpo4cendE - _ZN82_INTERNAL_795d3125_46_flash_fwd_hdim192_128_bf16_paged_split_sm90_cu_9b94ef52_30574cuda3std3__419piecewise_constructE)
_ZN82_INTERNAL_795d3125_46_flash_fwd_hdim192_128_bf16_paged_split_sm90_cu_9b94ef52_30574cuda3std3__419piecewise_constructE:
	.zero		1
	.type		_ZN82_INTERNAL_795d3125_46_flash_fwd_hdim192_128_bf16_paged_split_sm90_cu_9b94ef52_30574cuda3std3__45__cpo4cendE,@object
	.size		_ZN82_INTERNAL_795d3125_46_flash_fwd_hdim192_128_bf16_paged_split_sm90_cu_9b94ef52_30574cuda3std3__45__cpo4cendE,(_ZN82_INTERNAL_795d3125_46_flash_fwd_hdim192_128_bf16_paged_split_sm90_cu_9b94ef52_30574cuda3std6ranges3__45__cpo4swapE - _ZN82_INTERNAL_795d3125_46_flash_fwd_hdim192_128_bf16_paged_split_sm90_cu_9b94ef52_30574cuda3std3__45__cpo4cendE)
_ZN82_INTERNAL_795d3125_46_flash_fwd_hdim192_128_bf16_paged_split_sm90_cu_9b94ef52_30574cuda3std3__45__cpo4cendE:
	.zero		1
	.type		_ZN82_INTERNAL_795d3125_46_flash_fwd_hdim192_128_bf16_paged_split_sm90_cu_9b94ef52_30574cuda3std6ranges3__45__cpo4swapE,@object
	.size		_ZN82_INTERNAL_795d3125_46_flash_fwd_hdim192_128_bf16_paged_split_sm90_cu_9b94ef52_30574cuda3std6ranges3__45__cpo4swapE,(.L_13 - _ZN82_INTERNAL_795d3125_46_flash_fwd_hdim192_128_bf16_paged_split_sm90_cu_9b94ef52_30574cuda3std6ranges3__45__cpo4swapE)
_ZN82_INTERNAL_795d3125_46_flash_fwd_hdim192_128_bf16_paged_split_sm90_cu_9b94ef52_30574cuda3std6ranges3__45__cpo4swapE:
	.zero		1
.L_13:


//--------------------- .nv.shared._ZN7cutlass13device_kernelIN5flash11enable_sm90INS1_16FlashAttnFwdSm90INS1_25CollectiveMainloopFwdSm90ILi2EN4cute5tupleIJNS5_1CILi1EEES8_S8_EEENS6_IJNS7_ILi128EEENS7_ILi96EEENS7_ILi192EEEEEELi128ENS_10bfloat16_tEfNS_4arch4Sm90ELb0ELb0ELb0ELb1ELb1ELb0ELb0ELb1ELb1ELb1ELb1ELb0EEENS1_21CollectiveEpilogueFwdINS6_IJSA_SA_SB_EEES9_SE_SG_Li256ELb1ELb1ELb1ELb0EEENS1_36VarlenDynamicPersistentTileSchedulerILi128ELi96ELi256ELi128ELb1ELb1ELb1ELb0ELb1ELb1EEEEEEEEEvNT_6ParamsE --------------------------
	.section	.nv.shared._ZN7cutlass13device_kernelIN5flash11enable_sm90INS1_16FlashAttnFwdSm90INS1_25CollectiveMainloopFwdSm90ILi2EN4cute5tupleIJNS5_1CILi1EEES8_S8_EEENS6_IJNS7_ILi128EEENS7_ILi96EEENS7_ILi192EEEEEELi128ENS_10bfloat16_tEfNS_4arch4Sm90ELb0ELb0ELb0ELb1ELb1ELb0ELb0ELb1ELb1ELb1ELb1ELb0EEENS1_21CollectiveEpilogueFwdINS6_IJSA_SA_SB_EEES9_SE_SG_Li256ELb1ELb1ELb1ELb0EEENS1_36VarlenDynamicPersistentTileSchedulerILi128ELi96ELi256ELi128ELb1ELb1ELb1ELb0ELb1ELb1EEEEEEEEEvNT_6ParamsE,"aw",@nobits
	.sectionflags	@""
	.align	16
	.zero		1024


//--------------------- .nv.shared._ZN7cutlass13device_kernelIN5flash11enable_sm90INS1_16FlashAttnFwdSm90INS1_25CollectiveMainloopFwdSm90ILi2EN4cute5tupleIJNS5_1CILi1EEES8_S8_EEENS6_IJNS7_ILi128EEENS7_ILi96EEENS7_ILi192EEEEEELi128ENS_10bfloat16_tEfNS_4arch4Sm90ELb0ELb0ELb0ELb1ELb1ELb1ELb0ELb1ELb1ELb1ELb1ELb0EEENS1_21CollectiveEpilogueFwdINS6_IJSA_SA_SB_EEES9_SE_SG_Li256ELb1ELb1ELb1ELb0EEENS1_36VarlenDynamicPersistentTileSchedulerILi128ELi96ELi256ELi128ELb1ELb1ELb1ELb0ELb1ELb1EEEEEEEEEvNT_6ParamsE --------------------------
	.section	.nv.shared._ZN7cutlass13device_kernelIN5flash11enable_sm90INS1_16FlashAttnFwdSm90INS1_25CollectiveMainloopFwdSm90ILi2EN4cute5tupleIJNS5_1CILi1EEES8_S8_EEENS6_IJNS7_ILi128EEENS7_ILi96EEENS7_ILi192EEEEEELi128ENS_10bfloat16_tEfNS_4arch4Sm90ELb0ELb0ELb0ELb1ELb1ELb1ELb0ELb1ELb1ELb1ELb1ELb0EEENS1_21CollectiveEpilogueFwdINS6_IJSA_SA_SB_EEES9_SE_SG_Li256ELb1ELb1ELb1ELb0EEENS1_36VarlenDynamicPersistentTileSchedulerILi128ELi96ELi256ELi128ELb1ELb1ELb1ELb0ELb1ELb1EEEEEEEEEvNT_6ParamsE,"aw",@nobits
	.sectionflags	@""
	.align	16
	.zero		1024


//--------------------- .nv.shared._ZN7cutlass13device_kernelIN5flash11enable_sm90INS1_16FlashAttnFwdSm90INS1_25CollectiveMainloopFwdSm90ILi2EN4cute5tupleIJNS5_1CILi1EEES8_S8_EEENS6_IJNS7_ILi128EEENS7_ILi96EEENS7_ILi192EEEEEELi128ENS_10bfloat16_tEfNS_4arch4Sm90ELb0ELb1ELb0ELb0ELb1ELb0ELb0ELb1ELb1ELb1ELb1ELb0EEENS1_21CollectiveEpilogueFwdINS6_IJSA_SA_SB_EEES9_SE_SG_Li256ELb0ELb1ELb1ELb0EEENS1_19SingleTileSchedulerILb0ELb1ELb1ELi128EEEEEEEEEvNT_6ParamsE --------------------------
	.section	.nv.shared._ZN7cutlass13device_kernelIN5flash11enable_sm90INS1_16FlashAttnFwdSm90INS1_25CollectiveMainloopFwdSm90ILi2EN4cute5tupleIJNS5_1CILi1EEES8_S8_EEENS6_IJNS7_ILi128EEENS7_ILi96EEENS7_ILi192EEEEEELi128ENS_10bfloat16_tEfNS_4arch4Sm90ELb0ELb1ELb0ELb0ELb1ELb0ELb0ELb1ELb1ELb1ELb1ELb0EEENS1_21CollectiveEpilogueFwdINS6_IJSA_SA_SB_EEES9_SE_SG_Li256ELb0ELb1ELb1ELb0EEENS1_19SingleTileSchedulerILb0ELb1ELb1ELi128EEEEEEEEEvNT_6ParamsE,"aw",@nobits
	.sectionflags	@""
	.align	16
	.zero		1024


//--------------------- .nv.shared._ZN7cutlass13device_kernelIN5flash11enable_sm90INS1_16FlashAttnFwdSm90INS1_25CollectiveMainloopFwdSm90ILi2EN4cute5tupleIJNS5_1CILi1EEES8_S8_EEENS6_IJNS7_ILi128EEENS7_ILi96EEENS7_ILi192EEEEEELi128ENS_10bfloat16_tEfNS_4arch4Sm90ELb0ELb1ELb0ELb1ELb1ELb0ELb0ELb1ELb1ELb1ELb1ELb0EEENS1_21CollectiveEpilogueFwdINS6_IJSA_SA_SB_EEES9_SE_SG_Li256ELb1ELb1ELb1ELb0EEENS1_36VarlenDynamicPersistentTileSchedulerILi128ELi96ELi256ELi128ELb1ELb1ELb1ELb1ELb0ELb1EEEEEEEEEvNT_6ParamsE --------------------------
	.section	.nv.shared._ZN7cutlass13device_kernelIN5flash11enable_sm90INS1_16FlashAttnFwdSm90INS1_25CollectiveMainloopFwdSm90ILi2EN4cute5tupleIJNS5_1CILi1EEES8_S8_EEENS6_IJNS7_ILi128EEENS7_ILi96EEENS7_ILi192EEEEEELi128ENS_10bfloat16_tEfNS_4arch4Sm90ELb0ELb1ELb0ELb1ELb1ELb0ELb0ELb1ELb1ELb1ELb1ELb0EEENS1_21CollectiveEpilogueFwdINS6_IJSA_SA_SB_EEES9_SE_SG_Li256ELb1ELb1ELb1ELb0EEENS1_36VarlenDynamicPersistentTileSchedulerILi128ELi96ELi256ELi128ELb1ELb1ELb1ELb1ELb0ELb1EEEEEEEEEvNT_6ParamsE,"aw",@nobits
	.sectionflags	@""
	.align	16
	.zero		1024


//--------------------- .nv.shared._ZN7cutlass13device_kernelIN5flash11enable_sm90INS1_16FlashAttnFwdSm90INS1_25CollectiveMainloopFwdSm90ILi2EN4cute5tupleIJNS5_1CILi1EEES8_S8_EEENS6_IJNS7_ILi128EEENS7_ILi96EEENS7_ILi192EEEEEELi128ENS_10bfloat16_tEfNS_4arch4Sm90ELb0ELb1ELb0ELb1ELb1ELb1ELb0ELb1ELb1ELb1ELb1ELb0EEENS1_21CollectiveEpilogueFwdINS6_IJSA_SA_SB_EEES9_SE_SG_Li256ELb1ELb1ELb1ELb0EEENS1_36VarlenDynamicPersistentTileSchedulerILi128ELi96ELi256ELi128ELb1ELb1ELb1ELb1ELb0ELb1EEEEEEEEEvNT_6ParamsE --------------------------
	.section	.nv.shared._ZN7cutlass13device_kernelIN5flash11enable_sm90INS1_16FlashAttnFwdSm90INS1_25CollectiveMainloopFwdSm90ILi2EN4cute5tupleIJNS5_1CILi1EEES8_S8_EEENS6_IJNS7_ILi128EEENS7_ILi96EEENS7_ILi192EEEEEELi128ENS_10bfloat16_tEfNS_4arch4Sm90ELb0ELb1ELb0ELb1ELb1ELb1ELb0ELb1ELb1ELb1ELb1ELb0EEENS1_21CollectiveEpilogueFwdINS6_IJSA_SA_SB_EEES9_SE_SG_Li256ELb1ELb1ELb1ELb0EEENS1_36VarlenDynamicPersistentTileSchedulerILi128ELi96ELi256ELi128ELb1ELb1ELb1ELb1ELb0ELb1EEEEEEEEEvNT_6ParamsE,"aw",@nobits
	.sectionflags	@""
	.align	16
	.zero		1024


//--------------------- .nv.shared._ZN7cutlass13device_kernelIN5flash11enable_sm90INS1_16FlashAttnFwdSm90INS1_25CollectiveMainloopFwdSm90ILi2EN4cute5tupleIJNS5_1CILi1EEES8_S8_EEENS6_IJNS7_ILi128EEENS7_ILi96EEENS7_ILi192EEEEEELi128ENS_10bfloat16_tEfNS_4arch4Sm90ELb1ELb0ELb0ELb0ELb1ELb0ELb0ELb1ELb1ELb1ELb1ELb0EEENS1_21CollectiveEpilogueFwdINS6_IJSA_SA_SB_EEES9_SE_SG_Li256ELb0ELb1ELb1ELb0EEENS1_19SingleTileSchedulerILb0ELb1ELb1ELi128EEEEEEEEEvNT_6ParamsE --------------------------
	.section	.nv.shared._ZN7cutlass13device_kernelIN5flash11enable_sm90INS1_16FlashAttnFwdSm90INS1_25CollectiveMainloopFwdSm90ILi2EN4cute5tupleIJNS5_1CILi1EEES8_S8_EEENS6_IJNS7_ILi128EEENS7_ILi96EEENS7_ILi192EEEEEELi128ENS_10bfloat16_tEfNS_4arch4Sm90ELb1ELb0ELb0ELb0ELb1ELb0ELb0ELb1ELb1ELb1ELb1ELb0EEENS1_21CollectiveEpilogueFwdINS6_IJSA_SA_SB_EEES9_SE_SG_Li256ELb0ELb1ELb1ELb0EEENS1_19SingleTileSchedulerILb0ELb1ELb1ELi128EEEEEEEEEvNT_6ParamsE,"aw",@nobits
	.sectionflags	@""
	.align	16
	.zero		1024


//--------------------- .nv.shared._ZN7cutlass13device_kernelIN5flash11enable_sm90INS1_16FlashAttnFwdSm90INS1_25CollectiveMainloopFwdSm90ILi2EN4cute5tupleIJNS5_1CILi1EEES8_S8_EEENS6_IJNS7_ILi128EEENS7_ILi96EEENS7_ILi192EEEEEELi128ENS_10bfloat16_tEfNS_4arch4Sm90ELb1ELb0ELb0ELb1ELb1ELb0ELb0ELb1ELb1ELb1ELb1ELb0EEENS1_21CollectiveEpilogueFwdINS6_IJSA_SA_SB_EEES9_SE_SG_Li256ELb1ELb1ELb1ELb0EEENS1_36VarlenDynamicPersistentTileSchedulerILi128ELi96ELi256ELi128ELb1ELb1ELb1ELb1ELb1ELb1EEEEEEEEEvNT_6ParamsE --------------------------
	.section	.nv.shared._ZN7cutlass13device_kernelIN5flash11enable_sm90INS1_16FlashAttnFwdSm90INS1_25CollectiveMainloopFwdSm90ILi2EN4cute5tupleIJNS5_1CILi1EEES8_S8_EEENS6_IJNS7_ILi128EEENS7_ILi96EEENS7_ILi192EEEEEELi128ENS_10bfloat16_tEfNS_4arch4Sm90ELb1ELb0ELb0ELb1ELb1ELb0ELb0ELb1ELb1ELb1ELb1ELb0EEENS1_21CollectiveEpilogueFwdINS6_IJSA_SA_SB_EEES9_SE_SG_Li256ELb1ELb1ELb1ELb0EEENS1_36VarlenDynamicPersistentTileSchedulerILi128ELi96ELi256ELi128ELb1ELb1ELb1ELb1ELb1ELb1EEEEEEEEEvNT_6ParamsE,"aw",@nobits
	.sectionflags	@""
	.align	16
	.zero		1024


//--------------------- .nv.shared._ZN7cutlass13device_kernelIN5flash11enable_sm90INS1_16FlashAttnFwdSm90INS1_25CollectiveMainloopFwdSm90ILi2EN4cute5tupleIJNS5_1CILi1EEES8_S8_EEENS6_IJNS7_ILi128EEENS7_ILi96EEENS7_ILi192EEEEEELi128ENS_10bfloat16_tEfNS_4arch4Sm90ELb1ELb0ELb0ELb1ELb1ELb1ELb0ELb1ELb1ELb1ELb1ELb0EEENS1_21CollectiveEpilogueFwdINS6_IJSA_SA_SB_EEES9_SE_SG_Li256ELb1ELb1ELb1ELb0EEENS1_36VarlenDynamicPersistentTileSchedulerILi128ELi96ELi256ELi128ELb1ELb1ELb1ELb1ELb1ELb1EEEEEEEEEvNT_6ParamsE --------------------------
	.section	.nv.shared._ZN7cutlass13device_kernelIN5flash11enable_sm90INS1_16FlashAttnFwdSm90INS1_25CollectiveMainloopFwdSm90ILi2EN4cute5tupleIJNS5_1CILi1EEES8_S8_EEENS6_IJNS7_ILi128EEENS7_ILi96EEENS7_ILi192EEEEEELi128ENS_10bfloat16_tEfNS_4arch4Sm90ELb1ELb0ELb0ELb1ELb1ELb1ELb0ELb1ELb1ELb1ELb1ELb0EEENS1_21CollectiveEpilogueFwdINS6_IJSA_SA_SB_EEES9_SE_SG_Li256ELb1ELb1ELb1ELb0EEENS1_36VarlenDynamicPersistentTileSchedulerILi128ELi96ELi256ELi128ELb1ELb1ELb1ELb1ELb1ELb1EEEEEEEEEvNT_6ParamsE,"aw",@nobits
	.sectionflags	@""
	.align	16
	.zero		1024


//--------------------- .nv.constant0._ZN7cutlass13device_kernelIN5flash11enable_sm90INS1_16FlashAttnFwdSm90INS1_25CollectiveMainloopFwdSm90ILi2EN4cute5tupleIJNS5_1CILi1EEES8_S8_EEENS6_IJNS7_ILi128EEENS7_ILi96EEENS7_ILi192EEEEEELi128ENS_10bfloat16_tEfNS_4arch4Sm90ELb0ELb0ELb0ELb0ELb1ELb0ELb0ELb1ELb1ELb1ELb1ELb0EEENS1_21CollectiveEpilogueFwdINS6_IJSA_SA_SB_EEES9_SE_SG_Li256ELb0ELb1ELb1ELb0EEENS1_19SingleTileSchedulerILb0ELb1ELb1ELi128EEEEEEEEEvNT_6ParamsE --------------------------
	.section	.nv.constant0._ZN7cutlass13device_kernelIN5flash11enable_sm90INS1_16FlashAttnFwdSm90INS1_25CollectiveMainloopFwdSm90ILi2EN4cute5tupleIJNS5_1CILi1EEES8_S8_EEENS6_IJNS7_ILi128EEENS7_ILi96EEENS7_ILi192EEEEEELi128ENS_10bfloat16_tEfNS_4arch4Sm90ELb0ELb0ELb0ELb0ELb1ELb0ELb0ELb1ELb1ELb1ELb1ELb0EEENS1_21CollectiveEpilogueFwdINS6_IJSA_SA_SB_EEES9_SE_SG_Li256ELb0ELb1ELb1ELb0EEENS1_19SingleTileSchedulerILb0ELb1ELb1ELi128EEEEEEEEEvNT_6ParamsE,"a",@progbits
	.sectionflags	@""
	.align	4
.nv.constant0._ZN7cutlass13device_kernelIN5flash11enable_sm90INS1_16FlashAttnFwdSm90INS1_25CollectiveMainloopFwdSm90ILi2EN4cute5tupleIJNS5_1CILi1EEES8_S8_EEENS6_IJNS7_ILi128EEENS7_ILi96EEENS7_ILi192EEEEEELi128ENS_10bfloat16_tEfNS_4arch4Sm90ELb0ELb0ELb0ELb0ELb1ELb0ELb0ELb1ELb1ELb1ELb1ELb0EEENS1_21CollectiveEpilogueFwdINS6_IJSA_SA_SB_EEES9_SE_SG_Li256ELb0ELb1ELb1ELb0EEENS1_19SingleTileSchedulerILb0ELb1ELb1ELi128EEEEEEEEEvNT_6ParamsE:
	.zero		3200


//--------------------- .nv.constant0._ZN7cutlass13device_kernelIN5flash11enable_sm90INS1_16FlashAttnFwdSm90INS1_25CollectiveMainloopFwdSm90ILi2EN4cute5tupleIJNS5_1CILi1EEES8_S8_EEENS6_IJNS7_ILi128EEENS7_ILi96EEENS7_ILi192EEEEEELi128ENS_10bfloat16_tEfNS_4arch4Sm90ELb0ELb0ELb0ELb1ELb1ELb0ELb0ELb1ELb1ELb1ELb1ELb0EEENS1_21CollectiveEpilogueFwdINS6_IJSA_SA_SB_EEES9_SE_SG_Li256ELb1ELb1ELb1ELb0EEENS1_36VarlenDynamicPersistentTileSchedulerILi128ELi96ELi256ELi128ELb1ELb1ELb1ELb0ELb1ELb1EEEEEEEEEvNT_6ParamsE --------------------------
	.section	.nv.constant0._ZN7cutlass13device_kernelIN5flash11enable_sm90INS1_16FlashAttnFwdSm90INS1_25CollectiveMainloopFwdSm90ILi2EN4cute5tupleIJNS5_1CILi1EEES8_S8_EEENS6_IJNS7_ILi128EEENS7_ILi96EEENS7_ILi192EEEEEELi128ENS_10bfloat16_tEfNS_4arch4Sm90ELb0ELb0ELb0ELb1ELb1ELb0ELb0ELb1ELb1ELb1ELb1ELb0EEENS1_21CollectiveEpilogueFwdINS6_IJSA_SA_SB_EEES9_SE_SG_Li256ELb1ELb1ELb1ELb0EEENS1_36VarlenDynamicPersistentTileSchedulerILi128ELi96ELi256ELi128ELb1ELb1ELb1ELb0ELb1ELb1EEEEEEEEEvNT_6ParamsE,"a",@progbits
	.sectionflags	@""
	.align	4
.nv.constant0._ZN7cutlass13device_kernelIN5flash11enable_sm90INS1_16FlashAttnFwdSm90INS1_25CollectiveMainloopFwdSm90ILi2EN4cute5tupleIJNS5_1CILi1EEES8_S8_EEENS6_IJNS7_ILi128EEENS7_ILi96EEENS7_ILi192EEEEEELi128ENS_10bfloat16_tEfNS_4arch4Sm90ELb0ELb0ELb0ELb1ELb1ELb0ELb0ELb1ELb1ELb1ELb1ELb0EEENS1_21CollectiveEpilogueFwdINS6_IJSA_SA_SB_EEES9_SE_SG_Li256ELb1ELb1ELb1ELb0EEENS1_36VarlenDynamicPersistentTileSchedulerILi128ELi96ELi256ELi128ELb1ELb1ELb1ELb0ELb1ELb1EEEEEEEEEvNT_6ParamsE:
	.zero		3328


//--------------------- .nv.constant0._ZN7cutlass13device_kernelIN5flash11enable_sm90INS1_16FlashAttnFwdSm90INS1_25CollectiveMainloopFwdSm90ILi2EN4cute5tupleIJNS5_1CILi1EEES8_S8_EEENS6_IJNS7_ILi128EEENS7_ILi96EEENS7_ILi192EEEEEELi128ENS_10bfloat16_tEfNS_4arch4Sm90ELb0ELb0ELb0ELb1ELb1ELb1ELb0ELb1ELb1ELb1ELb1ELb0EEENS1_21CollectiveEpilogueFwdINS6_IJSA_SA_SB_EEES9_SE_SG_Li256ELb1ELb1ELb1ELb0EEENS1_36VarlenDynamicPersistentTileSchedulerILi128ELi96ELi256ELi128ELb1ELb1ELb1ELb0ELb1ELb1EEEEEEEEEvNT_6ParamsE --------------------------
	.section	.nv.constant0._ZN7cutlass13device_kernelIN5flash11enable_sm90INS1_16FlashAttnFwdSm90INS1_25CollectiveMainloopFwdSm90ILi2EN4cute5tupleIJNS5_1CILi1EEES8_S8_EEENS6_IJNS7_ILi128EEENS7_ILi96EEENS7_ILi192EEEEEELi128ENS_10bfloat16_tEfNS_4arch4Sm90ELb0ELb0ELb0ELb1ELb1ELb1ELb0ELb1ELb1ELb1ELb1ELb0EEENS1_21CollectiveEpilogueFwdINS6_IJSA_SA_SB_EEES9_SE_SG_Li256ELb1ELb1ELb1ELb0EEENS1_36VarlenDynamicPersistentTileSchedulerILi128ELi96ELi256ELi128ELb1ELb1ELb1ELb0ELb1ELb1EEEEEEEEEvNT_6ParamsE,"a",@progbits
	.sectionflags	@""
	.align	4
.nv.constant0._ZN7cutlass13device_kernelIN5flash11enable_sm90INS1_16FlashAttnFwdSm90INS1_25CollectiveMainloopFwdSm90ILi2EN4cute5tupleIJNS5_1CILi1EEES8_S8_EEENS6_IJNS7_ILi128EEENS7_ILi96EEENS7_ILi192EEEEEELi128ENS_10bfloat16_tEfNS_4arch4Sm90ELb0ELb0ELb0ELb1ELb1ELb1ELb0ELb1ELb1ELb1ELb1ELb0EEENS1_21CollectiveEpilogueFwdINS6_IJSA_SA_SB_EEES9_SE_SG_Li256ELb1ELb1ELb1ELb0EEENS1_36VarlenDynamicPersistentTileSchedulerILi128ELi96ELi256ELi128ELb1ELb1ELb1ELb0ELb1ELb1EEEEEEEEEvNT_6ParamsE:
	.zero		3328


//--------------------- .nv.constant0._ZN7cutlass13device_kernelIN5flash11enable_sm90INS1_16FlashAttnFwdSm90INS1_25CollectiveMainloopFwdSm90ILi2EN4cute5tupleIJNS5_1CILi1EEES8_S8_EEENS6_IJNS7_ILi128EEENS7_ILi96EEENS7_ILi192EEEEEELi128ENS_10bfloat16_tEfNS_4arch4Sm90ELb0ELb1ELb0ELb0ELb1ELb0ELb0ELb1ELb1ELb1ELb1ELb0EEENS1_21CollectiveEpilogueFwdINS6_IJSA_SA_SB_EEES9_SE_SG_Li256ELb0ELb1ELb1ELb0EEENS1_19SingleTileSchedulerILb0ELb1ELb1ELi128EEEEEEEEEvNT_6ParamsE --------------------------
	.section	.nv.constant0._ZN7cutlass13device_kernelIN5flash11enable_sm90INS1_16FlashAttnFwdSm90INS1_25CollectiveMainloopFwdSm90ILi2EN4cute5tupleIJNS5_1CILi1EEES8_S8_EEENS6_IJNS7_ILi128EEENS7_ILi96EEENS7_ILi192EEEEEELi128ENS_10bfloat16_tEfNS_4arch4Sm90ELb0ELb1ELb0ELb0ELb1ELb0ELb0ELb1ELb1ELb1ELb1ELb0EEENS1_21CollectiveEpilogueFwdINS6_IJSA_SA_SB_EEES9_SE_SG_Li256ELb0ELb1ELb1ELb0EEENS1_19SingleTileSchedulerILb0ELb1ELb1ELi128EEEEEEEEEvNT_6ParamsE,"a",@progbits
	.sectionflags	@""
	.align	4
.nv.constant0._ZN7cutlass13device_kernelIN5flash11enable_sm90INS1_16FlashAttnFwdSm90INS1_25CollectiveMainloopFwdSm90ILi2EN4cute5tupleIJNS5_1CILi1EEES8_S8_EEENS6_IJNS7_ILi128EEENS7_ILi96EEENS7_ILi192EEEEEELi128ENS_10bfloat16_tEfNS_4arch4Sm90ELb0ELb1ELb0ELb0ELb1ELb0ELb0ELb1ELb1ELb1ELb1ELb0EEENS1_21CollectiveEpilogueFwdINS6_IJSA_SA_SB_EEES9_SE_SG_Li256ELb0ELb1ELb1ELb0EEENS1_19SingleTileSchedulerILb0ELb1ELb1ELi128EEEEEEEEEvNT_6ParamsE:
	.zero		3200


//--------------------- .nv.constant0._ZN7cutlass13device_kernelIN5flash11enable_sm90INS1_16FlashAttnFwdSm90INS1_25CollectiveMainloopFwdSm90ILi2EN4cute5tupleIJNS5_1CILi1EEES8_S8_EEENS6_IJNS7_ILi128EEENS7_ILi96EEENS7_ILi192EEEEEELi128ENS_10bfloat16_tEfNS_4arch4Sm90ELb0ELb1ELb0ELb1ELb1ELb0ELb0ELb1ELb1ELb1ELb1ELb0EEENS1_21CollectiveEpilogueFwdINS6_IJSA_SA_SB_EEES9_SE_SG_Li256ELb1ELb1ELb1ELb0EEENS1_36VarlenDynamicPersistentTileSchedulerILi128ELi96ELi256ELi128ELb1ELb1ELb1ELb1ELb0ELb1EEEEEEEEEvNT_6ParamsE --------------------------
	.section	.nv.constant0._ZN7cutlass13device_kernelIN5flash11enable_sm90INS1_16FlashAttnFwdSm90INS1_25CollectiveMainloopFwdSm90ILi2EN4cute5tupleIJNS5_1CILi1EEES8_S8_EEENS6_IJNS7_ILi128EEENS7_ILi96EEENS7_ILi192EEEEEELi128ENS_10bfloat16_tEfNS_4arch4Sm90ELb0ELb1ELb0ELb1ELb1ELb0ELb0ELb1ELb1ELb1ELb1ELb0EEENS1_21CollectiveEpilogueFwdINS6_IJSA_SA_SB_EEES9_SE_SG_Li256ELb1ELb1ELb1ELb0EEENS1_36VarlenDynamicPersistentTileSchedulerILi128ELi96ELi256ELi128ELb1ELb1ELb1ELb1ELb0ELb1EEEEEEEEEvNT_6ParamsE,"a",@progbits
	.sectionflags	@""
	.align	4
.nv.constant0._ZN7cutlass13device_kernelIN5flash11enable_sm90INS1_16FlashAttnFwdSm90INS1_25CollectiveMainloopFwdSm90ILi2EN4cute5tupleIJNS5_1CILi1EEES8_S8_EEENS6_IJNS7_ILi128EEENS7_ILi96EEENS7_ILi192EEEEEELi128ENS_10bfloat16_tEfNS_4arch4Sm90ELb0ELb1ELb0ELb1ELb1ELb0ELb0ELb1ELb1ELb1ELb1ELb0EEENS1_21CollectiveEpilogueFwdINS6_IJSA_SA_SB_EEES9_SE_SG_Li256ELb1ELb1ELb1ELb0EEENS1_36VarlenDynamicPersistentTileSchedulerILi128ELi96ELi256ELi128ELb1ELb1ELb1ELb1ELb0ELb1EEEEEEEEEvNT_6ParamsE:
	.zero		3328


//--------------------- .nv.constant0._ZN7cutlass13device_kernelIN5flash11enable_sm90INS1_16FlashAttnFwdSm90INS1_25CollectiveMainloopFwdSm90ILi2EN4cute5tupleIJNS5_1CILi1EEES8_S8_EEENS6_IJNS7_ILi128EEENS7_ILi96EEENS7_ILi192EEEEEELi128ENS_10bfloat16_tEfNS_4arch4Sm90ELb0ELb1ELb0ELb1ELb1ELb1ELb0ELb1ELb1ELb1ELb1ELb0EEENS1_21CollectiveEpilogueFwdINS6_IJSA_SA_SB_EEES9_SE_SG_Li256ELb1ELb1ELb1ELb0EEENS1_36VarlenDynamicPersistentTileSchedulerILi128ELi96ELi256ELi128ELb1ELb1ELb1ELb1ELb0ELb1EEEEEEEEEvNT_6ParamsE --------------------------
	.section	.nv.constant0._ZN7cutlass13device_kernelIN5flash11enable_sm90INS1_16FlashAttnFwdSm90INS1_25CollectiveMainloopFwdSm90ILi2EN4cute5tupleIJNS5_1CILi1EEES8_S8_EEENS6_IJNS7_ILi128EEENS7_ILi96EEENS7_ILi192EEEEEELi128ENS_10bfloat16_tEfNS_4arch4Sm90ELb0ELb1ELb0ELb1ELb1ELb1ELb0ELb1ELb1ELb1ELb1ELb0EEENS1_21CollectiveEpilogueFwdINS6_IJSA_SA_SB_EEES9_SE_SG_Li256ELb1ELb1ELb1ELb0EEENS1_36VarlenDynamicPersistentTileSchedulerILi128ELi96ELi256ELi128ELb1ELb1ELb1ELb1ELb0ELb1EEEEEEEEEvNT_6ParamsE,"a",@progbits
	.sectionflags	@""
	.align	4
.nv.constant0._ZN7cutlass13device_kernelIN5flash11enable_sm90INS1_16FlashAttnFwdSm90INS1_25CollectiveMainloopFwdSm90ILi2EN4cute5tupleIJNS5_1CILi1EEES8_S8_EEENS6_IJNS7_ILi128EEENS7_ILi96EEENS7_ILi192EEEEEELi128ENS_10bfloat16_tEfNS_4arch4Sm90ELb0ELb1ELb0ELb1ELb1ELb1ELb0ELb1ELb1ELb1ELb1ELb0EEENS1_21CollectiveEpilogueFwdINS6_IJSA_SA_SB_EEES9_SE_SG_Li256ELb1ELb1ELb1ELb0EEENS1_36VarlenDynamicPersistentTileSchedulerILi128ELi96ELi256ELi128ELb1ELb1ELb1ELb1ELb0ELb1EEEEEEEEEvNT_6ParamsE:
	.zero		3328


//--------------------- .nv.constant0._ZN7cutlass13device_kernelIN5flash11enable_sm90INS1_16FlashAttnFwdSm90INS1_25CollectiveMainloopFwdSm90ILi2EN4cute5tupleIJNS5_1CILi1EEES8_S8_EEENS6_IJNS7_ILi128EEENS7_ILi96EEENS7_ILi192EEEEEELi128ENS_10bfloat16_tEfNS_4arch4Sm90ELb1ELb0ELb0ELb0ELb1ELb0ELb0ELb1ELb1ELb1ELb1ELb0EEENS1_21CollectiveEpilogueFwdINS6_IJSA_SA_SB_EEES9_SE_SG_Li256ELb0ELb1ELb1ELb0EEENS1_19SingleTileSchedulerILb0ELb1ELb1ELi128EEEEEEEEEvNT_6ParamsE --------------------------
	.section	.nv.constant0._ZN7cutlass13device_kernelIN5flash11enable_sm90INS1_16FlashAttnFwdSm90INS1_25CollectiveMainloopFwdSm90ILi2EN4cute5tupleIJNS5_1CILi1EEES8_S8_EEENS6_IJNS7_ILi128EEENS7_ILi96EEENS7_ILi192EEEEEELi128ENS_10bfloat16_tEfNS_4arch4Sm90ELb1ELb0ELb0ELb0ELb1ELb0ELb0ELb1ELb1ELb1ELb1ELb0EEENS1_21CollectiveEpilogueFwdINS6_IJSA_SA_SB_EEES9_SE_SG_Li256ELb0ELb1ELb1ELb0EEENS1_19SingleTileSchedulerILb0ELb1ELb1ELi128EEEEEEEEEvNT_6ParamsE,"a",@progbits
	.sectionflags	@""
	.align	4
.nv.constant0._ZN7cutlass13device_kernelIN5flash11enable_sm90INS1_16FlashAttnFwdSm90INS1_25CollectiveMainloopFwdSm90ILi2EN4cute5tupleIJNS5_1CILi1EEES8_S8_EEENS6_IJNS7_ILi128EEENS7_ILi96EEENS7_ILi192EEEEEELi128ENS_10bfloat16_tEfNS_4arch4Sm90ELb1ELb0ELb0ELb0ELb1ELb0ELb0ELb1ELb1ELb1ELb1ELb0EEENS1_21CollectiveEpilogueFwdINS6_IJSA_SA_SB_EEES9_SE_SG_Li256ELb0ELb1ELb1ELb0EEENS1_19SingleTileSchedulerILb0ELb1ELb1ELi128EEEEEEEEEvNT_6ParamsE:
	.zero		3200


//--------------------- .nv.constant0._ZN7cutlass13device_kernelIN5flash11enable_sm90INS1_16FlashAttnFwdSm90INS1_25CollectiveMainloopFwdSm90ILi2EN4cute5tupleIJNS5_1CILi1EEES8_S8_EEENS6_IJNS7_ILi128EEENS7_ILi96EEENS7_ILi192EEEEEELi128ENS_10bfloat16_tEfNS_4arch4Sm90ELb1ELb0ELb0ELb1ELb1ELb0ELb0ELb1ELb1ELb1ELb1ELb0EEENS1_21CollectiveEpilogueFwdINS6_IJSA_SA_SB_EEES9_SE_SG_Li256ELb1ELb1ELb1ELb0EEENS1_36VarlenDynamicPersistentTileSchedulerILi128ELi96ELi256ELi128ELb1ELb1ELb1ELb1ELb1ELb1EEEEEEEEEvNT_6ParamsE --------------------------
	.section	.nv.constant0._ZN7cutlass13device_kernelIN5flash11enable_sm90INS1_16FlashAttnFwdSm90INS1_25CollectiveMainloopFwdSm90ILi2EN4cute5tupleIJNS5_1CILi1EEES8_S8_EEENS6_IJNS7_ILi128EEENS7_ILi96EEENS7_ILi192EEEEEELi128ENS_10bfloat16_tEfNS_4arch4Sm90ELb1ELb0ELb0ELb1ELb1ELb0ELb0ELb1ELb1ELb1ELb1ELb0EEENS1_21CollectiveEpilogueFwdINS6_IJSA_SA_SB_EEES9_SE_SG_Li256ELb1ELb1ELb1ELb0EEENS1_36VarlenDynamicPersistentTileSchedulerILi128ELi96ELi256ELi128ELb1ELb1ELb1ELb1ELb1ELb1EEEEEEEEEvNT_6ParamsE,"a",@progbits
	.sectionflags	@""
	.align	4
.nv.constant0._ZN7cutlass13device_kernelIN5flash11enable_sm90INS1_16FlashAttnFwdSm90INS1_25CollectiveMainloopFwdSm90ILi2EN4cute5tupleIJNS5_1CILi1EEES8_S8_EEENS6_IJNS7_ILi128EEENS7_ILi96EEENS7_ILi192EEEEEELi128ENS_10bfloat16_tEfNS_4arch4Sm90ELb1ELb0ELb0ELb1ELb1ELb0ELb0ELb1ELb1ELb1ELb1ELb0EEENS1_21CollectiveEpilogueFwdINS6_IJSA_SA_SB_EEES9_SE_SG_Li256ELb1ELb1ELb1ELb0EEENS1_36VarlenDynamicPersistentTileSchedulerILi128ELi96ELi256ELi128ELb1ELb1ELb1ELb1ELb1ELb1EEEEEEEEEvNT_6ParamsE:
	.zero		3328


//--------------------- .nv.constant0._ZN7cutlass13device_kernelIN5flash11enable_sm90INS1_16FlashAttnFwdSm90INS1_25CollectiveMainloopFwdSm90ILi2EN4cute5tupleIJNS5_1CILi1EEES8_S8_EEENS6_IJNS7_ILi128EEENS7_ILi96EEENS7_ILi192EEEEEELi128ENS_10bfloat16_tEfNS_4arch4Sm90ELb1ELb0ELb0ELb1ELb1ELb1ELb0ELb1ELb1ELb1ELb1ELb0EEENS1_21CollectiveEpilogueFwdINS6_IJSA_SA_SB_EEES9_SE_SG_Li256ELb1ELb1ELb1ELb0EEENS1_36VarlenDynamicPersistentTileSchedulerILi128ELi96ELi256ELi128ELb1ELb1ELb1ELb1ELb1ELb1EEEEEEEEEvNT_6ParamsE --------------------------
	.section	.nv.constant0._ZN7cutlass13device_kernelIN5flash11enable_sm90INS1_16FlashAttnFwdSm90INS1_25CollectiveMainloopFwdSm90ILi2EN4cute5tupleIJNS5_1CILi1EEES8_S8_EEENS6_IJNS7_ILi128EEENS7_ILi96EEENS7_ILi192EEEEEELi128ENS_10bfloat16_tEfNS_4arch4Sm90ELb1ELb0ELb0ELb1ELb1ELb1ELb0ELb1ELb1ELb1ELb1ELb0EEENS1_21CollectiveEpilogueFwdINS6_IJSA_SA_SB_EEES9_SE_SG_Li256ELb1ELb1ELb1ELb0EEENS1_36VarlenDynamicPersistentTileSchedulerILi128ELi96ELi256ELi128ELb1ELb1ELb1ELb1ELb1ELb1EEEEEEEEEvNT_6ParamsE,"a",@progbits
	.sectionflags	@""
	.align	4
.nv.constant0._ZN7cutlass13device_kernelIN5flash11enable_sm90INS1_16FlashAttnFwdSm90INS1_25CollectiveMainloopFwdSm90ILi2EN4cute5tupleIJNS5_1CILi1EEES8_S8_EEENS6_IJNS7_ILi128EEENS7_ILi96EEENS7_ILi192EEEEEELi128ENS_10bfloat16_tEfNS_4arch4Sm90ELb1ELb0ELb0ELb1ELb1ELb1ELb0ELb1ELb1ELb1ELb1ELb0EEENS1_21CollectiveEpilogueFwdINS6_IJSA_SA_SB_EEES9_SE_SG_Li256ELb1ELb1ELb1ELb0EEENS1_36VarlenDynamicPersistentTileSchedulerILi128ELi96ELi256ELi128ELb1ELb1ELb1ELb1ELb1ELb1EEEEEEEEEvNT_6ParamsE:
	.zero		3328


//--------------------- SYMBOLS --------------------------

	.type		.nv.reservedSmem.offset0,@object
	.size		.nv.reservedSmem.offset0,0x4
	.type		__assertfail,@function
